// Copyright (c) 2024, Jay Shah, Ganesh Bikshandi, Ying Zhang, Vijay Thakkar, Pradeep Ramani, Tri Dao.
// Splitting the different template instantiations to different files to speed up compilation.
// This file is auto-generated. See "generate_kernels.py"

#include "flash_fwd_launch_template.h"

#ifndef FLASHATTENTION_DISABLE_HDIM192
template void run_mha_fwd_<90, cutlass::bfloat16_t, 192, 128, true, false, true, true>(Flash_fwd_params &params, cudaStream_t stream);
#endif


// ===== COMPILED SASS (sm_90a) =====

	.target	sm_90a

	.elftype	@"ET_EXEC"


//--------------------- .note.nv.tkinfo           --------------------------
	.section	.note.nv.tkinfo,"",@"SHT_NOTE"
	.sectionflags	@"SHF_NOTE_NV_TKINFO"
	.tkinfo
        /*0018*/ 	.word	0x00000002
        /*0030*/ 	.string	""
        /*0030*/ 	.string	"ptxas"
        /*0030*/ 	.string	"Cuda compilation tools, release 13.0, V13.0.88"
        /*0030*/ 	.string	"Build cuda_13.0.r13.0/compiler.36424714_0"
        /*0030*/ 	.string	"-arch sm_90a -m 64 "



//--------------------- .note.nv.cuinfo           --------------------------
	.section	.note.nv.cuinfo,"",@"SHT_NOTE"
	.sectionflags	@"SHF_NOTE_NV_CUINFO"
        /*0018*/ 	.short	0x0002
        /*001a*/ 	.short	0x005a
        /*001c*/ 	.short	0x0082
	.zero		2


//--------------------- .nv.info                  --------------------------
	.section	.nv.info,"",@"SHT_CUDA_INFO"
	.align	4


	//----- nvinfo : EIATTR_REGCOUNT
	.align		4
        /*0000*/ 	.byte	0x04, 0x2f
        /*0002*/ 	.short	(.L_25 - .L_24)
	.align		4
.L_24:
        /*0004*/ 	.word	index@(_ZN7cutlass13device_kernelIN5flash11enable_sm90INS1_16FlashAttnFwdSm90INS1_25CollectiveMainloopFwdSm90ILi2EN4cute5tupleIJNS5_1CILi1EEES8_S8_EEENS6_IJNS7_ILi128EEESA_NS7_ILi192EEEEEELi128ENS_10bfloat16_tEfNS_4arch4Sm90ELb1ELb0ELb1ELb1ELb0ELb1ELb0ELb1ELb1ELb1ELb1ELb0EEENS1_21CollectiveEpilogueFwdINS6_IJSA_SA_SA_EEES9_SD_SF_Li256ELb1ELb1ELb1ELb0EEENS1_36VarlenDynamicPersistentTileSchedulerILi128ELi128ELi256ELi128ELb1ELb1ELb1ELb1ELb1ELb1EEEEEEEEEvNT_6ParamsE)
        /*0008*/ 	.word	0x000000a8


	//----- nvinfo : EIATTR_FRAME_SIZE
	.align		4
.L_25:
        /*000c*/ 	.byte	0x04, 0x11
        /*000e*/ 	.short	(.L_27 - .L_26)
	.align		4
.L_26:
        /*0010*/ 	.word	index@(_ZN7cutlass13device_kernelIN5flash11enable_sm90INS1_16FlashAttnFwdSm90INS1_25CollectiveMainloopFwdSm90ILi2EN4cute5tupleIJNS5_1CILi1EEES8_S8_EEENS6_IJNS7_ILi128EEESA_NS7_ILi192EEEEEELi128ENS_10bfloat16_tEfNS_4arch4Sm90ELb1ELb0ELb1ELb1ELb0ELb1ELb0ELb1ELb1ELb1ELb1ELb0EEENS1_21CollectiveEpilogueFwdINS6_IJSA_SA_SA_EEES9_SD_SF_Li256ELb1ELb1ELb1ELb0EEENS1_36VarlenDynamicPersistentTileSchedulerILi128ELi128ELi256ELi128ELb1ELb1ELb1ELb1ELb1ELb1EEEEEEEEEvNT_6ParamsE)
        /*0014*/ 	.word	0x000000b0


	//----- nvinfo : EIATTR_REGCOUNT
	.align		4
.L_27:
        /*0018*/ 	.byte	0x04, 0x2f
        /*001a*/ 	.short	(.L_29 - .L_28)
	.align		4
.L_28:
        /*001c*/ 	.word	index@(_ZN7cutlass13device_kernelIN5flash11enable_sm90INS1_16FlashAttnFwdSm90INS1_25CollectiveMainloopFwdSm90ILi2EN4cute5tupleIJNS5_1CILi1EEES8_S8_EEENS6_IJNS7_ILi128EEESA_NS7_ILi192EEEEEELi128ENS_10bfloat16_tEfNS_4arch4Sm90ELb1ELb0ELb1ELb1ELb0ELb0ELb0ELb1ELb1ELb1ELb1ELb0EEENS1_21CollectiveEpilogueFwdINS6_IJSA_SA_SA_EEES9_SD_SF_Li256ELb1ELb1ELb1ELb0EEENS1_36VarlenDynamicPersistentTileSchedulerILi128ELi128ELi256ELi128ELb1ELb1ELb1ELb1ELb1ELb1EEEEEEEEEvNT_6ParamsE)
        /*0020*/ 	.word	0x000000a8


	//----- nvinfo : EIATTR_FRAME_SIZE
	.align		4
.L_29:
        /*0024*/ 	.byte	0x04, 0x11
        /*0026*/ 	.short	(.L_31 - .L_30)
	.align		4
.L_30:
        /*0028*/ 	.word	index@(_ZN7cutlass13device_kernelIN5flash11enable_sm90INS1_16FlashAttnFwdSm90INS1_25CollectiveMainloopFwdSm90ILi2EN4cute5tupleIJNS5_1CILi1EEES8_S8_EEENS6_IJNS7_ILi128EEESA_NS7_ILi192EEEEEELi128ENS_10bfloat16_tEfNS_4arch4Sm90ELb1ELb0ELb1ELb1ELb0ELb0ELb0ELb1ELb1ELb1ELb1ELb0EEENS1_21CollectiveEpilogueFwdINS6_IJSA_SA_SA_EEES9_SD_SF_Li256ELb1ELb1ELb1ELb0EEENS1_36VarlenDynamicPersistentTileSchedulerILi128ELi128ELi256ELi128ELb1ELb1ELb1ELb1ELb1ELb1EEEEEEEEEvNT_6ParamsE)
        /*002c*/ 	.word	0x00000068


	//----- nvinfo : EIATTR_REGCOUNT
	.align		4
.L_31:
        /*0030*/ 	.byte	0x04, 0x2f
        /*0032*/ 	.short	(.L_33 - .L_32)
	.align		4
.L_32:
        /*0034*/ 	.word	index@(_ZN7cutlass13device_kernelIN5flash11enable_sm90INS1_16FlashAttnFwdSm90INS1_25CollectiveMainloopFwdSm90ILi2EN4cute5tupleIJNS5_1CILi1EEES8_S8_EEENS6_IJNS7_ILi128EEESA_NS7_ILi192EEEEEELi128ENS_10bfloat16_tEfNS_4arch4Sm90ELb1ELb0ELb1ELb0ELb0ELb0ELb0ELb1ELb1ELb1ELb1ELb0EEENS1_21CollectiveEpilogueFwdINS6_IJSA_SA_SA_EEES9_SD_SF_Li256ELb0ELb1ELb1ELb0EEENS1_19SingleTileSchedulerILb0ELb1ELb1ELi128EEEEEEEEEvNT_6ParamsE)
        /*0038*/ 	.word	0x000000a8


	//----- nvinfo : EIATTR_FRAME_SIZE
	.align		4
.L_33:
        /*003c*/ 	.byte	0x04, 0x11
        /*003e*/ 	.short	(.L_35 - .L_34)
	.align		4
.L_34:
        /*0040*/ 	.word	index@(_ZN7cutlass13device_kernelIN5flash11enable_sm90INS1_16FlashAttnFwdSm90INS1_25CollectiveMainloopFwdSm90ILi2EN4cute5tupleIJNS5_1CILi1EEES8_S8_EEENS6_IJNS7_ILi128EEESA_NS7_ILi192EEEEEELi128ENS_10bfloat16_tEfNS_4arch4Sm90ELb1ELb0ELb1ELb0ELb0ELb0ELb0ELb1ELb1ELb1ELb1ELb0EEENS1_21CollectiveEpilogueFwdINS6_IJSA_SA_SA_EEES9_SD_SF_Li256ELb0ELb1ELb1ELb0EEENS1_19SingleTileSchedulerILb0ELb1ELb1ELi128EEEEEEEEEvNT_6ParamsE)
        /*0044*/ 	.word	0x00000018


	//----- nvinfo : EIATTR_REGCOUNT
	.align		4
.L_35:
        /*0048*/ 	.byte	0x04, 0x2f
        /*004a*/ 	.short	(.L_37 - .L_36)
	.align		4
.L_36:
        /*004c*/ 	.word	index@(_ZN7cutlass13device_kernelIN5flash11enable_sm90INS1_16FlashAttnFwdSm90INS1_25CollectiveMainloopFwdSm90ILi2EN4cute5tupleIJNS5_1CILi1EEES8_S8_EEENS6_IJNS7_ILi128EEENS7_ILi96EEENS7_ILi192EEEEEELi128ENS_10bfloat16_tEfNS_4arch4Sm90ELb0ELb1ELb1ELb1ELb0ELb1ELb0ELb1ELb1ELb1ELb1ELb0EEENS1_21CollectiveEpilogueFwdINS6_IJSA_SA_SB_EEES9_SE_SG_Li256ELb1ELb1ELb1ELb0EEENS1_36VarlenDynamicPersistentTileSchedulerILi128ELi96ELi256ELi128ELb1ELb1ELb1ELb1ELb0ELb1EEEEEEEEEvNT_6ParamsE)
        /*0050*/ 	.word	0x000000a8


	//----- nvinfo : EIATTR_FRAME_SIZE
	.align		4
.L_37:
        /*0054*/ 	.byte	0x04, 0x11
        /*0056*/ 	.short	(.L_39 - .L_38)
	.align		4
.L_38:
        /*0058*/ 	.word	index@(_ZN7cutlass13device_kernelIN5flash11enable_sm90INS1_16FlashAttnFwdSm90INS1_25CollectiveMainloopFwdSm90ILi2EN4cute5tupleIJNS5_1CILi1EEES8_S8_EEENS6_IJNS7_ILi128EEENS7_ILi96EEENS7_ILi192EEEEEELi128ENS_10bfloat16_tEfNS_4arch4Sm90ELb0ELb1ELb1ELb1ELb0ELb1ELb0ELb1ELb1ELb1ELb1ELb0EEENS1_21CollectiveEpilogueFwdINS6_IJSA_SA_SB_EEES9_SE_SG_Li256ELb1ELb1ELb1ELb0EEENS1_36VarlenDynamicPersistentTileSchedulerILi128ELi96ELi256ELi128ELb1ELb1ELb1ELb1ELb0ELb1EEEEEEEEEvNT_6ParamsE)
        /*005c*/ 	.word	0x00000098


	//----- nvinfo : EIATTR_REGCOUNT
	.align		4
.L_39:
        /*0060*/ 	.byte	0x04, 0x2f
        /*0062*/ 	.short	(.L_41 - .L_40)
	.align		4
.L_40:
        /*0064*/ 	.word	index@(_ZN7cutlass13device_kernelIN5flash11enable_sm90INS1_16FlashAttnFwdSm90INS1_25CollectiveMainloopFwdSm90ILi2EN4cute5tupleIJNS5_1CILi1EEES8_S8_EEENS6_IJNS7_ILi128EEENS7_ILi96EEENS7_ILi192EEEEEELi128ENS_10bfloat16_tEfNS_4arch4Sm90ELb0ELb1ELb1ELb1ELb0ELb0ELb0ELb1ELb1ELb1ELb1ELb0EEENS1_21CollectiveEpilogueFwdINS6_IJSA_SA_SB_EEES9_SE_SG_Li256ELb1ELb1ELb1ELb0EEENS1_36VarlenDynamicPersistentTileSchedulerILi128ELi96ELi256ELi128ELb1ELb1ELb1ELb1ELb0ELb1EEEEEEEEEvNT_6ParamsE)
        /*0068*/ 	.word	0x000000a8


	//----- nvinfo : EIATTR_FRAME_SIZE
	.align		4
.L_41:
        /*006c*/ 	.byte	0x04, 0x11
        /*006e*/ 	.short	(.L_43 - .L_42)
	.align		4
.L_42:
        /*0070*/ 	.word	index@(_ZN7cutlass13device_kernelIN5flash11enable_sm90INS1_16FlashAttnFwdSm90INS1_25CollectiveMainloopFwdSm90ILi2EN4cute5tupleIJNS5_1CILi1EEES8_S8_EEENS6_IJNS7_ILi128EEENS7_ILi96EEENS7_ILi192EEEEEELi128ENS_10bfloat16_tEfNS_4arch4Sm90ELb0ELb1ELb1ELb1ELb0ELb0ELb0ELb1ELb1ELb1ELb1ELb0EEENS1_21CollectiveEpilogueFwdINS6_IJSA_SA_SB_EEES9_SE_SG_Li256ELb1ELb1ELb1ELb0EEENS1_36VarlenDynamicPersistentTileSchedulerILi128ELi96ELi256ELi128ELb1ELb1ELb1ELb1ELb0ELb1EEEEEEEEEvNT_6ParamsE)
        /*0074*/ 	.word	0x00000060


	//----- nvinfo : EIATTR_REGCOUNT
	.align		4
.L_43:
        /*0078*/ 	.byte	0x04, 0x2f
        /*007a*/ 	.short	(.L_45 - .L_44)
	.align		4
.L_44:
        /*007c*/ 	.word	index@(_ZN7cutlass13device_kernelIN5flash11enable_sm90INS1_16FlashAttnFwdSm90INS1_25CollectiveMainloopFwdSm90ILi2EN4cute5tupleIJNS5_1CILi1EEES8_S8_EEENS6_IJNS7_ILi128EEENS7_ILi96EEENS7_ILi192EEEEEELi128ENS_10bfloat16_tEfNS_4arch4Sm90ELb0ELb1ELb1ELb0ELb0ELb0ELb0ELb1ELb1ELb1ELb1ELb0EEENS1_21CollectiveEpilogueFwdINS6_IJSA_SA_SB_EEES9_SE_SG_Li256ELb0ELb1ELb1ELb0EEENS1_19SingleTileSchedulerILb0ELb1ELb1ELi128EEEEEEEEEvNT_6ParamsE)
        /*0080*/ 	.word	0x000000a8


	//----- nvinfo : EIATTR_FRAME_SIZE
	.align		4
.L_45:
        /*0084*/ 	.byte	0x04, 0x11
        /*0086*/ 	.short	(.L_47 - .L_46)
	.align		4
.L_46:
        /*0088*/ 	.word	index@(_ZN7cutlass13device_kernelIN5flash11enable_sm90INS1_16FlashAttnFwdSm90INS1_25CollectiveMainloopFwdSm90ILi2EN4cute5tupleIJNS5_1CILi1EEES8_S8_EEENS6_IJNS7_ILi128EEENS7_ILi96EEENS7_ILi192EEEEEELi128ENS_10bfloat16_tEfNS_4arch4Sm90ELb0ELb1ELb1ELb0ELb0ELb0ELb0ELb1ELb1ELb1ELb1ELb0EEENS1_21CollectiveEpilogueFwdINS6_IJSA_SA_SB_EEES9_SE_SG_Li256ELb0ELb1ELb1ELb0EEENS1_19SingleTileSchedulerILb0ELb1ELb1ELi128EEEEEEEEEvNT_6ParamsE)
        /*008c*/ 	.word	0x00000018


	//----- nvinfo : EIATTR_REGCOUNT
	.align		4
.L_47:
        /*0090*/ 	.byte	0x04, 0x2f
        /*0092*/ 	.short	(.L_49 - .L_48)
	.align		4
.L_48:
        /*0094*/ 	.word	index@(_ZN7cutlass13device_kernelIN5flash11enable_sm90INS1_16FlashAttnFwdSm90INS1_25CollectiveMainloopFwdSm90ILi2EN4cute5tupleIJNS5_1CILi1EEES8_S8_EEENS6_IJNS7_ILi128EEESA_NS7_ILi192EEEEEELi128ENS_10bfloat16_tEfNS_4arch4Sm90ELb0ELb0ELb1ELb1ELb0ELb1ELb0ELb1ELb1ELb1ELb1ELb0EEENS1_21CollectiveEpilogueFwdINS6_IJSA_SA_SA_EEES9_SD_SF_Li256ELb1ELb1ELb1ELb0EEENS1_36VarlenDynamicPersistentTileSchedulerILi128ELi128ELi256ELi128ELb1ELb1ELb1ELb0ELb1ELb1EEEEEEEEEvNT_6ParamsE)
        /*0098*/ 	.word	0x000000a8


	//----- nvinfo : EIATTR_FRAME_SIZE
	.align		4
.L_49:
        /*009c*/ 	.byte	0x04, 0x11
        /*009e*/ 	.short	(.L_51 - .L_50)
	.align		4
.L_50:
        /*00a0*/ 	.word	index@(_ZN7cutlass13device_kernelIN5flash11enable_sm90INS1_16FlashAttnFwdSm90INS1_25CollectiveMainloopFwdSm90ILi2EN4cute5tupleIJNS5_1CILi1EEES8_S8_EEENS6_IJNS7_ILi128EEESA_NS7_ILi192EEEEEELi128ENS_10bfloat16_tEfNS_4arch4Sm90ELb0ELb0ELb1ELb1ELb0ELb1ELb0ELb1ELb1ELb1ELb1ELb0EEENS1_21CollectiveEpilogueFwdINS6_IJSA_SA_SA_EEES9_SD_SF_Li256ELb1ELb1ELb1ELb0EEENS1_36VarlenDynamicPersistentTileSchedulerILi128ELi128ELi256ELi128ELb1ELb1ELb1ELb0ELb1ELb1EEEEEEEEEvNT_6ParamsE)
        /*00a4*/ 	.word	0x000000a8


	//----- nvinfo : EIATTR_REGCOUNT
	.align		4
.L_51:
        /*00a8*/ 	.byte	0x04, 0x2f
        /*00aa*/ 	.short	(.L_53 - .L_52)
	.align		4
.L_52:
        /*00ac*/ 	.word	index@(_ZN7cutlass13device_kernelIN5flash11enable_sm90INS1_16FlashAttnFwdSm90INS1_25CollectiveMainloopFwdSm90ILi2EN4cute5tupleIJNS5_1CILi1EEES8_S8_EEENS6_IJNS7_ILi128EEESA_NS7_ILi192EEEEEELi128ENS_10bfloat16_tEfNS_4arch4Sm90ELb0ELb0ELb1ELb1ELb0ELb0ELb0ELb1ELb1ELb1ELb1ELb0EEENS1_21CollectiveEpilogueFwdINS6_IJSA_SA_SA_EEES9_SD_SF_Li256ELb1ELb1ELb1ELb0EEENS1_36VarlenDynamicPersistentTileSchedulerILi128ELi128ELi256ELi128ELb1ELb1ELb1ELb0ELb1ELb1EEEEEEEEEvNT_6ParamsE)
        /*00b0*/ 	.word	0x000000a8


	//----- nvinfo : EIATTR_FRAME_SIZE
	.align		4
.L_53:
        /*00b4*/ 	.byte	0x04, 0x11
        /*00b6*/ 	.short	(.L_55 - .L_54)
	.align		4
.L_54:
        /*00b8*/ 	.word	index@(_ZN7cutlass13device_kernelIN5flash11enable_sm90INS1_16FlashAttnFwdSm90INS1_25CollectiveMainloopFwdSm90ILi2EN4cute5tupleIJNS5_1CILi1EEES8_S8_EEENS6_IJNS7_ILi128EEESA_NS7_ILi192EEEEEELi128ENS_10bfloat16_tEfNS_4arch4Sm90ELb0ELb0ELb1ELb1ELb0ELb0ELb0ELb1ELb1ELb1ELb1ELb0EEENS1_21CollectiveEpilogueFwdINS6_IJSA_SA_SA_EEES9_SD_SF_Li256ELb1ELb1ELb1ELb0EEENS1_36VarlenDynamicPersistentTileSchedulerILi128ELi128ELi256ELi128ELb1ELb1ELb1ELb0ELb1ELb1EEEEEEEEEvNT_6ParamsE)
        /*00bc*/ 	.word	0x00000068


	//----- nvinfo : EIATTR_REGCOUNT
	.align		4
.L_55:
        /*00c0*/ 	.byte	0x04, 0x2f
        /*00c2*/ 	.short	(.L_57 - .L_56)
	.align		4
.L_56:
        /*00c4*/ 	.word	index@(_ZN7cutlass13device_kernelIN5flash11enable_sm90INS1_16FlashAttnFwdSm90INS1_25CollectiveMainloopFwdSm90ILi2EN4cute5tupleIJNS5_1CILi1EEES8_S8_EEENS6_IJNS7_ILi128EEESA_NS7_ILi192EEEEEELi128ENS_10bfloat16_tEfNS_4arch4Sm90ELb0ELb0ELb1ELb0ELb0ELb0ELb0ELb1ELb1ELb1ELb1ELb0EEENS1_21CollectiveEpilogueFwdINS6_IJSA_SA_SA_EEES9_SD_SF_Li256ELb0ELb1ELb1ELb0EEENS1_19SingleTileSchedulerILb0ELb1ELb1ELi128EEEEEEEEEvNT_6ParamsE)
        /*00c8*/ 	.word	0x000000a8


	//----- nvinfo : EIATTR_FRAME_SIZE
	.align		4
.L_57:
        /*00cc*/ 	.byte	0x04, 0x11
        /*00ce*/ 	.short	(.L_59 - .L_58)
	.align		4
.L_58:
        /*00d0*/ 	.word	index@(_ZN7cutlass13device_kernelIN5flash11enable_sm90INS1_16FlashAttnFwdSm90INS1_25CollectiveMainloopFwdSm90ILi2EN4cute5tupleIJNS5_1CILi1EEES8_S8_EEENS6_IJNS7_ILi128EEESA_NS7_ILi192EEEEEELi128ENS_10bfloat16_tEfNS_4arch4Sm90ELb0ELb0ELb1ELb0ELb0ELb0ELb0ELb1ELb1ELb1ELb1ELb0EEENS1_21CollectiveEpilogueFwdINS6_IJSA_SA_SA_EEES9_SD_SF_Li256ELb0ELb1ELb1ELb0EEENS1_19SingleTileSchedulerILb0ELb1ELb1ELi128EEEEEEEEEvNT_6ParamsE)
        /*00d4*/ 	.word	0x00000018


	//----- nvinfo : EIATTR_MIN_STACK_SIZE
	.align		4
.L_59:
        /*00d8*/ 	.byte	0x04, 0x12
        /*00da*/ 	.short	(.L_61 - .L_60)
	.align		4
.L_60:
        /*00dc*/ 	.word	index@(_ZN7cutlass13device_kernelIN5flash11enable_sm90INS1_16FlashAttnFwdSm90INS1_25CollectiveMainloopFwdSm90ILi2EN4cute5tupleIJNS5_1CILi1EEES8_S8_EEENS6_IJNS7_ILi128EEESA_NS7_ILi192EEEEEELi128ENS_10bfloat16_tEfNS_4arch4Sm90ELb0ELb0ELb1ELb0ELb0ELb0ELb0ELb1ELb1ELb1ELb1ELb0EEENS1_21CollectiveEpilogueFwdINS6_IJSA_SA_SA_EEES9_SD_SF_Li256ELb0ELb1ELb1ELb0EEENS1_19SingleTileSchedulerILb0ELb1ELb1ELi128EEEEEEEEEvNT_6ParamsE)
        /*00e0*/ 	.word	0x00000018


	//----- nvinfo : EIATTR_MIN_STACK_SIZE
	.align		4
.L_61:
        /*00e4*/ 	.byte	0x04, 0x12
        /*00e6*/ 	.short	(.L_63 - .L_62)
	.align		4
.L_62:
        /*00e8*/ 	.word	index@(_ZN7cutlass13device_kernelIN5flash11enable_sm90INS1_16FlashAttnFwdSm90INS1_25CollectiveMainloopFwdSm90ILi2EN4cute5tupleIJNS5_1CILi1EEES8_S8_EEENS6_IJNS7_ILi128EEESA_NS7_ILi192EEEEEELi128ENS_10bfloat16_tEfNS_4arch4Sm90ELb0ELb0ELb1ELb1ELb0ELb0ELb0ELb1ELb1ELb1ELb1ELb0EEENS1_21CollectiveEpilogueFwdINS6_IJSA_SA_SA_EEES9_SD_SF_Li256ELb1ELb1ELb1ELb0EEENS1_36VarlenDynamicPersistentTileSchedulerILi128ELi128ELi256ELi128ELb1ELb1ELb1ELb0ELb1ELb1EEEEEEEEEvNT_6ParamsE)
        /*00ec*/ 	.word	0x00000068


	//----- nvinfo : EIATTR_MIN_STACK_SIZE
	.align		4
.L_63:
        /*00f0*/ 	.byte	0x04, 0x12
        /*00f2*/ 	.short	(.L_65 - .L_64)
	.align		4
.L_64:
        /*00f4*/ 	.word	index@(_ZN7cutlass13device_kernelIN5flash11enable_sm90INS1_16FlashAttnFwdSm90INS1_25CollectiveMainloopFwdSm90ILi2EN4cute5tupleIJNS5_1CILi1EEES8_S8_EEENS6_IJNS7_ILi128EEESA_NS7_ILi192EEEEEELi128ENS_10bfloat16_tEfNS_4arch4Sm90ELb0ELb0ELb1ELb1ELb0ELb1ELb0ELb1ELb1ELb1ELb1ELb0EEENS1_21CollectiveEpilogueFwdINS6_IJSA_SA_SA_EEES9_SD_SF_Li256ELb1ELb1ELb1ELb0EEENS1_36VarlenDynamicPersistentTileSchedulerILi128ELi128ELi256ELi128ELb1ELb1ELb1ELb0ELb1ELb1EEEEEEEEEvNT_6ParamsE)
        /*00f8*/ 	.word	0x000000a8


	//----- nvinfo : EIATTR_MIN_STACK_SIZE
	.align		4
.L_65:
        /*00fc*/ 	.byte	0x04, 0x12
        /*00fe*/ 	.short	(.L_67 - .L_66)
	.align		4
.L_66:
        /*0100*/ 	.word	index@(_ZN7cutlass13device_kernelIN5flash11enable_sm90INS1_16FlashAttnFwdSm90INS1_25CollectiveMainloopFwdSm90ILi2EN4cute5tupleIJNS5_1CILi1EEES8_S8_EEENS6_IJNS7_ILi128EEENS7_ILi96EEENS7_ILi192EEEEEELi128ENS_10bfloat16_tEfNS_4arch4Sm90ELb0ELb1ELb1ELb0ELb0ELb0ELb0ELb1ELb1ELb1ELb1ELb0EEENS1_21CollectiveEpilogueFwdINS6_IJSA_SA_SB_EEES9_SE_SG_Li256ELb0ELb1ELb1ELb0EEENS1_19SingleTileSchedulerILb0ELb1ELb1ELi128EEEEEEEEEvNT_6ParamsE)
        /*0104*/ 	.word	0x00000018


	//----- nvinfo : EIATTR_MIN_STACK_SIZE
	.align		4
.L_67:
        /*0108*/ 	.byte	0x04, 0x12
        /*010a*/ 	.short	(.L_69 - .L_68)
	.align		4
.L_68:
        /*010c*/ 	.word	index@(_ZN7cutlass13device_kernelIN5flash11enable_sm90INS1_16FlashAttnFwdSm90INS1_25CollectiveMainloopFwdSm90ILi2EN4cute5tupleIJNS5_1CILi1EEES8_S8_EEENS6_IJNS7_ILi128EEENS7_ILi96EEENS7_ILi192EEEEEELi128ENS_10bfloat16_tEfNS_4arch4Sm90ELb0ELb1ELb1ELb1ELb0ELb0ELb0ELb1ELb1ELb1ELb1ELb0EEENS1_21CollectiveEpilogueFwdINS6_IJSA_SA_SB_EEES9_SE_SG_Li256ELb1ELb1ELb1ELb0EEENS1_36VarlenDynamicPersistentTileSchedulerILi128ELi96ELi256ELi128ELb1ELb1ELb1ELb1ELb0ELb1EEEEEEEEEvNT_6ParamsE)
        /*0110*/ 	.word	0x00000060


	//----- nvinfo : EIATTR_MIN_STACK_SIZE
	.align		4
.L_69:
        /*0114*/ 	.byte	0x04, 0x12
        /*0116*/ 	.short	(.L_71 - .L_70)
	.align		4
.L_70:
        /*0118*/ 	.word	index@(_ZN7cutlass13device_kernelIN5flash11enable_sm90INS1_16FlashAttnFwdSm90INS1_25CollectiveMainloopFwdSm90ILi2EN4cute5tupleIJNS5_1CILi1EEES8_S8_EEENS6_IJNS7_ILi128EEENS7_ILi96EEENS7_ILi192EEEEEELi128ENS_10bfloat16_tEfNS_4arch4Sm90ELb0ELb1ELb1ELb1ELb0ELb1ELb0ELb1ELb1ELb1ELb1ELb0EEENS1_21CollectiveEpilogueFwdINS6_IJSA_SA_SB_EEES9_SE_SG_Li256ELb1ELb1ELb1ELb0EEENS1_36VarlenDynamicPersistentTileSchedulerILi128ELi96ELi256ELi128ELb1ELb1ELb1ELb1ELb0ELb1EEEEEEEEEvNT_6ParamsE)
        /*011c*/ 	.word	0x00000098


	//----- nvinfo : EIATTR_MIN_STACK_SIZE
	.align		4
.L_71:
        /*0120*/ 	.byte	0x04, 0x12
        /*0122*/ 	.short	(.L_73 - .L_72)
	.align		4
.L_72:
        /*0124*/ 	.word	index@(_ZN7cutlass13device_kernelIN5flash11enable_sm90INS1_16FlashAttnFwdSm90INS1_25CollectiveMainloopFwdSm90ILi2EN4cute5tupleIJNS5_1CILi1EEES8_S8_EEENS6_IJNS7_ILi128EEESA_NS7_ILi192EEEEEELi128ENS_10bfloat16_tEfNS_4arch4Sm90ELb1ELb0ELb1ELb0ELb0ELb0ELb0ELb1ELb1ELb1ELb1ELb0EEENS1_21CollectiveEpilogueFwdINS6_IJSA_SA_SA_EEES9_SD_SF_Li256ELb0ELb1ELb1ELb0EEENS1_19SingleTileSchedulerILb0ELb1ELb1ELi128EEEEEEEEEvNT_6ParamsE)
        /*0128*/ 	.word	0x00000018


	//----- nvinfo : EIATTR_MIN_STACK_SIZE
	.align		4
.L_73:
        /*012c*/ 	.byte	0x04, 0x12
        /*012e*/ 	.short	(.L_75 - .L_74)
	.align		4
.L_74:
        /*0130*/ 	.word	index@(_ZN7cutlass13device_kernelIN5flash11enable_sm90INS1_16FlashAttnFwdSm90INS1_25CollectiveMainloopFwdSm90ILi2EN4cute5tupleIJNS5_1CILi1EEES8_S8_EEENS6_IJNS7_ILi128EEESA_NS7_ILi192EEEEEELi128ENS_10bfloat16_tEfNS_4arch4Sm90ELb1ELb0ELb1ELb1ELb0ELb0ELb0ELb1ELb1ELb1ELb1ELb0EEENS1_21CollectiveEpilogueFwdINS6_IJSA_SA_SA_EEES9_SD_SF_Li256ELb1ELb1ELb1ELb0EEENS1_36VarlenDynamicPersistentTileSchedulerILi128ELi128ELi256ELi128ELb1ELb1ELb1ELb1ELb1ELb1EEEEEEEEEvNT_6ParamsE)
        /*0134*/ 	.word	0x00000068


	//----- nvinfo : EIATTR_MIN_STACK_SIZE
	.align		4
.L_75:
        /*0138*/ 	.byte	0x04, 0x12
        /*013a*/ 	.short	(.L_77 - .L_76)
	.align		4
.L_76:
        /*013c*/ 	.word	index@(_ZN7cutlass13device_kernelIN5flash11enable_sm90INS1_16FlashAttnFwdSm90INS1_25CollectiveMainloopFwdSm90ILi2EN4cute5tupleIJNS5_1CILi1EEES8_S8_EEENS6_IJNS7_ILi128EEESA_NS7_ILi192EEEEEELi128ENS_10bfloat16_tEfNS_4arch4Sm90ELb1ELb0ELb1ELb1ELb0ELb1ELb0ELb1ELb1ELb1ELb1ELb0EEENS1_21CollectiveEpilogueFwdINS6_IJSA_SA_SA_EEES9_SD_SF_Li256ELb1ELb1ELb1ELb0EEENS1_36VarlenDynamicPersistentTileSchedulerILi128ELi128ELi256ELi128ELb1ELb1ELb1ELb1ELb1ELb1EEEEEEEEEvNT_6ParamsE)
        /*0140*/ 	.word	0x000000b0
.L_77:


//--------------------- .nv.compat                --------------------------
	.section	.nv.compat,"",@"SHT_CUDA_COMPAT_INFO"
	.align	4
        /*0000*/ 	.byte	0x02, 0x09, 0x01, 0x00, 0x02, 0x02, 0x04, 0x00, 0x02, 0x05, 0x05, 0x00, 0x03, 0x07, 0x01, 0x01
        /*0010*/ 	.byte	0x02, 0x03, 0x01, 0x00, 0x02, 0x06, 0x01, 0x00, 0x04, 0x0b, 0x08, 0x00, 0x00, 0x00, 0x00, 0x00
        /*0020*/ 	.byte	0x00, 0x00, 0x00, 0x00


//--------------------- .nv.info._ZN7cutlass13device_kernelIN5flash11enable_sm90INS1_16FlashAttnFwdSm90INS1_25CollectiveMainloopFwdSm90ILi2EN4cute5tupleIJNS5_1CILi1EEES8_S8_EEENS6_IJNS7_ILi128EEESA_NS7_ILi192EEEEEELi128ENS_10bfloat16_tEfNS_4arch4Sm90ELb0ELb0ELb1ELb0ELb0ELb0ELb0ELb1ELb1ELb1ELb1ELb0EEENS1_21CollectiveEpilogueFwdINS6_IJSA_SA_SA_EEES9_SD_SF_Li256ELb0ELb1ELb1ELb0EEENS1_19SingleTileSchedulerILb0ELb1ELb1ELi128EEEEEEEEEvNT_6ParamsE --------------------------
	.section	.nv.info._ZN7cutlass13device_kernelIN5flash11enable_sm90INS1_16FlashAttnFwdSm90INS1_25CollectiveMainloopFwdSm90ILi2EN4cute5tupleIJNS5_1CILi1EEES8_S8_EEENS6_IJNS7_ILi128EEESA_NS7_ILi192EEEEEELi128ENS_10bfloat16_tEfNS_4arch4Sm90ELb0ELb0ELb1ELb0ELb0ELb0ELb0ELb1ELb1ELb1ELb1ELb0EEENS1_21CollectiveEpilogueFwdINS6_IJSA_SA_SA_EEES9_SD_SF_Li256ELb0ELb1ELb1ELb0EEENS1_19SingleTileSchedulerILb0ELb1ELb1ELi128EEEEEEEEEvNT_6ParamsE,"",@"SHT_CUDA_INFO"
	.sectionflags	@""
	.align	4


	//----- nvinfo : EIATTR_CUDA_API_VERSION
	.align		4
        /*0000*/ 	.byte	0x04, 0x37
        /*0002*/ 	.short	(.L_79 - .L_78)
.L_78:
        /*0004*/ 	.word	0x00000082


	//----- nvinfo : EIATTR_KPARAM_INFO
	.align		4
.L_79:
        /*0008*/ 	.byte	0x04, 0x17
        /*000a*/ 	.short	(.L_81 - .L_80)
.L_80:
        /*000c*/ 	.word	0x00000000
        /*0010*/ 	.short	0x0000
        /*0012*/ 	.short	0x0070
        /*0014*/ 	.byte	0x00, 0xf0, 0x01, 0x28


	//----- nvinfo : EIATTR_SPARSE_MMA_MASK
	.align		4
.L_81:
        /*0018*/ 	.byte	0x03, 0x50
        /*001a*/ 	.short	0x0000


	//----- nvinfo : EIATTR_MAXREG_COUNT
	.align		4
        /*001c*/ 	.byte	0x03, 0x1b
        /*001e*/ 	.short	0x00a8


	//----- nvinfo : EIATTR_NUM_BARRIERS
	.align		4
        /*0020*/ 	.byte	0x02, 0x4c
        /*0022*/ 	.byte	0x09
	.zero		1


	//----- nvinfo : EIATTR_EXTERNS
	.align		4
        /*0024*/ 	.byte	0x04, 0x0f
        /*0026*/ 	.short	(.L_83 - .L_82)


	//   ....[0]....
	.align		4
.L_82:
        /*0028*/ 	.word	index@(__assertfail)


	//----- nvinfo : EIATTR_ANNOTATIONS
	.align		4
.L_83:
        /*002c*/ 	.byte	0x04, 0x55
        /*002e*/ 	.short	(.L_85 - .L_84)


	//   ....[0]....
.L_84:
        /*0030*/ 	.word	0x00000001
        /*0034*/ 	.byte	0x40, 0x09, 0x00, 0x00, 0x01, 0x00, 0x00, 0x00, 0x10, 0x12, 0x00, 0x00, 0x01, 0x00, 0x00, 0x00
        /* <DEDUP_REMOVED lines=9> */
        /*00d4*/ 	.byte	0xa0, 0xc6, 0x00, 0x00, 0x01, 0x00, 0x00, 0x00, 0xb0, 0xcb, 0x00, 0x00


	//----- nvinfo : EIATTR_MERCURY_ISA_VERSION
	.align		4
.L_85:
        /*00e0*/ 	.byte	0x03, 0x5f
        /*00e2*/ 	.short	0x0101


	//----- nvinfo : EIATTR_INT_WARP_WIDE_INSTR_OFFSETS
	.align		4
        /*00e4*/ 	.byte	0x04, 0x31
        /*00e6*/ 	.short	(.L_87 - .L_86)


	//   ....[0]....
.L_86:
        /*00e8*/ 	.word	0x00000120


	//   ....[1]....
        /*00ec*/ 	.word	0x00000160


	//   ....[2]....
        /*00f0*/ 	.word	0x00000220


	//----- nvinfo : EIATTR_COOP_GROUP_MASK_REGIDS
	.align		4
.L_87:
        /*00f4*/ 	.byte	0x04, 0x29
        /*00f6*/ 	.short	(.L_89 - .L_88)


	//   ....[0]....
.L_88:
        /*00f8*/ 	.word	0xffffffff


	//   ....[1]....
        /*00fc*/ 	.word	0xffffffff


	//   ....[2]....
        /*0100*/ 	.word	0xffffffff


	//   ....[3]....
        /*0104*/ 	.word	0xffffffff


	//   ....[4]....
        /*0108*/ 	.word	0xffffffff


	//   ....[5]....
        /*010c*/ 	.word	0xffffffff


	//   ....[6]....
        /*0110*/ 	.word	0xffffffff


	//   ....[7]....
        /*0114*/ 	.word	0xffffffff


	//   ....[8]....
        /*0118*/ 	.word	0xffffffff


	//   ....[9]....
        /*011c*/ 	.word	0xffffffff


	//   ....[10]....
        /*0120*/ 	.word	0xffffffff


	//   ....[11]....
        /*0124*/ 	.word	0xffffffff


	//   ....[12]....
        /*0128*/ 	.word	0xffffffff


	//   ....[13]....
        /*012c*/ 	.word	0xffffffff


	//   ....[14]....
        /*0130*/ 	.word	0xffffffff


	//   ....[15]....
        /*0134*/ 	.word	0xffffffff


	//   ....[16]....
        /*0138*/ 	.word	0xffffffff


	//   ....[17]....
        /*013c*/ 	.word	0xffffffff


	//   ....[18]....
        /*0140*/ 	.word	0xffffffff


	//   ....[19]....
        /*0144*/ 	.word	0xffffffff


	//   ....[20]....
        /*0148*/ 	.word	0xffffffff


	//   ....[21]....
        /*014c*/ 	.word	0xffffffff


	//   ....[22]....
        /*0150*/ 	.word	0xffffffff


	//   ....[23]....
        /*0154*/ 	.word	0xffffffff


	//   ....[24]....
        /*0158*/ 	.word	0xffffffff


	//   ....[25]....
        /*015c*/ 	.word	0xffffffff


	//   ....[26]....
        /*0160*/ 	.word	0xffffffff


	//   ....[27]....
        /*0164*/ 	.word	0xffffffff


	//   ....[28]....
        /*0168*/ 	.word	0xffffffff


	//   ....[29]....
        /*016c*/ 	.word	0xffffffff


	//   ....[30]....
        /*0170*/ 	.word	0xffffffff


	//   ....[31]....
        /*0174*/ 	.word	0xffffffff


	//   ....[32]....
        /*0178*/ 	.word	0xffffffff


	//   ....[33]....
        /*017c*/ 	.word	0xffffffff


	//   ....[34]....
        /*0180*/ 	.word	0xffffffff


	//   ....[35]....
        /*0184*/ 	.word	0xffffffff


	//   ....[36]....
        /*0188*/ 	.word	0xffffffff


	//   ....[37]....
        /*018c*/ 	.word	0xffffffff


	//   ....[38]....
        /*0190*/ 	.word	0xffffffff


	//   ....[39]....
        /*0194*/ 	.word	0xffffffff


	//   ....[40]....
        /*0198*/ 	.word	0xffffffff


	//   ....[41]....
        /*019c*/ 	.word	0xffffffff


	//   ....[42]....
        /*01a0*/ 	.word	0xffffffff


	//   ....[43]....
        /*01a4*/ 	.word	0xffffffff


	//   ....[44]....
        /*01a8*/ 	.word	0xffffffff


	//   ....[45]....
        /*01ac*/ 	.word	0xffffffff


	//   ....[46]....
        /*01b0*/ 	.word	0xffffffff


	//   ....[47]....
        /*01b4*/ 	.word	0x0500000f


	//   ....[48]....
        /*01b8*/ 	.word	0x0500000f


	//   ....[49]....
        /*01bc*/ 	.word	0x0500000f


	//   ....[50]....
        /*01c0*/ 	.word	0x0500000f


	//   ....[51]....
        /*01c4*/ 	.word	0x0500000f


	//   ....[52]....
        /*01c8*/ 	.word	0x0500000f


	//   ....[53]....
        /*01cc*/ 	.word	0x0500000f


	//   ....[54]....
        /*01d0*/ 	.word	0x0500000f


	//   ....[55]....
        /*01d4*/ 	.word	0x0500000f


	//   ....[56]....
        /*01d8*/ 	.word	0x0500000f


	//   ....[57]....
        /*01dc*/ 	.word	0x0500000f


	//   ....[58]....
        /*01e0*/ 	.word	0x0500000f


	//   ....[59]....
        /*01e4*/ 	.word	0x0500000f


	//   ....[60]....
        /*01e8*/ 	.word	0x0500000f


	//   ....[61]....
        /*01ec*/ 	.word	0x0500000f


	//   ....[62]....
        /*01f0*/ 	.word	0x0500000f


	//   ....[63]....
        /*01f4*/ 	.word	0x0500000f


	//   ....[64]....
        /*01f8*/ 	.word	0x0500000f


	//----- nvinfo : EIATTR_COOP_GROUP_INSTR_OFFSETS
	.align		4
.L_89:
        /*01fc*/ 	.byte	0x04, 0x28
        /*01fe*/ 	.short	(.L_91 - .L_90)


	//   ....[0]....
.L_90:
        /*0200*/ 	.word	0x00000060


	//   ....[1]....
        /*0204*/ 	.word	0x00000130


	//   ....[2]....
        /*0208*/ 	.word	0x00000230


	//   ....[3]....
        /*020c*/ 	.word	0x000003a0


	//   ....[4]....
        /*0210*/ 	.word	0x00000500


	//   ....[5]....
        /*0214*/ 	.word	0x00000620


	//   ....[6]....
        /*0218*/ 	.word	0x00000780


	//   ....[7]....
        /*021c*/ 	.word	0x00001040


	//   ....[8]....
        /*0220*/ 	.word	0x00002bc0


	//   ....[9]....
        /*0224*/ 	.word	0x00002c40


	//   ....[10]....
        /*0228*/ 	.word	0x00003200


	//   ....[11]....
        /*022c*/ 	.word	0x00003260


	//   ....[12]....
        /*0230*/ 	.word	0x00005820


	//   ....[13]....
        /*0234*/ 	.word	0x00005850


	//   ....[14]....
        /*0238*/ 	.word	0x00005c20


	//   ....[15]....
        /*023c*/ 	.word	0x00005c90


	//   ....[16]....
        /*0240*/ 	.word	0x00006f20


	//   ....[17]....
        /*0244*/ 	.word	0x00006f60


	//   ....[18]....
        /*0248*/ 	.word	0x00007000


	//   ....[19]....
        /*024c*/ 	.word	0x00007010


	//   ....[20]....
        /*0250*/ 	.word	0x00007f00


	//   ....[21]....
        /*0254*/ 	.word	0x00007f40


	//   ....[22]....
        /*0258*/ 	.word	0x00007f80


	//   ....[23]....
        /*025c*/ 	.word	0x00007fb0


	//   ....[24]....
        /*0260*/ 	.word	0x00007fd0


	//   ....[25]....
        /*0264*/ 	.word	0x00007ff0


	//   ....[26]....
        /*0268*/ 	.word	0x00008630


	//   ....[27]....
        /*026c*/ 	.word	0x00008640


	//   ....[28]....
        /*0270*/ 	.word	0x00009040


	//   ....[29]....
        /*0274*/ 	.word	0x00009a40


	//   ....[30]....
        /*0278*/ 	.word	0x0000a410


	//   ....[31]....
        /*027c*/ 	.word	0x0000a420


	//   ....[32]....
        /*0280*/ 	.word	0x0000a430


	//   ....[33]....
        /*0284*/ 	.word	0x0000a450


	//   ....[34]....
        /*0288*/ 	.word	0x0000a530


	//   ....[35]....
        /*028c*/ 	.word	0x0000a540


	//   ....[36]....
        /*0290*/ 	.word	0x0000a5e0


	//   ....[37]....
        /*0294*/ 	.word	0x0000a610


	//   ....[38]....
        /*0298*/ 	.word	0x0000a690


	//   ....[39]....
        /*029c*/ 	.word	0x0000a6c0


	//   ....[40]....
        /*02a0*/ 	.word	0x0000a740


	//   ....[41]....
        /*02a4*/ 	.word	0x0000a780


	//   ....[42]....
        /*02a8*/ 	.word	0x0000a7f0


	//   ....[43]....
        /*02ac*/ 	.word	0x0000a820


	//   ....[44]....
        /*02b0*/ 	.word	0x0000a8a0


	//   ....[45]....
        /*02b4*/ 	.word	0x0000a8d0


	//   ....[46]....
        /*02b8*/ 	.word	0x0000cb40


	//   ....[47]....
        /*02bc*/ 	.word	0x0000cfd0


	//   ....[48]....
        /*02c0*/ 	.word	0x0000d140


	//   ....[49]....
        /*02c4*/ 	.word	0x0000d1a0


	//   ....[50]....
        /*02c8*/ 	.word	0x0000d240


	//   ....[51]....
        /*02cc*/ 	.word	0x0000d320


	//   ....[52]....
        /*02d0*/ 	.word	0x0000d400


	//   ....[53]....
        /*02d4*/ 	.word	0x0000d4d0


	//   ....[54]....
        /*02d8*/ 	.word	0x0000d560


	//   ....[55]....
        /*02dc*/ 	.word	0x0000d630


	//   ....[56]....
        /*02e0*/ 	.word	0x0000d6c0


	//   ....[57]....
        /*02e4*/ 	.word	0x0000d790


	//   ....[58]....
        /*02e8*/ 	.word	0x0000d820


	//   ....[59]....
        /*02ec*/ 	.word	0x0000d8f0


	//   ....[60]....
        /*02f0*/ 	.word	0x0000d980


	//   ....[61]....
        /*02f4*/ 	.word	0x0000da50


	//   ....[62]....
        /*02f8*/ 	.word	0x0000dad0


	//   ....[63]....
        /*02fc*/ 	.word	0x0000db90


	//   ....[64]....
        /*0300*/ 	.word	0x0000df90


	//----- nvinfo : EIATTR_REG_RECONFIG
	.align		4
.L_91:
        /*0304*/ 	.byte	0x01, 0x54
	.zero		2


	//----- nvinfo : EIATTR_SYSCALL_OFFSETS
	.align		4
        /*0308*/ 	.byte	0x04, 0x46
        /*030a*/ 	.short	(.L_93 - .L_92)


	//   ....[0]....
.L_92:
        /*030c*/ 	.word	0x00001200


	//   ....[1]....
        /*0310*/ 	.word	0x000096d0


	//   ....[2]....
        /*0314*/ 	.word	0x00009810


	//   ....[3]....
        /*0318*/ 	.word	0x00009900


	//   ....[4]....
        /*031c*/ 	.word	0x0000a020


	//----- nvinfo : EIATTR_MBARRIER_INSTR_OFFSETS
	.align		4
.L_93:
        /*0320*/ 	.byte	0x04, 0x39
        /*0322*/ 	.short	(.L_95 - .L_94)


	//   ....[0]....
.L_94:
        /*0324*/ 	.word	0x00000250
        /*0328*/ 	.word	0x000000ff
        /*032c*/ 	.word	0x00034800
        /*0330*/ 	.short	0x0100
        /*0332*/ 	.byte	0x08
	.zero		1


	//   ....[1]....
        /*0334*/ 	.word	0x00000260
        /*0338*/ 	.word	0x000000ff
        /*033c*/ 	.word	0x00034820
        /*0340*/ 	.short	0x0100
        /*0342*/ 	.byte	0x08
	.zero		1


	//   ....[2]....
        /*0344*/ 	.word	0x00000350
        /*0348*/ 	.word	0x000000ff
        /*034c*/ 	.word	0x00034830
        /*0350*/ 	.short	0x0100
        /*0352*/ 	.byte	0x08
	.zero		1


	//   ....[3]....
        /*0354*/ 	.word	0x00000360
        /*0358*/ 	.word	0x000000ff
        /*035c*/ 	.word	0x00034840
        /*0360*/ 	.short	0x0100
        /*0362*/ 	.byte	0x08
	.zero		1


	//   ....[4]....
        /*0364*/ 	.word	0x00000370
        /*0368*/ 	.word	0x000000ff
        /*036c*/ 	.word	0x00034838
        /*0370*/ 	.short	0x0100
        /*0372*/ 	.byte	0x08
	.zero		1


	//   ....[5]....
        /*0374*/ 	.word	0x00000380
        /*0378*/ 	.word	0x000000ff
        /*037c*/ 	.word	0x00034848
        /*0380*/ 	.short	0x0100
        /*0382*/ 	.byte	0x08
	.zero		1


	//   ....[6]....
        /*0384*/ 	.word	0x000004b0
        /*0388*/ 	.word	0x000000ff
        /*038c*/ 	.word	0x00034850
        /*0390*/ 	.short	0x0100
        /*0392*/ 	.byte	0x08
	.zero		1


	//   ....[7]....
        /*0394*/ 	.word	0x000004c0
        /*0398*/ 	.word	0x000000ff
        /*039c*/ 	.word	0x00034860
        /*03a0*/ 	.short	0x0100
        /*03a2*/ 	.byte	0x08
	.zero		1


	//   ....[8]....
        /*03a4*/ 	.word	0x000004d0
        /*03a8*/ 	.word	0x000000ff
        /*03ac*/ 	.word	0x00034858
        /*03b0*/ 	.short	0x0100
        /*03b2*/ 	.byte	0x08
	.zero		1


	//   ....[9]....
        /*03b4*/ 	.word	0x000004e0
        /*03b8*/ 	.word	0x000000ff
        /*03bc*/ 	.word	0x00034868
        /*03c0*/ 	.short	0x0100
        /*03c2*/ 	.byte	0x08
	.zero		1


	//   ....[10]....
        /*03c4*/ 	.word	0x000005d0
        /*03c8*/ 	.word	0x000000ff
        /*03cc*/ 	.word	0x00034870
        /*03d0*/ 	.short	0x0100
        /*03d2*/ 	.byte	0x06
	.zero		1


	//   ....[11]....
        /*03d4*/ 	.word	0x000005e0
        /*03d8*/ 	.word	0x000000ff
        /*03dc*/ 	.word	0x00034880
        /*03e0*/ 	.short	0x0100
        /*03e2*/ 	.byte	0x06
	.zero		1


	//   ....[12]....
        /*03e4*/ 	.word	0x000005f0
        /*03e8*/ 	.word	0x000000ff
        /*03ec*/ 	.word	0x00034878
        /*03f0*/ 	.short	0x0100
        /*03f2*/ 	.byte	0x06
	.zero		1


	//   ....[13]....
        /*03f4*/ 	.word	0x00000600
        /*03f8*/ 	.word	0x000000ff
        /*03fc*/ 	.word	0x00034888
        /*0400*/ 	.short	0x0100
        /*0402*/ 	.byte	0x06
	.zero		1


	//   ....[14]....
        /*0404*/ 	.word	0x00000730
        /*0408*/ 	.word	0x000000ff
        /*040c*/ 	.word	0x00034890
        /*0410*/ 	.short	0x0100
        /*0412*/ 	.byte	0x08
	.zero		1


	//   ....[15]....
        /*0414*/ 	.word	0x00000740
        /*0418*/ 	.word	0x000000ff
        /*041c*/ 	.word	0x000348a0
        /*0420*/ 	.short	0x0100
        /*0422*/ 	.byte	0x08
	.zero		1


	//   ....[16]....
        /*0424*/ 	.word	0x00000750
        /*0428*/ 	.word	0x000000ff
        /*042c*/ 	.word	0x00034898
        /*0430*/ 	.short	0x0100
        /*0432*/ 	.byte	0x08
	.zero		1


	//   ....[17]....
        /*0434*/ 	.word	0x00000760
        /*0438*/ 	.word	0x000000ff
        /*043c*/ 	.word	0x000348a8
        /*0440*/ 	.short	0x0100
        /*0442*/ 	.byte	0x08
	.zero		1


	//   ....[18]....
        /*0444*/ 	.word	0x00000890
        /*0448*/ 	.word	0x000000ff
        /*044c*/ 	.word	0x000348b0
        /*0450*/ 	.short	0x0100
        /*0452*/ 	.byte	0x08
	.zero		1


	//   ....[19]....
        /*0454*/ 	.word	0x000008a0
        /*0458*/ 	.word	0x000000ff
        /*045c*/ 	.word	0x000348c0
        /*0460*/ 	.short	0x0100
        /*0462*/ 	.byte	0x08
	.zero		1


	//   ....[20]....
        /*0464*/ 	.word	0x000008b0
        /*0468*/ 	.word	0x000000ff
        /*046c*/ 	.word	0x000348b8
        /*0470*/ 	.short	0x0100
        /*0472*/ 	.byte	0x08
	.zero		1


	//   ....[21]....
        /*0474*/ 	.word	0x000008c0
        /*0478*/ 	.word	0x000000ff
        /*047c*/ 	.word	0x000348c8
        /*0480*/ 	.short	0x0100
        /*0482*/ 	.byte	0x08
	.zero		1


	//   ....[22]....
        /*0484*/ 	.word	0x00001230
        /*0488*/ 	.word	0x000000ff
        /*048c*/ 	.word	0x00034800
        /*0490*/ 	.short	0x010a
        /*0492*/ 	.byte	0x24
	.zero		1


	//   ....[23]....
        /*0494*/ 	.word	0x00001290
        /*0498*/ 	.word	0x000000ff
        /*049c*/ 	.word	0x00034830
        /*04a0*/ 	.short	0x010a
        /*04a2*/ 	.byte	0x24
	.zero		1


	//   ....[24]....
        /*04a4*/ 	.word	0x00001310
        /*04a8*/ 	.word	0x000000ff
        /*04ac*/ 	.word	0x00034830
        /*04b0*/ 	.short	0x010a
        /*04b2*/ 	.byte	0x24
	.zero		1


	//   ....[25]....
        /*04b4*/ 	.word	0x000037b0
        /*04b8*/ 	.word	0x00000003
        /*04bc*/ 	.word	0x00000000
        /*04c0*/ 	.short	0x0101
        /*04c2*/ 	.byte	0x3f
	.zero		1


	//   ....[26]....
        /*04c4*/ 	.word	0x00004250
        /*04c8*/ 	.word	0x000000ff
        /*04cc*/ 	.word	0x00034830
        /*04d0*/ 	.short	0x010a
        /*04d2*/ 	.byte	0x27
	.zero		1


	//   ....[27]....
        /*04d4*/ 	.word	0x00004290
        /*04d8*/ 	.word	0x000000ff
        /*04dc*/ 	.word	0x00034830
        /*04e0*/ 	.short	0x010a
        /*04e2*/ 	.byte	0x27
	.zero		1


	//   ....[28]....
        /*04e4*/ 	.word	0x00004ae0
        /*04e8*/ 	.word	0x000000ff
        /*04ec*/ 	.word	0x00034850
        /*04f0*/ 	.short	0x010a
        /*04f2*/ 	.byte	0x07
	.zero		1


	//   ....[29]....
        /*04f4*/ 	.word	0x00004b20
        /*04f8*/ 	.word	0x000000ff
        /*04fc*/ 	.word	0x00034850
        /*0500*/ 	.short	0x010a
        /*0502*/ 	.byte	0x07
	.zero		1


	//   ....[30]....
        /*0504*/ 	.word	0x00006520
        /*0508*/ 	.word	0x0000000f
        /*050c*/ 	.word	0x00000000
        /*0510*/ 	.short	0x0101
        /*0512*/ 	.byte	0x3f
	.zero		1


	//   ....[31]....
        /*0514*/ 	.word	0x000065a0
        /*0518*/ 	.word	0x00000014
        /*051c*/ 	.word	0x00000000
        /*0520*/ 	.short	0x0101
        /*0522*/ 	.byte	0x3f
	.zero		1


	//   ....[32]....
        /*0524*/ 	.word	0x00006e70
        /*0528*/ 	.word	0x0000000e
        /*052c*/ 	.word	0x00034850
        /*0530*/ 	.short	0x010a
        /*0532*/ 	.byte	0x3f
	.zero		1


	//   ....[33]....
        /*0534*/ 	.word	0x00006eb0
        /*0538*/ 	.word	0x0000000e
        /*053c*/ 	.word	0x00034850
        /*0540*/ 	.short	0x010a
        /*0542*/ 	.byte	0x3f
	.zero		1


	//   ....[34]....
        /*0544*/ 	.word	0x00007370
        /*0548*/ 	.word	0x0000000b
        /*054c*/ 	.word	0x00000000
        /*0550*/ 	.short	0x0101
        /*0552*/ 	.byte	0x3f
	.zero		1


	//   ....[35]....
        /*0554*/ 	.word	0x00007fe0
        /*0558*/ 	.word	0x000000ff
        /*055c*/ 	.word	0x00000000
        /*0560*/ 	.short	0x0101
        /*0562*/ 	.byte	0x04
	.zero		1


	//   ....[36]....
        /*0564*/ 	.word	0x00009c40
        /*0568*/ 	.word	0x000000ff
        /*056c*/ 	.word	0x00034840
        /*0570*/ 	.short	0x010a
        /*0572*/ 	.byte	0x26
	.zero		1


	//   ....[37]....
        /*0574*/ 	.word	0x0000aa00
        /*0578*/ 	.word	0x000000ff
        /*057c*/ 	.word	0x00034800
        /*0580*/ 	.short	0x0107
        /*0582*/ 	.byte	0x26
	.zero		1


	//   ....[38]....
        /*0584*/ 	.word	0x0000aa70
        /*0588*/ 	.word	0x000000ff
        /*058c*/ 	.word	0x00034800
        /*0590*/ 	.short	0x0101
        /*0592*/ 	.byte	0x26
	.zero		1


	//   ....[39]....
        /*0594*/ 	.word	0x0000aa90
        /*0598*/ 	.word	0x000000ff
        /*059c*/ 	.word	0x00034820
        /*05a0*/ 	.short	0x010a
        /*05a2*/ 	.byte	0x26
	.zero		1


	//   ....[40]....
        /*05a4*/ 	.word	0x0000ae70
        /*05a8*/ 	.word	0x000000ff
        /*05ac*/ 	.word	0x00034848
        /*05b0*/ 	.short	0x010a
        /*05b2*/ 	.byte	0x26
	.zero		1


	//   ....[41]....
        /*05b4*/ 	.word	0x0000b210
        /*05b8*/ 	.word	0x000000ff
        /*05bc*/ 	.word	0x00034860
        /*05c0*/ 	.short	0x010a
        /*05c2*/ 	.byte	0x26
	.zero		1


	//   ....[42]....
        /*05c4*/ 	.word	0x0000b710
        /*05c8*/ 	.word	0x000000ff
        /*05cc*/ 	.word	0x00034840
        /*05d0*/ 	.short	0x010a
        /*05d2*/ 	.byte	0x26
	.zero		1


	//   ....[43]....
        /*05d4*/ 	.word	0x0000bac0
        /*05d8*/ 	.word	0x000000ff
        /*05dc*/ 	.word	0x00034868
        /*05e0*/ 	.short	0x010a
        /*05e2*/ 	.byte	0x26
	.zero		1


	//   ....[44]....
        /*05e4*/ 	.word	0x0000c010
        /*05e8*/ 	.word	0x000000ff
        /*05ec*/ 	.word	0x00034848
        /*05f0*/ 	.short	0x010a
        /*05f2*/ 	.byte	0x26
	.zero		1


	//   ....[45]....
        /*05f4*/ 	.word	0x0000c3a0
        /*05f8*/ 	.word	0x000000ff
        /*05fc*/ 	.word	0x00034860
        /*0600*/ 	.short	0x010a
        /*0602*/ 	.byte	0x26
	.zero		1


	//   ....[46]....
        /*0604*/ 	.word	0x0000c740
        /*0608*/ 	.word	0x00000003
        /*060c*/ 	.word	0x00034860
        /*0610*/ 	.short	0x010a
        /*0612*/ 	.byte	0x3f
	.zero		1


	//   ....[47]....
        /*0614*/ 	.word	0x0000cad0
        /*0618*/ 	.word	0x00000002
        /*061c*/ 	.word	0x00034820
        /*0620*/ 	.short	0x010a
        /*0622*/ 	.byte	0x3f
	.zero		1


	//   ....[48]....
        /*0624*/ 	.word	0x0000cc50
        /*0628*/ 	.word	0x00000006
        /*062c*/ 	.word	0x00000000
        /*0630*/ 	.short	0x010a
        /*0632*/ 	.byte	0x3f
	.zero		1


	//   ....[49]....
        /*0634*/ 	.word	0x0000ccc0
        /*0638*/ 	.word	0x00000003
        /*063c*/ 	.word	0x00000000
        /*0640*/ 	.short	0x010a
        /*0642*/ 	.byte	0x3f
	.zero		1


	//   ....[50]....
        /*0644*/ 	.word	0x0000cd20
        /*0648*/ 	.word	0x00000000
        /*064c*/ 	.word	0x00000000
        /*0650*/ 	.short	0x010a
        /*0652*/ 	.byte	0x3f
	.zero		1


	//   ....[51]....
        /*0654*/ 	.word	0x0000cd50
        /*0658*/ 	.word	0x00000003
        /*065c*/ 	.word	0x00000000
        /*0660*/ 	.short	0x010a
        /*0662*/ 	.byte	0x3f
	.zero		1


	//   ....[52]....
        /*0664*/ 	.word	0x0000cdc0
        /*0668*/ 	.word	0x00000000
        /*066c*/ 	.word	0x00034800
        /*0670*/ 	.short	0x010a
        /*0672*/ 	.byte	0x3f
	.zero		1


	//   ....[53]....
        /*0674*/ 	.word	0x0000ce20
        /*0678*/ 	.word	0x00000000
        /*067c*/ 	.word	0x00034830
        /*0680*/ 	.short	0x010a
        /*0682*/ 	.byte	0x3f
	.zero		1


	//   ....[54]....
        /*0684*/ 	.word	0x0000ce80
        /*0688*/ 	.word	0x0000000a
        /*068c*/ 	.word	0x00034830
        /*0690*/ 	.short	0x010a
        /*0692*/ 	.byte	0x3f
	.zero		1


	//   ....[55]....
        /*0694*/ 	.word	0x0000cee0
        /*0698*/ 	.word	0x00000009
        /*069c*/ 	.word	0x00034850
        /*06a0*/ 	.short	0x010a
        /*06a2*/ 	.byte	0x3f
	.zero		1


	//   ....[56]....
        /*06a4*/ 	.word	0x0000cf30
        /*06a8*/ 	.word	0x0000000e
        /*06ac*/ 	.word	0x00034850
        /*06b0*/ 	.short	0x010a
        /*06b2*/ 	.byte	0x3f
	.zero		1


	//   ....[57]....
        /*06b4*/ 	.word	0x0000d090
        /*06b8*/ 	.word	0x00000003
        /*06bc*/ 	.word	0x00034840
        /*06c0*/ 	.short	0x010a
        /*06c2*/ 	.byte	0x3f
	.zero		1


	//   ....[58]....
        /*06c4*/ 	.word	0x0000dbd0
        /*06c8*/ 	.word	0x00000003
        /*06cc*/ 	.word	0x00034820
        /*06d0*/ 	.short	0x010a
        /*06d2*/ 	.byte	0x3f
	.zero		1


	//   ....[59]....
        /*06d4*/ 	.word	0x0000dc30
        /*06d8*/ 	.word	0x00000003
        /*06dc*/ 	.word	0x00034848
        /*06e0*/ 	.short	0x010a
        /*06e2*/ 	.byte	0x3f
	.zero		1


	//   ....[60]....
        /*06e4*/ 	.word	0x0000dc90
        /*06e8*/ 	.word	0x00000003
        /*06ec*/ 	.word	0x00034860
        /*06f0*/ 	.short	0x010a
        /*06f2*/ 	.byte	0x3f
	.zero		1


	//   ....[61]....
        /*06f4*/ 	.word	0x0000dcf0
        /*06f8*/ 	.word	0x00000003
        /*06fc*/ 	.word	0x00034840
        /*0700*/ 	.short	0x010a
        /*0702*/ 	.byte	0x3f
	.zero		1


	//   ....[62]....
        /*0704*/ 	.word	0x0000dd50
        /*0708*/ 	.word	0x00000003
        /*070c*/ 	.word	0x00034868
        /*0710*/ 	.short	0x010a
        /*0712*/ 	.byte	0x3f
	.zero		1


	//   ....[63]....
        /*0714*/ 	.word	0x0000ddb0
        /*0718*/ 	.word	0x00000003
        /*071c*/ 	.word	0x00034848
        /*0720*/ 	.short	0x010a
        /*0722*/ 	.byte	0x3f
	.zero		1


	//   ....[64]....
        /*0724*/ 	.word	0x0000de10
        /*0728*/ 	.word	0x00000003
        /*072c*/ 	.word	0x00034860
        /*0730*/ 	.short	0x010a
        /*0732*/ 	.byte	0x3f
	.zero		1


	//   ....[65]....
        /*0734*/ 	.word	0x0000de60
        /*0738*/ 	.word	0x00000003
        /*073c*/ 	.word	0x00034860
        /*0740*/ 	.short	0x010a
        /*0742*/ 	.byte	0x3f
	.zero		1


	//   ....[66]....
        /*0744*/ 	.word	0x0000deb0
        /*0748*/ 	.word	0x00000002
        /*074c*/ 	.word	0x00034820
        /*0750*/ 	.short	0x010a
        /*0752*/ 	.byte	0x3f
	.zero		1


	//   ....[67]....
        /*0754*/ 	.word	0x0000e050
        /*0758*/ 	.word	0x00000006
        /*075c*/ 	.word	0x00000000
        /*0760*/ 	.short	0x010a
        /*0762*/ 	.byte	0x3f
	.zero		1


	//   ....[68]....
        /*0764*/ 	.word	0x0000e0a0
        /*0768*/ 	.word	0x00000003
        /*076c*/ 	.word	0x00000000
        /*0770*/ 	.short	0x010a
        /*0772*/ 	.byte	0x3f
	.zero		1


	//   ....[69]....
        /*0774*/ 	.word	0x0000e0f0
        /*0778*/ 	.word	0x00000000
        /*077c*/ 	.word	0x00000000
        /*0780*/ 	.short	0x010a
        /*0782*/ 	.byte	0x3f
	.zero		1


	//----- nvinfo : EIATTR_NUM_MBARRIERS
	.align		4
.L_95:
        /*0784*/ 	.byte	0x03, 0x38
        /*0786*/ 	.short	0x0016


	//----- nvinfo : EIATTR_EXIT_INSTR_OFFSETS
	.align		4
        /*0788*/ 	.byte	0x04, 0x1c
        /*078a*/ 	.short	(.L_97 - .L_96)


	//   ....[0]....
.L_96:
        /*078c*/ 	.word	0x0000cda0


	//----- nvinfo : EIATTR_MAX_THREADS
	.align		4
.L_97:
        /*0790*/ 	.byte	0x04, 0x05
        /*0792*/ 	.short	(.L_99 - .L_98)
.L_98:
        /*0794*/ 	.word	0x00000180
        /*0798*/ 	.word	0x00000001
        /*079c*/ 	.word	0x00000001


	//----- nvinfo : EIATTR_CRS_STACK_SIZE
	.align		4
.L_99:
        /*07a0*/ 	.byte	0x04, 0x1e
        /*07a2*/ 	.short	(.L_101 - .L_100)
.L_100:
        /*07a4*/ 	.word	0x00000000


	//----- nvinfo : EIATTR_CBANK_PARAM_SIZE
	.align		4
.L_101:
        /*07a8*/ 	.byte	0x03, 0x19
        /*07aa*/ 	.short	0x0a70


	//----- nvinfo : EIATTR_PARAM_CBANK
	.align		4
        /*07ac*/ 	.byte	0x04, 0x0a
        /*07ae*/ 	.short	(.L_103 - .L_102)
	.align		4
.L_102:
        /*07b0*/ 	.word	index@(.nv.constant0._ZN7cutlass13device_kernelIN5flash11enable_sm90INS1_16FlashAttnFwdSm90INS1_25CollectiveMainloopFwdSm90ILi2EN4cute5tupleIJNS5_1CILi1EEES8_S8_EEENS6_IJNS7_ILi128EEESA_NS7_ILi192EEEEEELi128ENS_10bfloat16_tEfNS_4arch4Sm90ELb0ELb0ELb1ELb0ELb0ELb0ELb0ELb1ELb1ELb1ELb1ELb0EEENS1_21CollectiveEpilogueFwdINS6_IJSA_SA_SA_EEES9_SD_SF_Li256ELb0ELb1ELb1ELb0EEENS1_19SingleTileSchedulerILb0ELb1ELb1ELi128EEEEEEEEEvNT_6ParamsE)
        /*07b4*/ 	.short	0x0210
        /*07b6*/ 	.short	0x0a70


	//----- nvinfo : EIATTR_SW_WAR
	.align		4
.L_103:
        /*07b8*/ 	.byte	0x04, 0x36
        /*07ba*/ 	.short	(.L_105 - .L_104)
.L_104:
        /*07bc*/ 	.word	0x00000008
.L_105:


//--------------------- .nv.info._ZN7cutlass13device_kernelIN5flash11enable_sm90INS1_16FlashAttnFwdSm90INS1_25CollectiveMainloopFwdSm90ILi2EN4cute5tupleIJNS5_1CILi1EEES8_S8_EEENS6_IJNS7_ILi128EEESA_NS7_ILi192EEEEEELi128ENS_10bfloat16_tEfNS_4arch4Sm90ELb0ELb0ELb1ELb1ELb0ELb0ELb0ELb1ELb1ELb1ELb1ELb0EEENS1_21CollectiveEpilogueFwdINS6_IJSA_SA_SA_EEES9_SD_SF_Li256ELb1ELb1ELb1ELb0EEENS1_36VarlenDynamicPersistentTileSchedulerILi128ELi128ELi256ELi128ELb1ELb1ELb1ELb0ELb1ELb1EEEEEEEEEvNT_6ParamsE --------------------------
	.section	.nv.info._ZN7cutlass13device_kernelIN5flash11enable_sm90INS1_16FlashAttnFwdSm90INS1_25CollectiveMainloopFwdSm90ILi2EN4cute5tupleIJNS5_1CILi1EEES8_S8_EEENS6_IJNS7_ILi128EEESA_NS7_ILi192EEEEEELi128ENS_10bfloat16_tEfNS_4arch4Sm90ELb0ELb0ELb1ELb1ELb0ELb0ELb0ELb1ELb1ELb1ELb1ELb0EEENS1_21CollectiveEpilogueFwdINS6_IJSA_SA_SA_EEES9_SD_SF_Li256ELb1ELb1ELb1ELb0EEENS1_36VarlenDynamicPersistentTileSchedulerILi128ELi128ELi256ELi128ELb1ELb1ELb1ELb0ELb1ELb1EEEEEEEEEvNT_6ParamsE,"",@"SHT_CUDA_INFO"
	.sectionflags	@""
	.align	4


	//----- nvinfo : EIATTR_CUDA_API_VERSION
	.align		4
        /*0000*/ 	.byte	0x04, 0x37
        /*0002*/ 	.short	(.L_107 - .L_106)
.L_106:
        /*0004*/ 	.word	0x00000082


	//----- nvinfo : EIATTR_KPARAM_INFO
	.align		4
.L_107:
        /*0008*/ 	.byte	0x04, 0x17
        /*000a*/ 	.short	(.L_109 - .L_108)
.L_108:
        /*000c*/ 	.word	0x00000000
        /*0010*/ 	.short	0x0000
        /*0012*/ 	.short	0x0070
        /*0014*/ 	.byte	0x00, 0xf0, 0x01, 0x2a


	//----- nvinfo : EIATTR_SPARSE_MMA_MASK
	.align		4
.L_109:
        /*0018*/ 	.byte	0x03, 0x50
        /*001a*/ 	.short	0x0000


	//----- nvinfo : EIATTR_MAXREG_COUNT
	.align		4
        /*001c*/ 	.byte	0x03, 0x1b
        /*001e*/ 	.short	0x00a8


	//----- nvinfo : EIATTR_NUM_BARRIERS
	.align		4
        /*0020*/ 	.byte	0x02, 0x4c
        /*0022*/ 	.byte	0x09
	.zero		1


	//----- nvinfo : EIATTR_EXTERNS
	.align		4
        /*0024*/ 	.byte	0x04, 0x0f
        /*0026*/ 	.short	(.L_111 - .L_110)


	//   ....[0]....
	.align		4
.L_110:
        /*0028*/ 	.word	index@(__assertfail)


	//----- nvinfo : EIATTR_ANNOTATIONS
	.align		4
.L_111:
        /*002c*/ 	.byte	0x04, 0x55
        /*002e*/ 	.short	(.L_113 - .L_112)


	//   ....[0]....
.L_112:
        /* <DEDUP_REMOVED lines=69> */


	//----- nvinfo : EIATTR_MERCURY_ISA_VERSION
	.align		4
.L_113:
        /*0470*/ 	.byte	0x03, 0x5f
        /*0472*/ 	.short	0x0101


	//----- nvinfo : EIATTR_UNUSED_LOAD_BYTE_OFFSET
	.align		4
        /*0474*/ 	.byte	0x04, 0x44
        /*0476*/ 	.short	(.L_115 - .L_114)


	//   ....[0]....
.L_114:
        /*0478*/ 	.word	0x000009f0
        /*047c*/ 	.word	0x0000fff0


	//   ....[1]....
        /*0480*/ 	.word	0x00007fb0
        /*0484*/ 	.word	0x0000fff0


	//----- nvinfo : EIATTR_INT_WARP_WIDE_INSTR_OFFSETS
	.align		4
.L_115:
        /*0488*/ 	.byte	0x04, 0x31
        /*048a*/ 	.short	(.L_117 - .L_116)


	//   ....[0]....
.L_116:
        /*048c*/ 	.word	0x00000120


	//   ....[1]....
        /*0490*/ 	.word	0x00000160


	//   ....[2]....
        /*0494*/ 	.word	0x00000220


	//   ....[3]....
        /*0498*/ 	.word	0x0000c280


	//   ....[4]....
        /*049c*/ 	.word	0x0000c310


	//   ....[5]....
        /*04a0*/ 	.word	0x0000fd50


	//   ....[6]....
        /*04a4*/ 	.word	0x0000fdb0


	//----- nvinfo : EIATTR_COOP_GROUP_MASK_REGIDS
	.align		4
.L_117:
        /*04a8*/ 	.byte	0x04, 0x29
        /*04aa*/ 	.short	(.L_119 - .L_118)


	//   ....[0]....
.L_118:
        /*04ac*/ 	.word	0xffffffff


	//   ....[1]....
        /*04b0*/ 	.word	0xffffffff


	//   ....[2]....
        /*04b4*/ 	.word	0xffffffff


	//   ....[3]....
        /*04b8*/ 	.word	0xffffffff


	//   ....[4]....
        /*04bc*/ 	.word	0xffffffff


	//   ....[5]....
        /*04c0*/ 	.word	0xffffffff


	//   ....[6]....
        /*04c4*/ 	.word	0xffffffff


	//   ....[7]....
        /*04c8*/ 	.word	0xffffffff


	//   ....[8]....
        /*04cc*/ 	.word	0xffffffff


	//   ....[9]....
        /*04d0*/ 	.word	0xffffffff


	//   ....[10]....
        /*04d4*/ 	.word	0xffffffff


	//   ....[11]....
        /*04d8*/ 	.word	0xffffffff


	//   ....[12]....
        /*04dc*/ 	.word	0xffffffff


	//   ....[13]....
        /*04e0*/ 	.word	0xffffffff


	//   ....[14]....
        /*04e4*/ 	.word	0xffffffff


	//   ....[15]....
        /*04e8*/ 	.word	0xffffffff


	//   ....[16]....
        /*04ec*/ 	.word	0xffffffff


	//   ....[17]....
        /*04f0*/ 	.word	0xffffffff


	//   ....[18]....
        /*04f4*/ 	.word	0xffffffff


	//   ....[19]....
        /*04f8*/ 	.word	0xffffffff


	//   ....[20]....
        /*04fc*/ 	.word	0xffffffff


	//   ....[21]....
        /*0500*/ 	.word	0xffffffff


	//   ....[22]....
        /*0504*/ 	.word	0xffffffff


	//   ....[23]....
        /*0508*/ 	.word	0xffffffff


	//   ....[24]....
        /*050c*/ 	.word	0xffffffff


	//   ....[25]....
        /*0510*/ 	.word	0xffffffff


	//   ....[26]....
        /*0514*/ 	.word	0xffffffff


	//   ....[27]....
        /*0518*/ 	.word	0xffffffff


	//   ....[28]....
        /*051c*/ 	.word	0xffffffff


	//   ....[29]....
        /*0520*/ 	.word	0xffffffff


	//   ....[30]....
        /*0524*/ 	.word	0xffffffff


	//   ....[31]....
        /*0528*/ 	.word	0xffffffff


	//   ....[32]....
        /*052c*/ 	.word	0xffffffff


	//   ....[33]....
        /*0530*/ 	.word	0xffffffff


	//   ....[34]....
        /*0534*/ 	.word	0xffffffff


	//   ....[35]....
        /*0538*/ 	.word	0xffffffff


	//   ....[36]....
        /*053c*/ 	.word	0xffffffff


	//   ....[37]....
        /*0540*/ 	.word	0xffffffff


	//   ....[38]....
        /*0544*/ 	.word	0xffffffff


	//   ....[39]....
        /*0548*/ 	.word	0xffffffff


	//   ....[40]....
        /*054c*/ 	.word	0xffffffff


	//   ....[41]....
        /*0550*/ 	.word	0xffffffff


	//   ....[42]....
        /*0554*/ 	.word	0xffffffff


	//   ....[43]....
        /*0558*/ 	.word	0xffffffff


	//   ....[44]....
        /*055c*/ 	.word	0xffffffff


	//   ....[45]....
        /*0560*/ 	.word	0xffffffff


	//   ....[46]....
        /*0564*/ 	.word	0xffffffff


	//   ....[47]....
        /*0568*/ 	.word	0xffffffff


	//   ....[48]....
        /*056c*/ 	.word	0xffffffff


	//   ....[49]....
        /*0570*/ 	.word	0xffffffff


	//   ....[50]....
        /*0574*/ 	.word	0xffffffff


	//   ....[51]....
        /*0578*/ 	.word	0xffffffff


	//   ....[52]....
        /*057c*/ 	.word	0xffffffff


	//   ....[53]....
        /*0580*/ 	.word	0xffffffff


	//   ....[54]....
        /*0584*/ 	.word	0xffffffff


	//   ....[55]....
        /*0588*/ 	.word	0xffffffff


	//   ....[56]....
        /*058c*/ 	.word	0xffffffff


	//   ....[57]....
        /*0590*/ 	.word	0xffffffff


	//   ....[58]....
        /*0594*/ 	.word	0xffffffff


	//   ....[59]....
        /*0598*/ 	.word	0xffffffff


	//   ....[60]....
        /*059c*/ 	.word	0xffffffff


	//   ....[61]....
        /*05a0*/ 	.word	0xffffffff


	//   ....[62]....
        /*05a4*/ 	.word	0xffffffff


	//   ....[63]....
        /*05a8*/ 	.word	0xffffffff


	//   ....[64]....
        /*05ac*/ 	.word	0xffffffff


	//   ....[65]....
        /*05b0*/ 	.word	0xffffffff


	//   ....[66]....
        /*05b4*/ 	.word	0xffffffff


	//   ....[67]....
        /*05b8*/ 	.word	0xffffffff


	//   ....[68]....
        /*05bc*/ 	.word	0xffffffff


	//   ....[69]....
        /*05c0*/ 	.word	0xffffffff


	//   ....[70]....
        /*05c4*/ 	.word	0xffffffff


	//   ....[71]....
        /*05c8*/ 	.word	0xffffffff


	//   ....[72]....
        /*05cc*/ 	.word	0xffffffff


	//   ....[73]....
        /*05d0*/ 	.word	0xffffffff


	//   ....[74]....
        /*05d4*/ 	.word	0xffffffff


	//   ....[75]....
        /*05d8*/ 	.word	0xffffffff


	//   ....[76]....
        /*05dc*/ 	.word	0xffffffff


	//   ....[77]....
        /*05e0*/ 	.word	0xffffffff


	//   ....[78]....
        /*05e4*/ 	.word	0xffffffff


	//   ....[79]....
        /*05e8*/ 	.word	0xffffffff


	//   ....[80]....
        /*05ec*/ 	.word	0xffffffff


	//   ....[81]....
        /*05f0*/ 	.word	0xffffffff


	//   ....[82]....
        /*05f4*/ 	.word	0xffffffff


	//   ....[83]....
        /*05f8*/ 	.word	0xffffffff


	//   ....[84]....
        /*05fc*/ 	.word	0xffffffff


	//   ....[85]....
        /*0600*/ 	.word	0xffffffff


	//   ....[86]....
        /*0604*/ 	.word	0xffffffff


	//   ....[87]....
        /*0608*/ 	.word	0xffffffff


	//   ....[88]....
        /*060c*/ 	.word	0xffffffff


	//   ....[89]....
        /*0610*/ 	.word	0xffffffff


	//   ....[90]....
        /*0614*/ 	.word	0xffffffff


	//   ....[91]....
        /*0618*/ 	.word	0xffffffff


	//   ....[92]....
        /*061c*/ 	.word	0xffffffff


	//   ....[93]....
        /*0620*/ 	.word	0xffffffff


	//   ....[94]....
        /*0624*/ 	.word	0xffffffff


	//   ....[95]....
        /*0628*/ 	.word	0xffffffff


	//   ....[96]....
        /*062c*/ 	.word	0xffffffff


	//   ....[97]....
        /*0630*/ 	.word	0x0500000f


	//   ....[98]....
        /*0634*/ 	.word	0x0500000f


	//   ....[99]....
        /*0638*/ 	.word	0x0500000f


	//   ....[100]....
        /*063c*/ 	.word	0x0500000f


	//   ....[101]....
        /*0640*/ 	.word	0x0500000f


	//   ....[102]....
        /*0644*/ 	.word	0x0500000f


	//   ....[103]....
        /*0648*/ 	.word	0x0500000f


	//   ....[104]....
        /*064c*/ 	.word	0x0500000f


	//   ....[105]....
        /*0650*/ 	.word	0x0500000f


	//   ....[106]....
        /*0654*/ 	.word	0x0500000f


	//   ....[107]....
        /*0658*/ 	.word	0x0500000f


	//   ....[108]....
        /*065c*/ 	.word	0x0500000f


	//   ....[109]....
        /*0660*/ 	.word	0x0500000f


	//   ....[110]....
        /*0664*/ 	.word	0x0500000f


	//   ....[111]....
        /*0668*/ 	.word	0x0500000f


	//   ....[112]....
        /*066c*/ 	.word	0x0500000f


	//   ....[113]....
        /*0670*/ 	.word	0x0500000f


	//   ....[114]....
        /*0674*/ 	.word	0x0500000f


	//   ....[115]....
        /*0678*/ 	.word	0x0500000f


	//   ....[116]....
        /*067c*/ 	.word	0x0500000f


	//   ....[117]....
        /*0680*/ 	.word	0x0500000f


	//   ....[118]....
        /*0684*/ 	.word	0x0500000f


	//   ....[119]....
        /*0688*/ 	.word	0x0500000f


	//   ....[120]....
        /*068c*/ 	.word	0x0500000f


	//   ....[121]....
        /*0690*/ 	.word	0x0500000f


	//   ....[122]....
        /*0694*/ 	.word	0x0500000f


	//   ....[123]....
        /*0698*/ 	.word	0x0500000f


	//   ....[124]....
        /*069c*/ 	.word	0x0500000f


	//   ....[125]....
        /*06a0*/ 	.word	0x0500000f


	//   ....[126]....
        /*06a4*/ 	.word	0x0500000f


	//   ....[127]....
        /*06a8*/ 	.word	0x0500000f


	//   ....[128]....
        /*06ac*/ 	.word	0x0500000f


	//   ....[129]....
        /*06b0*/ 	.word	0x0500000f


	//   ....[130]....
        /*06b4*/ 	.word	0x0500000f


	//   ....[131]....
        /*06b8*/ 	.word	0x0500000f


	//   ....[132]....
        /*06bc*/ 	.word	0x0500000f


	//----- nvinfo : EIATTR_COOP_GROUP_INSTR_OFFSETS
	.align		4
.L_119:
        /*06c0*/ 	.byte	0x04, 0x28
        /*06c2*/ 	.short	(.L_121 - .L_120)


	//   ....[0]....
.L_120:
        /*06c4*/ 	.word	0x00000060


	//   ....[1]....
        /*06c8*/ 	.word	0x00000130


	//   ....[2]....
        /*06cc*/ 	.word	0x00000230


	//   ....[3]....
        /*06d0*/ 	.word	0x000003a0


	//   ....[4]....
        /*06d4*/ 	.word	0x00000500


	//   ....[5]....
        /*06d8*/ 	.word	0x00000620


	//   ....[6]....
        /*06dc*/ 	.word	0x00000780


	//   ....[7]....
        /*06e0*/ 	.word	0x00001730


	//   ....[8]....
        /*06e4*/ 	.word	0x000032e0


	//   ....[9]....
        /*06e8*/ 	.word	0x00003300


	//   ....[10]....
        /*06ec*/ 	.word	0x00003970


	//   ....[11]....
        /*06f0*/ 	.word	0x000039d0


	//   ....[12]....
        /*06f4*/ 	.word	0x00005db0


	//   ....[13]....
        /*06f8*/ 	.word	0x00005de0


	//   ....[14]....
        /*06fc*/ 	.word	0x000062f0


	//   ....[15]....
        /*0700*/ 	.word	0x00006350


	//   ....[16]....
        /*0704*/ 	.word	0x000075b0


	//   ....[17]....
        /*0708*/ 	.word	0x00007600


	//   ....[18]....
        /*070c*/ 	.word	0x00007980


	//   ....[19]....
        /*0710*/ 	.word	0x000079a0


	//   ....[20]....
        /*0714*/ 	.word	0x00008a30


	//   ....[21]....
        /*0718*/ 	.word	0x00008a70


	//   ....[22]....
        /*071c*/ 	.word	0x00008a90


	//   ....[23]....
        /*0720*/ 	.word	0x00008ac0


	//   ....[24]....
        /*0724*/ 	.word	0x00009130


	//   ....[25]....
        /*0728*/ 	.word	0x00009170


	//   ....[26]....
        /*072c*/ 	.word	0x00009230


	//   ....[27]....
        /*0730*/ 	.word	0x00009250


	//   ....[28]....
        /*0734*/ 	.word	0x00009310


	//   ....[29]....
        /*0738*/ 	.word	0x00009330


	//   ....[30]....
        /*073c*/ 	.word	0x00009400


	//   ....[31]....
        /*0740*/ 	.word	0x00009420


	//   ....[32]....
        /*0744*/ 	.word	0x000097b0


	//   ....[33]....
        /*0748*/ 	.word	0x000097c0


	//   ....[34]....
        /*074c*/ 	.word	0x00009c00


	//   ....[35]....
        /*0750*/ 	.word	0x00009c10


	//   ....[36]....
        /*0754*/ 	.word	0x0000a820


	//   ....[37]....
        /*0758*/ 	.word	0x0000a850


	//   ....[38]....
        /*075c*/ 	.word	0x0000a920


	//   ....[39]....
        /*0760*/ 	.word	0x0000a940


	//   ....[40]....
        /*0764*/ 	.word	0x0000aa00


	//   ....[41]....
        /*0768*/ 	.word	0x0000aa20


	//   ....[42]....
        /*076c*/ 	.word	0x0000aaf0


	//   ....[43]....
        /*0770*/ 	.word	0x0000ab10


	//   ....[44]....
        /*0774*/ 	.word	0x0000ac50


	//   ....[45]....
        /*0778*/ 	.word	0x0000ae80


	//   ....[46]....
        /*077c*/ 	.word	0x0000aeb0


	//   ....[47]....
        /*0780*/ 	.word	0x0000aee0


	//   ....[48]....
        /*0784*/ 	.word	0x0000af10


	//   ....[49]....
        /*0788*/ 	.word	0x0000af40


	//   ....[50]....
        /*078c*/ 	.word	0x0000af70


	//   ....[51]....
        /*0790*/ 	.word	0x0000b110


	//   ....[52]....
        /*0794*/ 	.word	0x0000b140


	//   ....[53]....
        /*0798*/ 	.word	0x0000b170


	//   ....[54]....
        /*079c*/ 	.word	0x0000b1a0


	//   ....[55]....
        /*07a0*/ 	.word	0x0000b1d0


	//   ....[56]....
        /*07a4*/ 	.word	0x0000b200


	//   ....[57]....
        /*07a8*/ 	.word	0x0000b290


	//   ....[58]....
        /*07ac*/ 	.word	0x0000b2c0


	//   ....[59]....
        /*07b0*/ 	.word	0x0000b2d0


	//   ....[60]....
        /*07b4*/ 	.word	0x0000b380


	//   ....[61]....
        /*07b8*/ 	.word	0x0000c860


	//   ....[62]....
        /*07bc*/ 	.word	0x0000d420


	//   ....[63]....
        /*07c0*/ 	.word	0x0000d440


	//   ....[64]....
        /*07c4*/ 	.word	0x0000d470


	//   ....[65]....
        /*07c8*/ 	.word	0x0000d4a0


	//   ....[66]....
        /*07cc*/ 	.word	0x0000d5c0


	//   ....[67]....
        /*07d0*/ 	.word	0x0000d5d0


	//   ....[68]....
        /*07d4*/ 	.word	0x0000d670


	//   ....[69]....
        /*07d8*/ 	.word	0x0000d680


	//   ....[70]....
        /*07dc*/ 	.word	0x0000d720


	//   ....[71]....
        /*07e0*/ 	.word	0x0000d730


	//   ....[72]....
        /*07e4*/ 	.word	0x0000d7d0


	//   ....[73]....
        /*07e8*/ 	.word	0x0000d7e0


	//   ....[74]....
        /*07ec*/ 	.word	0x0000d860


	//   ....[75]....
        /*07f0*/ 	.word	0x0000d890


	//   ....[76]....
        /*07f4*/ 	.word	0x0000d8e0


	//   ....[77]....
        /*07f8*/ 	.word	0x0000d920


	//   ....[78]....
        /*07fc*/ 	.word	0x00010490


	//   ....[79]....
        /*0800*/ 	.word	0x000104c0


	//   ....[80]....
        /*0804*/ 	.word	0x00010520


	//   ....[81]....
        /*0808*/ 	.word	0x00010550


	//   ....[82]....
        /*080c*/ 	.word	0x00010580


	//   ....[83]....
        /*0810*/ 	.word	0x000105b0


	//   ....[84]....
        /*0814*/ 	.word	0x000105e0


	//   ....[85]....
        /*0818*/ 	.word	0x00010610


	//   ....[86]....
        /*081c*/ 	.word	0x000107d0


	//   ....[87]....
        /*0820*/ 	.word	0x00010800


	//   ....[88]....
        /*0824*/ 	.word	0x00010830


	//   ....[89]....
        /*0828*/ 	.word	0x00010860


	//   ....[90]....
        /*082c*/ 	.word	0x00010890


	//   ....[91]....
        /*0830*/ 	.word	0x000108c0


	//   ....[92]....
        /*0834*/ 	.word	0x00010980


	//   ....[93]....
        /*0838*/ 	.word	0x000109a0


	//   ....[94]....
        /*083c*/ 	.word	0x000109b0


	//   ....[95]....
        /*0840*/ 	.word	0x00010a10


	//   ....[96]....
        /*0844*/ 	.word	0x00011130


	//   ....[97]....
        /*0848*/ 	.word	0x000115e0


	//   ....[98]....
        /*084c*/ 	.word	0x00011760


	//   ....[99]....
        /*0850*/ 	.word	0x000117b0


	//   ....[100]....
        /*0854*/ 	.word	0x00011840


	//   ....[101]....
        /*0858*/ 	.word	0x000118d0


	//   ....[102]....
        /*085c*/ 	.word	0x00011a10


	//   ....[103]....
        /*0860*/ 	.word	0x00011b00


	//   ....[104]....
        /*0864*/ 	.word	0x00011be0


	//   ....[105]....
        /*0868*/ 	.word	0x00011cf0


	//   ....[106]....
        /*086c*/ 	.word	0x00011d50


	//   ....[107]....
        /*0870*/ 	.word	0x00011e60


	//   ....[108]....
        /*0874*/ 	.word	0x00011ec0


	//   ....[109]....
        /*0878*/ 	.word	0x00011fd0


	//   ....[110]....
        /*087c*/ 	.word	0x00012030


	//   ....[111]....
        /*0880*/ 	.word	0x00012120


	//   ....[112]....
        /*0884*/ 	.word	0x000121a0


	//   ....[113]....
        /*0888*/ 	.word	0x00012280


	//   ....[114]....
        /*088c*/ 	.word	0x000125f0


	//   ....[115]....
        /*0890*/ 	.word	0x00012690


	//   ....[116]....
        /*0894*/ 	.word	0x00012830


	//   ....[117]....
        /*0898*/ 	.word	0x000128b0


	//   ....[118]....
        /*089c*/ 	.word	0x00012930


	//   ....[119]....
        /*08a0*/ 	.word	0x000129b0


	//   ....[120]....
        /*08a4*/ 	.word	0x00012a30


	//   ....[121]....
        /*08a8*/ 	.word	0x00012ac0


	//   ....[122]....
        /*08ac*/ 	.word	0x00012b60


	//   ....[123]....
        /*08b0*/ 	.word	0x00012c10


	//   ....[124]....
        /*08b4*/ 	.word	0x00012c90


	//   ....[125]....
        /*08b8*/ 	.word	0x00012d10


	//   ....[126]....
        /*08bc*/ 	.word	0x00012d90


	//   ....[127]....
        /*08c0*/ 	.word	0x00012e20


	//   ....[128]....
        /*08c4*/ 	.word	0x00012ea0


	//   ....[129]....
        /*08c8*/ 	.word	0x00012f40


	//   ....[130]....
        /*08cc*/ 	.word	0x00012f90


	//   ....[131]....
        /*08d0*/ 	.word	0x00013020


	//   ....[132]....
        /*08d4*/ 	.word	0x00013150


	//----- nvinfo : EIATTR_REG_RECONFIG
	.align		4
.L_121:
        /*08d8*/ 	.byte	0x01, 0x54
	.zero		2


	//----- nvinfo : EIATTR_SYSCALL_OFFSETS
	.align		4
        /*08dc*/ 	.byte	0x04, 0x46
        /*08de*/ 	.short	(.L_123 - .L_122)


	//   ....[0]....
.L_122:
        /*08e0*/ 	.word	0x00001910


	//   ....[1]....
        /*08e4*/ 	.word	0x0000c480


	//   ....[2]....
        /*08e8*/ 	.word	0x0000c5d0


	//   ....[3]....
        /*08ec*/ 	.word	0x0000c6d0


	//   ....[4]....
        /*08f0*/ 	.word	0x0000d000


	//----- nvinfo : EIATTR_MBARRIER_INSTR_OFFSETS
	.align		4
.L_123:
        /*08f4*/ 	.byte	0x04, 0x39
        /*08f6*/ 	.short	(.L_125 - .L_124)


	//   ....[0]....
.L_124:
        /*08f8*/ 	.word	0x00000250
        /*08fc*/ 	.word	0x000000ff
        /*0900*/ 	.word	0x00034800
        /*0904*/ 	.short	0x0100
        /*0906*/ 	.byte	0x08
	.zero		1


	//   ....[1]....
        /*0908*/ 	.word	0x00000260
        /*090c*/ 	.word	0x000000ff
        /*0910*/ 	.word	0x00034820
        /*0914*/ 	.short	0x0100
        /*0916*/ 	.byte	0x08
	.zero		1


	//   ....[2]....
        /*0918*/ 	.word	0x00000350
        /*091c*/ 	.word	0x000000ff
        /*0920*/ 	.word	0x00034830
        /*0924*/ 	.short	0x0100
        /*0926*/ 	.byte	0x08
	.zero		1


	//   ....[3]....
        /*0928*/ 	.word	0x00000360
        /*092c*/ 	.word	0x000000ff
        /*0930*/ 	.word	0x00034840
        /*0934*/ 	.short	0x0100
        /*0936*/ 	.byte	0x08
	.zero		1


	//   ....[4]....
        /*0938*/ 	.word	0x00000370
        /*093c*/ 	.word	0x000000ff
        /*0940*/ 	.word	0x00034838
        /*0944*/ 	.short	0x0100
        /*0946*/ 	.byte	0x08
	.zero		1


	//   ....[5]....
        /*0948*/ 	.word	0x00000380
        /*094c*/ 	.word	0x000000ff
        /*0950*/ 	.word	0x00034848
        /*0954*/ 	.short	0x0100
        /*0956*/ 	.byte	0x08
	.zero		1


	//   ....[6]....
        /*0958*/ 	.word	0x000004b0
        /*095c*/ 	.word	0x000000ff
        /*0960*/ 	.word	0x00034850
        /*0964*/ 	.short	0x0100
        /*0966*/ 	.byte	0x08
	.zero		1


	//   ....[7]....
        /*0968*/ 	.word	0x000004c0
        /*096c*/ 	.word	0x000000ff
        /*0970*/ 	.word	0x00034860
        /*0974*/ 	.short	0x0100
        /*0976*/ 	.byte	0x08
	.zero		1


	//   ....[8]....
        /*0978*/ 	.word	0x000004d0
        /*097c*/ 	.word	0x000000ff
        /*0980*/ 	.word	0x00034858
        /*0984*/ 	.short	0x0100
        /*0986*/ 	.byte	0x08
	.zero		1


	//   ....[9]....
        /*0988*/ 	.word	0x000004e0
        /*098c*/ 	.word	0x000000ff
        /*0990*/ 	.word	0x00034868
        /*0994*/ 	.short	0x0100
        /*0996*/ 	.byte	0x08
	.zero		1


	//   ....[10]....
        /*0998*/ 	.word	0x000005d0
        /*099c*/ 	.word	0x000000ff
        /*09a0*/ 	.word	0x00034870
        /*09a4*/ 	.short	0x0100
        /*09a6*/ 	.byte	0x06
	.zero		1


	//   ....[11]....
        /*09a8*/ 	.word	0x000005e0
        /*09ac*/ 	.word	0x000000ff
        /*09b0*/ 	.word	0x00034880
        /*09b4*/ 	.short	0x0100
        /*09b6*/ 	.byte	0x06
	.zero		1


	//   ....[12]....
        /*09b8*/ 	.word	0x000005f0
        /*09bc*/ 	.word	0x000000ff
        /*09c0*/ 	.word	0x00034878
        /*09c4*/ 	.short	0x0100
        /*09c6*/ 	.byte	0x06
	.zero		1


	//   ....[13]....
        /*09c8*/ 	.word	0x00000600
        /*09cc*/ 	.word	0x000000ff
        /*09d0*/ 	.word	0x00034888
        /*09d4*/ 	.short	0x0100
        /*09d6*/ 	.byte	0x06
	.zero		1


	//   ....[14]....
        /*09d8*/ 	.word	0x00000730
        /*09dc*/ 	.word	0x000000ff
        /*09e0*/ 	.word	0x00034890
        /*09e4*/ 	.short	0x0100
        /*09e6*/ 	.byte	0x08
	.zero		1


	//   ....[15]....
        /*09e8*/ 	.word	0x00000740
        /*09ec*/ 	.word	0x000000ff
        /*09f0*/ 	.word	0x000348a0
        /*09f4*/ 	.short	0x0100
        /*09f6*/ 	.byte	0x08
	.zero		1


	//   ....[16]....
        /*09f8*/ 	.word	0x00000750
        /*09fc*/ 	.word	0x000000ff
        /*0a00*/ 	.word	0x00034898
        /*0a04*/ 	.short	0x0100
        /*0a06*/ 	.byte	0x08
	.zero		1


	//   ....[17]....
        /*0a08*/ 	.word	0x00000760
        /*0a0c*/ 	.word	0x000000ff
        /*0a10*/ 	.word	0x000348a8
        /*0a14*/ 	.short	0x0100
        /*0a16*/ 	.byte	0x08
	.zero		1


	//   ....[18]....
        /*0a18*/ 	.word	0x00000890
        /*0a1c*/ 	.word	0x000000ff
        /*0a20*/ 	.word	0x000348b0
        /*0a24*/ 	.short	0x0100
        /*0a26*/ 	.byte	0x08
	.zero		1


	//   ....[19]....
        /*0a28*/ 	.word	0x000008a0
        /*0a2c*/ 	.word	0x000000ff
        /*0a30*/ 	.word	0x000348c0
        /*0a34*/ 	.short	0x0100
        /*0a36*/ 	.byte	0x08
	.zero		1


	//   ....[20]....
        /*0a38*/ 	.word	0x000008b0
        /*0a3c*/ 	.word	0x000000ff
        /*0a40*/ 	.word	0x000348b8
        /*0a44*/ 	.short	0x0100
        /*0a46*/ 	.byte	0x08
	.zero		1


	//   ....[21]....
        /*0a48*/ 	.word	0x000008c0
        /*0a4c*/ 	.word	0x000000ff
        /*0a50*/ 	.word	0x000348c8
        /*0a54*/ 	.short	0x0100
        /*0a56*/ 	.byte	0x08
	.zero		1


	//   ....[22]....
        /*0a58*/ 	.word	0x000019c0
        /*0a5c*/ 	.word	0x00000000
        /*0a60*/ 	.word	0x00034800
        /*0a64*/ 	.short	0x010a
        /*0a66*/ 	.byte	0x3f
	.zero		1


	//   ....[23]....
        /*0a68*/ 	.word	0x00001a30
        /*0a6c*/ 	.word	0x00000003
        /*0a70*/ 	.word	0x00034830
        /*0a74*/ 	.short	0x010a
        /*0a76*/ 	.byte	0x3f
	.zero		1


	//   ....[24]....
        /*0a78*/ 	.word	0x00001aa0
        /*0a7c*/ 	.word	0x00000003
        /*0a80*/ 	.word	0x00034830
        /*0a84*/ 	.short	0x010a
        /*0a86*/ 	.byte	0x3f
	.zero		1


	//   ....[25]....
        /*0a88*/ 	.word	0x000028f0
        /*0a8c*/ 	.word	0x00000003
        /*0a90*/ 	.word	0x00000000
        /*0a94*/ 	.short	0x0101
        /*0a96*/ 	.byte	0x3f
	.zero		1


	//   ....[26]....
        /*0a98*/ 	.word	0x00004930
        /*0a9c*/ 	.word	0x0000000d
        /*0aa0*/ 	.word	0x00034830
        /*0aa4*/ 	.short	0x010a
        /*0aa6*/ 	.byte	0x3f
	.zero		1


	//   ....[27]....
        /*0aa8*/ 	.word	0x00004980
        /*0aac*/ 	.word	0x0000000d
        /*0ab0*/ 	.word	0x00034830
        /*0ab4*/ 	.short	0x010a
        /*0ab6*/ 	.byte	0x3f
	.zero		1


	//   ....[28]....
        /*0ab8*/ 	.word	0x000051b0
        /*0abc*/ 	.word	0x0000000b
        /*0ac0*/ 	.word	0x00034850
        /*0ac4*/ 	.short	0x010a
        /*0ac6*/ 	.byte	0x3f
	.zero		1


	//   ....[29]....
        /*0ac8*/ 	.word	0x000051f0
        /*0acc*/ 	.word	0x0000000b
        /*0ad0*/ 	.word	0x00034850
        /*0ad4*/ 	.short	0x010a
        /*0ad6*/ 	.byte	0x3f
	.zero		1


	//   ....[30]....
        /*0ad8*/ 	.word	0x000069d0
        /*0adc*/ 	.word	0x00000021
        /*0ae0*/ 	.word	0x00000000
        /*0ae4*/ 	.short	0x0101
        /*0ae6*/ 	.byte	0x3f
	.zero		1


	//   ....[31]....
        /*0ae8*/ 	.word	0x00006a20
        /*0aec*/ 	.word	0x00000023
        /*0af0*/ 	.word	0x00000000
        /*0af4*/ 	.short	0x0101
        /*0af6*/ 	.byte	0x3f
	.zero		1


	//   ....[32]....
        /*0af8*/ 	.word	0x00007510
        /*0afc*/ 	.word	0x0000000c
        /*0b00*/ 	.word	0x00034850
        /*0b04*/ 	.short	0x010a
        /*0b06*/ 	.byte	0x3f
	.zero		1


	//   ....[33]....
        /*0b08*/ 	.word	0x00007550
        /*0b0c*/ 	.word	0x0000000c
        /*0b10*/ 	.word	0x00034850
        /*0b14*/ 	.short	0x010a
        /*0b16*/ 	.byte	0x3f
	.zero		1


	//   ....[34]....
        /*0b18*/ 	.word	0x00007b40
        /*0b1c*/ 	.word	0x00000006
        /*0b20*/ 	.word	0x00000000
        /*0b24*/ 	.short	0x0101
        /*0b26*/ 	.byte	0x3f
	.zero		1


	//   ....[35]....
        /*0b28*/ 	.word	0x00009160
        /*0b2c*/ 	.word	0x00000011
        /*0b30*/ 	.word	0x00000000
        /*0b34*/ 	.short	0x0101
        /*0b36*/ 	.byte	0x3f
	.zero		1


	//   ....[36]....
        /*0b38*/ 	.word	0x00009620
        /*0b3c*/ 	.word	0x00000011
        /*0b40*/ 	.word	0x00000000
        /*0b44*/ 	.short	0x0101
        /*0b46*/ 	.byte	0x3f
	.zero		1


	//   ....[37]....
        /*0b48*/ 	.word	0x0000cab0
        /*0b4c*/ 	.word	0x00000000
        /*0b50*/ 	.word	0x00034840
        /*0b54*/ 	.short	0x010a
        /*0b56*/ 	.byte	0x3f
	.zero		1


	//   ....[38]....
        /*0b58*/ 	.word	0x0000da30
        /*0b5c*/ 	.word	0x00000012
        /*0b60*/ 	.word	0x00034800
        /*0b64*/ 	.short	0x0107
        /*0b66*/ 	.byte	0x3f
	.zero		1


	//   ....[39]....
        /*0b68*/ 	.word	0x0000db40
        /*0b6c*/ 	.word	0x00000012
        /*0b70*/ 	.word	0x00034800
        /*0b74*/ 	.short	0x0101
        /*0b76*/ 	.byte	0x3f
	.zero		1


	//   ....[40]....
        /*0b78*/ 	.word	0x0000db60
        /*0b7c*/ 	.word	0x00000012
        /*0b80*/ 	.word	0x00034820
        /*0b84*/ 	.short	0x010a
        /*0b86*/ 	.byte	0x3f
	.zero		1


	//   ....[41]....
        /*0b88*/ 	.word	0x0000df20
        /*0b8c*/ 	.word	0x00000003
        /*0b90*/ 	.word	0x00034840
        /*0b94*/ 	.short	0x010a
        /*0b96*/ 	.byte	0x3f
	.zero		1


	//   ....[42]....
        /*0b98*/ 	.word	0x0000e3b0
        /*0b9c*/ 	.word	0x00000003
        /*0ba0*/ 	.word	0x00000060
        /*0ba4*/ 	.short	0x010a
        /*0ba6*/ 	.byte	0x3f
	.zero		1


	//   ....[43]....
        /*0ba8*/ 	.word	0x0000ea40
        /*0bac*/ 	.word	0x00000003
        /*0bb0*/ 	.word	0x00034840
        /*0bb4*/ 	.short	0x010a
        /*0bb6*/ 	.byte	0x3f
	.zero		1


	//   ....[44]....
        /*0bb8*/ 	.word	0x0000eed0
        /*0bbc*/ 	.word	0x00000002
        /*0bc0*/ 	.word	0x00000060
        /*0bc4*/ 	.short	0x010a
        /*0bc6*/ 	.byte	0x3f
	.zero		1


	//   ....[45]....
        /*0bc8*/ 	.word	0x0000f4a0
        /*0bcc*/ 	.word	0x00000002
        /*0bd0*/ 	.word	0x00034840
        /*0bd4*/ 	.short	0x010a
        /*0bd6*/ 	.byte	0x3f
	.zero		1


	//   ....[46]....
        /*0bd8*/ 	.word	0x0000f930
        /*0bdc*/ 	.word	0x00000002
        /*0be0*/ 	.word	0x00000060
        /*0be4*/ 	.short	0x010a
        /*0be6*/ 	.byte	0x3f
	.zero		1


	//   ....[47]....
        /*0be8*/ 	.word	0x0000feb0
        /*0bec*/ 	.word	0x00000000
        /*0bf0*/ 	.word	0x00034860
        /*0bf4*/ 	.short	0x010a
        /*0bf6*/ 	.byte	0x3f
	.zero		1


	//   ....[48]....
        /*0bf8*/ 	.word	0x000110b0
        /*0bfc*/ 	.word	0x00000000
        /*0c00*/ 	.word	0x00034820
        /*0c04*/ 	.short	0x010a
        /*0c06*/ 	.byte	0x3f
	.zero		1


	//   ....[49]....
        /*0c08*/ 	.word	0x000112a0
        /*0c0c*/ 	.word	0x00000006
        /*0c10*/ 	.word	0x00000000
        /*0c14*/ 	.short	0x010a
        /*0c16*/ 	.byte	0x3f
	.zero		1


	//   ....[50]....
        /*0c18*/ 	.word	0x000112d0
        /*0c1c*/ 	.word	0x00000007
        /*0c20*/ 	.word	0x00000000
        /*0c24*/ 	.short	0x010a
        /*0c26*/ 	.byte	0x3f
	.zero		1


	//   ....[51]....
        /*0c28*/ 	.word	0x00011330
        /*0c2c*/ 	.word	0x00000004
        /*0c30*/ 	.word	0x00000000
        /*0c34*/ 	.short	0x010a
        /*0c36*/ 	.byte	0x3f
	.zero		1


	//   ....[52]....
        /*0c38*/ 	.word	0x00011360
        /*0c3c*/ 	.word	0x00000003
        /*0c40*/ 	.word	0x00000000
        /*0c44*/ 	.short	0x010a
        /*0c46*/ 	.byte	0x3f
	.zero		1


	//   ....[53]....
        /*0c48*/ 	.word	0x000113c0
        /*0c4c*/ 	.word	0x00000000
        /*0c50*/ 	.word	0x00034800
        /*0c54*/ 	.short	0x010a
        /*0c56*/ 	.byte	0x3f
	.zero		1


	//   ....[54]....
        /*0c58*/ 	.word	0x00011410
        /*0c5c*/ 	.word	0x00000003
        /*0c60*/ 	.word	0x00034830
        /*0c64*/ 	.short	0x010a
        /*0c66*/ 	.byte	0x3f
	.zero		1


	//   ....[55]....
        /*0c68*/ 	.word	0x00011460
        /*0c6c*/ 	.word	0x0000000d
        /*0c70*/ 	.word	0x00034830
        /*0c74*/ 	.short	0x010a
        /*0c76*/ 	.byte	0x3f
	.zero		1


	//   ....[56]....
        /*0c78*/ 	.word	0x000114b0
        /*0c7c*/ 	.word	0x0000000b
        /*0c80*/ 	.word	0x00034850
        /*0c84*/ 	.short	0x010a
        /*0c86*/ 	.byte	0x3f
	.zero		1


	//   ....[57]....
        /*0c88*/ 	.word	0x00011500
        /*0c8c*/ 	.word	0x0000000c
        /*0c90*/ 	.word	0x00034850
        /*0c94*/ 	.short	0x010a
        /*0c96*/ 	.byte	0x3f
	.zero		1


	//   ....[58]....
        /*0c98*/ 	.word	0x000116a0
        /*0c9c*/ 	.word	0x00000000
        /*0ca0*/ 	.word	0x00034840
        /*0ca4*/ 	.short	0x010a
        /*0ca6*/ 	.byte	0x3f
	.zero		1


	//   ....[59]....
        /*0ca8*/ 	.word	0x00012300
        /*0cac*/ 	.word	0x00000012
        /*0cb0*/ 	.word	0x00034820
        /*0cb4*/ 	.short	0x010a
        /*0cb6*/ 	.byte	0x3f
	.zero		1


	//   ....[60]....
        /*0cb8*/ 	.word	0x00012350
        /*0cbc*/ 	.word	0x00000003
        /*0cc0*/ 	.word	0x00034840
        /*0cc4*/ 	.short	0x010a
        /*0cc6*/ 	.byte	0x3f
	.zero		1


	//   ....[61]....
        /*0cc8*/ 	.word	0x000123a0
        /*0ccc*/ 	.word	0x00000003
        /*0cd0*/ 	.word	0x00000060
        /*0cd4*/ 	.short	0x010a
        /*0cd6*/ 	.byte	0x3f
	.zero		1


	//   ....[62]....
        /*0cd8*/ 	.word	0x000123f0
        /*0cdc*/ 	.word	0x00000003
        /*0ce0*/ 	.word	0x00034840
        /*0ce4*/ 	.short	0x010a
        /*0ce6*/ 	.byte	0x3f
	.zero		1


	//   ....[63]....
        /*0ce8*/ 	.word	0x00012440
        /*0cec*/ 	.word	0x00000002
        /*0cf0*/ 	.word	0x00000060
        /*0cf4*/ 	.short	0x010a
        /*0cf6*/ 	.byte	0x3f
	.zero		1


	//   ....[64]....
        /*0cf8*/ 	.word	0x00012490
        /*0cfc*/ 	.word	0x00000002
        /*0d00*/ 	.word	0x00034840
        /*0d04*/ 	.short	0x010a
        /*0d06*/ 	.byte	0x3f
	.zero		1


	//   ....[65]....
        /*0d08*/ 	.word	0x000124e0
        /*0d0c*/ 	.word	0x00000002
        /*0d10*/ 	.word	0x00000060
        /*0d14*/ 	.short	0x010a
        /*0d16*/ 	.byte	0x3f
	.zero		1


	//   ....[66]....
        /*0d18*/ 	.word	0x00012530
        /*0d1c*/ 	.word	0x00000000
        /*0d20*/ 	.word	0x00034860
        /*0d24*/ 	.short	0x010a
        /*0d26*/ 	.byte	0x3f
	.zero		1


	//   ....[67]....
        /*0d28*/ 	.word	0x00013070
        /*0d2c*/ 	.word	0x00000000
        /*0d30*/ 	.word	0x00034820
        /*0d34*/ 	.short	0x010a
        /*0d36*/ 	.byte	0x3f
	.zero		1


	//   ....[68]....
        /*0d38*/ 	.word	0x00013210
        /*0d3c*/ 	.word	0x00000006
        /*0d40*/ 	.word	0x00000000
        /*0d44*/ 	.short	0x010a
        /*0d46*/ 	.byte	0x3f
	.zero		1


	//   ....[69]....
        /*0d48*/ 	.word	0x00013260
        /*0d4c*/ 	.word	0x00000007
        /*0d50*/ 	.word	0x00000000
        /*0d54*/ 	.short	0x010a
        /*0d56*/ 	.byte	0x3f
	.zero		1


	//   ....[70]....
        /*0d58*/ 	.word	0x000132b0
        /*0d5c*/ 	.word	0x00000004
        /*0d60*/ 	.word	0x00000000
        /*0d64*/ 	.short	0x010a
        /*0d66*/ 	.byte	0x3f
	.zero		1


	//----- nvinfo : EIATTR_NUM_MBARRIERS
	.align		4
.L_125:
        /*0d68*/ 	.byte	0x03, 0x38
        /*0d6a*/ 	.short	0x0016


	//----- nvinfo : EIATTR_EXIT_INSTR_OFFSETS
	.align		4
        /*0d6c*/ 	.byte	0x04, 0x1c
        /*0d6e*/ 	.short	(.L_127 - .L_126)


	//   ....[0]....
.L_126:
        /*0d70*/ 	.word	0x00000a30


	//   ....[1]....
        /*0d74*/ 	.word	0x0000ac00


	//   ....[2]....
        /*0d78*/ 	.word	0x000113b0


	//----- nvinfo : EIATTR_MAX_THREADS
	.align		4
.L_127:
        /*0d7c*/ 	.byte	0x04, 0x05
        /*0d7e*/ 	.short	(.L_129 - .L_128)
.L_128:
        /*0d80*/ 	.word	0x00000180
        /*0d84*/ 	.word	0x00000001
        /*0d88*/ 	.word	0x00000001


	//----- nvinfo : EIATTR_CRS_STACK_SIZE
	.align		4
.L_129:
        /*0d8c*/ 	.byte	0x04, 0x1e
        /*0d8e*/ 	.short	(.L_131 - .L_130)
.L_130:
        /*0d90*/ 	.word	0x00000000


	//----- nvinfo : EIATTR_CBANK_PARAM_SIZE
	.align		4
.L_131:
        /*0d94*/ 	.byte	0x03, 0x19
        /*0d96*/ 	.short	0x0af0


	//----- nvinfo : EIATTR_PARAM_CBANK
	.align		4
        /*0d98*/ 	.byte	0x04, 0x0a
        /*0d9a*/ 	.short	(.L_133 - .L_132)
	.align		4
.L_132:
        /*0d9c*/ 	.word	index@(.nv.constant0._ZN7cutlass13device_kernelIN5flash11enable_sm90INS1_16FlashAttnFwdSm90INS1_25CollectiveMainloopFwdSm90ILi2EN4cute5tupleIJNS5_1CILi1EEES8_S8_EEENS6_IJNS7_ILi128EEESA_NS7_ILi192EEEEEELi128ENS_10bfloat16_tEfNS_4arch4Sm90ELb0ELb0ELb1ELb1ELb0ELb0ELb0ELb1ELb1ELb1ELb1ELb0EEENS1_21CollectiveEpilogueFwdINS6_IJSA_SA_SA_EEES9_SD_SF_Li256ELb1ELb1ELb1ELb0EEENS1_36VarlenDynamicPersistentTileSchedulerILi128ELi128ELi256ELi128ELb1ELb1ELb1ELb0ELb1ELb1EEEEEEEEEvNT_6ParamsE)
        /*0da0*/ 	.short	0x0210
        /*0da2*/ 	.short	0x0af0


	//----- nvinfo : EIATTR_SW_WAR
	.align		4
.L_133:
        /*0da4*/ 	.byte	0x04, 0x36
        /*0da6*/ 	.short	(.L_135 - .L_134)
.L_134:
        /*0da8*/ 	.word	0x00000008
.L_135:


//--------------------- .nv.info._ZN7cutlass13device_kernelIN5flash11enable_sm90INS1_16FlashAttnFwdSm90INS1_25CollectiveMainloopFwdSm90ILi2EN4cute5tupleIJNS5_1CILi1EEES8_S8_EEENS6_IJNS7_ILi128EEESA_NS7_ILi192EEEEEELi128ENS_10bfloat16_tEfNS_4arch4Sm90ELb0ELb0ELb1ELb1ELb0ELb1ELb0ELb1ELb1ELb1ELb1ELb0EEENS1_21CollectiveEpilogueFwdINS6_IJSA_SA_SA_EEES9_SD_SF_Li256ELb1ELb1ELb1ELb0EEENS1_36VarlenDynamicPersistentTileSchedulerILi128ELi128ELi256ELi128ELb1ELb1ELb1ELb0ELb1ELb1EEEEEEEEEvNT_6ParamsE --------------------------
	.section	.nv.info._ZN7cutlass13device_kernelIN5flash11enable_sm90INS1_16FlashAttnFwdSm90INS1_25CollectiveMainloopFwdSm90ILi2EN4cute5tupleIJNS5_1CILi1EEES8_S8_EEENS6_IJNS7_ILi128EEESA_NS7_ILi192EEEEEELi128ENS_10bfloat16_tEfNS_4arch4Sm90ELb0ELb0ELb1ELb1ELb0ELb1ELb0ELb1ELb1ELb1ELb1ELb0EEENS1_21CollectiveEpilogueFwdINS6_IJSA_SA_SA_EEES9_SD_SF_Li256ELb1ELb1ELb1ELb0EEENS1_36VarlenDynamicPersistentTileSchedulerILi128ELi128ELi256ELi128ELb1ELb1ELb1ELb0ELb1ELb1EEEEEEEEEvNT_6ParamsE,"",@"SHT_CUDA_INFO"
	.sectionflags	@""
	.align	4


	//----- nvinfo : EIATTR_CUDA_API_VERSION
	.align		4
        /*0000*/ 	.byte	0x04, 0x37
        /*0002*/ 	.short	(.L_137 - .L_136)
.L_136:
        /*0004*/ 	.word	0x00000082


	//----- nvinfo : EIATTR_KPARAM_INFO
	.align		4
.L_137:
        /*0008*/ 	.byte	0x04, 0x17
        /*000a*/ 	.short	(.L_139 - .L_138)
.L_138:
        /*000c*/ 	.word	0x00000000
        /*0010*/ 	.short	0x0000
        /*0012*/ 	.short	0x0070
        /*0014*/ 	.byte	0x00, 0xf0, 0x01, 0x2a


	//----- nvinfo : EIATTR_SPARSE_MMA_MASK
	.align		4
.L_139:
        /*0018*/ 	.byte	0x03, 0x50
        /*001a*/ 	.short	0x0000


	//----- nvinfo : EIATTR_MAXREG_COUNT
	.align		4
        /*001c*/ 	.byte	0x03, 0x1b
        /*001e*/ 	.short	0x00a8


	//----- nvinfo : EIATTR_NUM_BARRIERS
	.align		4
        /*0020*/ 	.byte	0x02, 0x4c
        /*0022*/ 	.byte	0x10
	.zero		1


	//----- nvinfo : EIATTR_EXTERNS
	.align		4
        /*0024*/ 	.byte	0x04, 0x0f
        /*0026*/ 	.short	(.L_141 - .L_140)


	//   ....[0]....
	.align		4
.L_140:
        /*0028*/ 	.word	index@(__assertfail)


	//----- nvinfo : EIATTR_ANNOTATIONS
	.align		4
.L_141:
        /*002c*/ 	.byte	0x04, 0x55
        /*002e*/ 	.short	(.L_143 - .L_142)


	//   ....[0]....
.L_142:
        /* <DEDUP_REMOVED lines=110> */
        /*0704*/ 	.byte	0x20, 0x45, 0x02, 0x00


	//----- nvinfo : EIATTR_MERCURY_ISA_VERSION
	.align		4
.L_143:
        /*0708*/ 	.byte	0x03, 0x5f
        /*070a*/ 	.short	0x0101


	//----- nvinfo : EIATTR_UNUSED_LOAD_BYTE_OFFSET
	.align		4
        /*070c*/ 	.byte	0x04, 0x44
        /*070e*/ 	.short	(.L_145 - .L_144)


	//   ....[0]....
.L_144:
        /*0710*/ 	.word	0x00000ab0
        /*0714*/ 	.word	0x0000fff0


	//   ....[1]....
        /*0718*/ 	.word	0x00017d20
        /*071c*/ 	.word	0x0000fff0


	//----- nvinfo : EIATTR_INT_WARP_WIDE_INSTR_OFFSETS
	.align		4
.L_145:
        /*0720*/ 	.byte	0x04, 0x31
        /*0722*/ 	.short	(.L_147 - .L_146)


	//   ....[0]....
.L_146:
        /*0724*/ 	.word	0x00000190


	//   ....[1]....
        /*0728*/ 	.word	0x000001d0


	//   ....[2]....
        /*072c*/ 	.word	0x00000240


	//   ....[3]....
        /*0730*/ 	.word	0x0001d910


	//   ....[4]....
        /*0734*/ 	.word	0x0001d9a0


	//   ....[5]....
        /*0738*/ 	.word	0x00021430


	//   ....[6]....
        /*073c*/ 	.word	0x00021490


	//----- nvinfo : EIATTR_COOP_GROUP_MASK_REGIDS
	.align		4
.L_147:
        /*0740*/ 	.byte	0x04, 0x29
        /*0742*/ 	.short	(.L_149 - .L_148)


	//   ....[0]....
.L_148:
        /*0744*/ 	.word	0xffffffff


	//   ....[1]....
        /*0748*/ 	.word	0xffffffff


	//   ....[2]....
        /*074c*/ 	.word	0xffffffff


	//   ....[3]....
        /*0750*/ 	.word	0xffffffff


	//   ....[4]....
        /*0754*/ 	.word	0xffffffff


	//   ....[5]....
        /*0758*/ 	.word	0xffffffff


	//   ....[6]....
        /*075c*/ 	.word	0xffffffff


	//   ....[7]....
        /*0760*/ 	.word	0xffffffff


	//   ....[8]....
        /*0764*/ 	.word	0xffffffff


	//   ....[9]....
        /*0768*/ 	.word	0xffffffff


	//   ....[10]....
        /*076c*/ 	.word	0xffffffff


	//   ....[11]....
        /*0770*/ 	.word	0xffffffff


	//   ....[12]....
        /*0774*/ 	.word	0xffffffff


	//   ....[13]....
        /*0778*/ 	.word	0xffffffff


	//   ....[14]....
        /*077c*/ 	.word	0xffffffff


	//   ....[15]....
        /*0780*/ 	.word	0xffffffff


	//   ....[16]....
        /*0784*/ 	.word	0xffffffff


	//   ....[17]....
        /*0788*/ 	.word	0xffffffff


	//   ....[18]....
        /*078c*/ 	.word	0xffffffff


	//   ....[19]....
        /*0790*/ 	.word	0xffffffff


	//   ....[20]....
        /*0794*/ 	.word	0xffffffff


	//   ....[21]....
        /*0798*/ 	.word	0xffffffff


	//   ....[22]....
        /*079c*/ 	.word	0xffffffff


	//   ....[23]....
        /*07a0*/ 	.word	0xffffffff


	//   ....[24]....
        /*07a4*/ 	.word	0xffffffff


	//   ....[25]....
        /*07a8*/ 	.word	0xffffffff


	//   ....[26]....
        /*07ac*/ 	.word	0xffffffff


	//   ....[27]....
        /*07b0*/ 	.word	0xffffffff


	//   ....[28]....
        /*07b4*/ 	.word	0xffffffff


	//   ....[29]....
        /*07b8*/ 	.word	0xffffffff


	//   ....[30]....
        /*07bc*/ 	.word	0xffffffff


	//   ....[31]....
        /*07c0*/ 	.word	0xffffffff


	//   ....[32]....
        /*07c4*/ 	.word	0xffffffff


	//   ....[33]....
        /*07c8*/ 	.word	0xffffffff


	//   ....[34]....
        /*07cc*/ 	.word	0xffffffff


	//   ....[35]....
        /*07d0*/ 	.word	0xffffffff


	//   ....[36]....
        /*07d4*/ 	.word	0xffffffff


	//   ....[37]....
        /*07d8*/ 	.word	0xffffffff


	//   ....[38]....
        /*07dc*/ 	.word	0xffffffff


	//   ....[39]....
        /*07e0*/ 	.word	0xffffffff


	//   ....[40]....
        /*07e4*/ 	.word	0xffffffff


	//   ....[41]....
        /*07e8*/ 	.word	0xffffffff


	//   ....[42]....
        /*07ec*/ 	.word	0xffffffff


	//   ....[43]....
        /*07f0*/ 	.word	0xffffffff


	//   ....[44]....
        /*07f4*/ 	.word	0xffffffff


	//   ....[45]....
        /*07f8*/ 	.word	0xffffffff


	//   ....[46]....
        /*07fc*/ 	.word	0xffffffff


	//   ....[47]....
        /*0800*/ 	.word	0xffffffff


	//   ....[48]....
        /*0804*/ 	.word	0xffffffff


	//   ....[49]....
        /*0808*/ 	.word	0xffffffff


	//   ....[50]....
        /*080c*/ 	.word	0xffffffff


	//   ....[51]....
        /*0810*/ 	.word	0xffffffff


	//   ....[52]....
        /*0814*/ 	.word	0xffffffff


	//   ....[53]....
        /*0818*/ 	.word	0xffffffff


	//   ....[54]....
        /*081c*/ 	.word	0xffffffff


	//   ....[55]....
        /*0820*/ 	.word	0xffffffff


	//   ....[56]....
        /*0824*/ 	.word	0xffffffff


	//   ....[57]....
        /*0828*/ 	.word	0xffffffff


	//   ....[58]....
        /*082c*/ 	.word	0xffffffff


	//   ....[59]....
        /*0830*/ 	.word	0xffffffff


	//   ....[60]....
        /*0834*/ 	.word	0xffffffff


	//   ....[61]....
        /*0838*/ 	.word	0xffffffff


	//   ....[62]....
        /*083c*/ 	.word	0xffffffff


	//   ....[63]....
        /*0840*/ 	.word	0xffffffff


	//   ....[64]....
        /*0844*/ 	.word	0xffffffff


	//   ....[65]....
        /*0848*/ 	.word	0xffffffff


	//   ....[66]....
        /*084c*/ 	.word	0xffffffff


	//   ....[67]....
        /*0850*/ 	.word	0xffffffff


	//   ....[68]....
        /*0854*/ 	.word	0xffffffff


	//   ....[69]....
        /*0858*/ 	.word	0xffffffff


	//   ....[70]....
        /*085c*/ 	.word	0xffffffff


	//   ....[71]....
        /*0860*/ 	.word	0xffffffff


	//   ....[72]....
        /*0864*/ 	.word	0xffffffff


	//   ....[73]....
        /*0868*/ 	.word	0xffffffff


	//   ....[74]....
        /*086c*/ 	.word	0xffffffff


	//   ....[75]....
        /*0870*/ 	.word	0xffffffff


	//   ....[76]....
        /*0874*/ 	.word	0xffffffff


	//   ....[77]....
        /*0878*/ 	.word	0xffffffff


	//   ....[78]....
        /*087c*/ 	.word	0xffffffff


	//   ....[79]....
        /*0880*/ 	.word	0xffffffff


	//   ....[80]....
        /*0884*/ 	.word	0xffffffff


	//   ....[81]....
        /*0888*/ 	.word	0xffffffff


	//   ....[82]....
        /*088c*/ 	.word	0xffffffff


	//   ....[83]....
        /*0890*/ 	.word	0xffffffff


	//   ....[84]....
        /*0894*/ 	.word	0xffffffff


	//   ....[85]....
        /*0898*/ 	.word	0xffffffff


	//   ....[86]....
        /*089c*/ 	.word	0xffffffff


	//   ....[87]....
        /*08a0*/ 	.word	0xffffffff


	//   ....[88]....
        /*08a4*/ 	.word	0xffffffff


	//   ....[89]....
        /*08a8*/ 	.word	0xffffffff


	//   ....[90]....
        /*08ac*/ 	.word	0xffffffff


	//   ....[91]....
        /*08b0*/ 	.word	0xffffffff


	//   ....[92]....
        /*08b4*/ 	.word	0xffffffff


	//   ....[93]....
        /*08b8*/ 	.word	0xffffffff


	//   ....[94]....
        /*08bc*/ 	.word	0xffffffff


	//   ....[95]....
        /*08c0*/ 	.word	0xffffffff


	//   ....[96]....
        /*08c4*/ 	.word	0xffffffff


	//   ....[97]....
        /*08c8*/ 	.word	0xffffffff


	//   ....[98]....
        /*08cc*/ 	.word	0xffffffff


	//   ....[99]....
        /*08d0*/ 	.word	0xffffffff


	//   ....[100]....
        /*08d4*/ 	.word	0xffffffff


	//   ....[101]....
        /*08d8*/ 	.word	0xffffffff


	//   ....[102]....
        /*08dc*/ 	.word	0xffffffff


	//   ....[103]....
        /*08e0*/ 	.word	0xffffffff


	//   ....[104]....
        /*08e4*/ 	.word	0xffffffff


	//   ....[105]....
        /*08e8*/ 	.word	0xffffffff


	//   ....[106]....
        /*08ec*/ 	.word	0x0500000f


	//   ....[107]....
        /*08f0*/ 	.word	0x0500000f


	//   ....[108]....
        /*08f4*/ 	.word	0x0500000f


	//   ....[109]....
        /*08f8*/ 	.word	0x0500000f


	//   ....[110]....
        /*08fc*/ 	.word	0x0500000f


	//   ....[111]....
        /*0900*/ 	.word	0x0500000f


	//   ....[112]....
        /*0904*/ 	.word	0x0500000f


	//   ....[113]....
        /*0908*/ 	.word	0x0500000f


	//   ....[114]....
        /*090c*/ 	.word	0x0500000f


	//   ....[115]....
        /*0910*/ 	.word	0x0500000f


	//   ....[116]....
        /*0914*/ 	.word	0x0500000f


	//   ....[117]....
        /*0918*/ 	.word	0x0500000f


	//   ....[118]....
        /*091c*/ 	.word	0x0500000f


	//   ....[119]....
        /*0920*/ 	.word	0x0500000f


	//   ....[120]....
        /*0924*/ 	.word	0x0500000f


	//   ....[121]....
        /*0928*/ 	.word	0x0500000f


	//   ....[122]....
        /*092c*/ 	.word	0x0500000f


	//   ....[123]....
        /*0930*/ 	.word	0x0500000f


	//   ....[124]....
        /*0934*/ 	.word	0x0500000f


	//   ....[125]....
        /*0938*/ 	.word	0x0500000f


	//   ....[126]....
        /*093c*/ 	.word	0x0500000f


	//   ....[127]....
        /*0940*/ 	.word	0x0500000f


	//   ....[128]....
        /*0944*/ 	.word	0x0500000f


	//   ....[129]....
        /*0948*/ 	.word	0x0500000f


	//   ....[130]....
        /*094c*/ 	.word	0x0500000f


	//   ....[131]....
        /*0950*/ 	.word	0x0500000f


	//   ....[132]....
        /*0954*/ 	.word	0x0500000f


	//   ....[133]....
        /*0958*/ 	.word	0x0500000f


	//   ....[134]....
        /*095c*/ 	.word	0x0500000f


	//   ....[135]....
        /*0960*/ 	.word	0x0500000f


	//   ....[136]....
        /*0964*/ 	.word	0x0500000f


	//   ....[137]....
        /*0968*/ 	.word	0x0500000f


	//   ....[138]....
        /*096c*/ 	.word	0x0500000f


	//   ....[139]....
        /*0970*/ 	.word	0x0500000f


	//   ....[140]....
        /*0974*/ 	.word	0x0500000f


	//   ....[141]....
        /*0978*/ 	.word	0x0500000f


	//   ....[142]....
        /*097c*/ 	.word	0x0500000f


	//   ....[143]....
        /*0980*/ 	.word	0x0500000f


	//   ....[144]....
        /*0984*/ 	.word	0x0500000f


	//   ....[145]....
        /*0988*/ 	.word	0x0500000f


	//   ....[146]....
        /*098c*/ 	.word	0x0500000f


	//   ....[147]....
        /*0990*/ 	.word	0x0500000f


	//   ....[148]....
        /*0994*/ 	.word	0x0500000f


	//   ....[149]....
        /*0998*/ 	.word	0x0500000f


	//   ....[150]....
        /*099c*/ 	.word	0x0500000f


	//----- nvinfo : EIATTR_COOP_GROUP_INSTR_OFFSETS
	.align		4
.L_149:
        /*09a0*/ 	.byte	0x04, 0x28
        /*09a2*/ 	.short	(.L_151 - .L_150)


	//   ....[0]....
.L_150:
        /*09a4*/ 	.word	0x00000060


	//   ....[1]....
        /*09a8*/ 	.word	0x000001a0


	//   ....[2]....
        /*09ac*/ 	.word	0x000001f0


	//   ....[3]....
        /*09b0*/ 	.word	0x00000420


	//   ....[4]....
        /*09b4*/ 	.word	0x00000580


	//   ....[5]....
        /*09b8*/ 	.word	0x000006a0


	//   ....[6]....
        /*09bc*/ 	.word	0x00000800


	//   ....[7]....
        /*09c0*/ 	.word	0x0000b360


	//   ....[8]....
        /*09c4*/ 	.word	0x0000b8e0


	//   ....[9]....
        /*09c8*/ 	.word	0x0000b8f0


	//   ....[10]....
        /*09cc*/ 	.word	0x0000b900


	//   ....[11]....
        /*09d0*/ 	.word	0x0000b910


	//   ....[12]....
        /*09d4*/ 	.word	0x0000e390


	//   ....[13]....
        /*09d8*/ 	.word	0x0000e3a0


	//   ....[14]....
        /*09dc*/ 	.word	0x0000e3b0


	//   ....[15]....
        /*09e0*/ 	.word	0x0000e3c0


	//   ....[16]....
        /*09e4*/ 	.word	0x00012c20


	//   ....[17]....
        /*09e8*/ 	.word	0x00012c50


	//   ....[18]....
        /*09ec*/ 	.word	0x000132e0


	//   ....[19]....
        /*09f0*/ 	.word	0x00013340


	//   ....[20]....
        /*09f4*/ 	.word	0x00015b40


	//   ....[21]....
        /*09f8*/ 	.word	0x00015b70


	//   ....[22]....
        /*09fc*/ 	.word	0x00016100


	//   ....[23]....
        /*0a00*/ 	.word	0x00016170


	//   ....[24]....
        /*0a04*/ 	.word	0x00017670


	//   ....[25]....
        /*0a08*/ 	.word	0x00017710


	//   ....[26]....
        /*0a0c*/ 	.word	0x00017740


	//   ....[27]....
        /*0a10*/ 	.word	0x00017750


	//   ....[28]....
        /*0a14*/ 	.word	0x000187d0


	//   ....[29]....
        /*0a18*/ 	.word	0x000187e0


	//   ....[30]....
        /*0a1c*/ 	.word	0x000187f0


	//   ....[31]....
        /*0a20*/ 	.word	0x00018800


	//   ....[32]....
        /*0a24*/ 	.word	0x00018eb0


	//   ....[33]....
        /*0a28*/ 	.word	0x00018ef0


	//   ....[34]....
        /*0a2c*/ 	.word	0x00018fd0


	//   ....[35]....
        /*0a30*/ 	.word	0x00018ff0


	//   ....[36]....
        /*0a34*/ 	.word	0x000190b0


	//   ....[37]....
        /*0a38*/ 	.word	0x000190d0


	//   ....[38]....
        /*0a3c*/ 	.word	0x000191a0


	//   ....[39]....
        /*0a40*/ 	.word	0x000191c0


	//   ....[40]....
        /*0a44*/ 	.word	0x00019650


	//   ....[41]....
        /*0a48*/ 	.word	0x00019670


	//   ....[42]....
        /*0a4c*/ 	.word	0x00019ab0


	//   ....[43]....
        /*0a50*/ 	.word	0x00019ac0


	//   ....[44]....
        /*0a54*/ 	.word	0x0001a730


	//   ....[45]....
        /*0a58*/ 	.word	0x0001a750


	//   ....[46]....
        /*0a5c*/ 	.word	0x0001a810


	//   ....[47]....
        /*0a60*/ 	.word	0x0001a830


	//   ....[48]....
        /*0a64*/ 	.word	0x0001a8f0


	//   ....[49]....
        /*0a68*/ 	.word	0x0001a910


	//   ....[50]....
        /*0a6c*/ 	.word	0x0001a9e0


	//   ....[51]....
        /*0a70*/ 	.word	0x0001aa00


	//   ....[52]....
        /*0a74*/ 	.word	0x0001ab50


	//   ....[53]....
        /*0a78*/ 	.word	0x0001ad80


	//   ....[54]....
        /*0a7c*/ 	.word	0x0001adb0


	//   ....[55]....
        /*0a80*/ 	.word	0x0001ade0


	//   ....[56]....
        /*0a84*/ 	.word	0x0001ae10


	//   ....[57]....
        /*0a88*/ 	.word	0x0001ae40


	//   ....[58]....
        /*0a8c*/ 	.word	0x0001ae70


	//   ....[59]....
        /*0a90*/ 	.word	0x0001b010


	//   ....[60]....
        /*0a94*/ 	.word	0x0001b040


	//   ....[61]....
        /*0a98*/ 	.word	0x0001b070


	//   ....[62]....
        /*0a9c*/ 	.word	0x0001b0a0


	//   ....[63]....
        /*0aa0*/ 	.word	0x0001b0d0


	//   ....[64]....
        /*0aa4*/ 	.word	0x0001b100


	//   ....[65]....
        /*0aa8*/ 	.word	0x0001b190


	//   ....[66]....
        /*0aac*/ 	.word	0x0001b1c0


	//   ....[67]....
        /*0ab0*/ 	.word	0x0001b1d0


	//   ....[68]....
        /*0ab4*/ 	.word	0x0001b280


	//   ....[69]....
        /*0ab8*/ 	.word	0x0001c2e0


	//   ....[70]....
        /*0abc*/ 	.word	0x0001def0


	//   ....[71]....
        /*0ac0*/ 	.word	0x0001eb00


	//   ....[72]....
        /*0ac4*/ 	.word	0x0001eb10


	//   ....[73]....
        /*0ac8*/ 	.word	0x0001eb50


	//   ....[74]....
        /*0acc*/ 	.word	0x0001eb80


	//   ....[75]....
        /*0ad0*/ 	.word	0x0001ec50


	//   ....[76]....
        /*0ad4*/ 	.word	0x0001ecb0


	//   ....[77]....
        /*0ad8*/ 	.word	0x0001ed50


	//   ....[78]....
        /*0adc*/ 	.word	0x0001ed60


	//   ....[79]....
        /*0ae0*/ 	.word	0x0001ee00


	//   ....[80]....
        /*0ae4*/ 	.word	0x0001ee10


	//   ....[81]....
        /*0ae8*/ 	.word	0x0001eeb0


	//   ....[82]....
        /*0aec*/ 	.word	0x0001eec0


	//   ....[83]....
        /*0af0*/ 	.word	0x0001ef40


	//   ....[84]....
        /*0af4*/ 	.word	0x0001ef70


	//   ....[85]....
        /*0af8*/ 	.word	0x0001efc0


	//   ....[86]....
        /*0afc*/ 	.word	0x0001f000


	//   ....[87]....
        /*0b00*/ 	.word	0x00021b70


	//   ....[88]....
        /*0b04*/ 	.word	0x00021ba0


	//   ....[89]....
        /*0b08*/ 	.word	0x00021c00


	//   ....[90]....
        /*0b0c*/ 	.word	0x00021c30


	//   ....[91]....
        /*0b10*/ 	.word	0x00021c60


	//   ....[92]....
        /*0b14*/ 	.word	0x00021c90


	//   ....[93]....
        /*0b18*/ 	.word	0x00021cc0


	//   ....[94]....
        /*0b1c*/ 	.word	0x00021cf0


	//   ....[95]....
        /*0b20*/ 	.word	0x00021eb0


	//   ....[96]....
        /*0b24*/ 	.word	0x00021ee0


	//   ....[97]....
        /*0b28*/ 	.word	0x00021f10


	//   ....[98]....
        /*0b2c*/ 	.word	0x00021f40


	//   ....[99]....
        /*0b30*/ 	.word	0x00021f70


	//   ....[100]....
        /*0b34*/ 	.word	0x00021fa0


	//   ....[101]....
        /*0b38*/ 	.word	0x00022060


	//   ....[102]....
        /*0b3c*/ 	.word	0x00022080


	//   ....[103]....
        /*0b40*/ 	.word	0x00022090


	//   ....[104]....
        /*0b44*/ 	.word	0x000220f0


	//   ....[105]....
        /*0b48*/ 	.word	0x00022810


	//   ....[106]....
        /*0b4c*/ 	.word	0x00022c50


	//   ....[107]....
        /*0b50*/ 	.word	0x00022ce0


	//   ....[108]....
        /*0b54*/ 	.word	0x00022d30


	//   ....[109]....
        /*0b58*/ 	.word	0x00022d80


	//   ....[110]....
        /*0b5c*/ 	.word	0x00022e70


	//   ....[111]....
        /*0b60*/ 	.word	0x00022f00


	//   ....[112]....
        /*0b64*/ 	.word	0x00022f50


	//   ....[113]....
        /*0b68*/ 	.word	0x00022fa0


	//   ....[114]....
        /*0b6c*/ 	.word	0x00023200


	//   ....[115]....
        /*0b70*/ 	.word	0x000234e0


	//   ....[116]....
        /*0b74*/ 	.word	0x00023650


	//   ....[117]....
        /*0b78*/ 	.word	0x000236a0


	//   ....[118]....
        /*0b7c*/ 	.word	0x00023700


	//   ....[119]....
        /*0b80*/ 	.word	0x000237d0


	//   ....[120]....
        /*0b84*/ 	.word	0x00023910


	//   ....[121]....
        /*0b88*/ 	.word	0x00023a00


	//   ....[122]....
        /*0b8c*/ 	.word	0x00023ae0


	//   ....[123]....
        /*0b90*/ 	.word	0x00023bf0


	//   ....[124]....
        /*0b94*/ 	.word	0x00023c50


	//   ....[125]....
        /*0b98*/ 	.word	0x00023d60


	//   ....[126]....
        /*0b9c*/ 	.word	0x00023dc0


	//   ....[127]....
        /*0ba0*/ 	.word	0x00023ed0


	//   ....[128]....
        /*0ba4*/ 	.word	0x00023f30


	//   ....[129]....
        /*0ba8*/ 	.word	0x00024020


	//   ....[130]....
        /*0bac*/ 	.word	0x000240a0


	//   ....[131]....
        /*0bb0*/ 	.word	0x00024180


	//   ....[132]....
        /*0bb4*/ 	.word	0x000244f0


	//   ....[133]....
        /*0bb8*/ 	.word	0x00024590


	//   ....[134]....
        /*0bbc*/ 	.word	0x00024730


	//   ....[135]....
        /*0bc0*/ 	.word	0x000247b0


	//   ....[136]....
        /*0bc4*/ 	.word	0x00024830


	//   ....[137]....
        /*0bc8*/ 	.word	0x000248b0


	//   ....[138]....
        /*0bcc*/ 	.word	0x00024930


	//   ....[139]....
        /*0bd0*/ 	.word	0x000249c0


	//   ....[140]....
        /*0bd4*/ 	.word	0x00024a60


	//   ....[141]....
        /*0bd8*/ 	.word	0x00024b10


	//   ....[142]....
        /*0bdc*/ 	.word	0x00024b90


	//   ....[143]....
        /*0be0*/ 	.word	0x00024c10


	//   ....[144]....
        /*0be4*/ 	.word	0x00024c90


	//   ....[145]....
        /*0be8*/ 	.word	0x00024d20


	//   ....[146]....
        /*0bec*/ 	.word	0x00024da0


	//   ....[147]....
        /*0bf0*/ 	.word	0x00024e40


	//   ....[148]....
        /*0bf4*/ 	.word	0x00024e90


	//   ....[149]....
        /*0bf8*/ 	.word	0x00024f20


	//   ....[150]....
        /*0bfc*/ 	.word	0x00025050


	//----- nvinfo : EIATTR_REG_RECONFIG
	.align		4
.L_151:
        /*0c00*/ 	.byte	0x01, 0x54
	.zero		2


	//----- nvinfo : EIATTR_SYSCALL_OFFSETS
	.align		4
        /*0c04*/ 	.byte	0x04, 0x46
        /*0c06*/ 	.short	(.L_153 - .L_152)


	//   ....[0]....
.L_152:
        /*0c08*/ 	.word	0x00001fc0


	//   ....[1]....
        /*0c0c*/ 	.word	0x00002110


	//   ....[2]....
        /*0c10*/ 	.word	0x0000b510


	//   ....[3]....
        /*0c14*/ 	.word	0x0000b860


	//   ....[4]....
        /*0c18*/ 	.word	0x0001db10


	//   ....[5]....
        /*0c1c*/ 	.word	0x0001dc60


	//   ....[6]....
        /*0c20*/ 	.word	0x0001dd50


	//   ....[7]....
        /*0c24*/ 	.word	0x0001e6d0


	//----- nvinfo : EIATTR_MBARRIER_INSTR_OFFSETS
	.align		4
.L_153:
        /*0c28*/ 	.byte	0x04, 0x39
        /*0c2a*/ 	.short	(.L_155 - .L_154)


	//   ....[0]....
.L_154:
        /*0c2c*/ 	.word	0x000002d0
        /*0c30*/ 	.word	0x000000ff
        /*0c34*/ 	.word	0x00034800
        /*0c38*/ 	.short	0x0100
        /*0c3a*/ 	.byte	0x08
	.zero		1


	//   ....[1]....
        /*0c3c*/ 	.word	0x000002e0
        /*0c40*/ 	.word	0x000000ff
        /*0c44*/ 	.word	0x00034820
        /*0c48*/ 	.short	0x0100
        /*0c4a*/ 	.byte	0x08
	.zero		1


	//   ....[2]....
        /*0c4c*/ 	.word	0x000003d0
        /*0c50*/ 	.word	0x000000ff
        /*0c54*/ 	.word	0x00034830
        /*0c58*/ 	.short	0x0100
        /*0c5a*/ 	.byte	0x08
	.zero		1


	//   ....[3]....
        /*0c5c*/ 	.word	0x000003e0
        /*0c60*/ 	.word	0x000000ff
        /*0c64*/ 	.word	0x00034840
        /*0c68*/ 	.short	0x0100
        /*0c6a*/ 	.byte	0x08
	.zero		1


	//   ....[4]....
        /*0c6c*/ 	.word	0x000003f0
        /*0c70*/ 	.word	0x000000ff
        /*0c74*/ 	.word	0x00034838
        /*0c78*/ 	.short	0x0100
        /*0c7a*/ 	.byte	0x08
	.zero		1


	//   ....[5]....
        /*0c7c*/ 	.word	0x00000400
        /*0c80*/ 	.word	0x000000ff
        /*0c84*/ 	.word	0x00034848
        /*0c88*/ 	.short	0x0100
        /*0c8a*/ 	.byte	0x08
	.zero		1


	//   ....[6]....
        /*0c8c*/ 	.word	0x00000530
        /*0c90*/ 	.word	0x000000ff
        /*0c94*/ 	.word	0x00034850
        /*0c98*/ 	.short	0x0100
        /*0c9a*/ 	.byte	0x08
	.zero		1


	//   ....[7]....
        /*0c9c*/ 	.word	0x00000540
        /*0ca0*/ 	.word	0x000000ff
        /*0ca4*/ 	.word	0x00034860
        /*0ca8*/ 	.short	0x0100
        /*0caa*/ 	.byte	0x08
	.zero		1


	//   ....[8]....
        /*0cac*/ 	.word	0x00000550
        /*0cb0*/ 	.word	0x000000ff
        /*0cb4*/ 	.word	0x00034858
        /*0cb8*/ 	.short	0x0100
        /*0cba*/ 	.byte	0x08
	.zero		1


	//   ....[9]....
        /*0cbc*/ 	.word	0x00000560
        /*0cc0*/ 	.word	0x000000ff
        /*0cc4*/ 	.word	0x00034868
        /*0cc8*/ 	.short	0x0100
        /*0cca*/ 	.byte	0x08
	.zero		1


	//   ....[10]....
        /*0ccc*/ 	.word	0x00000650
        /*0cd0*/ 	.word	0x000000ff
        /*0cd4*/ 	.word	0x00034870
        /*0cd8*/ 	.short	0x0100
        /*0cda*/ 	.byte	0x06
	.zero		1


	//   ....[11]....
        /*0cdc*/ 	.word	0x00000660
        /*0ce0*/ 	.word	0x000000ff
        /*0ce4*/ 	.word	0x00034880
        /*0ce8*/ 	.short	0x0100
        /*0cea*/ 	.byte	0x06
	.zero		1


	//   ....[12]....
        /*0cec*/ 	.word	0x00000670
        /*0cf0*/ 	.word	0x000000ff
        /*0cf4*/ 	.word	0x00034878
        /*0cf8*/ 	.short	0x0100
        /*0cfa*/ 	.byte	0x06
	.zero		1


	//   ....[13]....
        /*0cfc*/ 	.word	0x00000680
        /*0d00*/ 	.word	0x000000ff
        /*0d04*/ 	.word	0x00034888
        /*0d08*/ 	.short	0x0100
        /*0d0a*/ 	.byte	0x06
	.zero		1


	//   ....[14]....
        /*0d0c*/ 	.word	0x000007b0
        /*0d10*/ 	.word	0x000000ff
        /*0d14*/ 	.word	0x00034890
        /*0d18*/ 	.short	0x0100
        /*0d1a*/ 	.byte	0x08
	.zero		1


	//   ....[15]....
        /*0d1c*/ 	.word	0x000007c0
        /*0d20*/ 	.word	0x000000ff
        /*0d24*/ 	.word	0x000348a0
        /*0d28*/ 	.short	0x0100
        /*0d2a*/ 	.byte	0x08
	.zero		1


	//   ....[16]....
        /*0d2c*/ 	.word	0x000007d0
        /*0d30*/ 	.word	0x000000ff
        /*0d34*/ 	.word	0x00034898
        /*0d38*/ 	.short	0x0100
        /*0d3a*/ 	.byte	0x08
	.zero		1


	//   ....[17]....
        /*0d3c*/ 	.word	0x000007e0
        /*0d40*/ 	.word	0x000000ff
        /*0d44*/ 	.word	0x000348a8
        /*0d48*/ 	.short	0x0100
        /*0d4a*/ 	.byte	0x08
	.zero		1


	//   ....[18]....
        /*0d4c*/ 	.word	0x00000910
        /*0d50*/ 	.word	0x000000ff
        /*0d54*/ 	.word	0x000348b0
        /*0d58*/ 	.short	0x0100
        /*0d5a*/ 	.byte	0x08
	.zero		1


	//   ....[19]....
        /*0d5c*/ 	.word	0x00000920
        /*0d60*/ 	.word	0x000000ff
        /*0d64*/ 	.word	0x000348c0
        /*0d68*/ 	.short	0x0100
        /*0d6a*/ 	.byte	0x08
	.zero		1


	//   ....[20]....
        /*0d6c*/ 	.word	0x00000930
        /*0d70*/ 	.word	0x000000ff
        /*0d74*/ 	.word	0x000348b8
        /*0d78*/ 	.short	0x0100
        /*0d7a*/ 	.byte	0x08
	.zero		1


	//   ....[21]....
        /*0d7c*/ 	.word	0x00000940
        /*0d80*/ 	.word	0x000000ff
        /*0d84*/ 	.word	0x000348c8
        /*0d88*/ 	.short	0x0100
        /*0d8a*/ 	.byte	0x08
	.zero		1


	//   ....[22]....
        /*0d8c*/ 	.word	0x00003c20
        /*0d90*/ 	.word	0x00000065
        /*0d94*/ 	.word	0x00034890
        /*0d98*/ 	.short	0x010a
        /*0d9a*/ 	.byte	0x3f
	.zero		1


	//   ....[23]....
        /*0d9c*/ 	.word	0x000071d0
        /*0da0*/ 	.word	0x00000065
        /*0da4*/ 	.word	0x00034890
        /*0da8*/ 	.short	0x010a
        /*0daa*/ 	.byte	0x3f
	.zero		1


	//   ....[24]....
        /*0dac*/ 	.word	0x0000a4f0
        /*0db0*/ 	.word	0x00000065
        /*0db4*/ 	.word	0x00034890
        /*0db8*/ 	.short	0x010a
        /*0dba*/ 	.byte	0x3f
	.zero		1


	//   ....[25]....
        /*0dbc*/ 	.word	0x0000a8c0
        /*0dc0*/ 	.word	0x00000028
        /*0dc4*/ 	.word	0x00000000
        /*0dc8*/ 	.short	0x0101
        /*0dca*/ 	.byte	0x3f
	.zero		1


	//   ....[26]....
        /*0dcc*/ 	.word	0x0000a900
        /*0dd0*/ 	.word	0x00000065
        /*0dd4*/ 	.word	0x000348b0
        /*0dd8*/ 	.short	0x010a
        /*0dda*/ 	.byte	0x3f
	.zero		1


	//   ....[27]....
        /*0ddc*/ 	.word	0x0000ada0
        /*0de0*/ 	.word	0x00000065
        /*0de4*/ 	.word	0x00000000
        /*0de8*/ 	.short	0x0101
        /*0dea*/ 	.byte	0x3f
	.zero		1


	//   ....[28]....
        /*0dec*/ 	.word	0x0000b590
        /*0df0*/ 	.word	0x00000002
        /*0df4*/ 	.word	0x00034800
        /*0df8*/ 	.short	0x010a
        /*0dfa*/ 	.byte	0x3f
	.zero		1


	//   ....[29]....
        /*0dfc*/ 	.word	0x0000b5e0
        /*0e00*/ 	.word	0x00000002
        /*0e04*/ 	.word	0x00034800
        /*0e08*/ 	.short	0x010a
        /*0e0a*/ 	.byte	0x3f
	.zero		1


	//   ....[30]....
        /*0e0c*/ 	.word	0x0000c010
        /*0e10*/ 	.word	0x00000002
        /*0e14*/ 	.word	0x00034800
        /*0e18*/ 	.short	0x010a
        /*0e1a*/ 	.byte	0x3f
	.zero		1


	//   ....[31]....
        /*0e1c*/ 	.word	0x0000e820
        /*0e20*/ 	.word	0x00000002
        /*0e24*/ 	.word	0x00034800
        /*0e28*/ 	.short	0x010a
        /*0e2a*/ 	.byte	0x3f
	.zero		1


	//   ....[32]....
        /*0e2c*/ 	.word	0x00011010
        /*0e30*/ 	.word	0x00000000
        /*0e34*/ 	.word	0x00034830
        /*0e38*/ 	.short	0x010a
        /*0e3a*/ 	.byte	0x3f
	.zero		1


	//   ....[33]....
        /*0e3c*/ 	.word	0x00011090
        /*0e40*/ 	.word	0x00000000
        /*0e44*/ 	.word	0x00034830
        /*0e48*/ 	.short	0x010a
        /*0e4a*/ 	.byte	0x3f
	.zero		1


	//   ....[34]....
        /*0e4c*/ 	.word	0x00013850
        /*0e50*/ 	.word	0x00000003
        /*0e54*/ 	.word	0x00000000
        /*0e58*/ 	.short	0x0101
        /*0e5a*/ 	.byte	0x3f
	.zero		1


	//   ....[35]....
        /*0e5c*/ 	.word	0x00014260
        /*0e60*/ 	.word	0x0000000c
        /*0e64*/ 	.word	0x00034830
        /*0e68*/ 	.short	0x010a
        /*0e6a*/ 	.byte	0x3f
	.zero		1


	//   ....[36]....
        /*0e6c*/ 	.word	0x000142e0
        /*0e70*/ 	.word	0x0000000c
        /*0e74*/ 	.word	0x00034830
        /*0e78*/ 	.short	0x010a
        /*0e7a*/ 	.byte	0x3f
	.zero		1


	//   ....[37]....
        /*0e7c*/ 	.word	0x00014dd0
        /*0e80*/ 	.word	0x0000000d
        /*0e84*/ 	.word	0x00034850
        /*0e88*/ 	.short	0x010a
        /*0e8a*/ 	.byte	0x3f
	.zero		1


	//   ....[38]....
        /*0e8c*/ 	.word	0x00014e20
        /*0e90*/ 	.word	0x0000000d
        /*0e94*/ 	.word	0x00034850
        /*0e98*/ 	.short	0x010a
        /*0e9a*/ 	.byte	0x3f
	.zero		1


	//   ....[39]....
        /*0e9c*/ 	.word	0x00016810
        /*0ea0*/ 	.word	0x0000000c
        /*0ea4*/ 	.word	0x00000000
        /*0ea8*/ 	.short	0x0101
        /*0eaa*/ 	.byte	0x3f
	.zero		1


	//   ....[40]....
        /*0eac*/ 	.word	0x00016850
        /*0eb0*/ 	.word	0x0000000d
        /*0eb4*/ 	.word	0x00000000
        /*0eb8*/ 	.short	0x0101
        /*0eba*/ 	.byte	0x3f
	.zero		1


	//   ....[41]....
        /*0ebc*/ 	.word	0x00017250
        /*0ec0*/ 	.word	0x00000006
        /*0ec4*/ 	.word	0x00034850
        /*0ec8*/ 	.short	0x010a
        /*0eca*/ 	.byte	0x3f
	.zero		1


	//   ....[42]....
        /*0ecc*/ 	.word	0x000172f0
        /*0ed0*/ 	.word	0x00000006
        /*0ed4*/ 	.word	0x00034850
        /*0ed8*/ 	.short	0x010a
        /*0eda*/ 	.byte	0x3f
	.zero		1


	//   ....[43]....
        /*0edc*/ 	.word	0x000178b0
        /*0ee0*/ 	.word	0x00000006
        /*0ee4*/ 	.word	0x00000000
        /*0ee8*/ 	.short	0x0101
        /*0eea*/ 	.byte	0x3f
	.zero		1


	//   ....[44]....
        /*0eec*/ 	.word	0x00018ee0
        /*0ef0*/ 	.word	0x00000000
        /*0ef4*/ 	.word	0x00000000
        /*0ef8*/ 	.short	0x0101
        /*0efa*/ 	.byte	0x3f
	.zero		1


	//   ....[45]....
        /*0efc*/ 	.word	0x00019660
        /*0f00*/ 	.word	0x00000006
        /*0f04*/ 	.word	0x00000000
        /*0f08*/ 	.short	0x0101
        /*0f0a*/ 	.byte	0x3f
	.zero		1


	//   ....[46]....
        /*0f0c*/ 	.word	0x0001c3c0
        /*0f10*/ 	.word	0x00000012
        /*0f14*/ 	.word	0x00034820
        /*0f18*/ 	.short	0x010a
        /*0f1a*/ 	.byte	0x3f
	.zero		1


	//   ....[47]....
        /*0f1c*/ 	.word	0x0001c490
        /*0f20*/ 	.word	0x00000005
        /*0f24*/ 	.word	0x000348a0
        /*0f28*/ 	.short	0x010a
        /*0f2a*/ 	.byte	0x3f
	.zero		1


	//   ....[48]....
        /*0f2c*/ 	.word	0x0001c8c0
        /*0f30*/ 	.word	0x00000005
        /*0f34*/ 	.word	0x000348c0
        /*0f38*/ 	.short	0x010a
        /*0f3a*/ 	.byte	0x3f
	.zero		1


	//   ....[49]....
        /*0f3c*/ 	.word	0x0001cdc0
        /*0f40*/ 	.word	0x00000007
        /*0f44*/ 	.word	0x000348a0
        /*0f48*/ 	.short	0x010a
        /*0f4a*/ 	.byte	0x3f
	.zero		1


	//   ....[50]....
        /*0f4c*/ 	.word	0x0001d1e0
        /*0f50*/ 	.word	0x00000007
        /*0f54*/ 	.word	0x000348c0
        /*0f58*/ 	.short	0x010a
        /*0f5a*/ 	.byte	0x3f
	.zero		1


	//   ....[51]....
        /*0f5c*/ 	.word	0x0001e160
        /*0f60*/ 	.word	0x00000000
        /*0f64*/ 	.word	0x00034840
        /*0f68*/ 	.short	0x010a
        /*0f6a*/ 	.byte	0x3f
	.zero		1


	//   ....[52]....
        /*0f6c*/ 	.word	0x0001f110
        /*0f70*/ 	.word	0x00000012
        /*0f74*/ 	.word	0x00034800
        /*0f78*/ 	.short	0x0107
        /*0f7a*/ 	.byte	0x3f
	.zero		1


	//   ....[53]....
        /*0f7c*/ 	.word	0x0001f220
        /*0f80*/ 	.word	0x00000012
        /*0f84*/ 	.word	0x00034800
        /*0f88*/ 	.short	0x0101
        /*0f8a*/ 	.byte	0x3f
	.zero		1


	//   ....[54]....
        /*0f8c*/ 	.word	0x0001f240
        /*0f90*/ 	.word	0x00000012
        /*0f94*/ 	.word	0x00034820
        /*0f98*/ 	.short	0x010a
        /*0f9a*/ 	.byte	0x3f
	.zero		1


	//   ....[55]....
        /*0f9c*/ 	.word	0x0001f600
        /*0fa0*/ 	.word	0x00000003
        /*0fa4*/ 	.word	0x00034840
        /*0fa8*/ 	.short	0x010a
        /*0faa*/ 	.byte	0x3f
	.zero		1


	//   ....[56]....
        /*0fac*/ 	.word	0x0001fa90
        /*0fb0*/ 	.word	0x00000003
        /*0fb4*/ 	.word	0x00000060
        /*0fb8*/ 	.short	0x010a
        /*0fba*/ 	.byte	0x3f
	.zero		1


	//   ....[57]....
        /*0fbc*/ 	.word	0x00020120
        /*0fc0*/ 	.word	0x00000003
        /*0fc4*/ 	.word	0x00034840
        /*0fc8*/ 	.short	0x010a
        /*0fca*/ 	.byte	0x3f
	.zero		1


	//   ....[58]....
        /*0fcc*/ 	.word	0x000205b0
        /*0fd0*/ 	.word	0x00000002
        /*0fd4*/ 	.word	0x00000060
        /*0fd8*/ 	.short	0x010a
        /*0fda*/ 	.byte	0x3f
	.zero		1


	//   ....[59]....
        /*0fdc*/ 	.word	0x00020b80
        /*0fe0*/ 	.word	0x00000002
        /*0fe4*/ 	.word	0x00034840
        /*0fe8*/ 	.short	0x010a
        /*0fea*/ 	.byte	0x3f
	.zero		1


	//   ....[60]....
        /*0fec*/ 	.word	0x00021010
        /*0ff0*/ 	.word	0x00000002
        /*0ff4*/ 	.word	0x00000060
        /*0ff8*/ 	.short	0x010a
        /*0ffa*/ 	.byte	0x3f
	.zero		1


	//   ....[61]....
        /*0ffc*/ 	.word	0x00021590
        /*1000*/ 	.word	0x00000000
        /*1004*/ 	.word	0x00034860
        /*1008*/ 	.short	0x010a
        /*100a*/ 	.byte	0x3f
	.zero		1


	//   ....[62]....
        /*100c*/ 	.word	0x00022790
        /*1010*/ 	.word	0x00000000
        /*1014*/ 	.word	0x00034820
        /*1018*/ 	.short	0x010a
        /*101a*/ 	.byte	0x3f
	.zero		1


	//   ....[63]....
        /*101c*/ 	.word	0x00022990
        /*1020*/ 	.word	0x00000006
        /*1024*/ 	.word	0x00000000
        /*1028*/ 	.short	0x010a
        /*102a*/ 	.byte	0x3f
	.zero		1


	//   ....[64]....
        /*102c*/ 	.word	0x000229c0
        /*1030*/ 	.word	0x00000007
        /*1034*/ 	.word	0x00000000
        /*1038*/ 	.short	0x010a
        /*103a*/ 	.byte	0x3f
	.zero		1


	//   ....[65]....
        /*103c*/ 	.word	0x00022a20
        /*1040*/ 	.word	0x00000004
        /*1044*/ 	.word	0x00000000
        /*1048*/ 	.short	0x010a
        /*104a*/ 	.byte	0x3f
	.zero		1


	//   ....[66]....
        /*104c*/ 	.word	0x00022a50
        /*1050*/ 	.word	0x00000003
        /*1054*/ 	.word	0x00000000
        /*1058*/ 	.short	0x010a
        /*105a*/ 	.byte	0x3f
	.zero		1


	//   ....[67]....
        /*105c*/ 	.word	0x00022ab0
        /*1060*/ 	.word	0x00000065
        /*1064*/ 	.word	0x00034890
        /*1068*/ 	.short	0x010a
        /*106a*/ 	.byte	0x3f
	.zero		1


	//   ....[68]....
        /*106c*/ 	.word	0x00022b00
        /*1070*/ 	.word	0x00000065
        /*1074*/ 	.word	0x00034890
        /*1078*/ 	.short	0x010a
        /*107a*/ 	.byte	0x3f
	.zero		1


	//   ....[69]....
        /*107c*/ 	.word	0x00022b50
        /*1080*/ 	.word	0x00000065
        /*1084*/ 	.word	0x00034890
        /*1088*/ 	.short	0x010a
        /*108a*/ 	.byte	0x3f
	.zero		1


	//   ....[70]....
        /*108c*/ 	.word	0x00022ba0
        /*1090*/ 	.word	0x00000065
        /*1094*/ 	.word	0x000348b0
        /*1098*/ 	.short	0x010a
        /*109a*/ 	.byte	0x3f
	.zero		1


	//   ....[71]....
        /*109c*/ 	.word	0x00022dc0
        /*10a0*/ 	.word	0x00000002
        /*10a4*/ 	.word	0x00034800
        /*10a8*/ 	.short	0x010a
        /*10aa*/ 	.byte	0x3f
	.zero		1


	//   ....[72]....
        /*10ac*/ 	.word	0x00022fe0
        /*10b0*/ 	.word	0x00000002
        /*10b4*/ 	.word	0x00034800
        /*10b8*/ 	.short	0x010a
        /*10ba*/ 	.byte	0x3f
	.zero		1


	//   ....[73]....
        /*10bc*/ 	.word	0x00023030
        /*10c0*/ 	.word	0x00000000
        /*10c4*/ 	.word	0x00034830
        /*10c8*/ 	.short	0x010a
        /*10ca*/ 	.byte	0x3f
	.zero		1


	//   ....[74]....
        /*10cc*/ 	.word	0x00023080
        /*10d0*/ 	.word	0x0000000c
        /*10d4*/ 	.word	0x00034830
        /*10d8*/ 	.short	0x010a
        /*10da*/ 	.byte	0x3f
	.zero		1


	//   ....[75]....
        /*10dc*/ 	.word	0x000230d0
        /*10e0*/ 	.word	0x0000000d
        /*10e4*/ 	.word	0x00034850
        /*10e8*/ 	.short	0x010a
        /*10ea*/ 	.byte	0x3f
	.zero		1


	//   ....[76]....
        /*10ec*/ 	.word	0x00023120
        /*10f0*/ 	.word	0x00000006
        /*10f4*/ 	.word	0x00034850
        /*10f8*/ 	.short	0x010a
        /*10fa*/ 	.byte	0x3f
	.zero		1


	//   ....[77]....
        /*10fc*/ 	.word	0x000232c0
        /*1100*/ 	.word	0x00000012
        /*1104*/ 	.word	0x00034820
        /*1108*/ 	.short	0x010a
        /*110a*/ 	.byte	0x3f
	.zero		1


	//   ....[78]....
        /*110c*/ 	.word	0x00023310
        /*1110*/ 	.word	0x00000005
        /*1114*/ 	.word	0x000348a0
        /*1118*/ 	.short	0x010a
        /*111a*/ 	.byte	0x3f
	.zero		1


	//   ....[79]....
        /*111c*/ 	.word	0x00023360
        /*1120*/ 	.word	0x00000005
        /*1124*/ 	.word	0x000348c0
        /*1128*/ 	.short	0x010a
        /*112a*/ 	.byte	0x3f
	.zero		1


	//   ....[80]....
        /*112c*/ 	.word	0x000233b0
        /*1130*/ 	.word	0x00000007
        /*1134*/ 	.word	0x000348a0
        /*1138*/ 	.short	0x010a
        /*113a*/ 	.byte	0x3f
	.zero		1


	//   ....[81]....
        /*113c*/ 	.word	0x00023400
        /*1140*/ 	.word	0x00000007
        /*1144*/ 	.word	0x000348c0
        /*1148*/ 	.short	0x010a
        /*114a*/ 	.byte	0x3f
	.zero		1


	//   ....[82]....
        /*114c*/ 	.word	0x000235a0
        /*1150*/ 	.word	0x00000000
        /*1154*/ 	.word	0x00034840
        /*1158*/ 	.short	0x010a
        /*115a*/ 	.byte	0x3f
	.zero		1


	//   ....[83]....
        /*115c*/ 	.word	0x00024200
        /*1160*/ 	.word	0x00000012
        /*1164*/ 	.word	0x00034820
        /*1168*/ 	.short	0x010a
        /*116a*/ 	.byte	0x3f
	.zero		1


	//   ....[84]....
        /*116c*/ 	.word	0x00024250
        /*1170*/ 	.word	0x00000003
        /*1174*/ 	.word	0x00034840
        /*1178*/ 	.short	0x010a
        /*117a*/ 	.byte	0x3f
	.zero		1


	//   ....[85]....
        /*117c*/ 	.word	0x000242a0
        /*1180*/ 	.word	0x00000003
        /*1184*/ 	.word	0x00000060
        /*1188*/ 	.short	0x010a
        /*118a*/ 	.byte	0x3f
	.zero		1


	//   ....[86]....
        /*118c*/ 	.word	0x000242f0
        /*1190*/ 	.word	0x00000003
        /*1194*/ 	.word	0x00034840
        /*1198*/ 	.short	0x010a
        /*119a*/ 	.byte	0x3f
	.zero		1


	//   ....[87]....
        /*119c*/ 	.word	0x00024340
        /*11a0*/ 	.word	0x00000002
        /*11a4*/ 	.word	0x00000060
        /*11a8*/ 	.short	0x010a
        /*11aa*/ 	.byte	0x3f
	.zero		1


	//   ....[88]....
        /*11ac*/ 	.word	0x00024390
        /*11b0*/ 	.word	0x00000002
        /*11b4*/ 	.word	0x00034840
        /*11b8*/ 	.short	0x010a
        /*11ba*/ 	.byte	0x3f
	.zero		1


	//   ....[89]....
        /*11bc*/ 	.word	0x000243e0
        /*11c0*/ 	.word	0x00000002
        /*11c4*/ 	.word	0x00000060
        /*11c8*/ 	.short	0x010a
        /*11ca*/ 	.byte	0x3f
	.zero		1


	//   ....[90]....
        /*11cc*/ 	.word	0x00024430
        /*11d0*/ 	.word	0x00000000
        /*11d4*/ 	.word	0x00034860
        /*11d8*/ 	.short	0x010a
        /*11da*/ 	.byte	0x3f
	.zero		1


	//   ....[91]....
        /*11dc*/ 	.word	0x00024f70
        /*11e0*/ 	.word	0x00000000
        /*11e4*/ 	.word	0x00034820
        /*11e8*/ 	.short	0x010a
        /*11ea*/ 	.byte	0x3f
	.zero		1


	//   ....[92]....
        /*11ec*/ 	.word	0x00025110
        /*11f0*/ 	.word	0x00000006
        /*11f4*/ 	.word	0x00000000
        /*11f8*/ 	.short	0x010a
        /*11fa*/ 	.byte	0x3f
	.zero		1


	//   ....[93]....
        /*11fc*/ 	.word	0x00025160
        /*1200*/ 	.word	0x00000007
        /*1204*/ 	.word	0x00000000
        /*1208*/ 	.short	0x010a
        /*120a*/ 	.byte	0x3f
	.zero		1


	//   ....[94]....
        /*120c*/ 	.word	0x000251b0
        /*1210*/ 	.word	0x00000004
        /*1214*/ 	.word	0x00000000
        /*1218*/ 	.short	0x010a
        /*121a*/ 	.byte	0x3f
	.zero		1


	//----- nvinfo : EIATTR_NUM_MBARRIERS
	.align		4
.L_155:
        /*121c*/ 	.byte	0x03, 0x38
        /*121e*/ 	.short	0x0016


	//----- nvinfo : EIATTR_EXIT_INSTR_OFFSETS
	.align		4
        /*1220*/ 	.byte	0x04, 0x1c
        /*1222*/ 	.short	(.L_157 - .L_156)


	//   ....[0]....
.L_156:
        /*1224*/ 	.word	0x00022aa0


	//----- nvinfo : EIATTR_MAX_THREADS
	.align		4
.L_157:
        /*1228*/ 	.byte	0x04, 0x05
        /*122a*/ 	.short	(.L_159 - .L_158)
.L_158:
        /*122c*/ 	.word	0x00000180
        /*1230*/ 	.word	0x00000001
        /*1234*/ 	.word	0x00000001


	//----- nvinfo : EIATTR_CRS_STACK_SIZE
	.align		4
.L_159:
        /*1238*/ 	.byte	0x04, 0x1e
        /*123a*/ 	.short	(.L_161 - .L_160)
.L_160:
        /*123c*/ 	.word	0x00000000


	//----- nvinfo : EIATTR_CBANK_PARAM_SIZE
	.align		4
.L_161:
        /*1240*/ 	.byte	0x03, 0x19
        /*1242*/ 	.short	0x0af0


	//----- nvinfo : EIATTR_PARAM_CBANK
	.align		4
        /*1244*/ 	.byte	0x04, 0x0a
        /*1246*/ 	.short	(.L_163 - .L_162)
	.align		4
.L_162:
        /*1248*/ 	.word	index@(.nv.constant0._ZN7cutlass13device_kernelIN5flash11enable_sm90INS1_16FlashAttnFwdSm90INS1_25CollectiveMainloopFwdSm90ILi2EN4cute5tupleIJNS5_1CILi1EEES8_S8_EEENS6_IJNS7_ILi128EEESA_NS7_ILi192EEEEEELi128ENS_10bfloat16_tEfNS_4arch4Sm90ELb0ELb0ELb1ELb1ELb0ELb1ELb0ELb1ELb1ELb1ELb1ELb0EEENS1_21CollectiveEpilogueFwdINS6_IJSA_SA_SA_EEES9_SD_SF_Li256ELb1ELb1ELb1ELb0EEENS1_36VarlenDynamicPersistentTileSchedulerILi128ELi128ELi256ELi128ELb1ELb1ELb1ELb0ELb1ELb1EEEEEEEEEvNT_6ParamsE)
        /*124c*/ 	.short	0x0210
        /*124e*/ 	.short	0x0af0


	//----- nvinfo : EIATTR_SW_WAR
	.align		4
.L_163:
        /*1250*/ 	.byte	0x04, 0x36
        /*1252*/ 	.short	(.L_165 - .L_164)
.L_164:
        /*1254*/ 	.word	0x00000008
.L_165:


//--------------------- .nv.info._ZN7cutlass13device_kernelIN5flash11enable_sm90INS1_16FlashAttnFwdSm90INS1_25CollectiveMainloopFwdSm90ILi2EN4cute5tupleIJNS5_1CILi1EEES8_S8_EEENS6_IJNS7_ILi128EEENS7_ILi96EEENS7_ILi192EEEEEELi128ENS_10bfloat16_tEfNS_4arch4Sm90ELb0ELb1ELb1ELb0ELb0ELb0ELb0ELb1ELb1ELb1ELb1ELb0EEENS1_21CollectiveEpilogueFwdINS6_IJSA_SA_SB_EEES9_SE_SG_Li256ELb0ELb1ELb1ELb0EEENS1_19SingleTileSchedulerILb0ELb1ELb1ELi128EEEEEEEEEvNT_6ParamsE --------------------------
	.section	.nv.info._ZN7cutlass13device_kernelIN5flash11enable_sm90INS1_16FlashAttnFwdSm90INS1_25CollectiveMainloopFwdSm90ILi2EN4cute5tupleIJNS5_1CILi1EEES8_S8_EEENS6_IJNS7_ILi128EEENS7_ILi96EEENS7_ILi192EEEEEELi128ENS_10bfloat16_tEfNS_4arch4Sm90ELb0ELb1ELb1ELb0ELb0ELb0ELb0ELb1ELb1ELb1ELb1ELb0EEENS1_21CollectiveEpilogueFwdINS6_IJSA_SA_SB_EEES9_SE_SG_Li256ELb0ELb1ELb1ELb0EEENS1_19SingleTileSchedulerILb0ELb1ELb1ELi128EEEEEEEEEvNT_6ParamsE,"",@"SHT_CUDA_INFO"
	.sectionflags	@""
	.align	4


	//----- nvinfo : EIATTR_CUDA_API_VERSION
	.align		4
        /*0000*/ 	.byte	0x04, 0x37
        /*0002*/ 	.short	(.L_167 - .L_166)
.L_166:
        /*0004*/ 	.word	0x00000082


	//----- nvinfo : EIATTR_KPARAM_INFO
	.align		4
.L_167:
        /*0008*/ 	.byte	0x04, 0x17
        /*000a*/ 	.short	(.L_169 - .L_168)
.L_168:
        /*000c*/ 	.word	0x00000000
        /*0010*/ 	.short	0x0000
        /*0012*/ 	.short	0x0070
        /*0014*/ 	.byte	0x00, 0xf0, 0x01, 0x28


	//----- nvinfo : EIATTR_SPARSE_MMA_MASK
	.align		4
.L_169:
        /*0018*/ 	.byte	0x03, 0x50
        /*001a*/ 	.short	0x0000


	//----- nvinfo : EIATTR_MAXREG_COUNT
	.align		4
        /*001c*/ 	.byte	0x03, 0x1b
        /*001e*/ 	.short	0x00a8


	//----- nvinfo : EIATTR_NUM_BARRIERS
	.align		4
        /*0020*/ 	.byte	0x02, 0x4c
        /*0022*/ 	.byte	0x09
	.zero		1


	//----- nvinfo : EIATTR_EXTERNS
	.align		4
        /*0024*/ 	.byte	0x04, 0x0f
        /*0026*/ 	.short	(.L_171 - .L_170)


	//   ....[0]....
	.align		4
.L_170:
        /*0028*/ 	.word	index@(__assertfail)


	//----- nvinfo : EIATTR_ANNOTATIONS
	.align		4
.L_171:
        /*002c*/ 	.byte	0x04, 0x55
        /*002e*/ 	.short	(.L_173 - .L_172)


	//   ....[0]....
.L_172:
        /* <DEDUP_REMOVED lines=10> */


	//----- nvinfo : EIATTR_MERCURY_ISA_VERSION
	.align		4
.L_173:
        /*00c0*/ 	.byte	0x03, 0x5f
        /*00c2*/ 	.short	0x0101


	//----- nvinfo : EIATTR_INT_WARP_WIDE_INSTR_OFFSETS
	.align		4
        /*00c4*/ 	.byte	0x04, 0x31
        /*00c6*/ 	.short	(.L_175 - .L_174)


	//   ....[0]....
.L_174:
        /*00c8*/ 	.word	0x00000120


	//   ....[1]....
        /*00cc*/ 	.word	0x00000160


	//   ....[2]....
        /*00d0*/ 	.word	0x00000220


	//----- nvinfo : EIATTR_COOP_GROUP_MASK_REGIDS
	.align		4
.L_175:
        /*00d4*/ 	.byte	0x04, 0x29
        /*00d6*/ 	.short	(.L_177 - .L_176)


	//   ....[0]....
.L_176:
        /*00d8*/ 	.word	0xffffffff


	//   ....[1]....
        /*00dc*/ 	.word	0xffffffff


	//   ....[2]....
        /*00e0*/ 	.word	0xffffffff


	//   ....[3]....
        /*00e4*/ 	.word	0xffffffff


	//   ....[4]....
        /*00e8*/ 	.word	0xffffffff


	//   ....[5]....
        /*00ec*/ 	.word	0xffffffff


	//   ....[6]....
        /*00f0*/ 	.word	0xffffffff


	//   ....[7]....
        /*00f4*/ 	.word	0xffffffff


	//   ....[8]....
        /*00f8*/ 	.word	0xffffffff


	//   ....[9]....
        /*00fc*/ 	.word	0xffffffff


	//   ....[10]....
        /*0100*/ 	.word	0xffffffff


	//   ....[11]....
        /*0104*/ 	.word	0xffffffff


	//   ....[12]....
        /*0108*/ 	.word	0xffffffff


	//   ....[13]....
        /*010c*/ 	.word	0xffffffff


	//   ....[14]....
        /*0110*/ 	.word	0xffffffff


	//   ....[15]....
        /*0114*/ 	.word	0xffffffff


	//   ....[16]....
        /*0118*/ 	.word	0xffffffff


	//   ....[17]....
        /*011c*/ 	.word	0xffffffff


	//   ....[18]....
        /*0120*/ 	.word	0xffffffff


	//   ....[19]....
        /*0124*/ 	.word	0xffffffff


	//   ....[20]....
        /*0128*/ 	.word	0xffffffff


	//   ....[21]....
        /*012c*/ 	.word	0xffffffff


	//   ....[22]....
        /*0130*/ 	.word	0xffffffff


	//   ....[23]....
        /*0134*/ 	.word	0xffffffff


	//   ....[24]....
        /*0138*/ 	.word	0xffffffff


	//   ....[25]....
        /*013c*/ 	.word	0xffffffff


	//   ....[26]....
        /*0140*/ 	.word	0xffffffff


	//   ....[27]....
        /*0144*/ 	.word	0xffffffff


	//   ....[28]....
        /*0148*/ 	.word	0xffffffff


	//   ....[29]....
        /*014c*/ 	.word	0xffffffff


	//   ....[30]....
        /*0150*/ 	.word	0xffffffff


	//   ....[31]....
        /*0154*/ 	.word	0xffffffff


	//   ....[32]....
        /*0158*/ 	.word	0xffffffff


	//   ....[33]....
        /*015c*/ 	.word	0xffffffff


	//   ....[34]....
        /*0160*/ 	.word	0xffffffff


	//   ....[35]....
        /*0164*/ 	.word	0xffffffff


	//   ....[36]....
        /*0168*/ 	.word	0xffffffff


	//   ....[37]....
        /*016c*/ 	.word	0xffffffff


	//   ....[38]....
        /*0170*/ 	.word	0xffffffff


	//   ....[39]....
        /*0174*/ 	.word	0xffffffff


	//   ....[40]....
        /*0178*/ 	.word	0xffffffff


	//   ....[41]....
        /*017c*/ 	.word	0xffffffff


	//   ....[42]....
        /*0180*/ 	.word	0xffffffff


	//   ....[43]....
        /*0184*/ 	.word	0xffffffff


	//   ....[44]....
        /*0188*/ 	.word	0xffffffff


	//   ....[45]....
        /*018c*/ 	.word	0xffffffff


	//   ....[46]....
        /*0190*/ 	.word	0xffffffff


	//   ....[47]....
        /*0194*/ 	.word	0xffffffff


	//   ....[48]....
        /*0198*/ 	.word	0xffffffff


	//   ....[49]....
        /*019c*/ 	.word	0xffffffff


	//   ....[50]....
        /*01a0*/ 	.word	0xffffffff


	//   ....[51]....
        /*01a4*/ 	.word	0xffffffff


	//   ....[52]....
        /*01a8*/ 	.word	0xffffffff


	//   ....[53]....
        /*01ac*/ 	.word	0xffffffff


	//   ....[54]....
        /*01b0*/ 	.word	0xffffffff


	//   ....[55]....
        /*01b4*/ 	.word	0xffffffff


	//   ....[56]....
        /*01b8*/ 	.word	0xffffffff


	//   ....[57]....
        /*01bc*/ 	.word	0xffffffff


	//   ....[58]....
        /*01c0*/ 	.word	0xffffffff


	//   ....[59]....
        /*01c4*/ 	.word	0xffffffff


	//   ....[60]....
        /*01c8*/ 	.word	0xffffffff


	//   ....[61]....
        /*01cc*/ 	.word	0x0500000f


	//   ....[62]....
        /*01d0*/ 	.word	0x0500000f


	//   ....[63]....
        /*01d4*/ 	.word	0x0500000f


	//   ....[64]....
        /*01d8*/ 	.word	0x0500000f


	//   ....[65]....
        /*01dc*/ 	.word	0x0500000f


	//   ....[66]....
        /*01e0*/ 	.word	0x0500000f


	//   ....[67]....
        /*01e4*/ 	.word	0x0500000f


	//   ....[68]....
        /*01e8*/ 	.word	0x0500000f


	//   ....[69]....
        /*01ec*/ 	.word	0x0500000f


	//   ....[70]....
        /*01f0*/ 	.word	0x0500000f


	//   ....[71]....
        /*01f4*/ 	.word	0x0500000f


	//   ....[72]....
        /*01f8*/ 	.word	0x0500000f


	//   ....[73]....
        /*01fc*/ 	.word	0x0500000f


	//   ....[74]....
        /*0200*/ 	.word	0x0500000f


	//   ....[75]....
        /*0204*/ 	.word	0x0500000f


	//   ....[76]....
        /*0208*/ 	.word	0x0500000f


	//   ....[77]....
        /*020c*/ 	.word	0x0500000f


	//   ....[78]....
        /*0210*/ 	.word	0x0500000f


	//----- nvinfo : EIATTR_COOP_GROUP_INSTR_OFFSETS
	.align		4
.L_177:
        /*0214*/ 	.byte	0x04, 0x28
        /*0216*/ 	.short	(.L_179 - .L_178)


	//   ....[0]....
.L_178:
        /*0218*/ 	.word	0x00000060


	//   ....[1]....
        /*021c*/ 	.word	0x00000130


	//   ....[2]....
        /*0220*/ 	.word	0x00000230


	//   ....[3]....
        /*0224*/ 	.word	0x000003a0


	//   ....[4]....
        /*0228*/ 	.word	0x00000500


	//   ....[5]....
        /*022c*/ 	.word	0x00000620


	//   ....[6]....
        /*0230*/ 	.word	0x00000780


	//   ....[7]....
        /*0234*/ 	.word	0x00001480


	//   ....[8]....
        /*0238*/ 	.word	0x00002160


	//   ....[9]....
        /*023c*/ 	.word	0x00002810


	//   ....[10]....
        /*0240*/ 	.word	0x00003520


	//   ....[11]....
        /*0244*/ 	.word	0x00003630


	//   ....[12]....
        /*0248*/ 	.word	0x00003b80


	//   ....[13]....
        /*024c*/ 	.word	0x00003bf0


	//   ....[14]....
        /*0250*/ 	.word	0x00005b90


	//   ....[15]....
        /*0254*/ 	.word	0x00006520


	//   ....[16]....
        /*0258*/ 	.word	0x00006bb0


	//   ....[17]....
        /*025c*/ 	.word	0x00006cc0


	//   ....[18]....
        /*0260*/ 	.word	0x00007270


	//   ....[19]....
        /*0264*/ 	.word	0x000072f0


	//   ....[20]....
        /*0268*/ 	.word	0x000092e0


	//   ....[21]....
        /*026c*/ 	.word	0x00009300


	//   ....[22]....
        /*0270*/ 	.word	0x00009660


	//   ....[23]....
        /*0274*/ 	.word	0x000096e0


	//   ....[24]....
        /*0278*/ 	.word	0x0000b370


	//   ....[25]....
        /*027c*/ 	.word	0x0000b620


	//   ....[26]....
        /*0280*/ 	.word	0x0000c3b0


	//   ....[27]....
        /*0284*/ 	.word	0x0000c4c0


	//   ....[28]....
        /*0288*/ 	.word	0x0000ca80


	//   ....[29]....
        /*028c*/ 	.word	0x0000cb00


	//   ....[30]....
        /*0290*/ 	.word	0x0000d950


	//   ....[31]....
        /*0294*/ 	.word	0x0000d980


	//   ....[32]....
        /*0298*/ 	.word	0x0000da70


	//   ....[33]....
        /*029c*/ 	.word	0x0000da80


	//   ....[34]....
        /*02a0*/ 	.word	0x0000e8b0


	//   ....[35]....
        /*02a4*/ 	.word	0x0000e8f0


	//   ....[36]....
        /*02a8*/ 	.word	0x0000e920


	//   ....[37]....
        /*02ac*/ 	.word	0x0000e950


	//   ....[38]....
        /*02b0*/ 	.word	0x0000e960


	//   ....[39]....
        /*02b4*/ 	.word	0x0000e990


	//   ....[40]....
        /*02b8*/ 	.word	0x0000f000


	//   ....[41]....
        /*02bc*/ 	.word	0x0000f010


	//   ....[42]....
        /*02c0*/ 	.word	0x0000fa40


	//   ....[43]....
        /*02c4*/ 	.word	0x000108e0


	//   ....[44]....
        /*02c8*/ 	.word	0x00011290


	//   ....[45]....
        /*02cc*/ 	.word	0x000112d0


	//   ....[46]....
        /*02d0*/ 	.word	0x00011300


	//   ....[47]....
        /*02d4*/ 	.word	0x000113b0


	//   ....[48]....
        /*02d8*/ 	.word	0x00011400


	//   ....[49]....
        /*02dc*/ 	.word	0x00011460


	//   ....[50]....
        /*02e0*/ 	.word	0x000114b0


	//   ....[51]....
        /*02e4*/ 	.word	0x00011510


	//   ....[52]....
        /*02e8*/ 	.word	0x00011560


	//   ....[53]....
        /*02ec*/ 	.word	0x000115c0


	//   ....[54]....
        /*02f0*/ 	.word	0x00011610


	//   ....[55]....
        /*02f4*/ 	.word	0x00011670


	//   ....[56]....
        /*02f8*/ 	.word	0x000116c0


	//   ....[57]....
        /*02fc*/ 	.word	0x00011720


	//   ....[58]....
        /*0300*/ 	.word	0x00011730


	//   ....[59]....
        /*0304*/ 	.word	0x00011770


	//   ....[60]....
        /*0308*/ 	.word	0x00013a30


	//   ....[61]....
        /*030c*/ 	.word	0x00014050


	//   ....[62]....
        /*0310*/ 	.word	0x000141c0


	//   ....[63]....
        /*0314*/ 	.word	0x00014210


	//   ....[64]....
        /*0318*/ 	.word	0x00014380


	//   ....[65]....
        /*031c*/ 	.word	0x000143f0


	//   ....[66]....
        /*0320*/ 	.word	0x000144f0


	//   ....[67]....
        /*0324*/ 	.word	0x00014560


	//   ....[68]....
        /*0328*/ 	.word	0x00014660


	//   ....[69]....
        /*032c*/ 	.word	0x000146d0


	//   ....[70]....
        /*0330*/ 	.word	0x000147d0


	//   ....[71]....
        /*0334*/ 	.word	0x00014840


	//   ....[72]....
        /*0338*/ 	.word	0x00014940


	//   ....[73]....
        /*033c*/ 	.word	0x000149b0


	//   ....[74]....
        /*0340*/ 	.word	0x00014ab0


	//   ....[75]....
        /*0344*/ 	.word	0x00014b10


	//   ....[76]....
        /*0348*/ 	.word	0x00014c00


	//   ....[77]....
        /*034c*/ 	.word	0x00014c50


	//   ....[78]....
        /*0350*/ 	.word	0x00015050


	//----- nvinfo : EIATTR_REG_RECONFIG
	.align		4
.L_179:
        /*0354*/ 	.byte	0x01, 0x54
	.zero		2


	//----- nvinfo : EIATTR_SYSCALL_OFFSETS
	.align		4
        /*0358*/ 	.byte	0x04, 0x46
        /*035a*/ 	.short	(.L_181 - .L_180)


	//   ....[0]....
.L_180:
        /*035c*/ 	.word	0x00001640


	//   ....[1]....
        /*0360*/ 	.word	0x00010550


	//   ....[2]....
        /*0364*/ 	.word	0x00010690


	//   ....[3]....
        /*0368*/ 	.word	0x00010780


	//   ....[4]....
        /*036c*/ 	.word	0x00010ee0


	//----- nvinfo : EIATTR_MBARRIER_INSTR_OFFSETS
	.align		4
.L_181:
        /*0370*/ 	.byte	0x04, 0x39
        /*0372*/ 	.short	(.L_183 - .L_182)


	//   ....[0]....
.L_182:
        /*0374*/ 	.word	0x00000250
        /*0378*/ 	.word	0x000000ff
        /*037c*/ 	.word	0x0002a800
        /*0380*/ 	.short	0x0100
        /*0382*/ 	.byte	0x08
	.zero		1


	//   ....[1]....
        /*0384*/ 	.word	0x00000260
        /*0388*/ 	.word	0x000000ff
        /*038c*/ 	.word	0x0002a820
        /*0390*/ 	.short	0x0100
        /*0392*/ 	.byte	0x08
	.zero		1


	//   ....[2]....
        /*0394*/ 	.word	0x00000350
        /*0398*/ 	.word	0x000000ff
        /*039c*/ 	.word	0x0002a830
        /*03a0*/ 	.short	0x0100
        /*03a2*/ 	.byte	0x08
	.zero		1


	//   ....[3]....
        /*03a4*/ 	.word	0x00000360
        /*03a8*/ 	.word	0x000000ff
        /*03ac*/ 	.word	0x0002a840
        /*03b0*/ 	.short	0x0100
        /*03b2*/ 	.byte	0x08
	.zero		1


	//   ....[4]....
        /*03b4*/ 	.word	0x00000370
        /*03b8*/ 	.word	0x000000ff
        /*03bc*/ 	.word	0x0002a838
        /*03c0*/ 	.short	0x0100
        /*03c2*/ 	.byte	0x08
	.zero		1


	//   ....[5]....
        /*03c4*/ 	.word	0x00000380
        /*03c8*/ 	.word	0x000000ff
        /*03cc*/ 	.word	0x0002a848
        /*03d0*/ 	.short	0x0100
        /*03d2*/ 	.byte	0x08
	.zero		1


	//   ....[6]....
        /*03d4*/ 	.word	0x000004b0
        /*03d8*/ 	.word	0x000000ff
        /*03dc*/ 	.word	0x0002a850
        /*03e0*/ 	.short	0x0100
        /*03e2*/ 	.byte	0x08
	.zero		1


	//   ....[7]....
        /*03e4*/ 	.word	0x000004c0
        /*03e8*/ 	.word	0x000000ff
        /*03ec*/ 	.word	0x0002a860
        /*03f0*/ 	.short	0x0100
        /*03f2*/ 	.byte	0x08
	.zero		1


	//   ....[8]....
        /*03f4*/ 	.word	0x000004d0
        /*03f8*/ 	.word	0x000000ff
        /*03fc*/ 	.word	0x0002a858
        /*0400*/ 	.short	0x0100
        /*0402*/ 	.byte	0x08
	.zero		1


	//   ....[9]....
        /*0404*/ 	.word	0x000004e0
        /*0408*/ 	.word	0x000000ff
        /*040c*/ 	.word	0x0002a868
        /*0410*/ 	.short	0x0100
        /*0412*/ 	.byte	0x08
	.zero		1


	//   ....[10]....
        /*0414*/ 	.word	0x000005d0
        /*0418*/ 	.word	0x000000ff
        /*041c*/ 	.word	0x0002a870
        /*0420*/ 	.short	0x0100
        /*0422*/ 	.byte	0x06
	.zero		1


	//   ....[11]....
        /*0424*/ 	.word	0x000005e0
        /*0428*/ 	.word	0x000000ff
        /*042c*/ 	.word	0x0002a880
        /*0430*/ 	.short	0x0100
        /*0432*/ 	.byte	0x06
	.zero		1


	//   ....[12]....
        /*0434*/ 	.word	0x000005f0
        /*0438*/ 	.word	0x000000ff
        /*043c*/ 	.word	0x0002a878
        /*0440*/ 	.short	0x0100
        /*0442*/ 	.byte	0x06
	.zero		1


	//   ....[13]....
        /*0444*/ 	.word	0x00000600
        /*0448*/ 	.word	0x000000ff
        /*044c*/ 	.word	0x0002a888
        /*0450*/ 	.short	0x0100
        /*0452*/ 	.byte	0x06
	.zero		1


	//   ....[14]....
        /*0454*/ 	.word	0x00000730
        /*0458*/ 	.word	0x000000ff
        /*045c*/ 	.word	0x0002a890
        /*0460*/ 	.short	0x0100
        /*0462*/ 	.byte	0x08
	.zero		1


	//   ....[15]....
        /*0464*/ 	.word	0x00000740
        /*0468*/ 	.word	0x000000ff
        /*046c*/ 	.word	0x0002a8a0
        /*0470*/ 	.short	0x0100
        /*0472*/ 	.byte	0x08
	.zero		1


	//   ....[16]....
        /*0474*/ 	.word	0x00000750
        /*0478*/ 	.word	0x000000ff
        /*047c*/ 	.word	0x0002a898
        /*0480*/ 	.short	0x0100
        /*0482*/ 	.byte	0x08
	.zero		1


	//   ....[17]....
        /*0484*/ 	.word	0x00000760
        /*0488*/ 	.word	0x000000ff
        /*048c*/ 	.word	0x0002a8a8
        /*0490*/ 	.short	0x0100
        /*0492*/ 	.byte	0x08
	.zero		1


	//   ....[18]....
        /*0494*/ 	.word	0x00000890
        /*0498*/ 	.word	0x000000ff
        /*049c*/ 	.word	0x0002a8b0
        /*04a0*/ 	.short	0x0100
        /*04a2*/ 	.byte	0x08
	.zero		1


	//   ....[19]....
        /*04a4*/ 	.word	0x000008a0
        /*04a8*/ 	.word	0x000000ff
        /*04ac*/ 	.word	0x0002a8c0
        /*04b0*/ 	.short	0x0100
        /*04b2*/ 	.byte	0x08
	.zero		1


	//   ....[20]....
        /*04b4*/ 	.word	0x000008b0
        /*04b8*/ 	.word	0x000000ff
        /*04bc*/ 	.word	0x0002a8b8
        /*04c0*/ 	.short	0x0100
        /*04c2*/ 	.byte	0x08
	.zero		1


	//   ....[21]....
        /*04c4*/ 	.word	0x000008c0
        /*04c8*/ 	.word	0x000000ff
        /*04cc*/ 	.word	0x0002a8c8
        /*04d0*/ 	.short	0x0100
        /*04d2*/ 	.byte	0x08
	.zero		1


	//   ....[22]....
        /*04d4*/ 	.word	0x00001670
        /*04d8*/ 	.word	0x000000ff
        /*04dc*/ 	.word	0x0002a800
        /*04e0*/ 	.short	0x010a
        /*04e2*/ 	.byte	0x39
	.zero		1


	//   ....[23]....
        /*04e4*/ 	.word	0x000016d0
        /*04e8*/ 	.word	0x000000ff
        /*04ec*/ 	.word	0x0002a830
        /*04f0*/ 	.short	0x010a
        /*04f2*/ 	.byte	0x39
	.zero		1


	//   ....[24]....
        /*04f4*/ 	.word	0x00001760
        /*04f8*/ 	.word	0x000000ff
        /*04fc*/ 	.word	0x0002a830
        /*0500*/ 	.short	0x010a
        /*0502*/ 	.byte	0x39
	.zero		1


	//   ....[25]....
        /*0504*/ 	.word	0x00002330
        /*0508*/ 	.word	0x0000001a
        /*050c*/ 	.word	0x00000000
        /*0510*/ 	.short	0x0101
        /*0512*/ 	.byte	0x3f
	.zero		1


	//   ....[26]....
        /*0514*/ 	.word	0x00004a10
        /*0518*/ 	.word	0x000000ff
        /*051c*/ 	.word	0x0002a830
        /*0520*/ 	.short	0x010a
        /*0522*/ 	.byte	0x3b
	.zero		1


	//   ....[27]....
        /*0524*/ 	.word	0x00004a50
        /*0528*/ 	.word	0x000000ff
        /*052c*/ 	.word	0x0002a830
        /*0530*/ 	.short	0x010a
        /*0532*/ 	.byte	0x3b
	.zero		1


	//   ....[28]....
        /*0534*/ 	.word	0x000052a0
        /*0538*/ 	.word	0x000000ff
        /*053c*/ 	.word	0x0002a850
        /*0540*/ 	.short	0x010a
        /*0542*/ 	.byte	0x0b
	.zero		1


	//   ....[29]....
        /*0544*/ 	.word	0x000052e0
        /*0548*/ 	.word	0x000000ff
        /*054c*/ 	.word	0x0002a850
        /*0550*/ 	.short	0x010a
        /*0552*/ 	.byte	0x0b
	.zero		1


	//   ....[30]....
        /*0554*/ 	.word	0x00005c80
        /*0558*/ 	.word	0x0000005a
        /*055c*/ 	.word	0x00000000
        /*0560*/ 	.short	0x0101
        /*0562*/ 	.byte	0x3f
	.zero		1


	//   ....[31]....
        /*0564*/ 	.word	0x000075e0
        /*0568*/ 	.word	0x00000014
        /*056c*/ 	.word	0x00000000
        /*0570*/ 	.short	0x0101
        /*0572*/ 	.byte	0x3f
	.zero		1


	//   ....[32]....
        /*0574*/ 	.word	0x00007ff0
        /*0578*/ 	.word	0x000000ff
        /*057c*/ 	.word	0x0002a830
        /*0580*/ 	.short	0x010a
        /*0582*/ 	.byte	0x38
	.zero		1


	//   ....[33]....
        /*0584*/ 	.word	0x00008030
        /*0588*/ 	.word	0x000000ff
        /*058c*/ 	.word	0x0002a830
        /*0590*/ 	.short	0x010a
        /*0592*/ 	.byte	0x38
	.zero		1


	//   ....[34]....
        /*0594*/ 	.word	0x00008880
        /*0598*/ 	.word	0x000000ff
        /*059c*/ 	.word	0x0002a850
        /*05a0*/ 	.short	0x010a
        /*05a2*/ 	.byte	0x0b
	.zero		1


	//   ....[35]....
        /*05a4*/ 	.word	0x000088c0
        /*05a8*/ 	.word	0x000000ff
        /*05ac*/ 	.word	0x0002a850
        /*05b0*/ 	.short	0x010a
        /*05b2*/ 	.byte	0x0b
	.zero		1


	//   ....[36]....
        /*05b4*/ 	.word	0x00009d90
        /*05b8*/ 	.word	0x00000014
        /*05bc*/ 	.word	0x00000000
        /*05c0*/ 	.short	0x0101
        /*05c2*/ 	.byte	0x3f
	.zero		1


	//   ....[37]....
        /*05c4*/ 	.word	0x00009de0
        /*05c8*/ 	.word	0x00000016
        /*05cc*/ 	.word	0x00000000
        /*05d0*/ 	.short	0x0101
        /*05d2*/ 	.byte	0x3f
	.zero		1


	//   ....[38]....
        /*05d4*/ 	.word	0x0000a1e0
        /*05d8*/ 	.word	0x000000ff
        /*05dc*/ 	.word	0x0002a830
        /*05e0*/ 	.short	0x010a
        /*05e2*/ 	.byte	0x38
	.zero		1


	//   ....[39]....
        /*05e4*/ 	.word	0x0000a220
        /*05e8*/ 	.word	0x000000ff
        /*05ec*/ 	.word	0x0002a830
        /*05f0*/ 	.short	0x010a
        /*05f2*/ 	.byte	0x38
	.zero		1


	//   ....[40]....
        /*05f4*/ 	.word	0x0000aa70
        /*05f8*/ 	.word	0x000000ff
        /*05fc*/ 	.word	0x0002a850
        /*0600*/ 	.short	0x010a
        /*0602*/ 	.byte	0x0b
	.zero		1


	//   ....[41]....
        /*0604*/ 	.word	0x0000aab0
        /*0608*/ 	.word	0x000000ff
        /*060c*/ 	.word	0x0002a850
        /*0610*/ 	.short	0x010a
        /*0612*/ 	.byte	0x0b
	.zero		1


	//   ....[42]....
        /*0614*/ 	.word	0x0000b460
        /*0618*/ 	.word	0x0000005a
        /*061c*/ 	.word	0x00000000
        /*0620*/ 	.short	0x0101
        /*0622*/ 	.byte	0x3f
	.zero		1


	//   ....[43]....
        /*0624*/ 	.word	0x0000ce00
        /*0628*/ 	.word	0x0000000f
        /*062c*/ 	.word	0x00000000
        /*0630*/ 	.short	0x0101
        /*0632*/ 	.byte	0x3f
	.zero		1


	//   ....[44]....
        /*0634*/ 	.word	0x0000d8c0
        /*0638*/ 	.word	0x000000ff
        /*063c*/ 	.word	0x0002a850
        /*0640*/ 	.short	0x010a
        /*0642*/ 	.byte	0x05
	.zero		1


	//   ....[45]....
        /*0644*/ 	.word	0x0000d900
        /*0648*/ 	.word	0x000000ff
        /*064c*/ 	.word	0x0002a850
        /*0650*/ 	.short	0x010a
        /*0652*/ 	.byte	0x05
	.zero		1


	//   ....[46]....
        /*0654*/ 	.word	0x0000dd20
        /*0658*/ 	.word	0x00000008
        /*065c*/ 	.word	0x00000000
        /*0660*/ 	.short	0x0101
        /*0662*/ 	.byte	0x3f
	.zero		1


	//   ....[47]....
        /*0664*/ 	.word	0x0000e970
        /*0668*/ 	.word	0x000000ff
        /*066c*/ 	.word	0x00000000
        /*0670*/ 	.short	0x0101
        /*0672*/ 	.byte	0x04
	.zero		1


	//   ....[48]....
        /*0674*/ 	.word	0x00010af0
        /*0678*/ 	.word	0x000000ff
        /*067c*/ 	.word	0x0002a840
        /*0680*/ 	.short	0x010a
        /*0682*/ 	.byte	0x26
	.zero		1


	//   ....[49]....
        /*0684*/ 	.word	0x000118c0
        /*0688*/ 	.word	0x000000ff
        /*068c*/ 	.word	0x0002a800
        /*0690*/ 	.short	0x0107
        /*0692*/ 	.byte	0x26
	.zero		1


	//   ....[50]....
        /*0694*/ 	.word	0x00011930
        /*0698*/ 	.word	0x000000ff
        /*069c*/ 	.word	0x0002a800
        /*06a0*/ 	.short	0x0101
        /*06a2*/ 	.byte	0x26
	.zero		1


	//   ....[51]....
        /*06a4*/ 	.word	0x00011950
        /*06a8*/ 	.word	0x000000ff
        /*06ac*/ 	.word	0x0002a820
        /*06b0*/ 	.short	0x010a
        /*06b2*/ 	.byte	0x26
	.zero		1


	//   ....[52]....
        /*06b4*/ 	.word	0x00011d70
        /*06b8*/ 	.word	0x000000ff
        /*06bc*/ 	.word	0x0002a848
        /*06c0*/ 	.short	0x010a
        /*06c2*/ 	.byte	0x26
	.zero		1


	//   ....[53]....
        /*06c4*/ 	.word	0x00012110
        /*06c8*/ 	.word	0x000000ff
        /*06cc*/ 	.word	0x0002a860
        /*06d0*/ 	.short	0x010a
        /*06d2*/ 	.byte	0x26
	.zero		1


	//   ....[54]....
        /*06d4*/ 	.word	0x00012610
        /*06d8*/ 	.word	0x000000ff
        /*06dc*/ 	.word	0x0002a840
        /*06e0*/ 	.short	0x010a
        /*06e2*/ 	.byte	0x26
	.zero		1


	//   ....[55]....
        /*06e4*/ 	.word	0x000129c0
        /*06e8*/ 	.word	0x000000ff
        /*06ec*/ 	.word	0x0002a868
        /*06f0*/ 	.short	0x010a
        /*06f2*/ 	.byte	0x26
	.zero		1


	//   ....[56]....
        /*06f4*/ 	.word	0x00012f10
        /*06f8*/ 	.word	0x000000ff
        /*06fc*/ 	.word	0x0002a848
        /*0700*/ 	.short	0x010a
        /*0702*/ 	.byte	0x26
	.zero		1


	//   ....[57]....
        /*0704*/ 	.word	0x000132a0
        /*0708*/ 	.word	0x000000ff
        /*070c*/ 	.word	0x0002a860
        /*0710*/ 	.short	0x010a
        /*0712*/ 	.byte	0x26
	.zero		1


	//   ....[58]....
        /*0714*/ 	.word	0x00013630
        /*0718*/ 	.word	0x00000003
        /*071c*/ 	.word	0x0002a860
        /*0720*/ 	.short	0x010a
        /*0722*/ 	.byte	0x3f
	.zero		1


	//   ....[59]....
        /*0724*/ 	.word	0x000139c0
        /*0728*/ 	.word	0x00000002
        /*072c*/ 	.word	0x0002a820
        /*0730*/ 	.short	0x010a
        /*0732*/ 	.byte	0x3f
	.zero		1


	//   ....[60]....
        /*0734*/ 	.word	0x00013b40
        /*0738*/ 	.word	0x00000006
        /*073c*/ 	.word	0x00000000
        /*0740*/ 	.short	0x010a
        /*0742*/ 	.byte	0x3f
	.zero		1


	//   ....[61]....
        /*0744*/ 	.word	0x00013bb0
        /*0748*/ 	.word	0x00000003
        /*074c*/ 	.word	0x00000000
        /*0750*/ 	.short	0x010a
        /*0752*/ 	.byte	0x3f
	.zero		1


	//   ....[62]....
        /*0754*/ 	.word	0x00013c10
        /*0758*/ 	.word	0x00000000
        /*075c*/ 	.word	0x00000000
        /*0760*/ 	.short	0x010a
        /*0762*/ 	.byte	0x3f
	.zero		1


	//   ....[63]....
        /*0764*/ 	.word	0x00013c40
        /*0768*/ 	.word	0x00000003
        /*076c*/ 	.word	0x00000000
        /*0770*/ 	.short	0x010a
        /*0772*/ 	.byte	0x3f
	.zero		1


	//   ....[64]....
        /*0774*/ 	.word	0x00013cb0
        /*0778*/ 	.word	0x00000003
        /*077c*/ 	.word	0x0002a800
        /*0780*/ 	.short	0x010a
        /*0782*/ 	.byte	0x3f
	.zero		1


	//   ....[65]....
        /*0784*/ 	.word	0x00013d10
        /*0788*/ 	.word	0x00000003
        /*078c*/ 	.word	0x0002a830
        /*0790*/ 	.short	0x010a
        /*0792*/ 	.byte	0x3f
	.zero		1


	//   ....[66]....
        /*0794*/ 	.word	0x00013d70
        /*0798*/ 	.word	0x00000016
        /*079c*/ 	.word	0x0002a830
        /*07a0*/ 	.short	0x010a
        /*07a2*/ 	.byte	0x3f
	.zero		1


	//   ....[67]....
        /*07a4*/ 	.word	0x00013dd0
        /*07a8*/ 	.word	0x0000000d
        /*07ac*/ 	.word	0x0002a850
        /*07b0*/ 	.short	0x010a
        /*07b2*/ 	.byte	0x3f
	.zero		1


	//   ....[68]....
        /*07b4*/ 	.word	0x00013e30
        /*07b8*/ 	.word	0x0000000b
        /*07bc*/ 	.word	0x0002a830
        /*07c0*/ 	.short	0x010a
        /*07c2*/ 	.byte	0x3f
	.zero		1


	//   ....[69]....
        /*07c4*/ 	.word	0x00013e90
        /*07c8*/ 	.word	0x0000000b
        /*07cc*/ 	.word	0x0002a850
        /*07d0*/ 	.short	0x010a
        /*07d2*/ 	.byte	0x3f
	.zero		1


	//   ....[70]....
        /*07d4*/ 	.word	0x00013ef0
        /*07d8*/ 	.word	0x0000000b
        /*07dc*/ 	.word	0x0002a830
        /*07e0*/ 	.short	0x010a
        /*07e2*/ 	.byte	0x3f
	.zero		1


	//   ....[71]....
        /*07e4*/ 	.word	0x00013f50
        /*07e8*/ 	.word	0x0000000b
        /*07ec*/ 	.word	0x0002a850
        /*07f0*/ 	.short	0x010a
        /*07f2*/ 	.byte	0x3f
	.zero		1


	//   ....[72]....
        /*07f4*/ 	.word	0x00013fb0
        /*07f8*/ 	.word	0x00000000
        /*07fc*/ 	.word	0x0002a850
        /*0800*/ 	.short	0x010a
        /*0802*/ 	.byte	0x3f
	.zero		1


	//   ....[73]....
        /*0804*/ 	.word	0x00014110
        /*0808*/ 	.word	0x00000003
        /*080c*/ 	.word	0x0002a840
        /*0810*/ 	.short	0x010a
        /*0812*/ 	.byte	0x3f
	.zero		1


	//   ....[74]....
        /*0814*/ 	.word	0x00014c90
        /*0818*/ 	.word	0x00000003
        /*081c*/ 	.word	0x0002a820
        /*0820*/ 	.short	0x010a
        /*0822*/ 	.byte	0x3f
	.zero		1


	//   ....[75]....
        /*0824*/ 	.word	0x00014cf0
        /*0828*/ 	.word	0x00000003
        /*082c*/ 	.word	0x0002a848
        /*0830*/ 	.short	0x010a
        /*0832*/ 	.byte	0x3f
	.zero		1


	//   ....[76]....
        /*0834*/ 	.word	0x00014d50
        /*0838*/ 	.word	0x00000003
        /*083c*/ 	.word	0x0002a860
        /*0840*/ 	.short	0x010a
        /*0842*/ 	.byte	0x3f
	.zero		1


	//   ....[77]....
        /*0844*/ 	.word	0x00014db0
        /*0848*/ 	.word	0x00000003
        /*084c*/ 	.word	0x0002a840
        /*0850*/ 	.short	0x010a
        /*0852*/ 	.byte	0x3f
	.zero		1


	//   ....[78]....
        /*0854*/ 	.word	0x00014e10
        /*0858*/ 	.word	0x00000003
        /*085c*/ 	.word	0x0002a868
        /*0860*/ 	.short	0x010a
        /*0862*/ 	.byte	0x3f
	.zero		1


	//   ....[79]....
        /*0864*/ 	.word	0x00014e70
        /*0868*/ 	.word	0x00000003
        /*086c*/ 	.word	0x0002a848
        /*0870*/ 	.short	0x010a
        /*0872*/ 	.byte	0x3f
	.zero		1


	//   ....[80]....
        /*0874*/ 	.word	0x00014ed0
        /*0878*/ 	.word	0x00000003
        /*087c*/ 	.word	0x0002a860
        /*0880*/ 	.short	0x010a
        /*0882*/ 	.byte	0x3f
	.zero		1


	//   ....[81]....
        /*0884*/ 	.word	0x00014f20
        /*0888*/ 	.word	0x00000003
        /*088c*/ 	.word	0x0002a860
        /*0890*/ 	.short	0x010a
        /*0892*/ 	.byte	0x3f
	.zero		1


	//   ....[82]....
        /*0894*/ 	.word	0x00014f70
        /*0898*/ 	.word	0x00000002
        /*089c*/ 	.word	0x0002a820
        /*08a0*/ 	.short	0x010a
        /*08a2*/ 	.byte	0x3f
	.zero		1


	//   ....[83]....
        /*08a4*/ 	.word	0x00015110
        /*08a8*/ 	.word	0x00000006
        /*08ac*/ 	.word	0x00000000
        /*08b0*/ 	.short	0x010a
        /*08b2*/ 	.byte	0x3f
	.zero		1


	//   ....[84]....
        /*08b4*/ 	.word	0x00015160
        /*08b8*/ 	.word	0x00000003
        /*08bc*/ 	.word	0x00000000
        /*08c0*/ 	.short	0x010a
        /*08c2*/ 	.byte	0x3f
	.zero		1


	//   ....[85]....
        /*08c4*/ 	.word	0x000151b0
        /*08c8*/ 	.word	0x00000000
        /*08cc*/ 	.word	0x00000000
        /*08d0*/ 	.short	0x010a
        /*08d2*/ 	.byte	0x3f
	.zero		1


	//----- nvinfo : EIATTR_NUM_MBARRIERS
	.align		4
.L_183:
        /*08d4*/ 	.byte	0x03, 0x38
        /*08d6*/ 	.short	0x0016


	//----- nvinfo : EIATTR_EXIT_INSTR_OFFSETS
	.align		4
        /*08d8*/ 	.byte	0x04, 0x1c
        /*08da*/ 	.short	(.L_185 - .L_184)


	//   ....[0]....
.L_184:
        /*08dc*/ 	.word	0x00013c90


	//----- nvinfo : EIATTR_MAX_THREADS
	.align		4
.L_185:
        /*08e0*/ 	.byte	0x04, 0x05
        /*08e2*/ 	.short	(.L_187 - .L_186)
.L_186:
        /*08e4*/ 	.word	0x00000180
        /*08e8*/ 	.word	0x00000001
        /*08ec*/ 	.word	0x00000001


	//----- nvinfo : EIATTR_CRS_STACK_SIZE
	.align		4
.L_187:
        /*08f0*/ 	.byte	0x04, 0x1e
        /*08f2*/ 	.short	(.L_189 - .L_188)
.L_188:
        /*08f4*/ 	.word	0x00000000


	//----- nvinfo : EIATTR_CBANK_PARAM_SIZE
	.align		4
.L_189:
        /*08f8*/ 	.byte	0x03, 0x19
        /*08fa*/ 	.short	0x0a70


	//----- nvinfo : EIATTR_PARAM_CBANK
	.align		4
        /*08fc*/ 	.byte	0x04, 0x0a
        /*08fe*/ 	.short	(.L_191 - .L_190)
	.align		4
.L_190:
        /*0900*/ 	.word	index@(.nv.constant0._ZN7cutlass13device_kernelIN5flash11enable_sm90INS1_16FlashAttnFwdSm90INS1_25CollectiveMainloopFwdSm90ILi2EN4cute5tupleIJNS5_1CILi1EEES8_S8_EEENS6_IJNS7_ILi128EEENS7_ILi96EEENS7_ILi192EEEEEELi128ENS_10bfloat16_tEfNS_4arch4Sm90ELb0ELb1ELb1ELb0ELb0ELb0ELb0ELb1ELb1ELb1ELb1ELb0EEENS1_21CollectiveEpilogueFwdINS6_IJSA_SA_SB_EEES9_SE_SG_Li256ELb0ELb1ELb1ELb0EEENS1_19SingleTileSchedulerILb0ELb1ELb1ELi128EEEEEEEEEvNT_6ParamsE)
        /*0904*/ 	.short	0x0210
        /*0906*/ 	.short	0x0a70


	//----- nvinfo : EIATTR_SW_WAR
	.align		4
.L_191:
        /*0908*/ 	.byte	0x04, 0x36
        /*090a*/ 	.short	(.L_193 - .L_192)
.L_192:
        /*090c*/ 	.word	0x00000008
.L_193:


//--------------------- .nv.info._ZN7cutlass13device_kernelIN5flash11enable_sm90INS1_16FlashAttnFwdSm90INS1_25CollectiveMainloopFwdSm90ILi2EN4cute5tupleIJNS5_1CILi1EEES8_S8_EEENS6_IJNS7_ILi128EEENS7_ILi96EEENS7_ILi192EEEEEELi128ENS_10bfloat16_tEfNS_4arch4Sm90ELb0ELb1ELb1ELb1ELb0ELb0ELb0ELb1ELb1ELb1ELb1ELb0EEENS1_21CollectiveEpilogueFwdINS6_IJSA_SA_SB_EEES9_SE_SG_Li256ELb1ELb1ELb1ELb0EEENS1_36VarlenDynamicPersistentTileSchedulerILi128ELi96ELi256ELi128ELb1ELb1ELb1ELb1ELb0ELb1EEEEEEEEEvNT_6ParamsE --------------------------
	.section	.nv.info._ZN7cutlass13device_kernelIN5flash11enable_sm90INS1_16FlashAttnFwdSm90INS1_25CollectiveMainloopFwdSm90ILi2EN4cute5tupleIJNS5_1CILi1EEES8_S8_EEENS6_IJNS7_ILi128EEENS7_ILi96EEENS7_ILi192EEEEEELi128ENS_10bfloat16_tEfNS_4arch4Sm90ELb0ELb1ELb1ELb1ELb0ELb0ELb0ELb1ELb1ELb1ELb1ELb0EEENS1_21CollectiveEpilogueFwdINS6_IJSA_SA_SB_EEES9_SE_SG_Li256ELb1ELb1ELb1ELb0EEENS1_36VarlenDynamicPersistentTileSchedulerILi128ELi96ELi256ELi128ELb1ELb1ELb1ELb1ELb0ELb1EEEEEEEEEvNT_6ParamsE,"",@"SHT_CUDA_INFO"
	.sectionflags	@""
	.align	4


	//----- nvinfo : EIATTR_CUDA_API_VERSION
	.align		4
        /*0000*/ 	.byte	0x04, 0x37
        /*0002*/ 	.short	(.L_195 - .L_194)
.L_194:
        /*0004*/ 	.word	0x00000082


	//----- nvinfo : EIATTR_KPARAM_INFO
	.align		4
.L_195:
        /*0008*/ 	.byte	0x04, 0x17
        /*000a*/ 	.short	(.L_197 - .L_196)
.L_196:
        /*000c*/ 	.word	0x00000000
        /*0010*/ 	.short	0x0000
        /*0012*/ 	.short	0x0070
        /*0014*/ 	.byte	0x00, 0xf0, 0x01, 0x2a


	//----- nvinfo : EIATTR_SPARSE_MMA_MASK
	.align		4
.L_197:
        /*0018*/ 	.byte	0x03, 0x50
        /*001a*/ 	.short	0x0000


	//----- nvinfo : EIATTR_MAXREG_COUNT
	.align		4
        /*001c*/ 	.byte	0x03, 0x1b
        /*001e*/ 	.short	0x00a8


	//----- nvinfo : EIATTR_NUM_BARRIERS
	.align		4
        /*0020*/ 	.byte	0x02, 0x4c
        /*0022*/ 	.byte	0x09
	.zero		1


	//----- nvinfo : EIATTR_EXTERNS
	.align		4
        /*0024*/ 	.byte	0x04, 0x0f
        /*0026*/ 	.short	(.L_199 - .L_198)


	//   ....[0]....
	.align		4
.L_198:
        /*0028*/ 	.word	index@(__assertfail)


	//----- nvinfo : EIATTR_ANNOTATIONS
	.align		4
.L_199:
        /*002c*/ 	.byte	0x04, 0x55
        /*002e*/ 	.short	(.L_201 - .L_200)


	//   ....[0]....
.L_200:
        /* <DEDUP_REMOVED lines=72> */


	//----- nvinfo : EIATTR_MERCURY_ISA_VERSION
	.align		4
.L_201:
        /*0498*/ 	.byte	0x03, 0x5f
        /*049a*/ 	.short	0x0101


	//----- nvinfo : EIATTR_UNUSED_LOAD_BYTE_OFFSET
	.align		4
        /*049c*/ 	.byte	0x04, 0x44
        /*049e*/ 	.short	(.L_203 - .L_202)


	//   ....[0]....
.L_202:
        /*04a0*/ 	.word	0x00000a10
        /*04a4*/ 	.word	0x0000fff0


	//   ....[1]....
        /*04a8*/ 	.word	0x0000ec60
        /*04ac*/ 	.word	0x0000fff0


	//----- nvinfo : EIATTR_INT_WARP_WIDE_INSTR_OFFSETS
	.align		4
.L_203:
        /*04b0*/ 	.byte	0x04, 0x31
        /*04b2*/ 	.short	(.L_205 - .L_204)


	//   ....[0]....
.L_204:
        /*04b4*/ 	.word	0x00000130


	//   ....[1]....
        /*04b8*/ 	.word	0x00000170


	//   ....[2]....
        /*04bc*/ 	.word	0x000001e0


	//   ....[3]....
        /*04c0*/ 	.word	0x00013c90


	//   ....[4]....
        /*04c4*/ 	.word	0x00013d30


	//   ....[5]....
        /*04c8*/ 	.word	0x00017860


	//   ....[6]....
        /*04cc*/ 	.word	0x000178d0


	//----- nvinfo : EIATTR_COOP_GROUP_MASK_REGIDS
	.align		4
.L_205:
        /*04d0*/ 	.byte	0x04, 0x29
        /*04d2*/ 	.short	(.L_207 - .L_206)


	//   ....[0]....
.L_206:
        /*04d4*/ 	.word	0xffffffff


	//   ....[1]....
        /*04d8*/ 	.word	0xffffffff


	//   ....[2]....
        /*04dc*/ 	.word	0xffffffff


	//   ....[3]....
        /*04e0*/ 	.word	0xffffffff


	//   ....[4]....
        /*04e4*/ 	.word	0xffffffff


	//   ....[5]....
        /*04e8*/ 	.word	0xffffffff


	//   ....[6]....
        /*04ec*/ 	.word	0xffffffff


	//   ....[7]....
        /*04f0*/ 	.word	0xffffffff


	//   ....[8]....
        /*04f4*/ 	.word	0xffffffff


	//   ....[9]....
        /*04f8*/ 	.word	0xffffffff


	//   ....[10]....
        /*04fc*/ 	.word	0xffffffff


	//   ....[11]....
        /*0500*/ 	.word	0xffffffff


	//   ....[12]....
        /*0504*/ 	.word	0xffffffff


	//   ....[13]....
        /*0508*/ 	.word	0xffffffff


	//   ....[14]....
        /*050c*/ 	.word	0xffffffff


	//   ....[15]....
        /*0510*/ 	.word	0xffffffff


	//   ....[16]....
        /*0514*/ 	.word	0xffffffff


	//   ....[17]....
        /*0518*/ 	.word	0xffffffff


	//   ....[18]....
        /*051c*/ 	.word	0xffffffff


	//   ....[19]....
        /*0520*/ 	.word	0xffffffff


	//   ....[20]....
        /*0524*/ 	.word	0xffffffff


	//   ....[21]....
        /*0528*/ 	.word	0xffffffff


	//   ....[22]....
        /*052c*/ 	.word	0xffffffff


	//   ....[23]....
        /*0530*/ 	.word	0xffffffff


	//   ....[24]....
        /*0534*/ 	.word	0xffffffff


	//   ....[25]....
        /*0538*/ 	.word	0xffffffff


	//   ....[26]....
        /*053c*/ 	.word	0xffffffff


	//   ....[27]....
        /*0540*/ 	.word	0xffffffff


	//   ....[28]....
        /*0544*/ 	.word	0xffffffff


	//   ....[29]....
        /*0548*/ 	.word	0xffffffff


	//   ....[30]....
        /*054c*/ 	.word	0xffffffff


	//   ....[31]....
        /*0550*/ 	.word	0xffffffff


	//   ....[32]....
        /*0554*/ 	.word	0xffffffff


	//   ....[33]....
        /*0558*/ 	.word	0xffffffff


	//   ....[34]....
        /*055c*/ 	.word	0xffffffff


	//   ....[35]....
        /*0560*/ 	.word	0xffffffff


	//   ....[36]....
        /*0564*/ 	.word	0xffffffff


	//   ....[37]....
        /*0568*/ 	.word	0xffffffff


	//   ....[38]....
        /*056c*/ 	.word	0xffffffff


	//   ....[39]....
        /*0570*/ 	.word	0xffffffff


	//   ....[40]....
        /*0574*/ 	.word	0xffffffff


	//   ....[41]....
        /*0578*/ 	.word	0xffffffff


	//   ....[42]....
        /*057c*/ 	.word	0xffffffff


	//   ....[43]....
        /*0580*/ 	.word	0xffffffff


	//   ....[44]....
        /*0584*/ 	.word	0xffffffff


	//   ....[45]....
        /*0588*/ 	.word	0xffffffff


	//   ....[46]....
        /*058c*/ 	.word	0xffffffff


	//   ....[47]....
        /*0590*/ 	.word	0xffffffff


	//   ....[48]....
        /*0594*/ 	.word	0xffffffff


	//   ....[49]....
        /*0598*/ 	.word	0xffffffff


	//   ....[50]....
        /*059c*/ 	.word	0xffffffff


	//   ....[51]....
        /*05a0*/ 	.word	0xffffffff


	//   ....[52]....
        /*05a4*/ 	.word	0xffffffff


	//   ....[53]....
        /*05a8*/ 	.word	0xffffffff


	//   ....[54]....
        /*05ac*/ 	.word	0xffffffff


	//   ....[55]....
        /*05b0*/ 	.word	0xffffffff


	//   ....[56]....
        /*05b4*/ 	.word	0xffffffff


	//   ....[57]....
        /*05b8*/ 	.word	0xffffffff


	//   ....[58]....
        /*05bc*/ 	.word	0xffffffff


	//   ....[59]....
        /*05c0*/ 	.word	0xffffffff


	//   ....[60]....
        /*05c4*/ 	.word	0xffffffff


	//   ....[61]....
        /*05c8*/ 	.word	0xffffffff


	//   ....[62]....
        /*05cc*/ 	.word	0xffffffff


	//   ....[63]....
        /*05d0*/ 	.word	0xffffffff


	//   ....[64]....
        /*05d4*/ 	.word	0xffffffff


	//   ....[65]....
        /*05d8*/ 	.word	0xffffffff


	//   ....[66]....
        /*05dc*/ 	.word	0xffffffff


	//   ....[67]....
        /*05e0*/ 	.word	0xffffffff


	//   ....[68]....
        /*05e4*/ 	.word	0xffffffff


	//   ....[69]....
        /*05e8*/ 	.word	0xffffffff


	//   ....[70]....
        /*05ec*/ 	.word	0xffffffff


	//   ....[71]....
        /*05f0*/ 	.word	0xffffffff


	//   ....[72]....
        /*05f4*/ 	.word	0xffffffff


	//   ....[73]....
        /*05f8*/ 	.word	0xffffffff


	//   ....[74]....
        /*05fc*/ 	.word	0xffffffff


	//   ....[75]....
        /*0600*/ 	.word	0xffffffff


	//   ....[76]....
        /*0604*/ 	.word	0xffffffff


	//   ....[77]....
        /*0608*/ 	.word	0xffffffff


	//   ....[78]....
        /*060c*/ 	.word	0xffffffff


	//   ....[79]....
        /*0610*/ 	.word	0xffffffff


	//   ....[80]....
        /*0614*/ 	.word	0xffffffff


	//   ....[81]....
        /*0618*/ 	.word	0xffffffff


	//   ....[82]....
        /*061c*/ 	.word	0xffffffff


	//   ....[83]....
        /*0620*/ 	.word	0xffffffff


	//   ....[84]....
        /*0624*/ 	.word	0xffffffff


	//   ....[85]....
        /*0628*/ 	.word	0xffffffff


	//   ....[86]....
        /*062c*/ 	.word	0xffffffff


	//   ....[87]....
        /*0630*/ 	.word	0xffffffff


	//   ....[88]....
        /*0634*/ 	.word	0xffffffff


	//   ....[89]....
        /*0638*/ 	.word	0xffffffff


	//   ....[90]....
        /*063c*/ 	.word	0xffffffff


	//   ....[91]....
        /*0640*/ 	.word	0xffffffff


	//   ....[92]....
        /*0644*/ 	.word	0xffffffff


	//   ....[93]....
        /*0648*/ 	.word	0xffffffff


	//   ....[94]....
        /*064c*/ 	.word	0xffffffff


	//   ....[95]....
        /*0650*/ 	.word	0xffffffff


	//   ....[96]....
        /*0654*/ 	.word	0xffffffff


	//   ....[97]....
        /*0658*/ 	.word	0xffffffff


	//   ....[98]....
        /*065c*/ 	.word	0xffffffff


	//   ....[99]....
        /*0660*/ 	.word	0xffffffff


	//   ....[100]....
        /*0664*/ 	.word	0xffffffff


	//   ....[101]....
        /*0668*/ 	.word	0xffffffff


	//   ....[102]....
        /*066c*/ 	.word	0xffffffff


	//   ....[103]....
        /*0670*/ 	.word	0xffffffff


	//   ....[104]....
        /*0674*/ 	.word	0xffffffff


	//   ....[105]....
        /*0678*/ 	.word	0xffffffff


	//   ....[106]....
        /*067c*/ 	.word	0xffffffff


	//   ....[107]....
        /*0680*/ 	.word	0xffffffff


	//   ....[108]....
        /*0684*/ 	.word	0xffffffff


	//   ....[109]....
        /*0688*/ 	.word	0xffffffff


	//   ....[110]....
        /*068c*/ 	.word	0xffffffff


	//   ....[111]....
        /*0690*/ 	.word	0x0500000f


	//   ....[112]....
        /*0694*/ 	.word	0x0500000f


	//   ....[113]....
        /*0698*/ 	.word	0x0500000f


	//   ....[114]....
        /*069c*/ 	.word	0x0500000f


	//   ....[115]....
        /*06a0*/ 	.word	0x0500000f


	//   ....[116]....
        /*06a4*/ 	.word	0x0500000f


	//   ....[117]....
        /*06a8*/ 	.word	0x0500000f


	//   ....[118]....
        /*06ac*/ 	.word	0x0500000f


	//   ....[119]....
        /*06b0*/ 	.word	0x0500000f


	//   ....[120]....
        /*06b4*/ 	.word	0x0500000f


	//   ....[121]....
        /*06b8*/ 	.word	0x0500000f


	//   ....[122]....
        /*06bc*/ 	.word	0x0500000f


	//   ....[123]....
        /*06c0*/ 	.word	0x0500000f


	//   ....[124]....
        /*06c4*/ 	.word	0x0500000f


	//   ....[125]....
        /*06c8*/ 	.word	0x0500000f


	//   ....[126]....
        /*06cc*/ 	.word	0x0500000f


	//   ....[127]....
        /*06d0*/ 	.word	0x0500000f


	//   ....[128]....
        /*06d4*/ 	.word	0x0500000f


	//   ....[129]....
        /*06d8*/ 	.word	0x0500000f


	//   ....[130]....
        /*06dc*/ 	.word	0x0500000f


	//   ....[131]....
        /*06e0*/ 	.word	0x0500000f


	//   ....[132]....
        /*06e4*/ 	.word	0x0500000f


	//   ....[133]....
        /*06e8*/ 	.word	0x0500000f


	//   ....[134]....
        /*06ec*/ 	.word	0x0500000f


	//   ....[135]....
        /*06f0*/ 	.word	0x0500000f


	//   ....[136]....
        /*06f4*/ 	.word	0x0500000f


	//   ....[137]....
        /*06f8*/ 	.word	0x0500000f


	//   ....[138]....
        /*06fc*/ 	.word	0x0500000f


	//   ....[139]....
        /*0700*/ 	.word	0x0500000f


	//   ....[140]....
        /*0704*/ 	.word	0x0500000f


	//   ....[141]....
        /*0708*/ 	.word	0x0500000f


	//   ....[142]....
        /*070c*/ 	.word	0x0500000f


	//   ....[143]....
        /*0710*/ 	.word	0x0500000f


	//   ....[144]....
        /*0714*/ 	.word	0x0500000f


	//   ....[145]....
        /*0718*/ 	.word	0x0500000f


	//   ....[146]....
        /*071c*/ 	.word	0x0500000f


	//----- nvinfo : EIATTR_COOP_GROUP_INSTR_OFFSETS
	.align		4
.L_207:
        /*0720*/ 	.byte	0x04, 0x28
        /*0722*/ 	.short	(.L_209 - .L_208)


	//   ....[0]....
.L_208:
        /*0724*/ 	.word	0x00000060


	//   ....[1]....
        /*0728*/ 	.word	0x00000140


	//   ....[2]....
        /*072c*/ 	.word	0x00000190


	//   ....[3]....
        /*0730*/ 	.word	0x000003c0


	//   ....[4]....
        /*0734*/ 	.word	0x00000520


	//   ....[5]....
        /*0738*/ 	.word	0x00000640


	//   ....[6]....
        /*073c*/ 	.word	0x000007a0


	//   ....[7]....
        /*0740*/ 	.word	0x00001e50


	//   ....[8]....
        /*0744*/ 	.word	0x00002a20


	//   ....[9]....
        /*0748*/ 	.word	0x00003120


	//   ....[10]....
        /*074c*/ 	.word	0x00003e80


	//   ....[11]....
        /*0750*/ 	.word	0x00003f90


	//   ....[12]....
        /*0754*/ 	.word	0x00004640


	//   ....[13]....
        /*0758*/ 	.word	0x000046b0


	//   ....[14]....
        /*075c*/ 	.word	0x00006580


	//   ....[15]....
        /*0760*/ 	.word	0x00006ea0


	//   ....[16]....
        /*0764*/ 	.word	0x00007530


	//   ....[17]....
        /*0768*/ 	.word	0x00007640


	//   ....[18]....
        /*076c*/ 	.word	0x00007c50


	//   ....[19]....
        /*0770*/ 	.word	0x00007ca0


	//   ....[20]....
        /*0774*/ 	.word	0x00009d30


	//   ....[21]....
        /*0778*/ 	.word	0x00009d80


	//   ....[22]....
        /*077c*/ 	.word	0x00009fe0


	//   ....[23]....
        /*0780*/ 	.word	0x0000a030


	//   ....[24]....
        /*0784*/ 	.word	0x0000bcb0


	//   ....[25]....
        /*0788*/ 	.word	0x0000c770


	//   ....[26]....
        /*078c*/ 	.word	0x0000cdf0


	//   ....[27]....
        /*0790*/ 	.word	0x0000cf10


	//   ....[28]....
        /*0794*/ 	.word	0x0000d4d0


	//   ....[29]....
        /*0798*/ 	.word	0x0000d520


	//   ....[30]....
        /*079c*/ 	.word	0x0000e3b0


	//   ....[31]....
        /*07a0*/ 	.word	0x0000e3f0


	//   ....[32]....
        /*07a4*/ 	.word	0x0000e4f0


	//   ....[33]....
        /*07a8*/ 	.word	0x0000e500


	//   ....[34]....
        /*07ac*/ 	.word	0x0000f810


	//   ....[35]....
        /*07b0*/ 	.word	0x0000f850


	//   ....[36]....
        /*07b4*/ 	.word	0x0000f880


	//   ....[37]....
        /*07b8*/ 	.word	0x0000f8b0


	//   ....[38]....
        /*07bc*/ 	.word	0x0000ff90


	//   ....[39]....
        /*07c0*/ 	.word	0x0000ffb0


	//   ....[40]....
        /*07c4*/ 	.word	0x00010090


	//   ....[41]....
        /*07c8*/ 	.word	0x000100b0


	//   ....[42]....
        /*07cc*/ 	.word	0x00010180


	//   ....[43]....
        /*07d0*/ 	.word	0x000101a0


	//   ....[44]....
        /*07d4*/ 	.word	0x00010280


	//   ....[45]....
        /*07d8*/ 	.word	0x000102a0


	//   ....[46]....
        /*07dc*/ 	.word	0x000106a0


	//   ....[47]....
        /*07e0*/ 	.word	0x000106b0


	//   ....[48]....
        /*07e4*/ 	.word	0x00010b00


	//   ....[49]....
        /*07e8*/ 	.word	0x00010b10


	//   ....[50]....
        /*07ec*/ 	.word	0x00011970


	//   ....[51]....
        /*07f0*/ 	.word	0x000119a0


	//   ....[52]....
        /*07f4*/ 	.word	0x00011a80


	//   ....[53]....
        /*07f8*/ 	.word	0x00011aa0


	//   ....[54]....
        /*07fc*/ 	.word	0x00011b70


	//   ....[55]....
        /*0800*/ 	.word	0x00011b90


	//   ....[56]....
        /*0804*/ 	.word	0x00011c70


	//   ....[57]....
        /*0808*/ 	.word	0x00011c90


	//   ....[58]....
        /*080c*/ 	.word	0x00011e00


	//   ....[59]....
        /*0810*/ 	.word	0x00012040


	//   ....[60]....
        /*0814*/ 	.word	0x00012070


	//   ....[61]....
        /*0818*/ 	.word	0x000120a0


	//   ....[62]....
        /*081c*/ 	.word	0x000120d0


	//   ....[63]....
        /*0820*/ 	.word	0x00012100


	//   ....[64]....
        /*0824*/ 	.word	0x00012130


	//   ....[65]....
        /*0828*/ 	.word	0x000122e0


	//   ....[66]....
        /*082c*/ 	.word	0x00012310


	//   ....[67]....
        /*0830*/ 	.word	0x00012340


	//   ....[68]....
        /*0834*/ 	.word	0x00012370


	//   ....[69]....
        /*0838*/ 	.word	0x000123a0


	//   ....[70]....
        /*083c*/ 	.word	0x000123d0


	//   ....[71]....
        /*0840*/ 	.word	0x00012470


	//   ....[72]....
        /*0844*/ 	.word	0x000124a0


	//   ....[73]....
        /*0848*/ 	.word	0x000124b0


	//   ....[74]....
        /*084c*/ 	.word	0x000124e0


	//   ....[75]....
        /*0850*/ 	.word	0x00014280


	//   ....[76]....
        /*0854*/ 	.word	0x00014ec0


	//   ....[77]....
        /*0858*/ 	.word	0x00014ee0


	//   ....[78]....
        /*085c*/ 	.word	0x00014ef0


	//   ....[79]....
        /*0860*/ 	.word	0x00014f20


	//   ....[80]....
        /*0864*/ 	.word	0x00015040


	//   ....[81]....
        /*0868*/ 	.word	0x00015050


	//   ....[82]....
        /*086c*/ 	.word	0x000150f0


	//   ....[83]....
        /*0870*/ 	.word	0x00015100


	//   ....[84]....
        /*0874*/ 	.word	0x000151a0


	//   ....[85]....
        /*0878*/ 	.word	0x000151b0


	//   ....[86]....
        /*087c*/ 	.word	0x00015250


	//   ....[87]....
        /*0880*/ 	.word	0x00015260


	//   ....[88]....
        /*0884*/ 	.word	0x000152e0


	//   ....[89]....
        /*0888*/ 	.word	0x00015310


	//   ....[90]....
        /*088c*/ 	.word	0x00015360


	//   ....[91]....
        /*0890*/ 	.word	0x000153a0


	//   ....[92]....
        /*0894*/ 	.word	0x00017fb0


	//   ....[93]....
        /*0898*/ 	.word	0x00018030


	//   ....[94]....
        /*089c*/ 	.word	0x00018060


	//   ....[95]....
        /*08a0*/ 	.word	0x00018070


	//   ....[96]....
        /*08a4*/ 	.word	0x000180a0


	//   ....[97]....
        /*08a8*/ 	.word	0x000180d0


	//   ....[98]....
        /*08ac*/ 	.word	0x00018100


	//   ....[99]....
        /*08b0*/ 	.word	0x00018130


	//   ....[100]....
        /*08b4*/ 	.word	0x00018300


	//   ....[101]....
        /*08b8*/ 	.word	0x00018330


	//   ....[102]....
        /*08bc*/ 	.word	0x00018360


	//   ....[103]....
        /*08c0*/ 	.word	0x00018390


	//   ....[104]....
        /*08c4*/ 	.word	0x000183c0


	//   ....[105]....
        /*08c8*/ 	.word	0x000183f0


	//   ....[106]....
        /*08cc*/ 	.word	0x000184c0


	//   ....[107]....
        /*08d0*/ 	.word	0x000184e0


	//   ....[108]....
        /*08d4*/ 	.word	0x000184f0


	//   ....[109]....
        /*08d8*/ 	.word	0x00018570


	//   ....[110]....
        /*08dc*/ 	.word	0x000190c0


	//   ....[111]....
        /*08e0*/ 	.word	0x00019750


	//   ....[112]....
        /*08e4*/ 	.word	0x00019930


	//   ....[113]....
        /*08e8*/ 	.word	0x00019980


	//   ....[114]....
        /*08ec*/ 	.word	0x00019ab0


	//   ....[115]....
        /*08f0*/ 	.word	0x00019b00


	//   ....[116]....
        /*08f4*/ 	.word	0x00019c40


	//   ....[117]....
        /*08f8*/ 	.word	0x00019cb0


	//   ....[118]....
        /*08fc*/ 	.word	0x00019de0


	//   ....[119]....
        /*0900*/ 	.word	0x00019e30


	//   ....[120]....
        /*0904*/ 	.word	0x00019f60


	//   ....[121]....
        /*0908*/ 	.word	0x00019fb0


	//   ....[122]....
        /*090c*/ 	.word	0x0001a0e0


	//   ....[123]....
        /*0910*/ 	.word	0x0001a130


	//   ....[124]....
        /*0914*/ 	.word	0x0001a240


	//   ....[125]....
        /*0918*/ 	.word	0x0001a2b0


	//   ....[126]....
        /*091c*/ 	.word	0x0001a3c0


	//   ....[127]....
        /*0920*/ 	.word	0x0001a410


	//   ....[128]....
        /*0924*/ 	.word	0x0001a740


	//   ....[129]....
        /*0928*/ 	.word	0x0001a7e0


	//   ....[130]....
        /*092c*/ 	.word	0x0001a980


	//   ....[131]....
        /*0930*/ 	.word	0x0001aa00


	//   ....[132]....
        /*0934*/ 	.word	0x0001aa80


	//   ....[133]....
        /*0938*/ 	.word	0x0001ab00


	//   ....[134]....
        /*093c*/ 	.word	0x0001ab80


	//   ....[135]....
        /*0940*/ 	.word	0x0001ac10


	//   ....[136]....
        /*0944*/ 	.word	0x0001acb0


	//   ....[137]....
        /*0948*/ 	.word	0x0001ad60


	//   ....[138]....
        /*094c*/ 	.word	0x0001ade0


	//   ....[139]....
        /*0950*/ 	.word	0x0001ae60


	//   ....[140]....
        /*0954*/ 	.word	0x0001aee0


	//   ....[141]....
        /*0958*/ 	.word	0x0001af70


	//   ....[142]....
        /*095c*/ 	.word	0x0001aff0


	//   ....[143]....
        /*0960*/ 	.word	0x0001b0a0


	//   ....[144]....
        /*0964*/ 	.word	0x0001b0f0


	//   ....[145]....
        /*0968*/ 	.word	0x0001b1b0


	//   ....[146]....
        /*096c*/ 	.word	0x0001b2e0


	//----- nvinfo : EIATTR_REG_RECONFIG
	.align		4
.L_209:
        /*0970*/ 	.byte	0x01, 0x54
	.zero		2


	//----- nvinfo : EIATTR_SYSCALL_OFFSETS
	.align		4
        /*0974*/ 	.byte	0x04, 0x46
        /*0976*/ 	.short	(.L_211 - .L_210)


	//   ....[0]....
.L_210:
        /*0978*/ 	.word	0x00002030


	//   ....[1]....
        /*097c*/ 	.word	0x00013ea0


	//   ....[2]....
        /*0980*/ 	.word	0x00013ff0


	//   ....[3]....
        /*0984*/ 	.word	0x000140e0


	//   ....[4]....
        /*0988*/ 	.word	0x000149e0


	//----- nvinfo : EIATTR_MBARRIER_INSTR_OFFSETS
	.align		4
.L_211:
        /*098c*/ 	.byte	0x04, 0x39
        /*098e*/ 	.short	(.L_213 - .L_212)


	//   ....[0]....
.L_212:
        /*0990*/ 	.word	0x00000270
        /*0994*/ 	.word	0x000000ff
        /*0998*/ 	.word	0x0002a800
        /*099c*/ 	.short	0x0100
        /*099e*/ 	.byte	0x08
	.zero		1


	//   ....[1]....
        /*09a0*/ 	.word	0x00000280
        /*09a4*/ 	.word	0x000000ff
        /*09a8*/ 	.word	0x0002a820
        /*09ac*/ 	.short	0x0100
        /*09ae*/ 	.byte	0x08
	.zero		1


	//   ....[2]....
        /*09b0*/ 	.word	0x00000370
        /*09b4*/ 	.word	0x000000ff
        /*09b8*/ 	.word	0x0002a830
        /*09bc*/ 	.short	0x0100
        /*09be*/ 	.byte	0x08
	.zero		1


	//   ....[3]....
        /*09c0*/ 	.word	0x00000380
        /*09c4*/ 	.word	0x000000ff
        /*09c8*/ 	.word	0x0002a840
        /*09cc*/ 	.short	0x0100
        /*09ce*/ 	.byte	0x08
	.zero		1


	//   ....[4]....
        /*09d0*/ 	.word	0x00000390
        /*09d4*/ 	.word	0x000000ff
        /*09d8*/ 	.word	0x0002a838
        /*09dc*/ 	.short	0x0100
        /*09de*/ 	.byte	0x08
	.zero		1


	//   ....[5]....
        /*09e0*/ 	.word	0x000003a0
        /*09e4*/ 	.word	0x000000ff
        /*09e8*/ 	.word	0x0002a848
        /*09ec*/ 	.short	0x0100
        /*09ee*/ 	.byte	0x08
	.zero		1


	//   ....[6]....
        /*09f0*/ 	.word	0x000004d0
        /*09f4*/ 	.word	0x000000ff
        /*09f8*/ 	.word	0x0002a850
        /*09fc*/ 	.short	0x0100
        /*09fe*/ 	.byte	0x08
	.zero		1


	//   ....[7]....
        /*0a00*/ 	.word	0x000004e0
        /*0a04*/ 	.word	0x000000ff
        /*0a08*/ 	.word	0x0002a860
        /*0a0c*/ 	.short	0x0100
        /*0a0e*/ 	.byte	0x08
	.zero		1


	//   ....[8]....
        /*0a10*/ 	.word	0x000004f0
        /*0a14*/ 	.word	0x000000ff
        /*0a18*/ 	.word	0x0002a858
        /*0a1c*/ 	.short	0x0100
        /*0a1e*/ 	.byte	0x08
	.zero		1


	//   ....[9]....
        /*0a20*/ 	.word	0x00000500
        /*0a24*/ 	.word	0x000000ff
        /*0a28*/ 	.word	0x0002a868
        /*0a2c*/ 	.short	0x0100
        /*0a2e*/ 	.byte	0x08
	.zero		1


	//   ....[10]....
        /*0a30*/ 	.word	0x000005f0
        /*0a34*/ 	.word	0x000000ff
        /*0a38*/ 	.word	0x0002a870
        /*0a3c*/ 	.short	0x0100
        /*0a3e*/ 	.byte	0x06
	.zero		1


	//   ....[11]....
        /*0a40*/ 	.word	0x00000600
        /*0a44*/ 	.word	0x000000ff
        /*0a48*/ 	.word	0x0002a880
        /*0a4c*/ 	.short	0x0100
        /*0a4e*/ 	.byte	0x06
	.zero		1


	//   ....[12]....
        /*0a50*/ 	.word	0x00000610
        /*0a54*/ 	.word	0x000000ff
        /*0a58*/ 	.word	0x0002a878
        /*0a5c*/ 	.short	0x0100
        /*0a5e*/ 	.byte	0x06
	.zero		1


	//   ....[13]....
        /*0a60*/ 	.word	0x00000620
        /*0a64*/ 	.word	0x000000ff
        /*0a68*/ 	.word	0x0002a888
        /*0a6c*/ 	.short	0x0100
        /*0a6e*/ 	.byte	0x06
	.zero		1


	//   ....[14]....
        /*0a70*/ 	.word	0x00000750
        /*0a74*/ 	.word	0x000000ff
        /*0a78*/ 	.word	0x0002a890
        /*0a7c*/ 	.short	0x0100
        /*0a7e*/ 	.byte	0x08
	.zero		1


	//   ....[15]....
        /*0a80*/ 	.word	0x00000760
        /*0a84*/ 	.word	0x000000ff
        /*0a88*/ 	.word	0x0002a8a0
        /*0a8c*/ 	.short	0x0100
        /*0a8e*/ 	.byte	0x08
	.zero		1


	//   ....[16]....
        /*0a90*/ 	.word	0x00000770
        /*0a94*/ 	.word	0x000000ff
        /*0a98*/ 	.word	0x0002a898
        /*0a9c*/ 	.short	0x0100
        /*0a9e*/ 	.byte	0x08
	.zero		1


	//   ....[17]....
        /*0aa0*/ 	.word	0x00000780
        /*0aa4*/ 	.word	0x000000ff
        /*0aa8*/ 	.word	0x0002a8a8
        /*0aac*/ 	.short	0x0100
        /*0aae*/ 	.byte	0x08
	.zero		1


	//   ....[18]....
        /*0ab0*/ 	.word	0x000008b0
        /*0ab4*/ 	.word	0x000000ff
        /*0ab8*/ 	.word	0x0002a8b0
        /*0abc*/ 	.short	0x0100
        /*0abe*/ 	.byte	0x08
	.zero		1


	//   ....[19]....
        /*0ac0*/ 	.word	0x000008c0
        /*0ac4*/ 	.word	0x000000ff
        /*0ac8*/ 	.word	0x0002a8c0
        /*0acc*/ 	.short	0x0100
        /*0ace*/ 	.byte	0x08
	.zero		1


	//   ....[20]....
        /*0ad0*/ 	.word	0x000008d0
        /*0ad4*/ 	.word	0x000000ff
        /*0ad8*/ 	.word	0x0002a8b8
        /*0adc*/ 	.short	0x0100
        /*0ade*/ 	.byte	0x08
	.zero		1


	//   ....[21]....
        /*0ae0*/ 	.word	0x000008e0
        /*0ae4*/ 	.word	0x000000ff
        /*0ae8*/ 	.word	0x0002a8c8
        /*0aec*/ 	.short	0x0100
        /*0aee*/ 	.byte	0x08
	.zero		1


	//   ....[22]....
        /*0af0*/ 	.word	0x000020d0
        /*0af4*/ 	.word	0x000000ff
        /*0af8*/ 	.word	0x0002a800
        /*0afc*/ 	.short	0x010a
        /*0afe*/ 	.byte	0x26
	.zero		1


	//   ....[23]....
        /*0b00*/ 	.word	0x00002150
        /*0b04*/ 	.word	0x00000015
        /*0b08*/ 	.word	0x0002a830
        /*0b0c*/ 	.short	0x010a
        /*0b0e*/ 	.byte	0x3f
	.zero		1


	//   ....[24]....
        /*0b10*/ 	.word	0x000021c0
        /*0b14*/ 	.word	0x00000015
        /*0b18*/ 	.word	0x0002a830
        /*0b1c*/ 	.short	0x010a
        /*0b1e*/ 	.byte	0x3f
	.zero		1


	//   ....[25]....
        /*0b20*/ 	.word	0x000029c0
        /*0b24*/ 	.word	0x0000000c
        /*0b28*/ 	.word	0x00000000
        /*0b2c*/ 	.short	0x0101
        /*0b2e*/ 	.byte	0x3f
	.zero		1


	//   ....[26]....
        /*0b30*/ 	.word	0x00005360
        /*0b34*/ 	.word	0x000000ff
        /*0b38*/ 	.word	0x0002a830
        /*0b3c*/ 	.short	0x010a
        /*0b3e*/ 	.byte	0x07
	.zero		1


	//   ....[27]....
        /*0b40*/ 	.word	0x000053a0
        /*0b44*/ 	.word	0x000000ff
        /*0b48*/ 	.word	0x0002a830
        /*0b4c*/ 	.short	0x010a
        /*0b4e*/ 	.byte	0x07
	.zero		1


	//   ....[28]....
        /*0b50*/ 	.word	0x00005c60
        /*0b54*/ 	.word	0x000000ff
        /*0b58*/ 	.word	0x0002a850
        /*0b5c*/ 	.short	0x010a
        /*0b5e*/ 	.byte	0x06
	.zero		1


	//   ....[29]....
        /*0b60*/ 	.word	0x00005ca0
        /*0b64*/ 	.word	0x000000ff
        /*0b68*/ 	.word	0x0002a850
        /*0b6c*/ 	.short	0x010a
        /*0b6e*/ 	.byte	0x06
	.zero		1


	//   ....[30]....
        /*0b70*/ 	.word	0x000065d0
        /*0b74*/ 	.word	0x0000000a
        /*0b78*/ 	.word	0x00000000
        /*0b7c*/ 	.short	0x0101
        /*0b7e*/ 	.byte	0x3f
	.zero		1


	//   ....[31]....
        /*0b80*/ 	.word	0x00007fe0
        /*0b84*/ 	.word	0x00000059
        /*0b88*/ 	.word	0x00000000
        /*0b8c*/ 	.short	0x0101
        /*0b8e*/ 	.byte	0x3f
	.zero		1


	//   ....[32]....
        /*0b90*/ 	.word	0x000089c0
        /*0b94*/ 	.word	0x000000ff
        /*0b98*/ 	.word	0x0002a830
        /*0b9c*/ 	.short	0x010a
        /*0b9e*/ 	.byte	0x06
	.zero		1


	//   ....[33]....
        /*0ba0*/ 	.word	0x00008a00
        /*0ba4*/ 	.word	0x000000ff
        /*0ba8*/ 	.word	0x0002a830
        /*0bac*/ 	.short	0x010a
        /*0bae*/ 	.byte	0x06
	.zero		1


	//   ....[34]....
        /*0bb0*/ 	.word	0x000092c0
        /*0bb4*/ 	.word	0x000000ff
        /*0bb8*/ 	.word	0x0002a850
        /*0bbc*/ 	.short	0x010a
        /*0bbe*/ 	.byte	0x0a
	.zero		1


	//   ....[35]....
        /*0bc0*/ 	.word	0x00009300
        /*0bc4*/ 	.word	0x000000ff
        /*0bc8*/ 	.word	0x0002a850
        /*0bcc*/ 	.short	0x010a
        /*0bce*/ 	.byte	0x0a
	.zero		1


	//   ....[36]....
        /*0bd0*/ 	.word	0x0000a630
        /*0bd4*/ 	.word	0x0000005f
        /*0bd8*/ 	.word	0x00000000
        /*0bdc*/ 	.short	0x0101
        /*0bde*/ 	.byte	0x3f
	.zero		1


	//   ....[37]....
        /*0be0*/ 	.word	0x0000a690
        /*0be4*/ 	.word	0x00000063
        /*0be8*/ 	.word	0x00000000
        /*0bec*/ 	.short	0x0101
        /*0bee*/ 	.byte	0x3f
	.zero		1


	//   ....[38]....
        /*0bf0*/ 	.word	0x0000ac20
        /*0bf4*/ 	.word	0x000000ff
        /*0bf8*/ 	.word	0x0002a830
        /*0bfc*/ 	.short	0x010a
        /*0bfe*/ 	.byte	0x06
	.zero		1


	//   ....[39]....
        /*0c00*/ 	.word	0x0000ac60
        /*0c04*/ 	.word	0x000000ff
        /*0c08*/ 	.word	0x0002a830
        /*0c0c*/ 	.short	0x010a
        /*0c0e*/ 	.byte	0x06
	.zero		1


	//   ....[40]....
        /*0c10*/ 	.word	0x0000b520
        /*0c14*/ 	.word	0x000000ff
        /*0c18*/ 	.word	0x0002a850
        /*0c1c*/ 	.short	0x010a
        /*0c1e*/ 	.byte	0x0a
	.zero		1


	//   ....[41]....
        /*0c20*/ 	.word	0x0000b560
        /*0c24*/ 	.word	0x000000ff
        /*0c28*/ 	.word	0x0002a850
        /*0c2c*/ 	.short	0x010a
        /*0c2e*/ 	.byte	0x0a
	.zero		1


	//   ....[42]....
        /*0c30*/ 	.word	0x0000bea0
        /*0c34*/ 	.word	0x0000000a
        /*0c38*/ 	.word	0x00000000
        /*0c3c*/ 	.short	0x0101
        /*0c3e*/ 	.byte	0x3f
	.zero		1


	//   ....[43]....
        /*0c40*/ 	.word	0x0000d850
        /*0c44*/ 	.word	0x00000015
        /*0c48*/ 	.word	0x00000000
        /*0c4c*/ 	.short	0x0101
        /*0c4e*/ 	.byte	0x3f
	.zero		1


	//   ....[44]....
        /*0c50*/ 	.word	0x0000e320
        /*0c54*/ 	.word	0x000000ff
        /*0c58*/ 	.word	0x0002a850
        /*0c5c*/ 	.short	0x010a
        /*0c5e*/ 	.byte	0x05
	.zero		1


	//   ....[45]....
        /*0c60*/ 	.word	0x0000e360
        /*0c64*/ 	.word	0x000000ff
        /*0c68*/ 	.word	0x0002a850
        /*0c6c*/ 	.short	0x010a
        /*0c6e*/ 	.byte	0x05
	.zero		1


	//   ....[46]....
        /*0c70*/ 	.word	0x0000e800
        /*0c74*/ 	.word	0x00000005
        /*0c78*/ 	.word	0x00000000
        /*0c7c*/ 	.short	0x0101
        /*0c7e*/ 	.byte	0x3f
	.zero		1


	//   ....[47]....
        /*0c80*/ 	.word	0x0000ff80
        /*0c84*/ 	.word	0x00000010
        /*0c88*/ 	.word	0x00000000
        /*0c8c*/ 	.short	0x0101
        /*0c8e*/ 	.byte	0x3f
	.zero		1


	//   ....[48]....
        /*0c90*/ 	.word	0x000104d0
        /*0c94*/ 	.word	0x00000006
        /*0c98*/ 	.word	0x00000000
        /*0c9c*/ 	.short	0x0101
        /*0c9e*/ 	.byte	0x3f
	.zero		1


	//   ....[49]....
        /*0ca0*/ 	.word	0x00014500
        /*0ca4*/ 	.word	0x00000000
        /*0ca8*/ 	.word	0x0002a840
        /*0cac*/ 	.short	0x010a
        /*0cae*/ 	.byte	0x3f
	.zero		1


	//   ....[50]....
        /*0cb0*/ 	.word	0x000154c0
        /*0cb4*/ 	.word	0x00000012
        /*0cb8*/ 	.word	0x0002a800
        /*0cbc*/ 	.short	0x0107
        /*0cbe*/ 	.byte	0x3f
	.zero		1


	//   ....[51]....
        /*0cc0*/ 	.word	0x000155d0
        /*0cc4*/ 	.word	0x00000012
        /*0cc8*/ 	.word	0x0002a800
        /*0ccc*/ 	.short	0x0101
        /*0cce*/ 	.byte	0x3f
	.zero		1


	//   ....[52]....
        /*0cd0*/ 	.word	0x000155f0
        /*0cd4*/ 	.word	0x00000012
        /*0cd8*/ 	.word	0x0002a820
        /*0cdc*/ 	.short	0x010a
        /*0cde*/ 	.byte	0x3f
	.zero		1


	//   ....[53]....
        /*0ce0*/ 	.word	0x00015a20
        /*0ce4*/ 	.word	0x00000003
        /*0ce8*/ 	.word	0x0002a840
        /*0cec*/ 	.short	0x010a
        /*0cee*/ 	.byte	0x3f
	.zero		1


	//   ....[54]....
        /*0cf0*/ 	.word	0x00015eb0
        /*0cf4*/ 	.word	0x00000003
        /*0cf8*/ 	.word	0x00000060
        /*0cfc*/ 	.short	0x010a
        /*0cfe*/ 	.byte	0x3f
	.zero		1


	//   ....[55]....
        /*0d00*/ 	.word	0x00016540
        /*0d04*/ 	.word	0x00000003
        /*0d08*/ 	.word	0x0002a840
        /*0d0c*/ 	.short	0x010a
        /*0d0e*/ 	.byte	0x3f
	.zero		1


	//   ....[56]....
        /*0d10*/ 	.word	0x000169d0
        /*0d14*/ 	.word	0x00000002
        /*0d18*/ 	.word	0x00000060
        /*0d1c*/ 	.short	0x010a
        /*0d1e*/ 	.byte	0x3f
	.zero		1


	//   ....[57]....
        /*0d20*/ 	.word	0x00016fb0
        /*0d24*/ 	.word	0x00000002
        /*0d28*/ 	.word	0x0002a840
        /*0d2c*/ 	.short	0x010a
        /*0d2e*/ 	.byte	0x3f
	.zero		1


	//   ....[58]....
        /*0d30*/ 	.word	0x00017440
        /*0d34*/ 	.word	0x00000002
        /*0d38*/ 	.word	0x00000060
        /*0d3c*/ 	.short	0x010a
        /*0d3e*/ 	.byte	0x3f
	.zero		1


	//   ....[59]....
        /*0d40*/ 	.word	0x000179d0
        /*0d44*/ 	.word	0x00000000
        /*0d48*/ 	.word	0x0002a860
        /*0d4c*/ 	.short	0x010a
        /*0d4e*/ 	.byte	0x3f
	.zero		1


	//   ....[60]....
        /*0d50*/ 	.word	0x00019040
        /*0d54*/ 	.word	0x00000000
        /*0d58*/ 	.word	0x0002a820
        /*0d5c*/ 	.short	0x010a
        /*0d5e*/ 	.byte	0x3f
	.zero		1


	//   ....[61]....
        /*0d60*/ 	.word	0x00019250
        /*0d64*/ 	.word	0x00000006
        /*0d68*/ 	.word	0x00000000
        /*0d6c*/ 	.short	0x010a
        /*0d6e*/ 	.byte	0x3f
	.zero		1


	//   ....[62]....
        /*0d70*/ 	.word	0x00019280
        /*0d74*/ 	.word	0x00000007
        /*0d78*/ 	.word	0x00000000
        /*0d7c*/ 	.short	0x010a
        /*0d7e*/ 	.byte	0x3f
	.zero		1


	//   ....[63]....
        /*0d80*/ 	.word	0x000192e0
        /*0d84*/ 	.word	0x00000004
        /*0d88*/ 	.word	0x00000000
        /*0d8c*/ 	.short	0x010a
        /*0d8e*/ 	.byte	0x3f
	.zero		1


	//   ....[64]....
        /*0d90*/ 	.word	0x00019310
        /*0d94*/ 	.word	0x00000003
        /*0d98*/ 	.word	0x00000000
        /*0d9c*/ 	.short	0x010a
        /*0d9e*/ 	.byte	0x3f
	.zero		1


	//   ....[65]....
        /*0da0*/ 	.word	0x00019380
        /*0da4*/ 	.word	0x00000003
        /*0da8*/ 	.word	0x0002a800
        /*0dac*/ 	.short	0x010a
        /*0dae*/ 	.byte	0x3f
	.zero		1


	//   ....[66]....
        /*0db0*/ 	.word	0x000193d0
        /*0db4*/ 	.word	0x00000015
        /*0db8*/ 	.word	0x0002a830
        /*0dbc*/ 	.short	0x010a
        /*0dbe*/ 	.byte	0x3f
	.zero		1


	//   ....[67]....
        /*0dc0*/ 	.word	0x00019430
        /*0dc4*/ 	.word	0x0000000b
        /*0dc8*/ 	.word	0x0002a830
        /*0dcc*/ 	.short	0x010a
        /*0dce*/ 	.byte	0x3f
	.zero		1


	//   ....[68]....
        /*0dd0*/ 	.word	0x00019490
        /*0dd4*/ 	.word	0x0000000b
        /*0dd8*/ 	.word	0x0002a850
        /*0ddc*/ 	.short	0x010a
        /*0dde*/ 	.byte	0x3f
	.zero		1


	//   ....[69]....
        /*0de0*/ 	.word	0x000194f0
        /*0de4*/ 	.word	0x00000008
        /*0de8*/ 	.word	0x0002a830
        /*0dec*/ 	.short	0x010a
        /*0dee*/ 	.byte	0x3f
	.zero		1


	//   ....[70]....
        /*0df0*/ 	.word	0x00019550
        /*0df4*/ 	.word	0x00000007
        /*0df8*/ 	.word	0x0002a850
        /*0dfc*/ 	.short	0x010a
        /*0dfe*/ 	.byte	0x3f
	.zero		1


	//   ....[71]....
        /*0e00*/ 	.word	0x000195b0
        /*0e04*/ 	.word	0x00000008
        /*0e08*/ 	.word	0x0002a830
        /*0e0c*/ 	.short	0x010a
        /*0e0e*/ 	.byte	0x3f
	.zero		1


	//   ....[72]....
        /*0e10*/ 	.word	0x00019610
        /*0e14*/ 	.word	0x00000007
        /*0e18*/ 	.word	0x0002a850
        /*0e1c*/ 	.short	0x010a
        /*0e1e*/ 	.byte	0x3f
	.zero		1


	//   ....[73]....
        /*0e20*/ 	.word	0x00019670
        /*0e24*/ 	.word	0x00000005
        /*0e28*/ 	.word	0x0002a850
        /*0e2c*/ 	.short	0x010a
        /*0e2e*/ 	.byte	0x3f
	.zero		1


	//   ....[74]....
        /*0e30*/ 	.word	0x00019810
        /*0e34*/ 	.word	0x00000000
        /*0e38*/ 	.word	0x0002a840
        /*0e3c*/ 	.short	0x010a
        /*0e3e*/ 	.byte	0x3f
	.zero		1


	//   ....[75]....
        /*0e40*/ 	.word	0x0001a450
        /*0e44*/ 	.word	0x00000012
        /*0e48*/ 	.word	0x0002a820
        /*0e4c*/ 	.short	0x010a
        /*0e4e*/ 	.byte	0x3f
	.zero		1


	//   ....[76]....
        /*0e50*/ 	.word	0x0001a4a0
        /*0e54*/ 	.word	0x00000003
        /*0e58*/ 	.word	0x0002a840
        /*0e5c*/ 	.short	0x010a
        /*0e5e*/ 	.byte	0x3f
	.zero		1


	//   ....[77]....
        /*0e60*/ 	.word	0x0001a4f0
        /*0e64*/ 	.word	0x00000003
        /*0e68*/ 	.word	0x00000060
        /*0e6c*/ 	.short	0x010a
        /*0e6e*/ 	.byte	0x3f
	.zero		1


	//   ....[78]....
        /*0e70*/ 	.word	0x0001a540
        /*0e74*/ 	.word	0x00000003
        /*0e78*/ 	.word	0x0002a840
        /*0e7c*/ 	.short	0x010a
        /*0e7e*/ 	.byte	0x3f
	.zero		1


	//   ....[79]....
        /*0e80*/ 	.word	0x0001a590
        /*0e84*/ 	.word	0x00000002
        /*0e88*/ 	.word	0x00000060
        /*0e8c*/ 	.short	0x010a
        /*0e8e*/ 	.byte	0x3f
	.zero		1


	//   ....[80]....
        /*0e90*/ 	.word	0x0001a5e0
        /*0e94*/ 	.word	0x00000002
        /*0e98*/ 	.word	0x0002a840
        /*0e9c*/ 	.short	0x010a
        /*0e9e*/ 	.byte	0x3f
	.zero		1


	//   ....[81]....
        /*0ea0*/ 	.word	0x0001a630
        /*0ea4*/ 	.word	0x00000002
        /*0ea8*/ 	.word	0x00000060
        /*0eac*/ 	.short	0x010a
        /*0eae*/ 	.byte	0x3f
	.zero		1


	//   ....[82]....
        /*0eb0*/ 	.word	0x0001a680
        /*0eb4*/ 	.word	0x00000000
        /*0eb8*/ 	.word	0x0002a860
        /*0ebc*/ 	.short	0x010a
        /*0ebe*/ 	.byte	0x3f
	.zero		1


	//   ....[83]....
        /*0ec0*/ 	.word	0x0001b200
        /*0ec4*/ 	.word	0x00000000
        /*0ec8*/ 	.word	0x0002a820
        /*0ecc*/ 	.short	0x010a
        /*0ece*/ 	.byte	0x3f
	.zero		1


	//   ....[84]....
        /*0ed0*/ 	.word	0x0001b3a0
        /*0ed4*/ 	.word	0x00000006
        /*0ed8*/ 	.word	0x00000000
        /*0edc*/ 	.short	0x010a
        /*0ede*/ 	.byte	0x3f
	.zero		1


	//   ....[85]....
        /*0ee0*/ 	.word	0x0001b3f0
        /*0ee4*/ 	.word	0x00000007
        /*0ee8*/ 	.word	0x00000000
        /*0eec*/ 	.short	0x010a
        /*0eee*/ 	.byte	0x3f
	.zero		1


	//   ....[86]....
        /*0ef0*/ 	.word	0x0001b440
        /*0ef4*/ 	.word	0x00000004
        /*0ef8*/ 	.word	0x00000000
        /*0efc*/ 	.short	0x010a
        /*0efe*/ 	.byte	0x3f
	.zero		1


	//----- nvinfo : EIATTR_NUM_MBARRIERS
	.align		4
.L_213:
        /*0f00*/ 	.byte	0x03, 0x38
        /*0f02*/ 	.short	0x0016


	//----- nvinfo : EIATTR_EXIT_INSTR_OFFSETS
	.align		4
        /*0f04*/ 	.byte	0x04, 0x1c
        /*0f06*/ 	.short	(.L_215 - .L_214)


	//   ....[0]....
.L_214:
        /*0f08*/ 	.word	0x00000a50


	//   ....[1]....
        /*0f0c*/ 	.word	0x00011da0


	//   ....[2]....
        /*0f10*/ 	.word	0x00019360


	//----- nvinfo : EIATTR_MAX_THREADS
	.align		4
.L_215:
        /*0f14*/ 	.byte	0x04, 0x05
        /*0f16*/ 	.short	(.L_217 - .L_216)
.L_216:
        /*0f18*/ 	.word	0x00000180
        /*0f1c*/ 	.word	0x00000001
        /*0f20*/ 	.word	0x00000001


	//----- nvinfo : EIATTR_CRS_STACK_SIZE
	.align		4
.L_217:
        /*0f24*/ 	.byte	0x04, 0x1e
        /*0f26*/ 	.short	(.L_219 - .L_218)
.L_218:
        /*0f28*/ 	.word	0x00000000


	//----- nvinfo : EIATTR_CBANK_PARAM_SIZE
	.align		4
.L_219:
        /*0f2c*/ 	.byte	0x03, 0x19
        /*0f2e*/ 	.short	0x0af0


	//----- nvinfo : EIATTR_PARAM_CBANK
	.align		4
        /*0f30*/ 	.byte	0x04, 0x0a
        /*0f32*/ 	.short	(.L_221 - .L_220)
	.align		4
.L_220:
        /*0f34*/ 	.word	index@(.nv.constant0._ZN7cutlass13device_kernelIN5flash11enable_sm90INS1_16FlashAttnFwdSm90INS1_25CollectiveMainloopFwdSm90ILi2EN4cute5tupleIJNS5_1CILi1EEES8_S8_EEENS6_IJNS7_ILi128EEENS7_ILi96EEENS7_ILi192EEEEEELi128ENS_10bfloat16_tEfNS_4arch4Sm90ELb0ELb1ELb1ELb1ELb0ELb0ELb0ELb1ELb1ELb1ELb1ELb0EEENS1_21CollectiveEpilogueFwdINS6_IJSA_SA_SB_EEES9_SE_SG_Li256ELb1ELb1ELb1ELb0EEENS1_36VarlenDynamicPersistentTileSchedulerILi128ELi96ELi256ELi128ELb1ELb1ELb1ELb1ELb0ELb1EEEEEEEEEvNT_6ParamsE)
        /*0f38*/ 	.short	0x0210
        /*0f3a*/ 	.short	0x0af0


	//----- nvinfo : EIATTR_SW_WAR
	.align		4
.L_221:
        /*0f3c*/ 	.byte	0x04, 0x36
        /*0f3e*/ 	.short	(.L_223 - .L_222)
.L_222:
        /*0f40*/ 	.word	0x00000008
.L_223:


//--------------------- .nv.info._ZN7cutlass13device_kernelIN5flash11enable_sm90INS1_16FlashAttnFwdSm90INS1_25CollectiveMainloopFwdSm90ILi2EN4cute5tupleIJNS5_1CILi1EEES8_S8_EEENS6_IJNS7_ILi128EEENS7_ILi96EEENS7_ILi192EEEEEELi128ENS_10bfloat16_tEfNS_4arch4Sm90ELb0ELb1ELb1ELb1ELb0ELb1ELb0ELb1ELb1ELb1ELb1ELb0EEENS1_21CollectiveEpilogueFwdINS6_IJSA_SA_SB_EEES9_SE_SG_Li256ELb1ELb1ELb1ELb0EEENS1_36VarlenDynamicPersistentTileSchedulerILi128ELi96ELi256ELi128ELb1ELb1ELb1ELb1ELb0ELb1EEEEEEEEEvNT_6ParamsE --------------------------
	.section	.nv.info._ZN7cutlass13device_kernelIN5flash11enable_sm90INS1_16FlashAttnFwdSm90INS1_25CollectiveMainloopFwdSm90ILi2EN4cute5tupleIJNS5_1CILi1EEES8_S8_EEENS6_IJNS7_ILi128EEENS7_ILi96EEENS7_ILi192EEEEEELi128ENS_10bfloat16_tEfNS_4arch4Sm90ELb0ELb1ELb1ELb1ELb0ELb1ELb0ELb1ELb1ELb1ELb1ELb0EEENS1_21CollectiveEpilogueFwdINS6_IJSA_SA_SB_EEES9_SE_SG_Li256ELb1ELb1ELb1ELb0EEENS1_36VarlenDynamicPersistentTileSchedulerILi128ELi96ELi256ELi128ELb1ELb1ELb1ELb1ELb0ELb1EEEEEEEEEvNT_6ParamsE,"",@"SHT_CUDA_INFO"
	.sectionflags	@""
	.align	4


	//----- nvinfo : EIATTR_CUDA_API_VERSION
	.align		4
        /*0000*/ 	.byte	0x04, 0x37
        /*0002*/ 	.short	(.L_225 - .L_224)
.L_224:
        /*0004*/ 	.word	0x00000082


	//----- nvinfo : EIATTR_KPARAM_INFO
	.align		4
.L_225:
        /*0008*/ 	.byte	0x04, 0x17
        /*000a*/ 	.short	(.L_227 - .L_226)
.L_226:
        /*000c*/ 	.word	0x00000000
        /*0010*/ 	.short	0x0000
        /*0012*/ 	.short	0x0070
        /*0014*/ 	.byte	0x00, 0xf0, 0x01, 0x2a


	//----- nvinfo : EIATTR_SPARSE_MMA_MASK
	.align		4
.L_227:
        /*0018*/ 	.byte	0x03, 0x50
        /*001a*/ 	.short	0x0000


	//----- nvinfo : EIATTR_MAXREG_COUNT
	.align		4
        /*001c*/ 	.byte	0x03, 0x1b
        /*001e*/ 	.short	0x00a8


	//----- nvinfo : EIATTR_NUM_BARRIERS
	.align		4
        /*0020*/ 	.byte	0x02, 0x4c
        /*0022*/ 	.byte	0x10
	.zero		1


	//----- nvinfo : EIATTR_EXTERNS
	.align		4
        /*0024*/ 	.byte	0x04, 0x0f
        /*0026*/ 	.short	(.L_229 - .L_228)


	//   ....[0]....
	.align		4
.L_228:
        /*0028*/ 	.word	index@(__assertfail)


	//----- nvinfo : EIATTR_ANNOTATIONS
	.align		4
.L_229:
        /*002c*/ 	.byte	0x04, 0x55
        /*002e*/ 	.short	(.L_231 - .L_230)


	//   ....[0]....
.L_230:
        /* <DEDUP_REMOVED lines=123> */


	//----- nvinfo : EIATTR_MERCURY_ISA_VERSION
	.align		4
.L_231:
        /*07d0*/ 	.byte	0x03, 0x5f
        /*07d2*/ 	.short	0x0101


	//----- nvinfo : EIATTR_UNUSED_LOAD_BYTE_OFFSET
	.align		4
        /*07d4*/ 	.byte	0x04, 0x44
        /*07d6*/ 	.short	(.L_233 - .L_232)


	//   ....[0]....
.L_232:
        /*07d8*/ 	.word	0x00000ab0
        /*07dc*/ 	.word	0x0000fff0


	//   ....[1]....
        /*07e0*/ 	.word	0x00020d30
        /*07e4*/ 	.word	0x0000fff0


	//----- nvinfo : EIATTR_INT_WARP_WIDE_INSTR_OFFSETS
	.align		4
.L_233:
        /*07e8*/ 	.byte	0x04, 0x31
        /*07ea*/ 	.short	(.L_235 - .L_234)


	//   ....[0]....
.L_234:
        /*07ec*/ 	.word	0x00000190


	//   ....[1]....
        /*07f0*/ 	.word	0x000001d0


	//   ....[2]....
        /*07f4*/ 	.word	0x00000240


	//   ....[3]....
        /*07f8*/ 	.word	0x00027480


	//   ....[4]....
        /*07fc*/ 	.word	0x00027510


	//   ....[5]....
        /*0800*/ 	.word	0x0002b000


	//   ....[6]....
        /*0804*/ 	.word	0x0002b060


	//----- nvinfo : EIATTR_COOP_GROUP_MASK_REGIDS
	.align		4
.L_235:
        /*0808*/ 	.byte	0x04, 0x29
        /*080a*/ 	.short	(.L_237 - .L_236)


	//   ....[0]....
.L_236:
        /*080c*/ 	.word	0xffffffff


	//   ....[1]....
        /*0810*/ 	.word	0xffffffff


	//   ....[2]....
        /*0814*/ 	.word	0xffffffff


	//   ....[3]....
        /*0818*/ 	.word	0xffffffff


	//   ....[4]....
        /*081c*/ 	.word	0xffffffff


	//   ....[5]....
        /*0820*/ 	.word	0xffffffff


	//   ....[6]....
        /*0824*/ 	.word	0xffffffff


	//   ....[7]....
        /*0828*/ 	.word	0xffffffff


	//   ....[8]....
        /*082c*/ 	.word	0xffffffff


	//   ....[9]....
        /*0830*/ 	.word	0xffffffff


	//   ....[10]....
        /*0834*/ 	.word	0xffffffff


	//   ....[11]....
        /*0838*/ 	.word	0xffffffff


	//   ....[12]....
        /*083c*/ 	.word	0xffffffff


	//   ....[13]....
        /*0840*/ 	.word	0xffffffff


	//   ....[14]....
        /*0844*/ 	.word	0xffffffff


	//   ....[15]....
        /*0848*/ 	.word	0xffffffff


	//   ....[16]....
        /*084c*/ 	.word	0xffffffff


	//   ....[17]....
        /*0850*/ 	.word	0xffffffff


	//   ....[18]....
        /*0854*/ 	.word	0xffffffff


	//   ....[19]....
        /*0858*/ 	.word	0xffffffff


	//   ....[20]....
        /*085c*/ 	.word	0xffffffff


	//   ....[21]....
        /*0860*/ 	.word	0xffffffff


	//   ....[22]....
        /*0864*/ 	.word	0xffffffff


	//   ....[23]....
        /*0868*/ 	.word	0xffffffff


	//   ....[24]....
        /*086c*/ 	.word	0xffffffff


	//   ....[25]....
        /*0870*/ 	.word	0xffffffff


	//   ....[26]....
        /*0874*/ 	.word	0xffffffff


	//   ....[27]....
        /*0878*/ 	.word	0xffffffff


	//   ....[28]....
        /*087c*/ 	.word	0xffffffff


	//   ....[29]....
        /*0880*/ 	.word	0xffffffff


	//   ....[30]....
        /*0884*/ 	.word	0xffffffff


	//   ....[31]....
        /*0888*/ 	.word	0xffffffff


	//   ....[32]....
        /*088c*/ 	.word	0xffffffff


	//   ....[33]....
        /*0890*/ 	.word	0xffffffff


	//   ....[34]....
        /*0894*/ 	.word	0xffffffff


	//   ....[35]....
        /*0898*/ 	.word	0xffffffff


	//   ....[36]....
        /*089c*/ 	.word	0xffffffff


	//   ....[37]....
        /*08a0*/ 	.word	0xffffffff


	//   ....[38]....
        /*08a4*/ 	.word	0xffffffff


	//   ....[39]....
        /*08a8*/ 	.word	0xffffffff


	//   ....[40]....
        /*08ac*/ 	.word	0xffffffff


	//   ....[41]....
        /*08b0*/ 	.word	0xffffffff


	//   ....[42]....
        /*08b4*/ 	.word	0xffffffff


	//   ....[43]....
        /*08b8*/ 	.word	0xffffffff


	//   ....[44]....
        /*08bc*/ 	.word	0xffffffff


	//   ....[45]....
        /*08c0*/ 	.word	0xffffffff


	//   ....[46]....
        /*08c4*/ 	.word	0xffffffff


	//   ....[47]....
        /*08c8*/ 	.word	0xffffffff


	//   ....[48]....
        /*08cc*/ 	.word	0xffffffff


	//   ....[49]....
        /*08d0*/ 	.word	0xffffffff


	//   ....[50]....
        /*08d4*/ 	.word	0xffffffff


	//   ....[51]....
        /*08d8*/ 	.word	0xffffffff


	//   ....[52]....
        /*08dc*/ 	.word	0xffffffff


	//   ....[53]....
        /*08e0*/ 	.word	0xffffffff


	//   ....[54]....
        /*08e4*/ 	.word	0xffffffff


	//   ....[55]....
        /*08e8*/ 	.word	0xffffffff


	//   ....[56]....
        /*08ec*/ 	.word	0xffffffff


	//   ....[57]....
        /*08f0*/ 	.word	0xffffffff


	//   ....[58]....
        /*08f4*/ 	.word	0xffffffff


	//   ....[59]....
        /*08f8*/ 	.word	0xffffffff


	//   ....[60]....
        /*08fc*/ 	.word	0xffffffff


	//   ....[61]....
        /*0900*/ 	.word	0xffffffff


	//   ....[62]....
        /*0904*/ 	.word	0xffffffff


	//   ....[63]....
        /*0908*/ 	.word	0xffffffff


	//   ....[64]....
        /*090c*/ 	.word	0xffffffff


	//   ....[65]....
        /*0910*/ 	.word	0xffffffff


	//   ....[66]....
        /*0914*/ 	.word	0xffffffff


	//   ....[67]....
        /*0918*/ 	.word	0xffffffff


	//   ....[68]....
        /*091c*/ 	.word	0xffffffff


	//   ....[69]....
        /*0920*/ 	.word	0xffffffff


	//   ....[70]....
        /*0924*/ 	.word	0xffffffff


	//   ....[71]....
        /*0928*/ 	.word	0xffffffff


	//   ....[72]....
        /*092c*/ 	.word	0xffffffff


	//   ....[73]....
        /*0930*/ 	.word	0xffffffff


	//   ....[74]....
        /*0934*/ 	.word	0xffffffff


	//   ....[75]....
        /*0938*/ 	.word	0xffffffff


	//   ....[76]....
        /*093c*/ 	.word	0xffffffff


	//   ....[77]....
        /*0940*/ 	.word	0xffffffff


	//   ....[78]....
        /*0944*/ 	.word	0xffffffff


	//   ....[79]....
        /*0948*/ 	.word	0xffffffff


	//   ....[80]....
        /*094c*/ 	.word	0xffffffff


	//   ....[81]....
        /*0950*/ 	.word	0xffffffff


	//   ....[82]....
        /*0954*/ 	.word	0xffffffff


	//   ....[83]....
        /*0958*/ 	.word	0xffffffff


	//   ....[84]....
        /*095c*/ 	.word	0xffffffff


	//   ....[85]....
        /*0960*/ 	.word	0xffffffff


	//   ....[86]....
        /*0964*/ 	.word	0xffffffff


	//   ....[87]....
        /*0968*/ 	.word	0xffffffff


	//   ....[88]....
        /*096c*/ 	.word	0xffffffff


	//   ....[89]....
        /*0970*/ 	.word	0xffffffff


	//   ....[90]....
        /*0974*/ 	.word	0xffffffff


	//   ....[91]....
        /*0978*/ 	.word	0xffffffff


	//   ....[92]....
        /*097c*/ 	.word	0xffffffff


	//   ....[93]....
        /*0980*/ 	.word	0xffffffff


	//   ....[94]....
        /*0984*/ 	.word	0xffffffff


	//   ....[95]....
        /*0988*/ 	.word	0xffffffff


	//   ....[96]....
        /*098c*/ 	.word	0xffffffff


	//   ....[97]....
        /*0990*/ 	.word	0xffffffff


	//   ....[98]....
        /*0994*/ 	.word	0xffffffff


	//   ....[99]....
        /*0998*/ 	.word	0xffffffff


	//   ....[100]....
        /*099c*/ 	.word	0xffffffff


	//   ....[101]....
        /*09a0*/ 	.word	0xffffffff


	//   ....[102]....
        /*09a4*/ 	.word	0xffffffff


	//   ....[103]....
        /*09a8*/ 	.word	0xffffffff


	//   ....[104]....
        /*09ac*/ 	.word	0xffffffff


	//   ....[105]....
        /*09b0*/ 	.word	0xffffffff


	//   ....[106]....
        /*09b4*/ 	.word	0xffffffff


	//   ....[107]....
        /*09b8*/ 	.word	0xffffffff


	//   ....[108]....
        /*09bc*/ 	.word	0xffffffff


	//   ....[109]....
        /*09c0*/ 	.word	0xffffffff


	//   ....[110]....
        /*09c4*/ 	.word	0xffffffff


	//   ....[111]....
        /*09c8*/ 	.word	0xffffffff


	//   ....[112]....
        /*09cc*/ 	.word	0xffffffff


	//   ....[113]....
        /*09d0*/ 	.word	0xffffffff


	//   ....[114]....
        /*09d4*/ 	.word	0xffffffff


	//   ....[115]....
        /*09d8*/ 	.word	0xffffffff


	//   ....[116]....
        /*09dc*/ 	.word	0xffffffff


	//   ....[117]....
        /*09e0*/ 	.word	0xffffffff


	//   ....[118]....
        /*09e4*/ 	.word	0xffffffff


	//   ....[119]....
        /*09e8*/ 	.word	0xffffffff


	//   ....[120]....
        /*09ec*/ 	.word	0xffffffff


	//   ....[121]....
        /*09f0*/ 	.word	0xffffffff


	//   ....[122]....
        /*09f4*/ 	.word	0xffffffff


	//   ....[123]....
        /*09f8*/ 	.word	0xffffffff


	//   ....[124]....
        /*09fc*/ 	.word	0xffffffff


	//   ....[125]....
        /*0a00*/ 	.word	0xffffffff


	//   ....[126]....
        /*0a04*/ 	.word	0xffffffff


	//   ....[127]....
        /*0a08*/ 	.word	0xffffffff


	//   ....[128]....
        /*0a0c*/ 	.word	0x0500000f


	//   ....[129]....
        /*0a10*/ 	.word	0x0500000f


	//   ....[130]....
        /*0a14*/ 	.word	0x0500000f


	//   ....[131]....
        /*0a18*/ 	.word	0x0500000f


	//   ....[132]....
        /*0a1c*/ 	.word	0x0500000f


	//   ....[133]....
        /*0a20*/ 	.word	0x0500000f


	//   ....[134]....
        /*0a24*/ 	.word	0x0500000f


	//   ....[135]....
        /*0a28*/ 	.word	0x0500000f


	//   ....[136]....
        /*0a2c*/ 	.word	0x0500000f


	//   ....[137]....
        /*0a30*/ 	.word	0x0500000f


	//   ....[138]....
        /*0a34*/ 	.word	0x0500000f


	//   ....[139]....
        /*0a38*/ 	.word	0x0500000f


	//   ....[140]....
        /*0a3c*/ 	.word	0x0500000f


	//   ....[141]....
        /*0a40*/ 	.word	0x0500000f


	//   ....[142]....
        /*0a44*/ 	.word	0x0500000f


	//   ....[143]....
        /*0a48*/ 	.word	0x0500000f


	//   ....[144]....
        /*0a4c*/ 	.word	0x0500000f


	//   ....[145]....
        /*0a50*/ 	.word	0x0500000f


	//   ....[146]....
        /*0a54*/ 	.word	0x0500000f


	//   ....[147]....
        /*0a58*/ 	.word	0x0500000f


	//   ....[148]....
        /*0a5c*/ 	.word	0x0500000f


	//   ....[149]....
        /*0a60*/ 	.word	0x0500000f


	//   ....[150]....
        /*0a64*/ 	.word	0x0500000f


	//   ....[151]....
        /*0a68*/ 	.word	0x0500000f


	//   ....[152]....
        /*0a6c*/ 	.word	0x0500000f


	//   ....[153]....
        /*0a70*/ 	.word	0x0500000f


	//   ....[154]....
        /*0a74*/ 	.word	0x0500000f


	//   ....[155]....
        /*0a78*/ 	.word	0x0500000f


	//   ....[156]....
        /*0a7c*/ 	.word	0x0500000f


	//   ....[157]....
        /*0a80*/ 	.word	0x0500000f


	//   ....[158]....
        /*0a84*/ 	.word	0x0500000f


	//   ....[159]....
        /*0a88*/ 	.word	0x0500000f


	//   ....[160]....
        /*0a8c*/ 	.word	0x0500000f


	//   ....[161]....
        /*0a90*/ 	.word	0x0500000f


	//   ....[162]....
        /*0a94*/ 	.word	0x0500000f


	//   ....[163]....
        /*0a98*/ 	.word	0x0500000f


	//   ....[164]....
        /*0a9c*/ 	.word	0x0500000f


	//   ....[165]....
        /*0aa0*/ 	.word	0x0500000f


	//   ....[166]....
        /*0aa4*/ 	.word	0x0500000f


	//   ....[167]....
        /*0aa8*/ 	.word	0x0500000f


	//   ....[168]....
        /*0aac*/ 	.word	0x0500000f


	//   ....[169]....
        /*0ab0*/ 	.word	0x0500000f


	//   ....[170]....
        /*0ab4*/ 	.word	0x0500000f


	//   ....[171]....
        /*0ab8*/ 	.word	0x0500000f


	//   ....[172]....
        /*0abc*/ 	.word	0x0500000f


	//   ....[173]....
        /*0ac0*/ 	.word	0x0500000f


	//   ....[174]....
        /*0ac4*/ 	.word	0x0500000f


	//   ....[175]....
        /*0ac8*/ 	.word	0x0500000f


	//   ....[176]....
        /*0acc*/ 	.word	0x0500000f


	//   ....[177]....
        /*0ad0*/ 	.word	0x0500000f


	//   ....[178]....
        /*0ad4*/ 	.word	0x0500000f


	//   ....[179]....
        /*0ad8*/ 	.word	0x0500000f


	//   ....[180]....
        /*0adc*/ 	.word	0x0500000f


	//----- nvinfo : EIATTR_COOP_GROUP_INSTR_OFFSETS
	.align		4
.L_237:
        /*0ae0*/ 	.byte	0x04, 0x28
        /*0ae2*/ 	.short	(.L_239 - .L_238)


	//   ....[0]....
.L_238:
        /*0ae4*/ 	.word	0x00000060


	//   ....[1]....
        /*0ae8*/ 	.word	0x000001a0


	//   ....[2]....
        /*0aec*/ 	.word	0x000001f0


	//   ....[3]....
        /*0af0*/ 	.word	0x00000420


	//   ....[4]....
        /*0af4*/ 	.word	0x00000580


	//   ....[5]....
        /*0af8*/ 	.word	0x000006a0


	//   ....[6]....
        /*0afc*/ 	.word	0x00000800


	//   ....[7]....
        /*0b00*/ 	.word	0x0000bb10


	//   ....[8]....
        /*0b04*/ 	.word	0x0000c210


	//   ....[9]....
        /*0b08*/ 	.word	0x0000c220


	//   ....[10]....
        /*0b0c*/ 	.word	0x0000c230


	//   ....[11]....
        /*0b10*/ 	.word	0x0000c240


	//   ....[12]....
        /*0b14*/ 	.word	0x0000caa0


	//   ....[13]....
        /*0b18*/ 	.word	0x0000cab0


	//   ....[14]....
        /*0b1c*/ 	.word	0x0000cac0


	//   ....[15]....
        /*0b20*/ 	.word	0x0000cad0


	//   ....[16]....
        /*0b24*/ 	.word	0x0000fbc0


	//   ....[17]....
        /*0b28*/ 	.word	0x0000fbd0


	//   ....[18]....
        /*0b2c*/ 	.word	0x0000fbe0


	//   ....[19]....
        /*0b30*/ 	.word	0x0000fbf0


	//   ....[20]....
        /*0b34*/ 	.word	0x00010240


	//   ....[21]....
        /*0b38*/ 	.word	0x00010250


	//   ....[22]....
        /*0b3c*/ 	.word	0x00010260


	//   ....[23]....
        /*0b40*/ 	.word	0x00010270


	//   ....[24]....
        /*0b44*/ 	.word	0x00014040


	//   ....[25]....
        /*0b48*/ 	.word	0x00014580


	//   ....[26]....
        /*0b4c*/ 	.word	0x000152b0


	//   ....[27]....
        /*0b50*/ 	.word	0x000153c0


	//   ....[28]....
        /*0b54*/ 	.word	0x000158e0


	//   ....[29]....
        /*0b58*/ 	.word	0x00015990


	//   ....[30]....
        /*0b5c*/ 	.word	0x00017d10


	//   ....[31]....
        /*0b60*/ 	.word	0x00017ef0


	//   ....[32]....
        /*0b64*/ 	.word	0x00018db0


	//   ....[33]....
        /*0b68*/ 	.word	0x00018ec0


	//   ....[34]....
        /*0b6c*/ 	.word	0x000194e0


	//   ....[35]....
        /*0b70*/ 	.word	0x00019530


	//   ....[36]....
        /*0b74*/ 	.word	0x0001b850


	//   ....[37]....
        /*0b78*/ 	.word	0x0001b870


	//   ....[38]....
        /*0b7c*/ 	.word	0x0001bc80


	//   ....[39]....
        /*0b80*/ 	.word	0x0001bcf0


	//   ....[40]....
        /*0b84*/ 	.word	0x0001dd40


	//   ....[41]....
        /*0b88*/ 	.word	0x0001df50


	//   ....[42]....
        /*0b8c*/ 	.word	0x0001ee30


	//   ....[43]....
        /*0b90*/ 	.word	0x0001ef40


	//   ....[44]....
        /*0b94*/ 	.word	0x0001f550


	//   ....[45]....
        /*0b98*/ 	.word	0x0001f5a0


	//   ....[46]....
        /*0b9c*/ 	.word	0x00020680


	//   ....[47]....
        /*0ba0*/ 	.word	0x00020700


	//   ....[48]....
        /*0ba4*/ 	.word	0x00020730


	//   ....[49]....
        /*0ba8*/ 	.word	0x00020750


	//   ....[50]....
        /*0bac*/ 	.word	0x000217e0


	//   ....[51]....
        /*0bb0*/ 	.word	0x000217f0


	//   ....[52]....
        /*0bb4*/ 	.word	0x00021800


	//   ....[53]....
        /*0bb8*/ 	.word	0x00021810


	//   ....[54]....
        /*0bbc*/ 	.word	0x00021ec0


	//   ....[55]....
        /*0bc0*/ 	.word	0x00021f00


	//   ....[56]....
        /*0bc4*/ 	.word	0x00021fe0


	//   ....[57]....
        /*0bc8*/ 	.word	0x00022000


	//   ....[58]....
        /*0bcc*/ 	.word	0x000220c0


	//   ....[59]....
        /*0bd0*/ 	.word	0x000220e0


	//   ....[60]....
        /*0bd4*/ 	.word	0x000221b0


	//   ....[61]....
        /*0bd8*/ 	.word	0x000221d0


	//   ....[62]....
        /*0bdc*/ 	.word	0x000225d0


	//   ....[63]....
        /*0be0*/ 	.word	0x000225f0


	//   ....[64]....
        /*0be4*/ 	.word	0x00022a30


	//   ....[65]....
        /*0be8*/ 	.word	0x00022a40


	//   ....[66]....
        /*0bec*/ 	.word	0x000236a0


	//   ....[67]....
        /*0bf0*/ 	.word	0x000236c0


	//   ....[68]....
        /*0bf4*/ 	.word	0x00023780


	//   ....[69]....
        /*0bf8*/ 	.word	0x000237a0


	//   ....[70]....
        /*0bfc*/ 	.word	0x00023860


	//   ....[71]....
        /*0c00*/ 	.word	0x00023880


	//   ....[72]....
        /*0c04*/ 	.word	0x00023950


	//   ....[73]....
        /*0c08*/ 	.word	0x00023970


	//   ....[74]....
        /*0c0c*/ 	.word	0x00023ac0


	//   ....[75]....
        /*0c10*/ 	.word	0x00023cd0


	//   ....[76]....
        /*0c14*/ 	.word	0x00023d00


	//   ....[77]....
        /*0c18*/ 	.word	0x00023d30


	//   ....[78]....
        /*0c1c*/ 	.word	0x00023d60


	//   ....[79]....
        /*0c20*/ 	.word	0x00023d90


	//   ....[80]....
        /*0c24*/ 	.word	0x00023dc0


	//   ....[81]....
        /*0c28*/ 	.word	0x00023f60


	//   ....[82]....
        /*0c2c*/ 	.word	0x00023f90


	//   ....[83]....
        /*0c30*/ 	.word	0x00023fc0


	//   ....[84]....
        /*0c34*/ 	.word	0x00023ff0


	//   ....[85]....
        /*0c38*/ 	.word	0x00024020


	//   ....[86]....
        /*0c3c*/ 	.word	0x00024050


	//   ....[87]....
        /*0c40*/ 	.word	0x000240f0


	//   ....[88]....
        /*0c44*/ 	.word	0x00024120


	//   ....[89]....
        /*0c48*/ 	.word	0x00024130


	//   ....[90]....
        /*0c4c*/ 	.word	0x00024160


	//   ....[91]....
        /*0c50*/ 	.word	0x00025a30


	//   ....[92]....
        /*0c54*/ 	.word	0x00027a50


	//   ....[93]....
        /*0c58*/ 	.word	0x00028650


	//   ....[94]....
        /*0c5c*/ 	.word	0x00028670


	//   ....[95]....
        /*0c60*/ 	.word	0x00028680


	//   ....[96]....
        /*0c64*/ 	.word	0x000286b0


	//   ....[97]....
        /*0c68*/ 	.word	0x000287d0


	//   ....[98]....
        /*0c6c*/ 	.word	0x000287e0


	//   ....[99]....
        /*0c70*/ 	.word	0x00028880


	//   ....[100]....
        /*0c74*/ 	.word	0x00028890


	//   ....[101]....
        /*0c78*/ 	.word	0x00028930


	//   ....[102]....
        /*0c7c*/ 	.word	0x00028940


	//   ....[103]....
        /*0c80*/ 	.word	0x000289e0


	//   ....[104]....
        /*0c84*/ 	.word	0x000289f0


	//   ....[105]....
        /*0c88*/ 	.word	0x00028a70


	//   ....[106]....
        /*0c8c*/ 	.word	0x00028aa0


	//   ....[107]....
        /*0c90*/ 	.word	0x00028af0


	//   ....[108]....
        /*0c94*/ 	.word	0x00028b30


	//   ....[109]....
        /*0c98*/ 	.word	0x0002b760


	//   ....[110]....
        /*0c9c*/ 	.word	0x0002b790


	//   ....[111]....
        /*0ca0*/ 	.word	0x0002b7f0


	//   ....[112]....
        /*0ca4*/ 	.word	0x0002b820


	//   ....[113]....
        /*0ca8*/ 	.word	0x0002b850


	//   ....[114]....
        /*0cac*/ 	.word	0x0002b880


	//   ....[115]....
        /*0cb0*/ 	.word	0x0002b8b0


	//   ....[116]....
        /*0cb4*/ 	.word	0x0002b8e0


	//   ....[117]....
        /*0cb8*/ 	.word	0x0002baa0


	//   ....[118]....
        /*0cbc*/ 	.word	0x0002bad0


	//   ....[119]....
        /*0cc0*/ 	.word	0x0002bb00


	//   ....[120]....
        /*0cc4*/ 	.word	0x0002bb30


	//   ....[121]....
        /*0cc8*/ 	.word	0x0002bb60


	//   ....[122]....
        /*0ccc*/ 	.word	0x0002bb90


	//   ....[123]....
        /*0cd0*/ 	.word	0x0002bc60


	//   ....[124]....
        /*0cd4*/ 	.word	0x0002bc80


	//   ....[125]....
        /*0cd8*/ 	.word	0x0002bc90


	//   ....[126]....
        /*0cdc*/ 	.word	0x0002bd10


	//   ....[127]....
        /*0ce0*/ 	.word	0x0002c850


	//   ....[128]....
        /*0ce4*/ 	.word	0x0002ccb0


	//   ....[129]....
        /*0ce8*/ 	.word	0x0002cd40


	//   ....[130]....
        /*0cec*/ 	.word	0x0002cd90


	//   ....[131]....
        /*0cf0*/ 	.word	0x0002cde0


	//   ....[132]....
        /*0cf4*/ 	.word	0x0002ce80


	//   ....[133]....
        /*0cf8*/ 	.word	0x0002cf10


	//   ....[134]....
        /*0cfc*/ 	.word	0x0002cf60


	//   ....[135]....
        /*0d00*/ 	.word	0x0002cfb0


	//   ....[136]....
        /*0d04*/ 	.word	0x0002d0a0


	//   ....[137]....
        /*0d08*/ 	.word	0x0002d130


	//   ....[138]....
        /*0d0c*/ 	.word	0x0002d180


	//   ....[139]....
        /*0d10*/ 	.word	0x0002d1d0


	//   ....[140]....
        /*0d14*/ 	.word	0x0002d260


	//   ....[141]....
        /*0d18*/ 	.word	0x0002d2f0


	//   ....[142]....
        /*0d1c*/ 	.word	0x0002d340


	//   ....[143]....
        /*0d20*/ 	.word	0x0002d390


	//   ....[144]....
        /*0d24*/ 	.word	0x0002d730


	//   ....[145]....
        /*0d28*/ 	.word	0x0002da10


	//   ....[146]....
        /*0d2c*/ 	.word	0x0002dbf0


	//   ....[147]....
        /*0d30*/ 	.word	0x0002dc40


	//   ....[148]....
        /*0d34*/ 	.word	0x0002dca0


	//   ....[149]....
        /*0d38*/ 	.word	0x0002dd40


	//   ....[150]....
        /*0d3c*/ 	.word	0x0002de10


	//   ....[151]....
        /*0d40*/ 	.word	0x0002df10


	//   ....[152]....
        /*0d44*/ 	.word	0x0002dfe0


	//   ....[153]....
        /*0d48*/ 	.word	0x0002e0f0


	//   ....[154]....
        /*0d4c*/ 	.word	0x0002e150


	//   ....[155]....
        /*0d50*/ 	.word	0x0002e260


	//   ....[156]....
        /*0d54*/ 	.word	0x0002e2c0


	//   ....[157]....
        /*0d58*/ 	.word	0x0002e3d0


	//   ....[158]....
        /*0d5c*/ 	.word	0x0002e430


	//   ....[159]....
        /*0d60*/ 	.word	0x0002e520


	//   ....[160]....
        /*0d64*/ 	.word	0x0002e5a0


	//   ....[161]....
        /*0d68*/ 	.word	0x0002e680


	//   ....[162]....
        /*0d6c*/ 	.word	0x0002e9f0


	//   ....[163]....
        /*0d70*/ 	.word	0x0002ea90


	//   ....[164]....
        /*0d74*/ 	.word	0x0002ec30


	//   ....[165]....
        /*0d78*/ 	.word	0x0002ecb0


	//   ....[166]....
        /*0d7c*/ 	.word	0x0002ed30


	//   ....[167]....
        /*0d80*/ 	.word	0x0002edb0


	//   ....[168]....
        /*0d84*/ 	.word	0x0002ee30


	//   ....[169]....
        /*0d88*/ 	.word	0x0002eec0


	//   ....[170]....
        /*0d8c*/ 	.word	0x0002ef60


	//   ....[171]....
        /*0d90*/ 	.word	0x0002f010


	//   ....[172]....
        /*0d94*/ 	.word	0x0002f090


	//   ....[173]....
        /*0d98*/ 	.word	0x0002f110


	//   ....[174]....
        /*0d9c*/ 	.word	0x0002f190


	//   ....[175]....
        /*0da0*/ 	.word	0x0002f220


	//   ....[176]....
        /*0da4*/ 	.word	0x0002f2a0


	//   ....[177]....
        /*0da8*/ 	.word	0x0002f350


	//   ....[178]....
        /*0dac*/ 	.word	0x0002f3a0


	//   ....[179]....
        /*0db0*/ 	.word	0x0002f460


	//   ....[180]....
        /*0db4*/ 	.word	0x0002f590


	//----- nvinfo : EIATTR_REG_RECONFIG
	.align		4
.L_239:
        /*0db8*/ 	.byte	0x01, 0x54
	.zero		2


	//----- nvinfo : EIATTR_SYSCALL_OFFSETS
	.align		4
        /*0dbc*/ 	.byte	0x04, 0x46
        /*0dbe*/ 	.short	(.L_241 - .L_240)


	//   ....[0]....
.L_240:
        /*0dc0*/ 	.word	0x00002310


	//   ....[1]....
        /*0dc4*/ 	.word	0x00002460


	//   ....[2]....
        /*0dc8*/ 	.word	0x0000bcb0


	//   ....[3]....
        /*0dcc*/ 	.word	0x0000bfd0


	//   ....[4]....
        /*0dd0*/ 	.word	0x00027680


	//   ....[5]....
        /*0dd4*/ 	.word	0x000277d0


	//   ....[6]....
        /*0dd8*/ 	.word	0x000278c0


	//   ....[7]....
        /*0ddc*/ 	.word	0x00028180


	//----- nvinfo : EIATTR_MBARRIER_INSTR_OFFSETS
	.align		4
.L_241:
        /*0de0*/ 	.byte	0x04, 0x39
        /*0de2*/ 	.short	(.L_243 - .L_242)


	//   ....[0]....
.L_242:
        /*0de4*/ 	.word	0x000002d0
        /*0de8*/ 	.word	0x000000ff
        /*0dec*/ 	.word	0x0002a800
        /*0df0*/ 	.short	0x0100
        /*0df2*/ 	.byte	0x08
	.zero		1


	//   ....[1]....
        /*0df4*/ 	.word	0x000002e0
        /*0df8*/ 	.word	0x000000ff
        /*0dfc*/ 	.word	0x0002a820
        /*0e00*/ 	.short	0x0100
        /*0e02*/ 	.byte	0x08
	.zero		1


	//   ....[2]....
        /*0e04*/ 	.word	0x000003d0
        /*0e08*/ 	.word	0x000000ff
        /*0e0c*/ 	.word	0x0002a830
        /*0e10*/ 	.short	0x0100
        /*0e12*/ 	.byte	0x08
	.zero		1


	//   ....[3]....
        /*0e14*/ 	.word	0x000003e0
        /*0e18*/ 	.word	0x000000ff
        /*0e1c*/ 	.word	0x0002a840
        /*0e20*/ 	.short	0x0100
        /*0e22*/ 	.byte	0x08
	.zero		1


	//   ....[4]....
        /*0e24*/ 	.word	0x000003f0
        /*0e28*/ 	.word	0x000000ff
        /*0e2c*/ 	.word	0x0002a838
        /*0e30*/ 	.short	0x0100
        /*0e32*/ 	.byte	0x08
	.zero		1


	//   ....[5]....
        /*0e34*/ 	.word	0x00000400
        /*0e38*/ 	.word	0x000000ff
        /*0e3c*/ 	.word	0x0002a848
        /*0e40*/ 	.short	0x0100
        /*0e42*/ 	.byte	0x08
	.zero		1


	//   ....[6]....
        /*0e44*/ 	.word	0x00000530
        /*0e48*/ 	.word	0x000000ff
        /*0e4c*/ 	.word	0x0002a850
        /*0e50*/ 	.short	0x0100
        /*0e52*/ 	.byte	0x08
	.zero		1


	//   ....[7]....
        /*0e54*/ 	.word	0x00000540
        /*0e58*/ 	.word	0x000000ff
        /*0e5c*/ 	.word	0x0002a860
        /*0e60*/ 	.short	0x0100
        /*0e62*/ 	.byte	0x08
	.zero		1


	//   ....[8]....
        /*0e64*/ 	.word	0x00000550
        /*0e68*/ 	.word	0x000000ff
        /*0e6c*/ 	.word	0x0002a858
        /*0e70*/ 	.short	0x0100
        /*0e72*/ 	.byte	0x08
	.zero		1


	//   ....[9]....
        /*0e74*/ 	.word	0x00000560
        /*0e78*/ 	.word	0x000000ff
        /*0e7c*/ 	.word	0x0002a868
        /*0e80*/ 	.short	0x0100
        /*0e82*/ 	.byte	0x08
	.zero		1


	//   ....[10]....
        /*0e84*/ 	.word	0x00000650
        /*0e88*/ 	.word	0x000000ff
        /*0e8c*/ 	.word	0x0002a870
        /*0e90*/ 	.short	0x0100
        /*0e92*/ 	.byte	0x06
	.zero		1


	//   ....[11]....
        /*0e94*/ 	.word	0x00000660
        /*0e98*/ 	.word	0x000000ff
        /*0e9c*/ 	.word	0x0002a880
        /*0ea0*/ 	.short	0x0100
        /*0ea2*/ 	.byte	0x06
	.zero		1


	//   ....[12]....
        /*0ea4*/ 	.word	0x00000670
        /*0ea8*/ 	.word	0x000000ff
        /*0eac*/ 	.word	0x0002a878
        /*0eb0*/ 	.short	0x0100
        /*0eb2*/ 	.byte	0x06
	.zero		1


	//   ....[13]....
        /*0eb4*/ 	.word	0x00000680
        /*0eb8*/ 	.word	0x000000ff
        /*0ebc*/ 	.word	0x0002a888
        /*0ec0*/ 	.short	0x0100
        /*0ec2*/ 	.byte	0x06
	.zero		1


	//   ....[14]....
        /*0ec4*/ 	.word	0x000007b0
        /*0ec8*/ 	.word	0x000000ff
        /*0ecc*/ 	.word	0x0002a890
        /*0ed0*/ 	.short	0x0100
        /*0ed2*/ 	.byte	0x08
	.zero		1


	//   ....[15]....
        /*0ed4*/ 	.word	0x000007c0
        /*0ed8*/ 	.word	0x000000ff
        /*0edc*/ 	.word	0x0002a8a0
        /*0ee0*/ 	.short	0x0100
        /*0ee2*/ 	.byte	0x08
	.zero		1


	//   ....[16]....
        /*0ee4*/ 	.word	0x000007d0
        /*0ee8*/ 	.word	0x000000ff
        /*0eec*/ 	.word	0x0002a898
        /*0ef0*/ 	.short	0x0100
        /*0ef2*/ 	.byte	0x08
	.zero		1


	//   ....[17]....
        /*0ef4*/ 	.word	0x000007e0
        /*0ef8*/ 	.word	0x000000ff
        /*0efc*/ 	.word	0x0002a8a8
        /*0f00*/ 	.short	0x0100
        /*0f02*/ 	.byte	0x08
	.zero		1


	//   ....[18]....
        /*0f04*/ 	.word	0x00000910
        /*0f08*/ 	.word	0x000000ff
        /*0f0c*/ 	.word	0x0002a8b0
        /*0f10*/ 	.short	0x0100
        /*0f12*/ 	.byte	0x08
	.zero		1


	//   ....[19]....
        /*0f14*/ 	.word	0x00000920
        /*0f18*/ 	.word	0x000000ff
        /*0f1c*/ 	.word	0x0002a8c0
        /*0f20*/ 	.short	0x0100
        /*0f22*/ 	.byte	0x08
	.zero		1


	//   ....[20]....
        /*0f24*/ 	.word	0x00000930
        /*0f28*/ 	.word	0x000000ff
        /*0f2c*/ 	.word	0x0002a8b8
        /*0f30*/ 	.short	0x0100
        /*0f32*/ 	.byte	0x08
	.zero		1


	//   ....[21]....
        /*0f34*/ 	.word	0x00000940
        /*0f38*/ 	.word	0x000000ff
        /*0f3c*/ 	.word	0x0002a8c8
        /*0f40*/ 	.short	0x0100
        /*0f42*/ 	.byte	0x08
	.zero		1


	//   ....[22]....
        /*0f44*/ 	.word	0x00003f40
        /*0f48*/ 	.word	0x00000003
        /*0f4c*/ 	.word	0x0002a890
        /*0f50*/ 	.short	0x010a
        /*0f52*/ 	.byte	0x3f
	.zero		1


	//   ....[23]....
        /*0f54*/ 	.word	0x00007540
        /*0f58*/ 	.word	0x00000003
        /*0f5c*/ 	.word	0x0002a890
        /*0f60*/ 	.short	0x010a
        /*0f62*/ 	.byte	0x3f
	.zero		1


	//   ....[24]....
        /*0f64*/ 	.word	0x0000a8d0
        /*0f68*/ 	.word	0x00000003
        /*0f6c*/ 	.word	0x0002a890
        /*0f70*/ 	.short	0x010a
        /*0f72*/ 	.byte	0x3f
	.zero		1


	//   ....[25]....
        /*0f74*/ 	.word	0x0000aca0
        /*0f78*/ 	.word	0x0000001c
        /*0f7c*/ 	.word	0x00000000
        /*0f80*/ 	.short	0x0101
        /*0f82*/ 	.byte	0x3f
	.zero		1


	//   ....[26]....
        /*0f84*/ 	.word	0x0000ace0
        /*0f88*/ 	.word	0x00000003
        /*0f8c*/ 	.word	0x0002a8b0
        /*0f90*/ 	.short	0x010a
        /*0f92*/ 	.byte	0x3f
	.zero		1


	//   ....[27]....
        /*0f94*/ 	.word	0x0000b180
        /*0f98*/ 	.word	0x00000003
        /*0f9c*/ 	.word	0x00000000
        /*0fa0*/ 	.short	0x0101
        /*0fa2*/ 	.byte	0x3f
	.zero		1


	//   ....[28]....
        /*0fa4*/ 	.word	0x0000bd30
        /*0fa8*/ 	.word	0x00000002
        /*0fac*/ 	.word	0x0002a800
        /*0fb0*/ 	.short	0x010a
        /*0fb2*/ 	.byte	0x3f
	.zero		1


	//   ....[29]....
        /*0fb4*/ 	.word	0x0000bd80
        /*0fb8*/ 	.word	0x00000002
        /*0fbc*/ 	.word	0x0002a800
        /*0fc0*/ 	.short	0x010a
        /*0fc2*/ 	.byte	0x3f
	.zero		1


	//   ....[30]....
        /*0fc4*/ 	.word	0x0000d1b0
        /*0fc8*/ 	.word	0x00000002
        /*0fcc*/ 	.word	0x0002a800
        /*0fd0*/ 	.short	0x010a
        /*0fd2*/ 	.byte	0x3f
	.zero		1


	//   ....[31]....
        /*0fd4*/ 	.word	0x000106b0
        /*0fd8*/ 	.word	0x00000002
        /*0fdc*/ 	.word	0x0002a800
        /*0fe0*/ 	.short	0x010a
        /*0fe2*/ 	.byte	0x3f
	.zero		1


	//   ....[32]....
        /*0fe4*/ 	.word	0x000132a0
        /*0fe8*/ 	.word	0x0000000e
        /*0fec*/ 	.word	0x0002a830
        /*0ff0*/ 	.short	0x010a
        /*0ff2*/ 	.byte	0x3f
	.zero		1


	//   ....[33]....
        /*0ff4*/ 	.word	0x00013310
        /*0ff8*/ 	.word	0x0000000e
        /*0ffc*/ 	.word	0x0002a830
        /*1000*/ 	.short	0x010a
        /*1002*/ 	.byte	0x3f
	.zero		1


	//   ....[34]....
        /*1004*/ 	.word	0x00014020
        /*1008*/ 	.word	0x00000004
        /*100c*/ 	.word	0x00000000
        /*1010*/ 	.short	0x0101
        /*1012*/ 	.byte	0x3f
	.zero		1


	//   ....[35]....
        /*1014*/ 	.word	0x00016770
        /*1018*/ 	.word	0x000000cd
        /*101c*/ 	.word	0x0002a830
        /*1020*/ 	.short	0x010a
        /*1022*/ 	.byte	0x3f
	.zero		1


	//   ....[36]....
        /*1024*/ 	.word	0x000167f0
        /*1028*/ 	.word	0x000000cd
        /*102c*/ 	.word	0x0002a830
        /*1030*/ 	.short	0x010a
        /*1032*/ 	.byte	0x3f
	.zero		1


	//   ....[37]....
        /*1034*/ 	.word	0x00017290
        /*1038*/ 	.word	0x00000014
        /*103c*/ 	.word	0x0002a850
        /*1040*/ 	.short	0x010a
        /*1042*/ 	.byte	0x3f
	.zero		1


	//   ....[38]....
        /*1044*/ 	.word	0x000172e0
        /*1048*/ 	.word	0x00000014
        /*104c*/ 	.word	0x0002a850
        /*1050*/ 	.short	0x010a
        /*1052*/ 	.byte	0x3f
	.zero		1


	//   ....[39]....
        /*1054*/ 	.word	0x00017d30
        /*1058*/ 	.word	0x000000cd
        /*105c*/ 	.word	0x00000000
        /*1060*/ 	.short	0x0101
        /*1062*/ 	.byte	0x3f
	.zero		1


	//   ....[40]....
        /*1064*/ 	.word	0x00019930
        /*1068*/ 	.word	0x00000066
        /*106c*/ 	.word	0x00000000
        /*1070*/ 	.short	0x0101
        /*1072*/ 	.byte	0x3f
	.zero		1


	//   ....[41]....
        /*1074*/ 	.word	0x0001a290
        /*1078*/ 	.word	0x00000004
        /*107c*/ 	.word	0x0002a830
        /*1080*/ 	.short	0x010a
        /*1082*/ 	.byte	0x3f
	.zero		1


	//   ....[42]....
        /*1084*/ 	.word	0x0001a310
        /*1088*/ 	.word	0x00000004
        /*108c*/ 	.word	0x0002a830
        /*1090*/ 	.short	0x010a
        /*1092*/ 	.byte	0x3f
	.zero		1


	//   ....[43]....
        /*1094*/ 	.word	0x0001adb0
        /*1098*/ 	.word	0x00000014
        /*109c*/ 	.word	0x0002a850
        /*10a0*/ 	.short	0x010a
        /*10a2*/ 	.byte	0x3f
	.zero		1


	//   ....[44]....
        /*10a4*/ 	.word	0x0001ae00
        /*10a8*/ 	.word	0x00000014
        /*10ac*/ 	.word	0x0002a850
        /*10b0*/ 	.short	0x010a
        /*10b2*/ 	.byte	0x3f
	.zero		1


	//   ....[45]....
        /*10b4*/ 	.word	0x0001c160
        /*10b8*/ 	.word	0x00000009
        /*10bc*/ 	.word	0x00000000
        /*10c0*/ 	.short	0x0101
        /*10c2*/ 	.byte	0x3f
	.zero		1


	//   ....[46]....
        /*10c4*/ 	.word	0x0001c190
        /*10c8*/ 	.word	0x00000014
        /*10cc*/ 	.word	0x00000000
        /*10d0*/ 	.short	0x0101
        /*10d2*/ 	.byte	0x3f
	.zero		1


	//   ....[47]....
        /*10d4*/ 	.word	0x0001c7d0
        /*10d8*/ 	.word	0x00000004
        /*10dc*/ 	.word	0x0002a830
        /*10e0*/ 	.short	0x010a
        /*10e2*/ 	.byte	0x3f
	.zero		1


	//   ....[48]....
        /*10e4*/ 	.word	0x0001c850
        /*10e8*/ 	.word	0x00000004
        /*10ec*/ 	.word	0x0002a830
        /*10f0*/ 	.short	0x010a
        /*10f2*/ 	.byte	0x3f
	.zero		1


	//   ....[49]....
        /*10f4*/ 	.word	0x0001d2f0
        /*10f8*/ 	.word	0x0000000e
        /*10fc*/ 	.word	0x0002a850
        /*1100*/ 	.short	0x010a
        /*1102*/ 	.byte	0x3f
	.zero		1


	//   ....[50]....
        /*1104*/ 	.word	0x0001d340
        /*1108*/ 	.word	0x0000000e
        /*110c*/ 	.word	0x0002a850
        /*1110*/ 	.short	0x010a
        /*1112*/ 	.byte	0x3f
	.zero		1


	//   ....[51]....
        /*1114*/ 	.word	0x0001dd50
        /*1118*/ 	.word	0x00000004
        /*111c*/ 	.word	0x00000000
        /*1120*/ 	.short	0x0101
        /*1122*/ 	.byte	0x3f
	.zero		1


	//   ....[52]....
        /*1124*/ 	.word	0x0001f9d0
        /*1128*/ 	.word	0x00000063
        /*112c*/ 	.word	0x00000000
        /*1130*/ 	.short	0x0101
        /*1132*/ 	.byte	0x3f
	.zero		1


	//   ....[53]....
        /*1134*/ 	.word	0x00020340
        /*1138*/ 	.word	0x0000000d
        /*113c*/ 	.word	0x0002a850
        /*1140*/ 	.short	0x010a
        /*1142*/ 	.byte	0x3f
	.zero		1


	//   ....[54]....
        /*1144*/ 	.word	0x000203e0
        /*1148*/ 	.word	0x0000000d
        /*114c*/ 	.word	0x0002a850
        /*1150*/ 	.short	0x010a
        /*1152*/ 	.byte	0x3f
	.zero		1


	//   ....[55]....
        /*1154*/ 	.word	0x000208c0
        /*1158*/ 	.word	0x0000000c
        /*115c*/ 	.word	0x00000000
        /*1160*/ 	.short	0x0101
        /*1162*/ 	.byte	0x3f
	.zero		1


	//   ....[56]....
        /*1164*/ 	.word	0x00021ef0
        /*1168*/ 	.word	0x00000000
        /*116c*/ 	.word	0x00000000
        /*1170*/ 	.short	0x0101
        /*1172*/ 	.byte	0x3f
	.zero		1


	//   ....[57]....
        /*1174*/ 	.word	0x000225e0
        /*1178*/ 	.word	0x00000006
        /*117c*/ 	.word	0x00000000
        /*1180*/ 	.short	0x0101
        /*1182*/ 	.byte	0x3f
	.zero		1


	//   ....[58]....
        /*1184*/ 	.word	0x00025b10
        /*1188*/ 	.word	0x00000013
        /*118c*/ 	.word	0x0002a820
        /*1190*/ 	.short	0x010a
        /*1192*/ 	.byte	0x3f
	.zero		1


	//   ....[59]....
        /*1194*/ 	.word	0x00025be0
        /*1198*/ 	.word	0x00000007
        /*119c*/ 	.word	0x0002a8a0
        /*11a0*/ 	.short	0x010a
        /*11a2*/ 	.byte	0x3f
	.zero		1


	//   ....[60]....
        /*11a4*/ 	.word	0x00026010
        /*11a8*/ 	.word	0x00000007
        /*11ac*/ 	.word	0x0002a8c0
        /*11b0*/ 	.short	0x010a
        /*11b2*/ 	.byte	0x3f
	.zero		1


	//   ....[61]....
        /*11b4*/ 	.word	0x000264d0
        /*11b8*/ 	.word	0x00000008
        /*11bc*/ 	.word	0x0002a8a0
        /*11c0*/ 	.short	0x010a
        /*11c2*/ 	.byte	0x3f
	.zero		1


	//   ....[62]....
        /*11c4*/ 	.word	0x000268f0
        /*11c8*/ 	.word	0x00000008
        /*11cc*/ 	.word	0x0002a8c0
        /*11d0*/ 	.short	0x010a
        /*11d2*/ 	.byte	0x3f
	.zero		1


	//   ....[63]....
        /*11d4*/ 	.word	0x00027cb0
        /*11d8*/ 	.word	0x00000000
        /*11dc*/ 	.word	0x0002a840
        /*11e0*/ 	.short	0x010a
        /*11e2*/ 	.byte	0x3f
	.zero		1


	//   ....[64]....
        /*11e4*/ 	.word	0x00028c40
        /*11e8*/ 	.word	0x00000013
        /*11ec*/ 	.word	0x0002a800
        /*11f0*/ 	.short	0x0107
        /*11f2*/ 	.byte	0x3f
	.zero		1


	//   ....[65]....
        /*11f4*/ 	.word	0x00028d50
        /*11f8*/ 	.word	0x00000013
        /*11fc*/ 	.word	0x0002a800
        /*1200*/ 	.short	0x0101
        /*1202*/ 	.byte	0x3f
	.zero		1


	//   ....[66]....
        /*1204*/ 	.word	0x00028d70
        /*1208*/ 	.word	0x00000013
        /*120c*/ 	.word	0x0002a820
        /*1210*/ 	.short	0x010a
        /*1212*/ 	.byte	0x3f
	.zero		1


	//   ....[67]....
        /*1214*/ 	.word	0x00029190
        /*1218*/ 	.word	0x00000003
        /*121c*/ 	.word	0x0002a840
        /*1220*/ 	.short	0x010a
        /*1222*/ 	.byte	0x3f
	.zero		1


	//   ....[68]....
        /*1224*/ 	.word	0x00029630
        /*1228*/ 	.word	0x00000003
        /*122c*/ 	.word	0x00000060
        /*1230*/ 	.short	0x010a
        /*1232*/ 	.byte	0x3f
	.zero		1


	//   ....[69]....
        /*1234*/ 	.word	0x00029cc0
        /*1238*/ 	.word	0x00000003
        /*123c*/ 	.word	0x0002a840
        /*1240*/ 	.short	0x010a
        /*1242*/ 	.byte	0x3f
	.zero		1


	//   ....[70]....
        /*1244*/ 	.word	0x0002a160
        /*1248*/ 	.word	0x00000002
        /*124c*/ 	.word	0x00000060
        /*1250*/ 	.short	0x010a
        /*1252*/ 	.byte	0x3f
	.zero		1


	//   ....[71]....
        /*1254*/ 	.word	0x0002a740
        /*1258*/ 	.word	0x00000002
        /*125c*/ 	.word	0x0002a840
        /*1260*/ 	.short	0x010a
        /*1262*/ 	.byte	0x3f
	.zero		1


	//   ....[72]....
        /*1264*/ 	.word	0x0002abe0
        /*1268*/ 	.word	0x00000002
        /*126c*/ 	.word	0x00000060
        /*1270*/ 	.short	0x010a
        /*1272*/ 	.byte	0x3f
	.zero		1


	//   ....[73]....
        /*1274*/ 	.word	0x0002b160
        /*1278*/ 	.word	0x00000000
        /*127c*/ 	.word	0x0002a860
        /*1280*/ 	.short	0x010a
        /*1282*/ 	.byte	0x3f
	.zero		1


	//   ....[74]....
        /*1284*/ 	.word	0x0002c7d0
        /*1288*/ 	.word	0x00000000
        /*128c*/ 	.word	0x0002a820
        /*1290*/ 	.short	0x010a
        /*1292*/ 	.byte	0x3f
	.zero		1


	//   ....[75]....
        /*1294*/ 	.word	0x0002c9a0
        /*1298*/ 	.word	0x00000006
        /*129c*/ 	.word	0x00000000
        /*12a0*/ 	.short	0x010a
        /*12a2*/ 	.byte	0x3f
	.zero		1


	//   ....[76]....
        /*12a4*/ 	.word	0x0002ca10
        /*12a8*/ 	.word	0x00000007
        /*12ac*/ 	.word	0x00000000
        /*12b0*/ 	.short	0x010a
        /*12b2*/ 	.byte	0x3f
	.zero		1


	//   ....[77]....
        /*12b4*/ 	.word	0x0002ca80
        /*12b8*/ 	.word	0x00000004
        /*12bc*/ 	.word	0x00000000
        /*12c0*/ 	.short	0x010a
        /*12c2*/ 	.byte	0x3f
	.zero		1


	//   ....[78]....
        /*12c4*/ 	.word	0x0002cab0
        /*12c8*/ 	.word	0x00000003
        /*12cc*/ 	.word	0x00000000
        /*12d0*/ 	.short	0x010a
        /*12d2*/ 	.byte	0x3f
	.zero		1


	//   ....[79]....
        /*12d4*/ 	.word	0x0002cb10
        /*12d8*/ 	.word	0x00000003
        /*12dc*/ 	.word	0x0002a890
        /*12e0*/ 	.short	0x010a
        /*12e2*/ 	.byte	0x3f
	.zero		1


	//   ....[80]....
        /*12e4*/ 	.word	0x0002cb60
        /*12e8*/ 	.word	0x00000003
        /*12ec*/ 	.word	0x0002a890
        /*12f0*/ 	.short	0x010a
        /*12f2*/ 	.byte	0x3f
	.zero		1


	//   ....[81]....
        /*12f4*/ 	.word	0x0002cbb0
        /*12f8*/ 	.word	0x00000003
        /*12fc*/ 	.word	0x0002a890
        /*1300*/ 	.short	0x010a
        /*1302*/ 	.byte	0x3f
	.zero		1


	//   ....[82]....
        /*1304*/ 	.word	0x0002cc00
        /*1308*/ 	.word	0x00000003
        /*130c*/ 	.word	0x0002a8b0
        /*1310*/ 	.short	0x010a
        /*1312*/ 	.byte	0x3f
	.zero		1


	//   ....[83]....
        /*1314*/ 	.word	0x0002cff0
        /*1318*/ 	.word	0x00000002
        /*131c*/ 	.word	0x0002a800
        /*1320*/ 	.short	0x010a
        /*1322*/ 	.byte	0x3f
	.zero		1


	//   ....[84]....
        /*1324*/ 	.word	0x0002d3d0
        /*1328*/ 	.word	0x00000002
        /*132c*/ 	.word	0x0002a800
        /*1330*/ 	.short	0x010a
        /*1332*/ 	.byte	0x3f
	.zero		1


	//   ....[85]....
        /*1334*/ 	.word	0x0002d420
        /*1338*/ 	.word	0x0000000e
        /*133c*/ 	.word	0x0002a830
        /*1340*/ 	.short	0x010a
        /*1342*/ 	.byte	0x3f
	.zero		1


	//   ....[86]....
        /*1344*/ 	.word	0x0002d470
        /*1348*/ 	.word	0x000000cd
        /*134c*/ 	.word	0x0002a830
        /*1350*/ 	.short	0x010a
        /*1352*/ 	.byte	0x3f
	.zero		1


	//   ....[87]....
        /*1354*/ 	.word	0x0002d4c0
        /*1358*/ 	.word	0x00000014
        /*135c*/ 	.word	0x0002a850
        /*1360*/ 	.short	0x010a
        /*1362*/ 	.byte	0x3f
	.zero		1


	//   ....[88]....
        /*1364*/ 	.word	0x0002d510
        /*1368*/ 	.word	0x00000004
        /*136c*/ 	.word	0x0002a830
        /*1370*/ 	.short	0x010a
        /*1372*/ 	.byte	0x3f
	.zero		1


	//   ....[89]....
        /*1374*/ 	.word	0x0002d560
        /*1378*/ 	.word	0x00000014
        /*137c*/ 	.word	0x0002a850
        /*1380*/ 	.short	0x010a
        /*1382*/ 	.byte	0x3f
	.zero		1


	//   ....[90]....
        /*1384*/ 	.word	0x0002d5b0
        /*1388*/ 	.word	0x00000004
        /*138c*/ 	.word	0x0002a830
        /*1390*/ 	.short	0x010a
        /*1392*/ 	.byte	0x3f
	.zero		1


	//   ....[91]....
        /*1394*/ 	.word	0x0002d600
        /*1398*/ 	.word	0x0000000e
        /*139c*/ 	.word	0x0002a850
        /*13a0*/ 	.short	0x010a
        /*13a2*/ 	.byte	0x3f
	.zero		1


	//   ....[92]....
        /*13a4*/ 	.word	0x0002d650
        /*13a8*/ 	.word	0x0000000d
        /*13ac*/ 	.word	0x0002a850
        /*13b0*/ 	.short	0x010a
        /*13b2*/ 	.byte	0x3f
	.zero		1


	//   ....[93]....
        /*13b4*/ 	.word	0x0002d7f0
        /*13b8*/ 	.word	0x00000013
        /*13bc*/ 	.word	0x0002a820
        /*13c0*/ 	.short	0x010a
        /*13c2*/ 	.byte	0x3f
	.zero		1


	//   ....[94]....
        /*13c4*/ 	.word	0x0002d840
        /*13c8*/ 	.word	0x00000007
        /*13cc*/ 	.word	0x0002a8a0
        /*13d0*/ 	.short	0x010a
        /*13d2*/ 	.byte	0x3f
	.zero		1


	//   ....[95]....
        /*13d4*/ 	.word	0x0002d890
        /*13d8*/ 	.word	0x00000007
        /*13dc*/ 	.word	0x0002a8c0
        /*13e0*/ 	.short	0x010a
        /*13e2*/ 	.byte	0x3f
	.zero		1


	//   ....[96]....
        /*13e4*/ 	.word	0x0002d8e0
        /*13e8*/ 	.word	0x00000008
        /*13ec*/ 	.word	0x0002a8a0
        /*13f0*/ 	.short	0x010a
        /*13f2*/ 	.byte	0x3f
	.zero		1


	//   ....[97]....
        /*13f4*/ 	.word	0x0002d930
        /*13f8*/ 	.word	0x00000008
        /*13fc*/ 	.word	0x0002a8c0
        /*1400*/ 	.short	0x010a
        /*1402*/ 	.byte	0x3f
	.zero		1


	//   ....[98]....
        /*1404*/ 	.word	0x0002dad0
        /*1408*/ 	.word	0x00000000
        /*140c*/ 	.word	0x0002a840
        /*1410*/ 	.short	0x010a
        /*1412*/ 	.byte	0x3f
	.zero		1


	//   ....[99]....
        /*1414*/ 	.word	0x0002e700
        /*1418*/ 	.word	0x00000013
        /*141c*/ 	.word	0x0002a820
        /*1420*/ 	.short	0x010a
        /*1422*/ 	.byte	0x3f
	.zero		1


	//   ....[100]....
        /*1424*/ 	.word	0x0002e750
        /*1428*/ 	.word	0x00000003
        /*142c*/ 	.word	0x0002a840
        /*1430*/ 	.short	0x010a
        /*1432*/ 	.byte	0x3f
	.zero		1


	//   ....[101]....
        /*1434*/ 	.word	0x0002e7a0
        /*1438*/ 	.word	0x00000003
        /*143c*/ 	.word	0x00000060
        /*1440*/ 	.short	0x010a
        /*1442*/ 	.byte	0x3f
	.zero		1


	//   ....[102]....
        /*1444*/ 	.word	0x0002e7f0
        /*1448*/ 	.word	0x00000003
        /*144c*/ 	.word	0x0002a840
        /*1450*/ 	.short	0x010a
        /*1452*/ 	.byte	0x3f
	.zero		1


	//   ....[103]....
        /*1454*/ 	.word	0x0002e840
        /*1458*/ 	.word	0x00000002
        /*145c*/ 	.word	0x00000060
        /*1460*/ 	.short	0x010a
        /*1462*/ 	.byte	0x3f
	.zero		1


	//   ....[104]....
        /*1464*/ 	.word	0x0002e890
        /*1468*/ 	.word	0x00000002
        /*146c*/ 	.word	0x0002a840
        /*1470*/ 	.short	0x010a
        /*1472*/ 	.byte	0x3f
	.zero		1


	//   ....[105]....
        /*1474*/ 	.word	0x0002e8e0
        /*1478*/ 	.word	0x00000002
        /*147c*/ 	.word	0x00000060
        /*1480*/ 	.short	0x010a
        /*1482*/ 	.byte	0x3f
	.zero		1


	//   ....[106]....
        /*1484*/ 	.word	0x0002e930
        /*1488*/ 	.word	0x00000000
        /*148c*/ 	.word	0x0002a860
        /*1490*/ 	.short	0x010a
        /*1492*/ 	.byte	0x3f
	.zero		1


	//   ....[107]....
        /*1494*/ 	.word	0x0002f4b0
        /*1498*/ 	.word	0x00000000
        /*149c*/ 	.word	0x0002a820
        /*14a0*/ 	.short	0x010a
        /*14a2*/ 	.byte	0x3f
	.zero		1


	//   ....[108]....
        /*14a4*/ 	.word	0x0002f650
        /*14a8*/ 	.word	0x00000006
        /*14ac*/ 	.word	0x00000000
        /*14b0*/ 	.short	0x010a
        /*14b2*/ 	.byte	0x3f
	.zero		1


	//   ....[109]....
        /*14b4*/ 	.word	0x0002f6a0
        /*14b8*/ 	.word	0x00000007
        /*14bc*/ 	.word	0x00000000
        /*14c0*/ 	.short	0x010a
        /*14c2*/ 	.byte	0x3f
	.zero		1


	//   ....[110]....
        /*14c4*/ 	.word	0x0002f6f0
        /*14c8*/ 	.word	0x00000004
        /*14cc*/ 	.word	0x00000000
        /*14d0*/ 	.short	0x010a
        /*14d2*/ 	.byte	0x3f
	.zero		1


	//----- nvinfo : EIATTR_NUM_MBARRIERS
	.align		4
.L_243:
        /*14d4*/ 	.byte	0x03, 0x38
        /*14d6*/ 	.short	0x0016


	//----- nvinfo : EIATTR_EXIT_INSTR_OFFSETS
	.align		4
        /*14d8*/ 	.byte	0x04, 0x1c
        /*14da*/ 	.short	(.L_245 - .L_244)


	//   ....[0]....
.L_244:
        /*14dc*/ 	.word	0x0002cb00


	//----- nvinfo : EIATTR_MAX_THREADS
	.align		4
.L_245:
        /*14e0*/ 	.byte	0x04, 0x05
        /*14e2*/ 	.short	(.L_247 - .L_246)
.L_246:
        /*14e4*/ 	.word	0x00000180
        /*14e8*/ 	.word	0x00000001
        /*14ec*/ 	.word	0x00000001


	//----- nvinfo : EIATTR_CRS_STACK_SIZE
	.align		4
.L_247:
        /*14f0*/ 	.byte	0x04, 0x1e
        /*14f2*/ 	.short	(.L_249 - .L_248)
.L_248:
        /*14f4*/ 	.word	0x00000000


	//----- nvinfo : EIATTR_CBANK_PARAM_SIZE
	.align		4
.L_249:
        /*14f8*/ 	.byte	0x03, 0x19
        /*14fa*/ 	.short	0x0af0


	//----- nvinfo : EIATTR_PARAM_CBANK
	.align		4
        /*14fc*/ 	.byte	0x04, 0x0a
        /*14fe*/ 	.short	(.L_251 - .L_250)
	.align		4
.L_250:
        /*1500*/ 	.word	index@(.nv.constant0._ZN7cutlass13device_kernelIN5flash11enable_sm90INS1_16FlashAttnFwdSm90INS1_25CollectiveMainloopFwdSm90ILi2EN4cute5tupleIJNS5_1CILi1EEES8_S8_EEENS6_IJNS7_ILi128EEENS7_ILi96EEENS7_ILi192EEEEEELi128ENS_10bfloat16_tEfNS_4arch4Sm90ELb0ELb1ELb1ELb1ELb0ELb1ELb0ELb1ELb1ELb1ELb1ELb0EEENS1_21CollectiveEpilogueFwdINS6_IJSA_SA_SB_EEES9_SE_SG_Li256ELb1ELb1ELb1ELb0EEENS1_36VarlenDynamicPersistentTileSchedulerILi128ELi96ELi256ELi128ELb1ELb1ELb1ELb1ELb0ELb1EEEEEEEEEvNT_6ParamsE)
        /*1504*/ 	.short	0x0210
        /*1506*/ 	.short	0x0af0


	//----- nvinfo : EIATTR_SW_WAR
	.align		4
.L_251:
        /*1508*/ 	.byte	0x04, 0x36
        /*150a*/ 	.short	(.L_253 - .L_252)
.L_252:
        /*150c*/ 	.word	0x00000008
.L_253:


//--------------------- .nv.info._ZN7cutlass13device_kernelIN5flash11enable_sm90INS1_16FlashAttnFwdSm90INS1_25CollectiveMainloopFwdSm90ILi2EN4cute5tupleIJNS5_1CILi1EEES8_S8_EEENS6_IJNS7_ILi128EEESA_NS7_ILi192EEEEEELi128ENS_10bfloat16_tEfNS_4arch4Sm90ELb1ELb0ELb1ELb0ELb0ELb0ELb0ELb1ELb1ELb1ELb1ELb0EEENS1_21CollectiveEpilogueFwdINS6_IJSA_SA_SA_EEES9_SD_SF_Li256ELb0ELb1ELb1ELb0EEENS1_19SingleTileSchedulerILb0ELb1ELb1ELi128EEEEEEEEEvNT_6ParamsE --------------------------
	.section	.nv.info._ZN7cutlass13device_kernelIN5flash11enable_sm90INS1_16FlashAttnFwdSm90INS1_25CollectiveMainloopFwdSm90ILi2EN4cute5tupleIJNS5_1CILi1EEES8_S8_EEENS6_IJNS7_ILi128EEESA_NS7_ILi192EEEEEELi128ENS_10bfloat16_tEfNS_4arch4Sm90ELb1ELb0ELb1ELb0ELb0ELb0ELb0ELb1ELb1ELb1ELb1ELb0EEENS1_21CollectiveEpilogueFwdINS6_IJSA_SA_SA_EEES9_SD_SF_Li256ELb0ELb1ELb1ELb0EEENS1_19SingleTileSchedulerILb0ELb1ELb1ELi128EEEEEEEEEvNT_6ParamsE,"",@"SHT_CUDA_INFO"
	.sectionflags	@""
	.align	4


	//----- nvinfo : EIATTR_CUDA_API_VERSION
	.align		4
        /*0000*/ 	.byte	0x04, 0x37
        /*0002*/ 	.short	(.L_255 - .L_254)
.L_254:
        /*0004*/ 	.word	0x00000082


	//----- nvinfo : EIATTR_KPARAM_INFO
	.align		4
.L_255:
        /*0008*/ 	.byte	0x04, 0x17
        /*000a*/ 	.short	(.L_257 - .L_256)
.L_256:
        /*000c*/ 	.word	0x00000000
        /*0010*/ 	.short	0x0000
        /*0012*/ 	.short	0x0070
        /*0014*/ 	.byte	0x00, 0xf0, 0x01, 0x28


	//----- nvinfo : EIATTR_SPARSE_MMA_MASK
	.align		4
.L_257:
        /*0018*/ 	.byte	0x03, 0x50
        /*001a*/ 	.short	0x0000


	//----- nvinfo : EIATTR_MAXREG_COUNT
	.align		4
        /*001c*/ 	.byte	0x03, 0x1b
        /*001e*/ 	.short	0x00a8


	//----- nvinfo : EIATTR_NUM_BARRIERS
	.align		4
        /*0020*/ 	.byte	0x02, 0x4c
        /*0022*/ 	.byte	0x09
	.zero		1


	//----- nvinfo : EIATTR_EXTERNS
	.align		4
        /*0024*/ 	.byte	0x04, 0x0f
        /*0026*/ 	.short	(.L_259 - .L_258)


	//   ....[0]....
	.align		4
.L_258:
        /*0028*/ 	.word	index@(__assertfail)


	//----- nvinfo : EIATTR_ANNOTATIONS
	.align		4
.L_259:
        /*002c*/ 	.byte	0x04, 0x55
        /*002e*/ 	.short	(.L_261 - .L_260)


	//   ....[0]....
.L_260:
        /* <DEDUP_REMOVED lines=12> */


	//----- nvinfo : EIATTR_MERCURY_ISA_VERSION
	.align		4
.L_261:
        /*00e0*/ 	.byte	0x03, 0x5f
        /*00e2*/ 	.short	0x0101


	//----- nvinfo : EIATTR_INT_WARP_WIDE_INSTR_OFFSETS
	.align		4
        /*00e4*/ 	.byte	0x04, 0x31
        /*00e6*/ 	.short	(.L_263 - .L_262)


	//   ....[0]....
.L_262:
        /*00e8*/ 	.word	0x00000120


	//   ....[1]....
        /*00ec*/ 	.word	0x00000160


	//   ....[2]....
        /*00f0*/ 	.word	0x00000220


	//----- nvinfo : EIATTR_COOP_GROUP_MASK_REGIDS
	.align		4
.L_263:
        /*00f4*/ 	.byte	0x04, 0x29
        /*00f6*/ 	.short	(.L_265 - .L_264)


	//   ....[0]....
.L_264:
        /*00f8*/ 	.word	0xffffffff


	//   ....[1]....
        /*00fc*/ 	.word	0xffffffff


	//   ....[2]....
        /*0100*/ 	.word	0xffffffff


	//   ....[3]....
        /*0104*/ 	.word	0xffffffff


	//   ....[4]....
        /*0108*/ 	.word	0xffffffff


	//   ....[5]....
        /*010c*/ 	.word	0xffffffff


	//   ....[6]....
        /*0110*/ 	.word	0xffffffff


	//   ....[7]....
        /*0114*/ 	.word	0xffffffff


	//   ....[8]....
        /*0118*/ 	.word	0xffffffff


	//   ....[9]....
        /*011c*/ 	.word	0xffffffff


	//   ....[10]....
        /*0120*/ 	.word	0xffffffff


	//   ....[11]....
        /*0124*/ 	.word	0xffffffff


	//   ....[12]....
        /*0128*/ 	.word	0xffffffff


	//   ....[13]....
        /*012c*/ 	.word	0xffffffff


	//   ....[14]....
        /*0130*/ 	.word	0xffffffff


	//   ....[15]....
        /*0134*/ 	.word	0xffffffff


	//   ....[16]....
        /*0138*/ 	.word	0xffffffff


	//   ....[17]....
        /*013c*/ 	.word	0xffffffff


	//   ....[18]....
        /*0140*/ 	.word	0xffffffff


	//   ....[19]....
        /*0144*/ 	.word	0xffffffff


	//   ....[20]....
        /*0148*/ 	.word	0xffffffff


	//   ....[21]....
        /*014c*/ 	.word	0xffffffff


	//   ....[22]....
        /*0150*/ 	.word	0xffffffff


	//   ....[23]....
        /*0154*/ 	.word	0xffffffff


	//   ....[24]....
        /*0158*/ 	.word	0xffffffff


	//   ....[25]....
        /*015c*/ 	.word	0xffffffff


	//   ....[26]....
        /*0160*/ 	.word	0xffffffff


	//   ....[27]....
        /*0164*/ 	.word	0xffffffff


	//   ....[28]....
        /*0168*/ 	.word	0xffffffff


	//   ....[29]....
        /*016c*/ 	.word	0xffffffff


	//   ....[30]....
        /*0170*/ 	.word	0xffffffff


	//   ....[31]....
        /*0174*/ 	.word	0xffffffff


	//   ....[32]....
        /*0178*/ 	.word	0xffffffff


	//   ....[33]....
        /*017c*/ 	.word	0xffffffff


	//   ....[34]....
        /*0180*/ 	.word	0xffffffff


	//   ....[35]....
        /*0184*/ 	.word	0xffffffff


	//   ....[36]....
        /*0188*/ 	.word	0xffffffff


	//   ....[37]....
        /*018c*/ 	.word	0xffffffff


	//   ....[38]....
        /*0190*/ 	.word	0xffffffff


	//   ....[39]....
        /*0194*/ 	.word	0xffffffff


	//   ....[40]....
        /*0198*/ 	.word	0xffffffff


	//   ....[41]....
        /*019c*/ 	.word	0xffffffff


	//   ....[42]....
        /*01a0*/ 	.word	0xffffffff


	//   ....[43]....
        /*01a4*/ 	.word	0xffffffff


	//   ....[44]....
        /*01a8*/ 	.word	0xffffffff


	//   ....[45]....
        /*01ac*/ 	.word	0xffffffff


	//   ....[46]....
        /*01b0*/ 	.word	0xffffffff


	//   ....[47]....
        /*01b4*/ 	.word	0xffffffff


	//   ....[48]....
        /*01b8*/ 	.word	0xffffffff


	//   ....[49]....
        /*01bc*/ 	.word	0xffffffff


	//   ....[50]....
        /*01c0*/ 	.word	0xffffffff


	//   ....[51]....
        /*01c4*/ 	.word	0xffffffff


	//   ....[52]....
        /*01c8*/ 	.word	0xffffffff


	//   ....[53]....
        /*01cc*/ 	.word	0xffffffff


	//   ....[54]....
        /*01d0*/ 	.word	0xffffffff


	//   ....[55]....
        /*01d4*/ 	.word	0x0500000f


	//   ....[56]....
        /*01d8*/ 	.word	0x0500000f


	//   ....[57]....
        /*01dc*/ 	.word	0x0500000f


	//   ....[58]....
        /*01e0*/ 	.word	0x0500000f


	//   ....[59]....
        /*01e4*/ 	.word	0x0500000f


	//   ....[60]....
        /*01e8*/ 	.word	0x0500000f


	//   ....[61]....
        /*01ec*/ 	.word	0x0500000f


	//   ....[62]....
        /*01f0*/ 	.word	0x0500000f


	//   ....[63]....
        /*01f4*/ 	.word	0x0500000f


	//   ....[64]....
        /*01f8*/ 	.word	0x0500000f


	//   ....[65]....
        /*01fc*/ 	.word	0x0500000f


	//   ....[66]....
        /*0200*/ 	.word	0x0500000f


	//   ....[67]....
        /*0204*/ 	.word	0x0500000f


	//   ....[68]....
        /*0208*/ 	.word	0x0500000f


	//   ....[69]....
        /*020c*/ 	.word	0x0500000f


	//   ....[70]....
        /*0210*/ 	.word	0x0500000f


	//   ....[71]....
        /*0214*/ 	.word	0x0500000f


	//   ....[72]....
        /*0218*/ 	.word	0x0500000f


	//----- nvinfo : EIATTR_COOP_GROUP_INSTR_OFFSETS
	.align		4
.L_265:
        /*021c*/ 	.byte	0x04, 0x28
        /*021e*/ 	.short	(.L_267 - .L_266)


	//   ....[0]....
.L_266:
        /*0220*/ 	.word	0x00000060


	//   ....[1]....
        /*0224*/ 	.word	0x00000130


	//   ....[2]....
        /*0228*/ 	.word	0x00000230


	//   ....[3]....
        /*022c*/ 	.word	0x000003a0


	//   ....[4]....
        /*0230*/ 	.word	0x00000500


	//   ....[5]....
        /*0234*/ 	.word	0x00000620


	//   ....[6]....
        /*0238*/ 	.word	0x00000780


	//   ....[7]....
        /*023c*/ 	.word	0x00001150


	//   ....[8]....
        /*0240*/ 	.word	0x00002050


	//   ....[9]....
        /*0244*/ 	.word	0x00002180


	//   ....[10]....
        /*0248*/ 	.word	0x00002ab0


	//   ....[11]....
        /*024c*/ 	.word	0x00002b60


	//   ....[12]....
        /*0250*/ 	.word	0x000035b0


	//   ....[13]....
        /*0254*/ 	.word	0x00003610


	//   ....[14]....
        /*0258*/ 	.word	0x00004fb0


	//   ....[15]....
        /*025c*/ 	.word	0x00005260


	//   ....[16]....
        /*0260*/ 	.word	0x00005e30


	//   ....[17]....
        /*0264*/ 	.word	0x00005f40


	//   ....[18]....
        /*0268*/ 	.word	0x00006830


	//   ....[19]....
        /*026c*/ 	.word	0x00006880


	//   ....[20]....
        /*0270*/ 	.word	0x00008ac0


	//   ....[21]....
        /*0274*/ 	.word	0x00008ae0


	//   ....[22]....
        /*0278*/ 	.word	0x00008fe0


	//   ....[23]....
        /*027c*/ 	.word	0x00009040


	//   ....[24]....
        /*0280*/ 	.word	0x0000a2e0


	//   ....[25]....
        /*0284*/ 	.word	0x0000a310


	//   ....[26]....
        /*0288*/ 	.word	0x0000a3f0


	//   ....[27]....
        /*028c*/ 	.word	0x0000a400


	//   ....[28]....
        /*0290*/ 	.word	0x0000b2e0


	//   ....[29]....
        /*0294*/ 	.word	0x0000b320


	//   ....[30]....
        /*0298*/ 	.word	0x0000b360


	//   ....[31]....
        /*029c*/ 	.word	0x0000b390


	//   ....[32]....
        /*02a0*/ 	.word	0x0000b3b0


	//   ....[33]....
        /*02a4*/ 	.word	0x0000b3d0


	//   ....[34]....
        /*02a8*/ 	.word	0x0000ba10


	//   ....[35]....
        /*02ac*/ 	.word	0x0000ba20


	//   ....[36]....
        /*02b0*/ 	.word	0x0000c420


	//   ....[37]....
        /*02b4*/ 	.word	0x0000cf30


	//   ....[38]....
        /*02b8*/ 	.word	0x0000d8e0


	//   ....[39]....
        /*02bc*/ 	.word	0x0000d910


	//   ....[40]....
        /*02c0*/ 	.word	0x0000d940


	//   ....[41]....
        /*02c4*/ 	.word	0x0000d960


	//   ....[42]....
        /*02c8*/ 	.word	0x0000da20


	//   ....[43]....
        /*02cc*/ 	.word	0x0000da30


	//   ....[44]....
        /*02d0*/ 	.word	0x0000dad0


	//   ....[45]....
        /*02d4*/ 	.word	0x0000db10


	//   ....[46]....
        /*02d8*/ 	.word	0x0000db80


	//   ....[47]....
        /*02dc*/ 	.word	0x0000dbb0


	//   ....[48]....
        /*02e0*/ 	.word	0x0000dc30


	//   ....[49]....
        /*02e4*/ 	.word	0x0000dc70


	//   ....[50]....
        /*02e8*/ 	.word	0x0000dce0


	//   ....[51]....
        /*02ec*/ 	.word	0x0000dd10


	//   ....[52]....
        /*02f0*/ 	.word	0x0000dd90


	//   ....[53]....
        /*02f4*/ 	.word	0x0000ddc0


	//   ....[54]....
        /*02f8*/ 	.word	0x00010030


	//   ....[55]....
        /*02fc*/ 	.word	0x00010590


	//   ....[56]....
        /*0300*/ 	.word	0x00010700


	//   ....[57]....
        /*0304*/ 	.word	0x00010760


	//   ....[58]....
        /*0308*/ 	.word	0x00010800


	//   ....[59]....
        /*030c*/ 	.word	0x000108e0


	//   ....[60]....
        /*0310*/ 	.word	0x000109c0


	//   ....[61]....
        /*0314*/ 	.word	0x00010a90


	//   ....[62]....
        /*0318*/ 	.word	0x00010b20


	//   ....[63]....
        /*031c*/ 	.word	0x00010bf0


	//   ....[64]....
        /*0320*/ 	.word	0x00010c80


	//   ....[65]....
        /*0324*/ 	.word	0x00010d50


	//   ....[66]....
        /*0328*/ 	.word	0x00010de0


	//   ....[67]....
        /*032c*/ 	.word	0x00010eb0


	//   ....[68]....
        /*0330*/ 	.word	0x00010f40


	//   ....[69]....
        /*0334*/ 	.word	0x00011010


	//   ....[70]....
        /*0338*/ 	.word	0x00011090


	//   ....[71]....
        /*033c*/ 	.word	0x00011150


	//   ....[72]....
        /*0340*/ 	.word	0x00011550


	//----- nvinfo : EIATTR_REG_RECONFIG
	.align		4
.L_267:
        /*0344*/ 	.byte	0x01, 0x54
	.zero		2


	//----- nvinfo : EIATTR_SYSCALL_OFFSETS
	.align		4
        /*0348*/ 	.byte	0x04, 0x46
        /*034a*/ 	.short	(.L_269 - .L_268)


	//   ....[0]....
.L_268:
        /*034c*/ 	.word	0x00001310


	//   ....[1]....
        /*0350*/ 	.word	0x0000cbc0


	//   ....[2]....
        /*0354*/ 	.word	0x0000cd00


	//   ....[3]....
        /*0358*/ 	.word	0x0000cdf0


	//   ....[4]....
        /*035c*/ 	.word	0x0000d520


	//----- nvinfo : EIATTR_MBARRIER_INSTR_OFFSETS
	.align		4
.L_269:
        /*0360*/ 	.byte	0x04, 0x39
        /*0362*/ 	.short	(.L_271 - .L_270)


	//   ....[0]....
.L_270:
        /*0364*/ 	.word	0x00000250
        /*0368*/ 	.word	0x000000ff
        /*036c*/ 	.word	0x00034800
        /*0370*/ 	.short	0x0100
        /*0372*/ 	.byte	0x08
	.zero		1


	//   ....[1]....
        /*0374*/ 	.word	0x00000260
        /*0378*/ 	.word	0x000000ff
        /*037c*/ 	.word	0x00034820
        /*0380*/ 	.short	0x0100
        /*0382*/ 	.byte	0x08
	.zero		1


	//   ....[2]....
        /*0384*/ 	.word	0x00000350
        /*0388*/ 	.word	0x000000ff
        /*038c*/ 	.word	0x00034830
        /*0390*/ 	.short	0x0100
        /*0392*/ 	.byte	0x08
	.zero		1


	//   ....[3]....
        /*0394*/ 	.word	0x00000360
        /*0398*/ 	.word	0x000000ff
        /*039c*/ 	.word	0x00034840
        /*03a0*/ 	.short	0x0100
        /*03a2*/ 	.byte	0x08
	.zero		1


	//   ....[4]....
        /*03a4*/ 	.word	0x00000370
        /*03a8*/ 	.word	0x000000ff
        /*03ac*/ 	.word	0x00034838
        /*03b0*/ 	.short	0x0100
        /*03b2*/ 	.byte	0x08
	.zero		1


	//   ....[5]....
        /*03b4*/ 	.word	0x00000380
        /*03b8*/ 	.word	0x000000ff
        /*03bc*/ 	.word	0x00034848
        /*03c0*/ 	.short	0x0100
        /*03c2*/ 	.byte	0x08
	.zero		1


	//   ....[6]....
        /*03c4*/ 	.word	0x000004b0
        /*03c8*/ 	.word	0x000000ff
        /*03cc*/ 	.word	0x00034850
        /*03d0*/ 	.short	0x0100
        /*03d2*/ 	.byte	0x08
	.zero		1


	//   ....[7]....
        /*03d4*/ 	.word	0x000004c0
        /*03d8*/ 	.word	0x000000ff
        /*03dc*/ 	.word	0x00034860
        /*03e0*/ 	.short	0x0100
        /*03e2*/ 	.byte	0x08
	.zero		1


	//   ....[8]....
        /*03e4*/ 	.word	0x000004d0
        /*03e8*/ 	.word	0x000000ff
        /*03ec*/ 	.word	0x00034858
        /*03f0*/ 	.short	0x0100
        /*03f2*/ 	.byte	0x08
	.zero		1


	//   ....[9]....
        /*03f4*/ 	.word	0x000004e0
        /*03f8*/ 	.word	0x000000ff
        /*03fc*/ 	.word	0x00034868
        /*0400*/ 	.short	0x0100
        /*0402*/ 	.byte	0x08
	.zero		1


	//   ....[10]....
        /*0404*/ 	.word	0x000005d0
        /*0408*/ 	.word	0x000000ff
        /*040c*/ 	.word	0x00034870
        /*0410*/ 	.short	0x0100
        /*0412*/ 	.byte	0x06
	.zero		1


	//   ....[11]....
        /*0414*/ 	.word	0x000005e0
        /*0418*/ 	.word	0x000000ff
        /*041c*/ 	.word	0x00034880
        /*0420*/ 	.short	0x0100
        /*0422*/ 	.byte	0x06
	.zero		1


	//   ....[12]....
        /*0424*/ 	.word	0x000005f0
        /*0428*/ 	.word	0x000000ff
        /*042c*/ 	.word	0x00034878
        /*0430*/ 	.short	0x0100
        /*0432*/ 	.byte	0x06
	.zero		1


	//   ....[13]....
        /*0434*/ 	.word	0x00000600
        /*0438*/ 	.word	0x000000ff
        /*043c*/ 	.word	0x00034888
        /*0440*/ 	.short	0x0100
        /*0442*/ 	.byte	0x06
	.zero		1


	//   ....[14]....
        /*0444*/ 	.word	0x00000730
        /*0448*/ 	.word	0x000000ff
        /*044c*/ 	.word	0x00034890
        /*0450*/ 	.short	0x0100
        /*0452*/ 	.byte	0x08
	.zero		1


	//   ....[15]....
        /*0454*/ 	.word	0x00000740
        /*0458*/ 	.word	0x000000ff
        /*045c*/ 	.word	0x000348a0
        /*0460*/ 	.short	0x0100
        /*0462*/ 	.byte	0x08
	.zero		1


	//   ....[16]....
        /*0464*/ 	.word	0x00000750
        /*0468*/ 	.word	0x000000ff
        /*046c*/ 	.word	0x00034898
        /*0470*/ 	.short	0x0100
        /*0472*/ 	.byte	0x08
	.zero		1


	//   ....[17]....
        /*0474*/ 	.word	0x00000760
        /*0478*/ 	.word	0x000000ff
        /*047c*/ 	.word	0x000348a8
        /*0480*/ 	.short	0x0100
        /*0482*/ 	.byte	0x08
	.zero		1


	//   ....[18]....
        /*0484*/ 	.word	0x00000890
        /*0488*/ 	.word	0x000000ff
        /*048c*/ 	.word	0x000348b0
        /*0490*/ 	.short	0x0100
        /*0492*/ 	.byte	0x08
	.zero		1


	//   ....[19]....
        /*0494*/ 	.word	0x000008a0
        /*0498*/ 	.word	0x000000ff
        /*049c*/ 	.word	0x000348c0
        /*04a0*/ 	.short	0x0100
        /*04a2*/ 	.byte	0x08
	.zero		1


	//   ....[20]....
        /*04a4*/ 	.word	0x000008b0
        /*04a8*/ 	.word	0x000000ff
        /*04ac*/ 	.word	0x000348b8
        /*04b0*/ 	.short	0x0100
        /*04b2*/ 	.byte	0x08
	.zero		1


	//   ....[21]....
        /*04b4*/ 	.word	0x000008c0
        /*04b8*/ 	.word	0x000000ff
        /*04bc*/ 	.word	0x000348c8
        /*04c0*/ 	.short	0x0100
        /*04c2*/ 	.byte	0x08
	.zero		1


	//   ....[22]....
        /*04c4*/ 	.word	0x00001340
        /*04c8*/ 	.word	0x000000ff
        /*04cc*/ 	.word	0x00034800
        /*04d0*/ 	.short	0x010a
        /*04d2*/ 	.byte	0x24
	.zero		1


	//   ....[23]....
        /*04d4*/ 	.word	0x000013a0
        /*04d8*/ 	.word	0x000000ff
        /*04dc*/ 	.word	0x00034830
        /*04e0*/ 	.short	0x010a
        /*04e2*/ 	.byte	0x24
	.zero		1


	//   ....[24]....
        /*04e4*/ 	.word	0x00001430
        /*04e8*/ 	.word	0x000000ff
        /*04ec*/ 	.word	0x00034830
        /*04f0*/ 	.short	0x010a
        /*04f2*/ 	.byte	0x24
	.zero		1


	//   ....[25]....
        /*04f4*/ 	.word	0x00003a20
        /*04f8*/ 	.word	0x00000003
        /*04fc*/ 	.word	0x00000000
        /*0500*/ 	.short	0x0101
        /*0502*/ 	.byte	0x3f
	.zero		1


	//   ....[26]....
        /*0504*/ 	.word	0x00004450
        /*0508*/ 	.word	0x000000ff
        /*050c*/ 	.word	0x00034830
        /*0510*/ 	.short	0x010a
        /*0512*/ 	.byte	0x3d
	.zero		1


	//   ....[27]....
        /*0514*/ 	.word	0x00004490
        /*0518*/ 	.word	0x000000ff
        /*051c*/ 	.word	0x00034830
        /*0520*/ 	.short	0x010a
        /*0522*/ 	.byte	0x3d
	.zero		1


	//   ....[28]....
        /*0524*/ 	.word	0x00004cd0
        /*0528*/ 	.word	0x000000ff
        /*052c*/ 	.word	0x00034850
        /*0530*/ 	.short	0x010a
        /*0532*/ 	.byte	0x07
	.zero		1


	//   ....[29]....
        /*0534*/ 	.word	0x00004d10
        /*0538*/ 	.word	0x000000ff
        /*053c*/ 	.word	0x00034850
        /*0540*/ 	.short	0x010a
        /*0542*/ 	.byte	0x07
	.zero		1


	//   ....[30]....
        /*0544*/ 	.word	0x00006e10
        /*0548*/ 	.word	0x0000000c
        /*054c*/ 	.word	0x00000000
        /*0550*/ 	.short	0x0101
        /*0552*/ 	.byte	0x3f
	.zero		1


	//   ....[31]....
        /*0554*/ 	.word	0x00006e50
        /*0558*/ 	.word	0x00000029
        /*055c*/ 	.word	0x00000000
        /*0560*/ 	.short	0x0101
        /*0562*/ 	.byte	0x3f
	.zero		1


	//   ....[32]....
        /*0564*/ 	.word	0x00007640
        /*0568*/ 	.word	0x000000ff
        /*056c*/ 	.word	0x00034830
        /*0570*/ 	.short	0x010a
        /*0572*/ 	.byte	0x28
	.zero		1


	//   ....[33]....
        /*0574*/ 	.word	0x00007680
        /*0578*/ 	.word	0x000000ff
        /*057c*/ 	.word	0x00034830
        /*0580*/ 	.short	0x010a
        /*0582*/ 	.byte	0x28
	.zero		1


	//   ....[34]....
        /*0584*/ 	.word	0x00007ec0
        /*0588*/ 	.word	0x000000ff
        /*058c*/ 	.word	0x00034850
        /*0590*/ 	.short	0x010a
        /*0592*/ 	.byte	0x07
	.zero		1


	//   ....[35]....
        /*0594*/ 	.word	0x00007f00
        /*0598*/ 	.word	0x000000ff
        /*059c*/ 	.word	0x00034850
        /*05a0*/ 	.short	0x010a
        /*05a2*/ 	.byte	0x07
	.zero		1


	//   ....[36]....
        /*05a4*/ 	.word	0x00009b00
        /*05a8*/ 	.word	0x00000015
        /*05ac*/ 	.word	0x00000000
        /*05b0*/ 	.short	0x0101
        /*05b2*/ 	.byte	0x3f
	.zero		1


	//   ....[37]....
        /*05b4*/ 	.word	0x00009b80
        /*05b8*/ 	.word	0x00000015
        /*05bc*/ 	.word	0x00000000
        /*05c0*/ 	.short	0x0101
        /*05c2*/ 	.byte	0x3f
	.zero		1


	//   ....[38]....
        /*05c4*/ 	.word	0x0000a250
        /*05c8*/ 	.word	0x000000ff
        /*05cc*/ 	.word	0x00034850
        /*05d0*/ 	.short	0x010a
        /*05d2*/ 	.byte	0x05
	.zero		1


	//   ....[39]....
        /*05d4*/ 	.word	0x0000a290
        /*05d8*/ 	.word	0x000000ff
        /*05dc*/ 	.word	0x00034850
        /*05e0*/ 	.short	0x010a
        /*05e2*/ 	.byte	0x05
	.zero		1


	//   ....[40]....
        /*05e4*/ 	.word	0x0000a750
        /*05e8*/ 	.word	0x00000009
        /*05ec*/ 	.word	0x00000000
        /*05f0*/ 	.short	0x0101
        /*05f2*/ 	.byte	0x3f
	.zero		1


	//   ....[41]....
        /*05f4*/ 	.word	0x0000b3c0
        /*05f8*/ 	.word	0x000000ff
        /*05fc*/ 	.word	0x00000000
        /*0600*/ 	.short	0x0101
        /*0602*/ 	.byte	0x04
	.zero		1


	//   ....[42]....
        /*0604*/ 	.word	0x0000d140
        /*0608*/ 	.word	0x000000ff
        /*060c*/ 	.word	0x00034840
        /*0610*/ 	.short	0x010a
        /*0612*/ 	.byte	0x26
	.zero		1


	//   ....[43]....
        /*0614*/ 	.word	0x0000def0
        /*0618*/ 	.word	0x000000ff
        /*061c*/ 	.word	0x00034800
        /*0620*/ 	.short	0x0107
        /*0622*/ 	.byte	0x26
	.zero		1


	//   ....[44]....
        /*0624*/ 	.word	0x0000df60
        /*0628*/ 	.word	0x000000ff
        /*062c*/ 	.word	0x00034800
        /*0630*/ 	.short	0x0101
        /*0632*/ 	.byte	0x26
	.zero		1


	//   ....[45]....
        /*0634*/ 	.word	0x0000df80
        /*0638*/ 	.word	0x000000ff
        /*063c*/ 	.word	0x00034820
        /*0640*/ 	.short	0x010a
        /*0642*/ 	.byte	0x26
	.zero		1


	//   ....[46]....
        /*0644*/ 	.word	0x0000e360
        /*0648*/ 	.word	0x000000ff
        /*064c*/ 	.word	0x00034848
        /*0650*/ 	.short	0x010a
        /*0652*/ 	.byte	0x26
	.zero		1


	//   ....[47]....
        /*0654*/ 	.word	0x0000e700
        /*0658*/ 	.word	0x000000ff
        /*065c*/ 	.word	0x00034860
        /*0660*/ 	.short	0x010a
        /*0662*/ 	.byte	0x26
	.zero		1


	//   ....[48]....
        /*0664*/ 	.word	0x0000ec00
        /*0668*/ 	.word	0x000000ff
        /*066c*/ 	.word	0x00034840
        /*0670*/ 	.short	0x010a
        /*0672*/ 	.byte	0x26
	.zero		1


	//   ....[49]....
        /*0674*/ 	.word	0x0000efb0
        /*0678*/ 	.word	0x000000ff
        /*067c*/ 	.word	0x00034868
        /*0680*/ 	.short	0x010a
        /*0682*/ 	.byte	0x26
	.zero		1


	//   ....[50]....
        /*0684*/ 	.word	0x0000f500
        /*0688*/ 	.word	0x000000ff
        /*068c*/ 	.word	0x00034848
        /*0690*/ 	.short	0x010a
        /*0692*/ 	.byte	0x26
	.zero		1


	//   ....[51]....
        /*0694*/ 	.word	0x0000f890
        /*0698*/ 	.word	0x000000ff
        /*069c*/ 	.word	0x00034860
        /*06a0*/ 	.short	0x010a
        /*06a2*/ 	.byte	0x26
	.zero		1


	//   ....[52]....
        /*06a4*/ 	.word	0x0000fc30
        /*06a8*/ 	.word	0x00000003
        /*06ac*/ 	.word	0x00034860
        /*06b0*/ 	.short	0x010a
        /*06b2*/ 	.byte	0x3f
	.zero		1


	//   ....[53]....
        /*06b4*/ 	.word	0x0000ffc0
        /*06b8*/ 	.word	0x00000002
        /*06bc*/ 	.word	0x00034820
        /*06c0*/ 	.short	0x010a
        /*06c2*/ 	.byte	0x3f
	.zero		1


	//   ....[54]....
        /*06c4*/ 	.word	0x00010140
        /*06c8*/ 	.word	0x00000006
        /*06cc*/ 	.word	0x00000000
        /*06d0*/ 	.short	0x010a
        /*06d2*/ 	.byte	0x3f
	.zero		1


	//   ....[55]....
        /*06d4*/ 	.word	0x000101b0
        /*06d8*/ 	.word	0x00000003
        /*06dc*/ 	.word	0x00000000
        /*06e0*/ 	.short	0x010a
        /*06e2*/ 	.byte	0x3f
	.zero		1


	//   ....[56]....
        /*06e4*/ 	.word	0x00010210
        /*06e8*/ 	.word	0x00000000
        /*06ec*/ 	.word	0x00000000
        /*06f0*/ 	.short	0x010a
        /*06f2*/ 	.byte	0x3f
	.zero		1


	//   ....[57]....
        /*06f4*/ 	.word	0x00010240
        /*06f8*/ 	.word	0x00000003
        /*06fc*/ 	.word	0x00000000
        /*0700*/ 	.short	0x010a
        /*0702*/ 	.byte	0x3f
	.zero		1


	//   ....[58]....
        /*0704*/ 	.word	0x000102b0
        /*0708*/ 	.word	0x00000003
        /*070c*/ 	.word	0x00034800
        /*0710*/ 	.short	0x010a
        /*0712*/ 	.byte	0x3f
	.zero		1


	//   ....[59]....
        /*0714*/ 	.word	0x00010310
        /*0718*/ 	.word	0x00000003
        /*071c*/ 	.word	0x00034830
        /*0720*/ 	.short	0x010a
        /*0722*/ 	.byte	0x3f
	.zero		1


	//   ....[60]....
        /*0724*/ 	.word	0x00010370
        /*0728*/ 	.word	0x0000000b
        /*072c*/ 	.word	0x00034830
        /*0730*/ 	.short	0x010a
        /*0732*/ 	.byte	0x3f
	.zero		1


	//   ....[61]....
        /*0734*/ 	.word	0x000103d0
        /*0738*/ 	.word	0x0000000b
        /*073c*/ 	.word	0x00034850
        /*0740*/ 	.short	0x010a
        /*0742*/ 	.byte	0x3f
	.zero		1


	//   ....[62]....
        /*0744*/ 	.word	0x00010430
        /*0748*/ 	.word	0x0000000b
        /*074c*/ 	.word	0x00034830
        /*0750*/ 	.short	0x010a
        /*0752*/ 	.byte	0x3f
	.zero		1


	//   ....[63]....
        /*0754*/ 	.word	0x00010490
        /*0758*/ 	.word	0x00000009
        /*075c*/ 	.word	0x00034850
        /*0760*/ 	.short	0x010a
        /*0762*/ 	.byte	0x3f
	.zero		1


	//   ....[64]....
        /*0764*/ 	.word	0x000104f0
        /*0768*/ 	.word	0x00000000
        /*076c*/ 	.word	0x00034850
        /*0770*/ 	.short	0x010a
        /*0772*/ 	.byte	0x3f
	.zero		1


	//   ....[65]....
        /*0774*/ 	.word	0x00010650
        /*0778*/ 	.word	0x00000003
        /*077c*/ 	.word	0x00034840
        /*0780*/ 	.short	0x010a
        /*0782*/ 	.byte	0x3f
	.zero		1


	//   ....[66]....
        /*0784*/ 	.word	0x00011190
        /*0788*/ 	.word	0x00000003
        /*078c*/ 	.word	0x00034820
        /*0790*/ 	.short	0x010a
        /*0792*/ 	.byte	0x3f
	.zero		1


	//   ....[67]....
        /*0794*/ 	.word	0x000111f0
        /*0798*/ 	.word	0x00000003
        /*079c*/ 	.word	0x00034848
        /*07a0*/ 	.short	0x010a
        /*07a2*/ 	.byte	0x3f
	.zero		1


	//   ....[68]....
        /*07a4*/ 	.word	0x00011250
        /*07a8*/ 	.word	0x00000003
        /*07ac*/ 	.word	0x00034860
        /*07b0*/ 	.short	0x010a
        /*07b2*/ 	.byte	0x3f
	.zero		1


	//   ....[69]....
        /*07b4*/ 	.word	0x000112b0
        /*07b8*/ 	.word	0x00000003
        /*07bc*/ 	.word	0x00034840
        /*07c0*/ 	.short	0x010a
        /*07c2*/ 	.byte	0x3f
	.zero		1


	//   ....[70]....
        /*07c4*/ 	.word	0x00011310
        /*07c8*/ 	.word	0x00000003
        /*07cc*/ 	.word	0x00034868
        /*07d0*/ 	.short	0x010a
        /*07d2*/ 	.byte	0x3f
	.zero		1


	//   ....[71]....
        /*07d4*/ 	.word	0x00011370
        /*07d8*/ 	.word	0x00000003
        /*07dc*/ 	.word	0x00034848
        /*07e0*/ 	.short	0x010a
        /*07e2*/ 	.byte	0x3f
	.zero		1


	//   ....[72]....
        /*07e4*/ 	.word	0x000113d0
        /*07e8*/ 	.word	0x00000003
        /*07ec*/ 	.word	0x00034860
        /*07f0*/ 	.short	0x010a
        /*07f2*/ 	.byte	0x3f
	.zero		1


	//   ....[73]....
        /*07f4*/ 	.word	0x00011420
        /*07f8*/ 	.word	0x00000003
        /*07fc*/ 	.word	0x00034860
        /*0800*/ 	.short	0x010a
        /*0802*/ 	.byte	0x3f
	.zero		1


	//   ....[74]....
        /*0804*/ 	.word	0x00011470
        /*0808*/ 	.word	0x00000002
        /*080c*/ 	.word	0x00034820
        /*0810*/ 	.short	0x010a
        /*0812*/ 	.byte	0x3f
	.zero		1


	//   ....[75]....
        /*0814*/ 	.word	0x00011610
        /*0818*/ 	.word	0x00000006
        /*081c*/ 	.word	0x00000000
        /*0820*/ 	.short	0x010a
        /*0822*/ 	.byte	0x3f
	.zero		1


	//   ....[76]....
        /*0824*/ 	.word	0x00011660
        /*0828*/ 	.word	0x00000003
        /*082c*/ 	.word	0x00000000
        /*0830*/ 	.short	0x010a
        /*0832*/ 	.byte	0x3f
	.zero		1


	//   ....[77]....
        /*0834*/ 	.word	0x000116b0
        /*0838*/ 	.word	0x00000000
        /*083c*/ 	.word	0x00000000
        /*0840*/ 	.short	0x010a
        /*0842*/ 	.byte	0x3f
	.zero		1


	//----- nvinfo : EIATTR_NUM_MBARRIERS
	.align		4
.L_271:
        /*0844*/ 	.byte	0x03, 0x38
        /*0846*/ 	.short	0x0016


	//----- nvinfo : EIATTR_EXIT_INSTR_OFFSETS
	.align		4
        /*0848*/ 	.byte	0x04, 0x1c
        /*084a*/ 	.short	(.L_273 - .L_272)


	//   ....[0]....
.L_272:
        /*084c*/ 	.word	0x00010290


	//----- nvinfo : EIATTR_MAX_THREADS
	.align		4
.L_273:
        /*0850*/ 	.byte	0x04, 0x05
        /*0852*/ 	.short	(.L_275 - .L_274)
.L_274:
        /*0854*/ 	.word	0x00000180
        /*0858*/ 	.word	0x00000001
        /*085c*/ 	.word	0x00000001


	//----- nvinfo : EIATTR_CRS_STACK_SIZE
	.align		4
.L_275:
        /*0860*/ 	.byte	0x04, 0x1e
        /*0862*/ 	.short	(.L_277 - .L_276)
.L_276:
        /*0864*/ 	.word	0x00000000


	//----- nvinfo : EIATTR_CBANK_PARAM_SIZE
	.align		4
.L_277:
        /*0868*/ 	.byte	0x03, 0x19
        /*086a*/ 	.short	0x0a70


	//----- nvinfo : EIATTR_PARAM_CBANK
	.align		4
        /*086c*/ 	.byte	0x04, 0x0a
        /*086e*/ 	.short	(.L_279 - .L_278)
	.align		4
.L_278:
        /*0870*/ 	.word	index@(.nv.constant0._ZN7cutlass13device_kernelIN5flash11enable_sm90INS1_16FlashAttnFwdSm90INS1_25CollectiveMainloopFwdSm90ILi2EN4cute5tupleIJNS5_1CILi1EEES8_S8_EEENS6_IJNS7_ILi128EEESA_NS7_ILi192EEEEEELi128ENS_10bfloat16_tEfNS_4arch4Sm90ELb1ELb0ELb1ELb0ELb0ELb0ELb0ELb1ELb1ELb1ELb1ELb0EEENS1_21CollectiveEpilogueFwdINS6_IJSA_SA_SA_EEES9_SD_SF_Li256ELb0ELb1ELb1ELb0EEENS1_19SingleTileSchedulerILb0ELb1ELb1ELi128EEEEEEEEEvNT_6ParamsE)
        /*0874*/ 	.short	0x0210
        /*0876*/ 	.short	0x0a70


	//----- nvinfo : EIATTR_SW_WAR
	.align		4
.L_279:
        /*0878*/ 	.byte	0x04, 0x36
        /*087a*/ 	.short	(.L_281 - .L_280)
.L_280:
        /*087c*/ 	.word	0x00000008
.L_281:


//--------------------- .nv.info._ZN7cutlass13device_kernelIN5flash11enable_sm90INS1_16FlashAttnFwdSm90INS1_25CollectiveMainloopFwdSm90ILi2EN4cute5tupleIJNS5_1CILi1EEES8_S8_EEENS6_IJNS7_ILi128EEESA_NS7_ILi192EEEEEELi128ENS_10bfloat16_tEfNS_4arch4Sm90ELb1ELb0ELb1ELb1ELb0ELb0ELb0ELb1ELb1ELb1ELb1ELb0EEENS1_21CollectiveEpilogueFwdINS6_IJSA_SA_SA_EEES9_SD_SF_Li256ELb1ELb1ELb1ELb0EEENS1_36VarlenDynamicPersistentTileSchedulerILi128ELi128ELi256ELi128ELb1ELb1ELb1ELb1ELb1ELb1EEEEEEEEEvNT_6ParamsE --------------------------
	.section	.nv.info._ZN7cutlass13device_kernelIN5flash11enable_sm90INS1_16FlashAttnFwdSm90INS1_25CollectiveMainloopFwdSm90ILi2EN4cute5tupleIJNS5_1CILi1EEES8_S8_EEENS6_IJNS7_ILi128EEESA_NS7_ILi192EEEEEELi128ENS_10bfloat16_tEfNS_4arch4Sm90ELb1ELb0ELb1ELb1ELb0ELb0ELb0ELb1ELb1ELb1ELb1ELb0EEENS1_21CollectiveEpilogueFwdINS6_IJSA_SA_SA_EEES9_SD_SF_Li256ELb1ELb1ELb1ELb0EEENS1_36VarlenDynamicPersistentTileSchedulerILi128ELi128ELi256ELi128ELb1ELb1ELb1ELb1ELb1ELb1EEEEEEEEEvNT_6ParamsE,"",@"SHT_CUDA_INFO"
	.sectionflags	@""
	.align	4


	//----- nvinfo : EIATTR_CUDA_API_VERSION
	.align		4
        /*0000*/ 	.byte	0x04, 0x37
        /*0002*/ 	.short	(.L_283 - .L_282)
.L_282:
        /*0004*/ 	.word	0x00000082


	//----- nvinfo : EIATTR_KPARAM_INFO
	.align		4
.L_283:
        /*0008*/ 	.byte	0x04, 0x17
        /*000a*/ 	.short	(.L_285 - .L_284)
.L_284:
        /*000c*/ 	.word	0x00000000
        /*0010*/ 	.short	0x0000
        /*0012*/ 	.short	0x0070
        /*0014*/ 	.byte	0x00, 0xf0, 0x01, 0x2a


	//----- nvinfo : EIATTR_SPARSE_MMA_MASK
	.align		4
.L_285:
        /*0018*/ 	.byte	0x03, 0x50
        /*001a*/ 	.short	0x0000


	//----- nvinfo : EIATTR_MAXREG_COUNT
	.align		4
        /*001c*/ 	.byte	0x03, 0x1b
        /*001e*/ 	.short	0x00a8


	//----- nvinfo : EIATTR_NUM_BARRIERS
	.align		4
        /*0020*/ 	.byte	0x02, 0x4c
        /*0022*/ 	.byte	0x09
	.zero		1


	//----- nvinfo : EIATTR_EXTERNS
	.align		4
        /*0024*/ 	.byte	0x04, 0x0f
        /*0026*/ 	.short	(.L_287 - .L_286)


	//   ....[0]....
	.align		4
.L_286:
        /*0028*/ 	.word	index@(__assertfail)


	//----- nvinfo : EIATTR_ANNOTATIONS
	.align		4
.L_287:
        /*002c*/ 	.byte	0x04, 0x55
        /*002e*/ 	.short	(.L_289 - .L_288)


	//   ....[0]....
.L_288:
        /* <DEDUP_REMOVED lines=73> */


	//----- nvinfo : EIATTR_MERCURY_ISA_VERSION
	.align		4
.L_289:
        /*04a8*/ 	.byte	0x03, 0x5f
        /*04aa*/ 	.short	0x0101


	//----- nvinfo : EIATTR_UNUSED_LOAD_BYTE_OFFSET
	.align		4
        /*04ac*/ 	.byte	0x04, 0x44
        /*04ae*/ 	.short	(.L_291 - .L_290)


	//   ....[0]....
.L_290:
        /*04b0*/ 	.word	0x000009f0
        /*04b4*/ 	.word	0x0000fff0


	//   ....[1]....
        /*04b8*/ 	.word	0x0000b180
        /*04bc*/ 	.word	0x0000fff0


	//----- nvinfo : EIATTR_INT_WARP_WIDE_INSTR_OFFSETS
	.align		4
.L_291:
        /*04c0*/ 	.byte	0x04, 0x31
        /*04c2*/ 	.short	(.L_293 - .L_292)


	//   ....[0]....
.L_292:
        /*04c4*/ 	.word	0x00000120


	//   ....[1]....
        /*04c8*/ 	.word	0x00000160


	//   ....[2]....
        /*04cc*/ 	.word	0x00000220


	//   ....[3]....
        /*04d0*/ 	.word	0x0000f960


	//   ....[4]....
        /*04d4*/ 	.word	0x0000f9f0


	//   ....[5]....
        /*04d8*/ 	.word	0x00013470


	//   ....[6]....
        /*04dc*/ 	.word	0x000134d0


	//----- nvinfo : EIATTR_COOP_GROUP_MASK_REGIDS
	.align		4
.L_293:
        /*04e0*/ 	.byte	0x04, 0x29
        /*04e2*/ 	.short	(.L_295 - .L_294)


	//   ....[0]....
.L_294:
        /*04e4*/ 	.word	0xffffffff


	//   ....[1]....
        /*04e8*/ 	.word	0xffffffff


	//   ....[2]....
        /*04ec*/ 	.word	0xffffffff


	//   ....[3]....
        /*04f0*/ 	.word	0xffffffff


	//   ....[4]....
        /*04f4*/ 	.word	0xffffffff


	//   ....[5]....
        /*04f8*/ 	.word	0xffffffff


	//   ....[6]....
        /*04fc*/ 	.word	0xffffffff


	//   ....[7]....
        /*0500*/ 	.word	0xffffffff


	//   ....[8]....
        /*0504*/ 	.word	0xffffffff


	//   ....[9]....
        /*0508*/ 	.word	0xffffffff


	//   ....[10]....
        /*050c*/ 	.word	0xffffffff


	//   ....[11]....
        /*0510*/ 	.word	0xffffffff


	//   ....[12]....
        /*0514*/ 	.word	0xffffffff


	//   ....[13]....
        /*0518*/ 	.word	0xffffffff


	//   ....[14]....
        /*051c*/ 	.word	0xffffffff


	//   ....[15]....
        /*0520*/ 	.word	0xffffffff


	//   ....[16]....
        /*0524*/ 	.word	0xffffffff


	//   ....[17]....
        /*0528*/ 	.word	0xffffffff


	//   ....[18]....
        /*052c*/ 	.word	0xffffffff


	//   ....[19]....
        /*0530*/ 	.word	0xffffffff


	//   ....[20]....
        /*0534*/ 	.word	0xffffffff


	//   ....[21]....
        /*0538*/ 	.word	0xffffffff


	//   ....[22]....
        /*053c*/ 	.word	0xffffffff


	//   ....[23]....
        /*0540*/ 	.word	0xffffffff


	//   ....[24]....
        /*0544*/ 	.word	0xffffffff


	//   ....[25]....
        /*0548*/ 	.word	0xffffffff


	//   ....[26]....
        /*054c*/ 	.word	0xffffffff


	//   ....[27]....
        /*0550*/ 	.word	0xffffffff


	//   ....[28]....
        /*0554*/ 	.word	0xffffffff


	//   ....[29]....
        /*0558*/ 	.word	0xffffffff


	//   ....[30]....
        /*055c*/ 	.word	0xffffffff


	//   ....[31]....
        /*0560*/ 	.word	0xffffffff


	//   ....[32]....
        /*0564*/ 	.word	0xffffffff


	//   ....[33]....
        /*0568*/ 	.word	0xffffffff


	//   ....[34]....
        /*056c*/ 	.word	0xffffffff


	//   ....[35]....
        /*0570*/ 	.word	0xffffffff


	//   ....[36]....
        /*0574*/ 	.word	0xffffffff


	//   ....[37]....
        /*0578*/ 	.word	0xffffffff


	//   ....[38]....
        /*057c*/ 	.word	0xffffffff


	//   ....[39]....
        /*0580*/ 	.word	0xffffffff


	//   ....[40]....
        /*0584*/ 	.word	0xffffffff


	//   ....[41]....
        /*0588*/ 	.word	0xffffffff


	//   ....[42]....
        /*058c*/ 	.word	0xffffffff


	//   ....[43]....
        /*0590*/ 	.word	0xffffffff


	//   ....[44]....
        /*0594*/ 	.word	0xffffffff


	//   ....[45]....
        /*0598*/ 	.word	0xffffffff


	//   ....[46]....
        /*059c*/ 	.word	0xffffffff


	//   ....[47]....
        /*05a0*/ 	.word	0xffffffff


	//   ....[48]....
        /*05a4*/ 	.word	0xffffffff


	//   ....[49]....
        /*05a8*/ 	.word	0xffffffff


	//   ....[50]....
        /*05ac*/ 	.word	0xffffffff


	//   ....[51]....
        /*05b0*/ 	.word	0xffffffff


	//   ....[52]....
        /*05b4*/ 	.word	0xffffffff


	//   ....[53]....
        /*05b8*/ 	.word	0xffffffff


	//   ....[54]....
        /*05bc*/ 	.word	0xffffffff


	//   ....[55]....
        /*05c0*/ 	.word	0xffffffff


	//   ....[56]....
        /*05c4*/ 	.word	0xffffffff


	//   ....[57]....
        /*05c8*/ 	.word	0xffffffff


	//   ....[58]....
        /*05cc*/ 	.word	0xffffffff


	//   ....[59]....
        /*05d0*/ 	.word	0xffffffff


	//   ....[60]....
        /*05d4*/ 	.word	0xffffffff


	//   ....[61]....
        /*05d8*/ 	.word	0xffffffff


	//   ....[62]....
        /*05dc*/ 	.word	0xffffffff


	//   ....[63]....
        /*05e0*/ 	.word	0xffffffff


	//   ....[64]....
        /*05e4*/ 	.word	0xffffffff


	//   ....[65]....
        /*05e8*/ 	.word	0xffffffff


	//   ....[66]....
        /*05ec*/ 	.word	0xffffffff


	//   ....[67]....
        /*05f0*/ 	.word	0xffffffff


	//   ....[68]....
        /*05f4*/ 	.word	0xffffffff


	//   ....[69]....
        /*05f8*/ 	.word	0xffffffff


	//   ....[70]....
        /*05fc*/ 	.word	0xffffffff


	//   ....[71]....
        /*0600*/ 	.word	0xffffffff


	//   ....[72]....
        /*0604*/ 	.word	0xffffffff


	//   ....[73]....
        /*0608*/ 	.word	0xffffffff


	//   ....[74]....
        /*060c*/ 	.word	0xffffffff


	//   ....[75]....
        /*0610*/ 	.word	0xffffffff


	//   ....[76]....
        /*0614*/ 	.word	0xffffffff


	//   ....[77]....
        /*0618*/ 	.word	0xffffffff


	//   ....[78]....
        /*061c*/ 	.word	0xffffffff


	//   ....[79]....
        /*0620*/ 	.word	0xffffffff


	//   ....[80]....
        /*0624*/ 	.word	0xffffffff


	//   ....[81]....
        /*0628*/ 	.word	0xffffffff


	//   ....[82]....
        /*062c*/ 	.word	0xffffffff


	//   ....[83]....
        /*0630*/ 	.word	0xffffffff


	//   ....[84]....
        /*0634*/ 	.word	0xffffffff


	//   ....[85]....
        /*0638*/ 	.word	0xffffffff


	//   ....[86]....
        /*063c*/ 	.word	0xffffffff


	//   ....[87]....
        /*0640*/ 	.word	0xffffffff


	//   ....[88]....
        /*0644*/ 	.word	0xffffffff


	//   ....[89]....
        /*0648*/ 	.word	0xffffffff


	//   ....[90]....
        /*064c*/ 	.word	0xffffffff


	//   ....[91]....
        /*0650*/ 	.word	0xffffffff


	//   ....[92]....
        /*0654*/ 	.word	0xffffffff


	//   ....[93]....
        /*0658*/ 	.word	0xffffffff


	//   ....[94]....
        /*065c*/ 	.word	0xffffffff


	//   ....[95]....
        /*0660*/ 	.word	0xffffffff


	//   ....[96]....
        /*0664*/ 	.word	0xffffffff


	//   ....[97]....
        /*0668*/ 	.word	0xffffffff


	//   ....[98]....
        /*066c*/ 	.word	0xffffffff


	//   ....[99]....
        /*0670*/ 	.word	0xffffffff


	//   ....[100]....
        /*0674*/ 	.word	0xffffffff


	//   ....[101]....
        /*0678*/ 	.word	0xffffffff


	//   ....[102]....
        /*067c*/ 	.word	0xffffffff


	//   ....[103]....
        /*0680*/ 	.word	0xffffffff


	//   ....[104]....
        /*0684*/ 	.word	0xffffffff


	//   ....[105]....
        /*0688*/ 	.word	0x0500000f


	//   ....[106]....
        /*068c*/ 	.word	0x0500000f


	//   ....[107]....
        /*0690*/ 	.word	0x0500000f


	//   ....[108]....
        /*0694*/ 	.word	0x0500000f


	//   ....[109]....
        /*0698*/ 	.word	0x0500000f


	//   ....[110]....
        /*069c*/ 	.word	0x0500000f


	//   ....[111]....
        /*06a0*/ 	.word	0x0500000f


	//   ....[112]....
        /*06a4*/ 	.word	0x0500000f


	//   ....[113]....
        /*06a8*/ 	.word	0x0500000f


	//   ....[114]....
        /*06ac*/ 	.word	0x0500000f


	//   ....[115]....
        /*06b0*/ 	.word	0x0500000f


	//   ....[116]....
        /*06b4*/ 	.word	0x0500000f


	//   ....[117]....
        /*06b8*/ 	.word	0x0500000f


	//   ....[118]....
        /*06bc*/ 	.word	0x0500000f


	//   ....[119]....
        /*06c0*/ 	.word	0x0500000f


	//   ....[120]....
        /*06c4*/ 	.word	0x0500000f


	//   ....[121]....
        /*06c8*/ 	.word	0x0500000f


	//   ....[122]....
        /*06cc*/ 	.word	0x0500000f


	//   ....[123]....
        /*06d0*/ 	.word	0x0500000f


	//   ....[124]....
        /*06d4*/ 	.word	0x0500000f


	//   ....[125]....
        /*06d8*/ 	.word	0x0500000f


	//   ....[126]....
        /*06dc*/ 	.word	0x0500000f


	//   ....[127]....
        /*06e0*/ 	.word	0x0500000f


	//   ....[128]....
        /*06e4*/ 	.word	0x0500000f


	//   ....[129]....
        /*06e8*/ 	.word	0x0500000f


	//   ....[130]....
        /*06ec*/ 	.word	0x0500000f


	//   ....[131]....
        /*06f0*/ 	.word	0x0500000f


	//   ....[132]....
        /*06f4*/ 	.word	0x0500000f


	//   ....[133]....
        /*06f8*/ 	.word	0x0500000f


	//   ....[134]....
        /*06fc*/ 	.word	0x0500000f


	//   ....[135]....
        /*0700*/ 	.word	0x0500000f


	//   ....[136]....
        /*0704*/ 	.word	0x0500000f


	//   ....[137]....
        /*0708*/ 	.word	0x0500000f


	//   ....[138]....
        /*070c*/ 	.word	0x0500000f


	//   ....[139]....
        /*0710*/ 	.word	0x0500000f


	//   ....[140]....
        /*0714*/ 	.word	0x0500000f


	//----- nvinfo : EIATTR_COOP_GROUP_INSTR_OFFSETS
	.align		4
.L_295:
        /*0718*/ 	.byte	0x04, 0x28
        /*071a*/ 	.short	(.L_297 - .L_296)


	//   ....[0]....
.L_296:
        /*071c*/ 	.word	0x00000060


	//   ....[1]....
        /*0720*/ 	.word	0x00000130


	//   ....[2]....
        /*0724*/ 	.word	0x00000230


	//   ....[3]....
        /*0728*/ 	.word	0x000003a0


	//   ....[4]....
        /*072c*/ 	.word	0x00000500


	//   ....[5]....
        /*0730*/ 	.word	0x00000620


	//   ....[6]....
        /*0734*/ 	.word	0x00000780


	//   ....[7]....
        /*0738*/ 	.word	0x00001900


	//   ....[8]....
        /*073c*/ 	.word	0x00002510


	//   ....[9]....
        /*0740*/ 	.word	0x000026e0


	//   ....[10]....
        /*0744*/ 	.word	0x00003040


	//   ....[11]....
        /*0748*/ 	.word	0x000030c0


	//   ....[12]....
        /*074c*/ 	.word	0x00003b20


	//   ....[13]....
        /*0750*/ 	.word	0x00003b80


	//   ....[14]....
        /*0754*/ 	.word	0x00005a50


	//   ....[15]....
        /*0758*/ 	.word	0x00006270


	//   ....[16]....
        /*075c*/ 	.word	0x00006400


	//   ....[17]....
        /*0760*/ 	.word	0x00006500


	//   ....[18]....
        /*0764*/ 	.word	0x00006d90


	//   ....[19]....
        /*0768*/ 	.word	0x00006e00


	//   ....[20]....
        /*076c*/ 	.word	0x00009140


	//   ....[21]....
        /*0770*/ 	.word	0x00009170


	//   ....[22]....
        /*0774*/ 	.word	0x00009520


	//   ....[23]....
        /*0778*/ 	.word	0x000095a0


	//   ....[24]....
        /*077c*/ 	.word	0x0000a850


	//   ....[25]....
        /*0780*/ 	.word	0x0000a880


	//   ....[26]....
        /*0784*/ 	.word	0x0000a970


	//   ....[27]....
        /*0788*/ 	.word	0x0000a990


	//   ....[28]....
        /*078c*/ 	.word	0x0000bc00


	//   ....[29]....
        /*0790*/ 	.word	0x0000bc40


	//   ....[30]....
        /*0794*/ 	.word	0x0000bc60


	//   ....[31]....
        /*0798*/ 	.word	0x0000bc90


	//   ....[32]....
        /*079c*/ 	.word	0x0000c2f0


	//   ....[33]....
        /*07a0*/ 	.word	0x0000c330


	//   ....[34]....
        /*07a4*/ 	.word	0x0000c400


	//   ....[35]....
        /*07a8*/ 	.word	0x0000c420


	//   ....[36]....
        /*07ac*/ 	.word	0x0000c4e0


	//   ....[37]....
        /*07b0*/ 	.word	0x0000c500


	//   ....[38]....
        /*07b4*/ 	.word	0x0000c5d0


	//   ....[39]....
        /*07b8*/ 	.word	0x0000c5f0


	//   ....[40]....
        /*07bc*/ 	.word	0x0000c980


	//   ....[41]....
        /*07c0*/ 	.word	0x0000c990


	//   ....[42]....
        /*07c4*/ 	.word	0x0000cdd0


	//   ....[43]....
        /*07c8*/ 	.word	0x0000cde0


	//   ....[44]....
        /*07cc*/ 	.word	0x0000da10


	//   ....[45]....
        /*07d0*/ 	.word	0x0000da20


	//   ....[46]....
        /*07d4*/ 	.word	0x0000dae0


	//   ....[47]....
        /*07d8*/ 	.word	0x0000db00


	//   ....[48]....
        /*07dc*/ 	.word	0x0000dbc0


	//   ....[49]....
        /*07e0*/ 	.word	0x0000dbe0


	//   ....[50]....
        /*07e4*/ 	.word	0x0000dcb0


	//   ....[51]....
        /*07e8*/ 	.word	0x0000dcd0


	//   ....[52]....
        /*07ec*/ 	.word	0x0000de10


	//   ....[53]....
        /*07f0*/ 	.word	0x0000e040


	//   ....[54]....
        /*07f4*/ 	.word	0x0000e070


	//   ....[55]....
        /*07f8*/ 	.word	0x0000e0a0


	//   ....[56]....
        /*07fc*/ 	.word	0x0000e0d0


	//   ....[57]....
        /*0800*/ 	.word	0x0000e100


	//   ....[58]....
        /*0804*/ 	.word	0x0000e130


	//   ....[59]....
        /*0808*/ 	.word	0x0000e2d0


	//   ....[60]....
        /*080c*/ 	.word	0x0000e300


	//   ....[61]....
        /*0810*/ 	.word	0x0000e330


	//   ....[62]....
        /*0814*/ 	.word	0x0000e360


	//   ....[63]....
        /*0818*/ 	.word	0x0000e390


	//   ....[64]....
        /*081c*/ 	.word	0x0000e3c0


	//   ....[65]....
        /*0820*/ 	.word	0x0000e460


	//   ....[66]....
        /*0824*/ 	.word	0x0000e490


	//   ....[67]....
        /*0828*/ 	.word	0x0000e4a0


	//   ....[68]....
        /*082c*/ 	.word	0x0000e4d0


	//   ....[69]....
        /*0830*/ 	.word	0x0000ff40


	//   ....[70]....
        /*0834*/ 	.word	0x00010b40


	//   ....[71]....
        /*0838*/ 	.word	0x00010b70


	//   ....[72]....
        /*083c*/ 	.word	0x00010b90


	//   ....[73]....
        /*0840*/ 	.word	0x00010bb0


	//   ....[74]....
        /*0844*/ 	.word	0x00010c90


	//   ....[75]....
        /*0848*/ 	.word	0x00010cf0


	//   ....[76]....
        /*084c*/ 	.word	0x00010d90


	//   ....[77]....
        /*0850*/ 	.word	0x00010da0


	//   ....[78]....
        /*0854*/ 	.word	0x00010e40


	//   ....[79]....
        /*0858*/ 	.word	0x00010e50


	//   ....[80]....
        /*085c*/ 	.word	0x00010ef0


	//   ....[81]....
        /*0860*/ 	.word	0x00010f00


	//   ....[82]....
        /*0864*/ 	.word	0x00010f80


	//   ....[83]....
        /*0868*/ 	.word	0x00010fb0


	//   ....[84]....
        /*086c*/ 	.word	0x00011000


	//   ....[85]....
        /*0870*/ 	.word	0x00011040


	//   ....[86]....
        /*0874*/ 	.word	0x00013ba0


	//   ....[87]....
        /*0878*/ 	.word	0x00013bd0


	//   ....[88]....
        /*087c*/ 	.word	0x00013c20


	//   ....[89]....
        /*0880*/ 	.word	0x00013c60


	//   ....[90]....
        /*0884*/ 	.word	0x00013c90


	//   ....[91]....
        /*0888*/ 	.word	0x00013cc0


	//   ....[92]....
        /*088c*/ 	.word	0x00013cf0


	//   ....[93]....
        /*0890*/ 	.word	0x00013d20


	//   ....[94]....
        /*0894*/ 	.word	0x00013ee0


	//   ....[95]....
        /*0898*/ 	.word	0x00013f10


	//   ....[96]....
        /*089c*/ 	.word	0x00013f40


	//   ....[97]....
        /*08a0*/ 	.word	0x00013f70


	//   ....[98]....
        /*08a4*/ 	.word	0x00013fa0


	//   ....[99]....
        /*08a8*/ 	.word	0x00013fd0


	//   ....[100]....
        /*08ac*/ 	.word	0x000140a0


	//   ....[101]....
        /*08b0*/ 	.word	0x000140c0


	//   ....[102]....
        /*08b4*/ 	.word	0x000140d0


	//   ....[103]....
        /*08b8*/ 	.word	0x00014150


	//   ....[104]....
        /*08bc*/ 	.word	0x00014c90


	//   ....[105]....
        /*08c0*/ 	.word	0x00015240


	//   ....[106]....
        /*08c4*/ 	.word	0x00015410


	//   ....[107]....
        /*08c8*/ 	.word	0x00015460


	//   ....[108]....
        /*08cc*/ 	.word	0x000154c0


	//   ....[109]....
        /*08d0*/ 	.word	0x000155a0


	//   ....[110]....
        /*08d4*/ 	.word	0x00015660


	//   ....[111]....
        /*08d8*/ 	.word	0x00015760


	//   ....[112]....
        /*08dc*/ 	.word	0x00015830


	//   ....[113]....
        /*08e0*/ 	.word	0x00015940


	//   ....[114]....
        /*08e4*/ 	.word	0x000159a0


	//   ....[115]....
        /*08e8*/ 	.word	0x00015ab0


	//   ....[116]....
        /*08ec*/ 	.word	0x00015b10


	//   ....[117]....
        /*08f0*/ 	.word	0x00015c20


	//   ....[118]....
        /*08f4*/ 	.word	0x00015c80


	//   ....[119]....
        /*08f8*/ 	.word	0x00015d70


	//   ....[120]....
        /*08fc*/ 	.word	0x00015df0


	//   ....[121]....
        /*0900*/ 	.word	0x00015ed0


	//   ....[122]....
        /*0904*/ 	.word	0x00016240


	//   ....[123]....
        /*0908*/ 	.word	0x000162e0


	//   ....[124]....
        /*090c*/ 	.word	0x00016470


	//   ....[125]....
        /*0910*/ 	.word	0x000164f0


	//   ....[126]....
        /*0914*/ 	.word	0x00016570


	//   ....[127]....
        /*0918*/ 	.word	0x000165f0


	//   ....[128]....
        /*091c*/ 	.word	0x00016670


	//   ....[129]....
        /*0920*/ 	.word	0x00016700


	//   ....[130]....
        /*0924*/ 	.word	0x000167a0


	//   ....[131]....
        /*0928*/ 	.word	0x00016850


	//   ....[132]....
        /*092c*/ 	.word	0x000168d0


	//   ....[133]....
        /*0930*/ 	.word	0x00016950


	//   ....[134]....
        /*0934*/ 	.word	0x000169d0


	//   ....[135]....
        /*0938*/ 	.word	0x00016a60


	//   ....[136]....
        /*093c*/ 	.word	0x00016ae0


	//   ....[137]....
        /*0940*/ 	.word	0x00016b90


	//   ....[138]....
        /*0944*/ 	.word	0x00016be0


	//   ....[139]....
        /*0948*/ 	.word	0x00016ca0


	//   ....[140]....
        /*094c*/ 	.word	0x00016dd0


	//----- nvinfo : EIATTR_REG_RECONFIG
	.align		4
.L_297:
        /*0950*/ 	.byte	0x01, 0x54
	.zero		2


	//----- nvinfo : EIATTR_SYSCALL_OFFSETS
	.align		4
        /*0954*/ 	.byte	0x04, 0x46
        /*0956*/ 	.short	(.L_299 - .L_298)


	//   ....[0]....
.L_298:
        /*0958*/ 	.word	0x00001ae0


	//   ....[1]....
        /*095c*/ 	.word	0x0000fb60


	//   ....[2]....
        /*0960*/ 	.word	0x0000fcb0


	//   ....[3]....
        /*0964*/ 	.word	0x0000fdb0


	//   ....[4]....
        /*0968*/ 	.word	0x000106e0


	//----- nvinfo : EIATTR_MBARRIER_INSTR_OFFSETS
	.align		4
.L_299:
        /*096c*/ 	.byte	0x04, 0x39
        /*096e*/ 	.short	(.L_301 - .L_300)


	//   ....[0]....
.L_300:
        /*0970*/ 	.word	0x00000250
        /*0974*/ 	.word	0x000000ff
        /*0978*/ 	.word	0x00034800
        /*097c*/ 	.short	0x0100
        /*097e*/ 	.byte	0x08
	.zero		1


	//   ....[1]....
        /*0980*/ 	.word	0x00000260
        /*0984*/ 	.word	0x000000ff
        /*0988*/ 	.word	0x00034820
        /*098c*/ 	.short	0x0100
        /*098e*/ 	.byte	0x08
	.zero		1


	//   ....[2]....
        /*0990*/ 	.word	0x00000350
        /*0994*/ 	.word	0x000000ff
        /*0998*/ 	.word	0x00034830
        /*099c*/ 	.short	0x0100
        /*099e*/ 	.byte	0x08
	.zero		1


	//   ....[3]....
        /*09a0*/ 	.word	0x00000360
        /*09a4*/ 	.word	0x000000ff
        /*09a8*/ 	.word	0x00034840
        /*09ac*/ 	.short	0x0100
        /*09ae*/ 	.byte	0x08
	.zero		1


	//   ....[4]....
        /*09b0*/ 	.word	0x00000370
        /*09b4*/ 	.word	0x000000ff
        /*09b8*/ 	.word	0x00034838
        /*09bc*/ 	.short	0x0100
        /*09be*/ 	.byte	0x08
	.zero		1


	//   ....[5]....
        /*09c0*/ 	.word	0x00000380
        /*09c4*/ 	.word	0x000000ff
        /*09c8*/ 	.word	0x00034848
        /*09cc*/ 	.short	0x0100
        /*09ce*/ 	.byte	0x08
	.zero		1


	//   ....[6]....
        /*09d0*/ 	.word	0x000004b0
        /*09d4*/ 	.word	0x000000ff
        /*09d8*/ 	.word	0x00034850
        /*09dc*/ 	.short	0x0100
        /*09de*/ 	.byte	0x08
	.zero		1


	//   ....[7]....
        /*09e0*/ 	.word	0x000004c0
        /*09e4*/ 	.word	0x000000ff
        /*09e8*/ 	.word	0x00034860
        /*09ec*/ 	.short	0x0100
        /*09ee*/ 	.byte	0x08
	.zero		1


	//   ....[8]....
        /*09f0*/ 	.word	0x000004d0
        /*09f4*/ 	.word	0x000000ff
        /*09f8*/ 	.word	0x00034858
        /*09fc*/ 	.short	0x0100
        /*09fe*/ 	.byte	0x08
	.zero		1


	//   ....[9]....
        /*0a00*/ 	.word	0x000004e0
        /*0a04*/ 	.word	0x000000ff
        /*0a08*/ 	.word	0x00034868
        /*0a0c*/ 	.short	0x0100
        /*0a0e*/ 	.byte	0x08
	.zero		1


	//   ....[10]....
        /*0a10*/ 	.word	0x000005d0
        /*0a14*/ 	.word	0x000000ff
        /*0a18*/ 	.word	0x00034870
        /*0a1c*/ 	.short	0x0100
        /*0a1e*/ 	.byte	0x06
	.zero		1


	//   ....[11]....
        /*0a20*/ 	.word	0x000005e0
        /*0a24*/ 	.word	0x000000ff
        /*0a28*/ 	.word	0x00034880
        /*0a2c*/ 	.short	0x0100
        /*0a2e*/ 	.byte	0x06
	.zero		1


	//   ....[12]....
        /*0a30*/ 	.word	0x000005f0
        /*0a34*/ 	.word	0x000000ff
        /*0a38*/ 	.word	0x00034878
        /*0a3c*/ 	.short	0x0100
        /*0a3e*/ 	.byte	0x06
	.zero		1


	//   ....[13]....
        /*0a40*/ 	.word	0x00000600
        /*0a44*/ 	.word	0x000000ff
        /*0a48*/ 	.word	0x00034888
        /*0a4c*/ 	.short	0x0100
        /*0a4e*/ 	.byte	0x06
	.zero		1


	//   ....[14]....
        /*0a50*/ 	.word	0x00000730
        /*0a54*/ 	.word	0x000000ff
        /*0a58*/ 	.word	0x00034890
        /*0a5c*/ 	.short	0x0100
        /*0a5e*/ 	.byte	0x08
	.zero		1


	//   ....[15]....
        /*0a60*/ 	.word	0x00000740
        /*0a64*/ 	.word	0x000000ff
        /*0a68*/ 	.word	0x000348a0
        /*0a6c*/ 	.short	0x0100
        /*0a6e*/ 	.byte	0x08
	.zero		1


	//   ....[16]....
        /*0a70*/ 	.word	0x00000750
        /*0a74*/ 	.word	0x000000ff
        /*0a78*/ 	.word	0x00034898
        /*0a7c*/ 	.short	0x0100
        /*0a7e*/ 	.byte	0x08
	.zero		1


	//   ....[17]....
        /*0a80*/ 	.word	0x00000760
        /*0a84*/ 	.word	0x000000ff
        /*0a88*/ 	.word	0x000348a8
        /*0a8c*/ 	.short	0x0100
        /*0a8e*/ 	.byte	0x08
	.zero		1


	//   ....[18]....
        /*0a90*/ 	.word	0x00000890
        /*0a94*/ 	.word	0x000000ff
        /*0a98*/ 	.word	0x000348b0
        /*0a9c*/ 	.short	0x0100
        /*0a9e*/ 	.byte	0x08
	.zero		1


	//   ....[19]....
        /*0aa0*/ 	.word	0x000008a0
        /*0aa4*/ 	.word	0x000000ff
        /*0aa8*/ 	.word	0x000348c0
        /*0aac*/ 	.short	0x0100
        /*0aae*/ 	.byte	0x08
	.zero		1


	//   ....[20]....
        /*0ab0*/ 	.word	0x000008b0
        /*0ab4*/ 	.word	0x000000ff
        /*0ab8*/ 	.word	0x000348b8
        /*0abc*/ 	.short	0x0100
        /*0abe*/ 	.byte	0x08
	.zero		1


	//   ....[21]....
        /*0ac0*/ 	.word	0x000008c0
        /*0ac4*/ 	.word	0x000000ff
        /*0ac8*/ 	.word	0x000348c8
        /*0acc*/ 	.short	0x0100
        /*0ace*/ 	.byte	0x08
	.zero		1


	//   ....[22]....
        /*0ad0*/ 	.word	0x00001b40
        /*0ad4*/ 	.word	0x000000ff
        /*0ad8*/ 	.word	0x00034800
        /*0adc*/ 	.short	0x010a
        /*0ade*/ 	.byte	0x25
	.zero		1


	//   ....[23]....
        /*0ae0*/ 	.word	0x00001bc0
        /*0ae4*/ 	.word	0x00000000
        /*0ae8*/ 	.word	0x00034830
        /*0aec*/ 	.short	0x010a
        /*0aee*/ 	.byte	0x3f
	.zero		1


	//   ....[24]....
        /*0af0*/ 	.word	0x00001c20
        /*0af4*/ 	.word	0x00000000
        /*0af8*/ 	.word	0x00034830
        /*0afc*/ 	.short	0x010a
        /*0afe*/ 	.byte	0x3f
	.zero		1


	//   ....[25]....
        /*0b00*/ 	.word	0x00002ac0
        /*0b04*/ 	.word	0x00000000
        /*0b08*/ 	.word	0x00000000
        /*0b0c*/ 	.short	0x0101
        /*0b0e*/ 	.byte	0x3f
	.zero		1


	//   ....[26]....
        /*0b10*/ 	.word	0x000049d0
        /*0b14*/ 	.word	0x000000ff
        /*0b18*/ 	.word	0x00034830
        /*0b1c*/ 	.short	0x010a
        /*0b1e*/ 	.byte	0x3b
	.zero		1


	//   ....[27]....
        /*0b20*/ 	.word	0x00004a10
        /*0b24*/ 	.word	0x000000ff
        /*0b28*/ 	.word	0x00034830
        /*0b2c*/ 	.short	0x010a
        /*0b2e*/ 	.byte	0x3b
	.zero		1


	//   ....[28]....
        /*0b30*/ 	.word	0x00005240
        /*0b34*/ 	.word	0x000000ff
        /*0b38*/ 	.word	0x00034850
        /*0b3c*/ 	.short	0x010a
        /*0b3e*/ 	.byte	0x07
	.zero		1


	//   ....[29]....
        /*0b40*/ 	.word	0x00005280
        /*0b44*/ 	.word	0x000000ff
        /*0b48*/ 	.word	0x00034850
        /*0b4c*/ 	.short	0x010a
        /*0b4e*/ 	.byte	0x07
	.zero		1


	//   ....[30]....
        /*0b50*/ 	.word	0x00007330
        /*0b54*/ 	.word	0x00000008
        /*0b58*/ 	.word	0x00000000
        /*0b5c*/ 	.short	0x0101
        /*0b5e*/ 	.byte	0x3f
	.zero		1


	//   ....[31]....
        /*0b60*/ 	.word	0x00007390
        /*0b64*/ 	.word	0x00000014
        /*0b68*/ 	.word	0x00000000
        /*0b6c*/ 	.short	0x0101
        /*0b6e*/ 	.byte	0x3f
	.zero		1


	//   ....[32]....
        /*0b70*/ 	.word	0x00007bb0
        /*0b74*/ 	.word	0x000000ff
        /*0b78*/ 	.word	0x00034830
        /*0b7c*/ 	.short	0x010a
        /*0b7e*/ 	.byte	0x06
	.zero		1


	//   ....[33]....
        /*0b80*/ 	.word	0x00007bf0
        /*0b84*/ 	.word	0x000000ff
        /*0b88*/ 	.word	0x00034830
        /*0b8c*/ 	.short	0x010a
        /*0b8e*/ 	.byte	0x06
	.zero		1


	//   ....[34]....
        /*0b90*/ 	.word	0x00008420
        /*0b94*/ 	.word	0x000000ff
        /*0b98*/ 	.word	0x00034850
        /*0b9c*/ 	.short	0x010a
        /*0b9e*/ 	.byte	0x07
	.zero		1


	//   ....[35]....
        /*0ba0*/ 	.word	0x00008460
        /*0ba4*/ 	.word	0x000000ff
        /*0ba8*/ 	.word	0x00034850
        /*0bac*/ 	.short	0x010a
        /*0bae*/ 	.byte	0x07
	.zero		1


	//   ....[36]....
        /*0bb0*/ 	.word	0x00009d70
        /*0bb4*/ 	.word	0x00000021
        /*0bb8*/ 	.word	0x00000000
        /*0bbc*/ 	.short	0x0101
        /*0bbe*/ 	.byte	0x3f
	.zero		1


	//   ....[37]....
        /*0bc0*/ 	.word	0x00009e00
        /*0bc4*/ 	.word	0x00000023
        /*0bc8*/ 	.word	0x00000000
        /*0bcc*/ 	.short	0x0101
        /*0bce*/ 	.byte	0x3f
	.zero		1


	//   ....[38]....
        /*0bd0*/ 	.word	0x0000a7c0
        /*0bd4*/ 	.word	0x000000ff
        /*0bd8*/ 	.word	0x00034850
        /*0bdc*/ 	.short	0x010a
        /*0bde*/ 	.byte	0x05
	.zero		1


	//   ....[39]....
        /*0be0*/ 	.word	0x0000a800
        /*0be4*/ 	.word	0x000000ff
        /*0be8*/ 	.word	0x00034850
        /*0bec*/ 	.short	0x010a
        /*0bee*/ 	.byte	0x05
	.zero		1


	//   ....[40]....
        /*0bf0*/ 	.word	0x0000ad20
        /*0bf4*/ 	.word	0x00000002
        /*0bf8*/ 	.word	0x00000000
        /*0bfc*/ 	.short	0x0101
        /*0bfe*/ 	.byte	0x3f
	.zero		1


	//   ....[41]....
        /*0c00*/ 	.word	0x0000c310
        /*0c04*/ 	.word	0x00000016
        /*0c08*/ 	.word	0x00000000
        /*0c0c*/ 	.short	0x0101
        /*0c0e*/ 	.byte	0x3f
	.zero		1


	//   ....[42]....
        /*0c10*/ 	.word	0x0000c7b0
        /*0c14*/ 	.word	0x00000016
        /*0c18*/ 	.word	0x00000000
        /*0c1c*/ 	.short	0x0101
        /*0c1e*/ 	.byte	0x3f
	.zero		1


	//   ....[43]....
        /*0c20*/ 	.word	0x00010190
        /*0c24*/ 	.word	0x00000000
        /*0c28*/ 	.word	0x00034840
        /*0c2c*/ 	.short	0x010a
        /*0c2e*/ 	.byte	0x3f
	.zero		1


	//   ....[44]....
        /*0c30*/ 	.word	0x00011150
        /*0c34*/ 	.word	0x00000012
        /*0c38*/ 	.word	0x00034800
        /*0c3c*/ 	.short	0x0107
        /*0c3e*/ 	.byte	0x3f
	.zero		1


	//   ....[45]....
        /*0c40*/ 	.word	0x00011260
        /*0c44*/ 	.word	0x00000012
        /*0c48*/ 	.word	0x00034800
        /*0c4c*/ 	.short	0x0101
        /*0c4e*/ 	.byte	0x3f
	.zero		1


	//   ....[46]....
        /*0c50*/ 	.word	0x00011280
        /*0c54*/ 	.word	0x00000012
        /*0c58*/ 	.word	0x00034820
        /*0c5c*/ 	.short	0x010a
        /*0c5e*/ 	.byte	0x3f
	.zero		1


	//   ....[47]....
        /*0c60*/ 	.word	0x00011640
        /*0c64*/ 	.word	0x00000003
        /*0c68*/ 	.word	0x00034840
        /*0c6c*/ 	.short	0x010a
        /*0c6e*/ 	.byte	0x3f
	.zero		1


	//   ....[48]....
        /*0c70*/ 	.word	0x00011ad0
        /*0c74*/ 	.word	0x00000003
        /*0c78*/ 	.word	0x00000060
        /*0c7c*/ 	.short	0x010a
        /*0c7e*/ 	.byte	0x3f
	.zero		1


	//   ....[49]....
        /*0c80*/ 	.word	0x00012160
        /*0c84*/ 	.word	0x00000003
        /*0c88*/ 	.word	0x00034840
        /*0c8c*/ 	.short	0x010a
        /*0c8e*/ 	.byte	0x3f
	.zero		1


	//   ....[50]....
        /*0c90*/ 	.word	0x000125f0
        /*0c94*/ 	.word	0x00000002
        /*0c98*/ 	.word	0x00000060
        /*0c9c*/ 	.short	0x010a
        /*0c9e*/ 	.byte	0x3f
	.zero		1


	//   ....[51]....
        /*0ca0*/ 	.word	0x00012bc0
        /*0ca4*/ 	.word	0x00000002
        /*0ca8*/ 	.word	0x00034840
        /*0cac*/ 	.short	0x010a
        /*0cae*/ 	.byte	0x3f
	.zero		1


	//   ....[52]....
        /*0cb0*/ 	.word	0x00013050
        /*0cb4*/ 	.word	0x00000002
        /*0cb8*/ 	.word	0x00000060
        /*0cbc*/ 	.short	0x010a
        /*0cbe*/ 	.byte	0x3f
	.zero		1


	//   ....[53]....
        /*0cc0*/ 	.word	0x000135d0
        /*0cc4*/ 	.word	0x00000000
        /*0cc8*/ 	.word	0x00034860
        /*0ccc*/ 	.short	0x010a
        /*0cce*/ 	.byte	0x3f
	.zero		1


	//   ....[54]....
        /*0cd0*/ 	.word	0x00014c10
        /*0cd4*/ 	.word	0x00000000
        /*0cd8*/ 	.word	0x00034820
        /*0cdc*/ 	.short	0x010a
        /*0cde*/ 	.byte	0x3f
	.zero		1


	//   ....[55]....
        /*0ce0*/ 	.word	0x00014e00
        /*0ce4*/ 	.word	0x00000006
        /*0ce8*/ 	.word	0x00000000
        /*0cec*/ 	.short	0x010a
        /*0cee*/ 	.byte	0x3f
	.zero		1


	//   ....[56]....
        /*0cf0*/ 	.word	0x00014e30
        /*0cf4*/ 	.word	0x00000007
        /*0cf8*/ 	.word	0x00000000
        /*0cfc*/ 	.short	0x010a
        /*0cfe*/ 	.byte	0x3f
	.zero		1


	//   ....[57]....
        /*0d00*/ 	.word	0x00014e90
        /*0d04*/ 	.word	0x00000004
        /*0d08*/ 	.word	0x00000000
        /*0d0c*/ 	.short	0x010a
        /*0d0e*/ 	.byte	0x3f
	.zero		1


	//   ....[58]....
        /*0d10*/ 	.word	0x00014ec0
        /*0d14*/ 	.word	0x00000003
        /*0d18*/ 	.word	0x00000000
        /*0d1c*/ 	.short	0x010a
        /*0d1e*/ 	.byte	0x3f
	.zero		1


	//   ....[59]....
        /*0d20*/ 	.word	0x00014f30
        /*0d24*/ 	.word	0x00000003
        /*0d28*/ 	.word	0x00034800
        /*0d2c*/ 	.short	0x010a
        /*0d2e*/ 	.byte	0x3f
	.zero		1


	//   ....[60]....
        /*0d30*/ 	.word	0x00014f80
        /*0d34*/ 	.word	0x00000000
        /*0d38*/ 	.word	0x00034830
        /*0d3c*/ 	.short	0x010a
        /*0d3e*/ 	.byte	0x3f
	.zero		1


	//   ....[61]....
        /*0d40*/ 	.word	0x00014fe0
        /*0d44*/ 	.word	0x00000006
        /*0d48*/ 	.word	0x00034830
        /*0d4c*/ 	.short	0x010a
        /*0d4e*/ 	.byte	0x3f
	.zero		1


	//   ....[62]....
        /*0d50*/ 	.word	0x00015040
        /*0d54*/ 	.word	0x00000005
        /*0d58*/ 	.word	0x00034850
        /*0d5c*/ 	.short	0x010a
        /*0d5e*/ 	.byte	0x3f
	.zero		1


	//   ....[63]....
        /*0d60*/ 	.word	0x000150a0
        /*0d64*/ 	.word	0x00000006
        /*0d68*/ 	.word	0x00034830
        /*0d6c*/ 	.short	0x010a
        /*0d6e*/ 	.byte	0x3f
	.zero		1


	//   ....[64]....
        /*0d70*/ 	.word	0x00015100
        /*0d74*/ 	.word	0x00000005
        /*0d78*/ 	.word	0x00034850
        /*0d7c*/ 	.short	0x010a
        /*0d7e*/ 	.byte	0x3f
	.zero		1


	//   ....[65]....
        /*0d80*/ 	.word	0x00015160
        /*0d84*/ 	.word	0x00000007
        /*0d88*/ 	.word	0x00034850
        /*0d8c*/ 	.short	0x010a
        /*0d8e*/ 	.byte	0x3f
	.zero		1


	//   ....[66]....
        /*0d90*/ 	.word	0x00015300
        /*0d94*/ 	.word	0x00000000
        /*0d98*/ 	.word	0x00034840
        /*0d9c*/ 	.short	0x010a
        /*0d9e*/ 	.byte	0x3f
	.zero		1


	//   ....[67]....
        /*0da0*/ 	.word	0x00015f50
        /*0da4*/ 	.word	0x00000012
        /*0da8*/ 	.word	0x00034820
        /*0dac*/ 	.short	0x010a
        /*0dae*/ 	.byte	0x3f
	.zero		1


	//   ....[68]....
        /*0db0*/ 	.word	0x00015fa0
        /*0db4*/ 	.word	0x00000003
        /*0db8*/ 	.word	0x00034840
        /*0dbc*/ 	.short	0x010a
        /*0dbe*/ 	.byte	0x3f
	.zero		1


	//   ....[69]....
        /*0dc0*/ 	.word	0x00015ff0
        /*0dc4*/ 	.word	0x00000003
        /*0dc8*/ 	.word	0x00000060
        /*0dcc*/ 	.short	0x010a
        /*0dce*/ 	.byte	0x3f
	.zero		1


	//   ....[70]....
        /*0dd0*/ 	.word	0x00016040
        /*0dd4*/ 	.word	0x00000003
        /*0dd8*/ 	.word	0x00034840
        /*0ddc*/ 	.short	0x010a
        /*0dde*/ 	.byte	0x3f
	.zero		1


	//   ....[71]....
        /*0de0*/ 	.word	0x00016090
        /*0de4*/ 	.word	0x00000002
        /*0de8*/ 	.word	0x00000060
        /*0dec*/ 	.short	0x010a
        /*0dee*/ 	.byte	0x3f
	.zero		1


	//   ....[72]....
        /*0df0*/ 	.word	0x000160e0
        /*0df4*/ 	.word	0x00000002
        /*0df8*/ 	.word	0x00034840
        /*0dfc*/ 	.short	0x010a
        /*0dfe*/ 	.byte	0x3f
	.zero		1


	//   ....[73]....
        /*0e00*/ 	.word	0x00016130
        /*0e04*/ 	.word	0x00000002
        /*0e08*/ 	.word	0x00000060
        /*0e0c*/ 	.short	0x010a
        /*0e0e*/ 	.byte	0x3f
	.zero		1


	//   ....[74]....
        /*0e10*/ 	.word	0x00016180
        /*0e14*/ 	.word	0x00000000
        /*0e18*/ 	.word	0x00034860
        /*0e1c*/ 	.short	0x010a
        /*0e1e*/ 	.byte	0x3f
	.zero		1


	//   ....[75]....
        /*0e20*/ 	.word	0x00016cf0
        /*0e24*/ 	.word	0x00000000
        /*0e28*/ 	.word	0x00034820
        /*0e2c*/ 	.short	0x010a
        /*0e2e*/ 	.byte	0x3f
	.zero		1


	//   ....[76]....
        /*0e30*/ 	.word	0x00016e90
        /*0e34*/ 	.word	0x00000006
        /*0e38*/ 	.word	0x00000000
        /*0e3c*/ 	.short	0x010a
        /*0e3e*/ 	.byte	0x3f
	.zero		1


	//   ....[77]....
        /*0e40*/ 	.word	0x00016ee0
        /*0e44*/ 	.word	0x00000007
        /*0e48*/ 	.word	0x00000000
        /*0e4c*/ 	.short	0x010a
        /*0e4e*/ 	.byte	0x3f
	.zero		1


	//   ....[78]....
        /*0e50*/ 	.word	0x00016f30
        /*0e54*/ 	.word	0x00000004
        /*0e58*/ 	.word	0x00000000
        /*0e5c*/ 	.short	0x010a
        /*0e5e*/ 	.byte	0x3f
	.zero		1


	//----- nvinfo : EIATTR_NUM_MBARRIERS
	.align		4
.L_301:
        /*0e60*/ 	.byte	0x03, 0x38
        /*0e62*/ 	.short	0x0016


	//----- nvinfo : EIATTR_EXIT_INSTR_OFFSETS
	.align		4
        /*0e64*/ 	.byte	0x04, 0x1c
        /*0e66*/ 	.short	(.L_303 - .L_302)


	//   ....[0]....
.L_302:
        /*0e68*/ 	.word	0x00000a30


	//   ....[1]....
        /*0e6c*/ 	.word	0x0000ddc0


	//   ....[2]....
        /*0e70*/ 	.word	0x00014f10


	//----- nvinfo : EIATTR_MAX_THREADS
	.align		4
.L_303:
        /*0e74*/ 	.byte	0x04, 0x05
        /*0e76*/ 	.short	(.L_305 - .L_304)
.L_304:
        /*0e78*/ 	.word	0x00000180
        /*0e7c*/ 	.word	0x00000001
        /*0e80*/ 	.word	0x00000001


	//----- nvinfo : EIATTR_CRS_STACK_SIZE
	.align		4
.L_305:
        /*0e84*/ 	.byte	0x04, 0x1e
        /*0e86*/ 	.short	(.L_307 - .L_306)
.L_306:
        /*0e88*/ 	.word	0x00000000


	//----- nvinfo : EIATTR_CBANK_PARAM_SIZE
	.align		4
.L_307:
        /*0e8c*/ 	.byte	0x03, 0x19
        /*0e8e*/ 	.short	0x0af0


	//----- nvinfo : EIATTR_PARAM_CBANK
	.align		4
        /*0e90*/ 	.byte	0x04, 0x0a
        /*0e92*/ 	.short	(.L_309 - .L_308)
	.align		4
.L_308:
        /*0e94*/ 	.word	index@(.nv.constant0._ZN7cutlass13device_kernelIN5flash11enable_sm90INS1_16FlashAttnFwdSm90INS1_25CollectiveMainloopFwdSm90ILi2EN4cute5tupleIJNS5_1CILi1EEES8_S8_EEENS6_IJNS7_ILi128EEESA_NS7_ILi192EEEEEELi128ENS_10bfloat16_tEfNS_4arch4Sm90ELb1ELb0ELb1ELb1ELb0ELb0ELb0ELb1ELb1ELb1ELb1ELb0EEENS1_21CollectiveEpilogueFwdINS6_IJSA_SA_SA_EEES9_SD_SF_Li256ELb1ELb1ELb1ELb0EEENS1_36VarlenDynamicPersistentTileSchedulerILi128ELi128ELi256ELi128ELb1ELb1ELb1ELb1ELb1ELb1EEEEEEEEEvNT_6ParamsE)
        /*0e98*/ 	.short	0x0210
        /*0e9a*/ 	.short	0x0af0


	//----- nvinfo : EIATTR_SW_WAR
	.align		4
.L_309:
        /*0e9c*/ 	.byte	0x04, 0x36
        /*0e9e*/ 	.short	(.L_311 - .L_310)
.L_310:
        /*0ea0*/ 	.word	0x00000008
.L_311:


//--------------------- .nv.info._ZN7cutlass13device_kernelIN5flash11enable_sm90INS1_16FlashAttnFwdSm90INS1_25CollectiveMainloopFwdSm90ILi2EN4cute5tupleIJNS5_1CILi1EEES8_S8_EEENS6_IJNS7_ILi128EEESA_NS7_ILi192EEEEEELi128ENS_10bfloat16_tEfNS_4arch4Sm90ELb1ELb0ELb1ELb1ELb0ELb1ELb0ELb1ELb1ELb1ELb1ELb0EEENS1_21CollectiveEpilogueFwdINS6_IJSA_SA_SA_EEES9_SD_SF_Li256ELb1ELb1ELb1ELb0EEENS1_36VarlenDynamicPersistentTileSchedulerILi128ELi128ELi256ELi128ELb1ELb1ELb1ELb1ELb1ELb1EEEEEEEEEvNT_6ParamsE --------------------------
	.section	.nv.info._ZN7cutlass13device_kernelIN5flash11enable_sm90INS1_16FlashAttnFwdSm90INS1_25CollectiveMainloopFwdSm90ILi2EN4cute5tupleIJNS5_1CILi1EEES8_S8_EEENS6_IJNS7_ILi128EEESA_NS7_ILi192EEEEEELi128ENS_10bfloat16_tEfNS_4arch4Sm90ELb1ELb0ELb1ELb1ELb0ELb1ELb0ELb1ELb1ELb1ELb1ELb0EEENS1_21CollectiveEpilogueFwdINS6_IJSA_SA_SA_EEES9_SD_SF_Li256ELb1ELb1ELb1ELb0EEENS1_36VarlenDynamicPersistentTileSchedulerILi128ELi128ELi256ELi128ELb1ELb1ELb1ELb1ELb1ELb1EEEEEEEEEvNT_6ParamsE,"",@"SHT_CUDA_INFO"
	.sectionflags	@""
	.align	4


	//----- nvinfo : EIATTR_CUDA_API_VERSION
	.align		4
        /*0000*/ 	.byte	0x04, 0x37
        /*0002*/ 	.short	(.L_313 - .L_312)
.L_312:
        /*0004*/ 	.word	0x00000082


	//----- nvinfo : EIATTR_KPARAM_INFO
	.align		4
.L_313:
        /*0008*/ 	.byte	0x04, 0x17
        /*000a*/ 	.short	(.L_315 - .L_314)
.L_314:
        /*000c*/ 	.word	0x00000000
        /*0010*/ 	.short	0x0000
        /*0012*/ 	.short	0x0070
        /*0014*/ 	.byte	0x00, 0xf0, 0x01, 0x2a


	//----- nvinfo : EIATTR_SPARSE_MMA_MASK
	.align		4
.L_315:
        /*0018*/ 	.byte	0x03, 0x50
        /*001a*/ 	.short	0x0000


	//----- nvinfo : EIATTR_MAXREG_COUNT
	.align		4
        /*001c*/ 	.byte	0x03, 0x1b
        /*001e*/ 	.short	0x00a8


	//----- nvinfo : EIATTR_NUM_BARRIERS
	.align		4
        /*0020*/ 	.byte	0x02, 0x4c
        /*0022*/ 	.byte	0x10
	.zero		1


	//----- nvinfo : EIATTR_EXTERNS
	.align		4
        /*0024*/ 	.byte	0x04, 0x0f
        /*0026*/ 	.short	(.L_317 - .L_316)


	//   ....[0]....
	.align		4
.L_316:
        /*0028*/ 	.word	index@(__assertfail)


	//----- nvinfo : EIATTR_ANNOTATIONS
	.align		4
.L_317:
        /*002c*/ 	.byte	0x04, 0x55
        /*002e*/ 	.short	(.L_319 - .L_318)


	//   ....[0]....
.L_318:
        /* <DEDUP_REMOVED lines=121> */


	//----- nvinfo : EIATTR_MERCURY_ISA_VERSION
	.align		4
.L_319:
        /*07b0*/ 	.byte	0x03, 0x5f
        /*07b2*/ 	.short	0x0101


	//----- nvinfo : EIATTR_UNUSED_LOAD_BYTE_OFFSET
	.align		4
        /*07b4*/ 	.byte	0x04, 0x44
        /*07b6*/ 	.short	(.L_321 - .L_320)


	//   ....[0]....
.L_320:
        /*07b8*/ 	.word	0x00000ab0
        /*07bc*/ 	.word	0x0000fff0


	//   ....[1]....
        /*07c0*/ 	.word	0x0001ce50
        /*07c4*/ 	.word	0x0000fff0


	//----- nvinfo : EIATTR_INT_WARP_WIDE_INSTR_OFFSETS
	.align		4
.L_321:
        /*07c8*/ 	.byte	0x04, 0x31
        /*07ca*/ 	.short	(.L_323 - .L_322)


	//   ....[0]....
.L_322:
        /*07cc*/ 	.word	0x00000190


	//   ....[1]....
        /*07d0*/ 	.word	0x000001d0


	//   ....[2]....
        /*07d4*/ 	.word	0x00000240


	//   ....[3]....
        /*07d8*/ 	.word	0x00023000


	//   ....[4]....
        /*07dc*/ 	.word	0x00023090


	//   ....[5]....
        /*07e0*/ 	.word	0x00026b50


	//   ....[6]....
        /*07e4*/ 	.word	0x00026bb0


	//----- nvinfo : EIATTR_COOP_GROUP_MASK_REGIDS
	.align		4
.L_323:
        /*07e8*/ 	.byte	0x04, 0x29
        /*07ea*/ 	.short	(.L_325 - .L_324)


	//   ....[0]....
.L_324:
        /*07ec*/ 	.word	0xffffffff


	//   ....[1]....
        /*07f0*/ 	.word	0xffffffff


	//   ....[2]....
        /*07f4*/ 	.word	0xffffffff


	//   ....[3]....
        /*07f8*/ 	.word	0xffffffff


	//   ....[4]....
        /*07fc*/ 	.word	0xffffffff


	//   ....[5]....
        /*0800*/ 	.word	0xffffffff


	//   ....[6]....
        /*0804*/ 	.word	0xffffffff


	//   ....[7]....
        /*0808*/ 	.word	0xffffffff


	//   ....[8]....
        /*080c*/ 	.word	0xffffffff


	//   ....[9]....
        /*0810*/ 	.word	0xffffffff


	//   ....[10]....
        /*0814*/ 	.word	0xffffffff


	//   ....[11]....
        /*0818*/ 	.word	0xffffffff


	//   ....[12]....
        /*081c*/ 	.word	0xffffffff


	//   ....[13]....
        /*0820*/ 	.word	0xffffffff


	//   ....[14]....
        /*0824*/ 	.word	0xffffffff


	//   ....[15]....
        /*0828*/ 	.word	0xffffffff


	//   ....[16]....
        /*082c*/ 	.word	0xffffffff


	//   ....[17]....
        /*0830*/ 	.word	0xffffffff


	//   ....[18]....
        /*0834*/ 	.word	0xffffffff


	//   ....[19]....
        /*0838*/ 	.word	0xffffffff


	//   ....[20]....
        /*083c*/ 	.word	0xffffffff


	//   ....[21]....
        /*0840*/ 	.word	0xffffffff


	//   ....[22]....
        /*0844*/ 	.word	0xffffffff


	//   ....[23]....
        /*0848*/ 	.word	0xffffffff


	//   ....[24]....
        /*084c*/ 	.word	0xffffffff


	//   ....[25]....
        /*0850*/ 	.word	0xffffffff


	//   ....[26]....
        /*0854*/ 	.word	0xffffffff


	//   ....[27]....
        /*0858*/ 	.word	0xffffffff


	//   ....[28]....
        /*085c*/ 	.word	0xffffffff


	//   ....[29]....
        /*0860*/ 	.word	0xffffffff


	//   ....[30]....
        /*0864*/ 	.word	0xffffffff


	//   ....[31]....
        /*0868*/ 	.word	0xffffffff


	//   ....[32]....
        /*086c*/ 	.word	0xffffffff


	//   ....[33]....
        /*0870*/ 	.word	0xffffffff


	//   ....[34]....
        /*0874*/ 	.word	0xffffffff


	//   ....[35]....
        /*0878*/ 	.word	0xffffffff


	//   ....[36]....
        /*087c*/ 	.word	0xffffffff


	//   ....[37]....
        /*0880*/ 	.word	0xffffffff


	//   ....[38]....
        /*0884*/ 	.word	0xffffffff


	//   ....[39]....
        /*0888*/ 	.word	0xffffffff


	//   ....[40]....
        /*088c*/ 	.word	0xffffffff


	//   ....[41]....
        /*0890*/ 	.word	0xffffffff


	//   ....[42]....
        /*0894*/ 	.word	0xffffffff


	//   ....[43]....
        /*0898*/ 	.word	0xffffffff


	//   ....[44]....
        /*089c*/ 	.word	0xffffffff


	//   ....[45]....
        /*08a0*/ 	.word	0xffffffff


	//   ....[46]....
        /*08a4*/ 	.word	0xffffffff


	//   ....[47]....
        /*08a8*/ 	.word	0xffffffff


	//   ....[48]....
        /*08ac*/ 	.word	0xffffffff


	//   ....[49]....
        /*08b0*/ 	.word	0xffffffff


	//   ....[50]....
        /*08b4*/ 	.word	0xffffffff


	//   ....[51]....
        /*08b8*/ 	.word	0xffffffff


	//   ....[52]....
        /*08bc*/ 	.word	0xffffffff


	//   ....[53]....
        /*08c0*/ 	.word	0xffffffff


	//   ....[54]....
        /*08c4*/ 	.word	0xffffffff


	//   ....[55]....
        /*08c8*/ 	.word	0xffffffff


	//   ....[56]....
        /*08cc*/ 	.word	0xffffffff


	//   ....[57]....
        /*08d0*/ 	.word	0xffffffff


	//   ....[58]....
        /*08d4*/ 	.word	0xffffffff


	//   ....[59]....
        /*08d8*/ 	.word	0xffffffff


	//   ....[60]....
        /*08dc*/ 	.word	0xffffffff


	//   ....[61]....
        /*08e0*/ 	.word	0xffffffff


	//   ....[62]....
        /*08e4*/ 	.word	0xffffffff


	//   ....[63]....
        /*08e8*/ 	.word	0xffffffff


	//   ....[64]....
        /*08ec*/ 	.word	0xffffffff


	//   ....[65]....
        /*08f0*/ 	.word	0xffffffff


	//   ....[66]....
        /*08f4*/ 	.word	0xffffffff


	//   ....[67]....
        /*08f8*/ 	.word	0xffffffff


	//   ....[68]....
        /*08fc*/ 	.word	0xffffffff


	//   ....[69]....
        /*0900*/ 	.word	0xffffffff


	//   ....[70]....
        /*0904*/ 	.word	0xffffffff


	//   ....[71]....
        /*0908*/ 	.word	0xffffffff


	//   ....[72]....
        /*090c*/ 	.word	0xffffffff


	//   ....[73]....
        /*0910*/ 	.word	0xffffffff


	//   ....[74]....
        /*0914*/ 	.word	0xffffffff


	//   ....[75]....
        /*0918*/ 	.word	0xffffffff


	//   ....[76]....
        /*091c*/ 	.word	0xffffffff


	//   ....[77]....
        /*0920*/ 	.word	0xffffffff


	//   ....[78]....
        /*0924*/ 	.word	0xffffffff


	//   ....[79]....
        /*0928*/ 	.word	0xffffffff


	//   ....[80]....
        /*092c*/ 	.word	0xffffffff


	//   ....[81]....
        /*0930*/ 	.word	0xffffffff


	//   ....[82]....
        /*0934*/ 	.word	0xffffffff


	//   ....[83]....
        /*0938*/ 	.word	0xffffffff


	//   ....[84]....
        /*093c*/ 	.word	0xffffffff


	//   ....[85]....
        /*0940*/ 	.word	0xffffffff


	//   ....[86]....
        /*0944*/ 	.word	0xffffffff


	//   ....[87]....
        /*0948*/ 	.word	0xffffffff


	//   ....[88]....
        /*094c*/ 	.word	0xffffffff


	//   ....[89]....
        /*0950*/ 	.word	0xffffffff


	//   ....[90]....
        /*0954*/ 	.word	0xffffffff


	//   ....[91]....
        /*0958*/ 	.word	0xffffffff


	//   ....[92]....
        /*095c*/ 	.word	0xffffffff


	//   ....[93]....
        /*0960*/ 	.word	0xffffffff


	//   ....[94]....
        /*0964*/ 	.word	0xffffffff


	//   ....[95]....
        /*0968*/ 	.word	0xffffffff


	//   ....[96]....
        /*096c*/ 	.word	0xffffffff


	//   ....[97]....
        /*0970*/ 	.word	0xffffffff


	//   ....[98]....
        /*0974*/ 	.word	0xffffffff


	//   ....[99]....
        /*0978*/ 	.word	0xffffffff


	//   ....[100]....
        /*097c*/ 	.word	0xffffffff


	//   ....[101]....
        /*0980*/ 	.word	0xffffffff


	//   ....[102]....
        /*0984*/ 	.word	0xffffffff


	//   ....[103]....
        /*0988*/ 	.word	0xffffffff


	//   ....[104]....
        /*098c*/ 	.word	0xffffffff


	//   ....[105]....
        /*0990*/ 	.word	0xffffffff


	//   ....[106]....
        /*0994*/ 	.word	0xffffffff


	//   ....[107]....
        /*0998*/ 	.word	0xffffffff


	//   ....[108]....
        /*099c*/ 	.word	0xffffffff


	//   ....[109]....
        /*09a0*/ 	.word	0xffffffff


	//   ....[110]....
        /*09a4*/ 	.word	0xffffffff


	//   ....[111]....
        /*09a8*/ 	.word	0xffffffff


	//   ....[112]....
        /*09ac*/ 	.word	0xffffffff


	//   ....[113]....
        /*09b0*/ 	.word	0xffffffff


	//   ....[114]....
        /*09b4*/ 	.word	0xffffffff


	//   ....[115]....
        /*09b8*/ 	.word	0xffffffff


	//   ....[116]....
        /*09bc*/ 	.word	0xffffffff


	//   ....[117]....
        /*09c0*/ 	.word	0xffffffff


	//   ....[118]....
        /*09c4*/ 	.word	0xffffffff


	//   ....[119]....
        /*09c8*/ 	.word	0xffffffff


	//   ....[120]....
        /*09cc*/ 	.word	0xffffffff


	//   ....[121]....
        /*09d0*/ 	.word	0xffffffff


	//   ....[122]....
        /*09d4*/ 	.word	0x0500000f


	//   ....[123]....
        /*09d8*/ 	.word	0x0500000f


	//   ....[124]....
        /*09dc*/ 	.word	0x0500000f


	//   ....[125]....
        /*09e0*/ 	.word	0x0500000f


	//   ....[126]....
        /*09e4*/ 	.word	0x0500000f


	//   ....[127]....
        /*09e8*/ 	.word	0x0500000f


	//   ....[128]....
        /*09ec*/ 	.word	0x0500000f


	//   ....[129]....
        /*09f0*/ 	.word	0x0500000f


	//   ....[130]....
        /*09f4*/ 	.word	0x0500000f


	//   ....[131]....
        /*09f8*/ 	.word	0x0500000f


	//   ....[132]....
        /*09fc*/ 	.word	0x0500000f


	//   ....[133]....
        /*0a00*/ 	.word	0x0500000f


	//   ....[134]....
        /*0a04*/ 	.word	0x0500000f


	//   ....[135]....
        /*0a08*/ 	.word	0x0500000f


	//   ....[136]....
        /*0a0c*/ 	.word	0x0500000f


	//   ....[137]....
        /*0a10*/ 	.word	0x0500000f


	//   ....[138]....
        /*0a14*/ 	.word	0x0500000f


	//   ....[139]....
        /*0a18*/ 	.word	0x0500000f


	//   ....[140]....
        /*0a1c*/ 	.word	0x0500000f


	//   ....[141]....
        /*0a20*/ 	.word	0x0500000f


	//   ....[142]....
        /*0a24*/ 	.word	0x0500000f


	//   ....[143]....
        /*0a28*/ 	.word	0x0500000f


	//   ....[144]....
        /*0a2c*/ 	.word	0x0500000f


	//   ....[145]....
        /*0a30*/ 	.word	0x0500000f


	//   ....[146]....
        /*0a34*/ 	.word	0x0500000f


	//   ....[147]....
        /*0a38*/ 	.word	0x0500000f


	//   ....[148]....
        /*0a3c*/ 	.word	0x0500000f


	//   ....[149]....
        /*0a40*/ 	.word	0x0500000f


	//   ....[150]....
        /*0a44*/ 	.word	0x0500000f


	//   ....[151]....
        /*0a48*/ 	.word	0x0500000f


	//   ....[152]....
        /*0a4c*/ 	.word	0x0500000f


	//   ....[153]....
        /*0a50*/ 	.word	0x0500000f


	//   ....[154]....
        /*0a54*/ 	.word	0x0500000f


	//   ....[155]....
        /*0a58*/ 	.word	0x0500000f


	//   ....[156]....
        /*0a5c*/ 	.word	0x0500000f


	//   ....[157]....
        /*0a60*/ 	.word	0x0500000f


	//   ....[158]....
        /*0a64*/ 	.word	0x0500000f


	//   ....[159]....
        /*0a68*/ 	.word	0x0500000f


	//   ....[160]....
        /*0a6c*/ 	.word	0x0500000f


	//   ....[161]....
        /*0a70*/ 	.word	0x0500000f


	//   ....[162]....
        /*0a74*/ 	.word	0x0500000f


	//   ....[163]....
        /*0a78*/ 	.word	0x0500000f


	//   ....[164]....
        /*0a7c*/ 	.word	0x0500000f


	//   ....[165]....
        /*0a80*/ 	.word	0x0500000f


	//   ....[166]....
        /*0a84*/ 	.word	0x0500000f


	//   ....[167]....
        /*0a88*/ 	.word	0x0500000f


	//   ....[168]....
        /*0a8c*/ 	.word	0x0500000f


	//   ....[169]....
        /*0a90*/ 	.word	0x0500000f


	//   ....[170]....
        /*0a94*/ 	.word	0x0500000f


	//   ....[171]....
        /*0a98*/ 	.word	0x0500000f


	//   ....[172]....
        /*0a9c*/ 	.word	0x0500000f


	//   ....[173]....
        /*0aa0*/ 	.word	0x0500000f


	//   ....[174]....
        /*0aa4*/ 	.word	0x0500000f


	//----- nvinfo : EIATTR_COOP_GROUP_INSTR_OFFSETS
	.align		4
.L_325:
        /*0aa8*/ 	.byte	0x04, 0x28
        /*0aaa*/ 	.short	(.L_327 - .L_326)


	//   ....[0]....
.L_326:
        /*0aac*/ 	.word	0x00000060


	//   ....[1]....
        /*0ab0*/ 	.word	0x000001a0


	//   ....[2]....
        /*0ab4*/ 	.word	0x000001f0


	//   ....[3]....
        /*0ab8*/ 	.word	0x00000420


	//   ....[4]....
        /*0abc*/ 	.word	0x00000580


	//   ....[5]....
        /*0ac0*/ 	.word	0x000006a0


	//   ....[6]....
        /*0ac4*/ 	.word	0x00000800


	//   ....[7]....
        /*0ac8*/ 	.word	0x0000b400


	//   ....[8]....
        /*0acc*/ 	.word	0x0000bb20


	//   ....[9]....
        /*0ad0*/ 	.word	0x0000bb30


	//   ....[10]....
        /*0ad4*/ 	.word	0x0000bb40


	//   ....[11]....
        /*0ad8*/ 	.word	0x0000bb50


	//   ....[12]....
        /*0adc*/ 	.word	0x0000c3a0


	//   ....[13]....
        /*0ae0*/ 	.word	0x0000c3b0


	//   ....[14]....
        /*0ae4*/ 	.word	0x0000c3c0


	//   ....[15]....
        /*0ae8*/ 	.word	0x0000c3d0


	//   ....[16]....
        /*0aec*/ 	.word	0x0000f4c0


	//   ....[17]....
        /*0af0*/ 	.word	0x0000f4d0


	//   ....[18]....
        /*0af4*/ 	.word	0x0000f4e0


	//   ....[19]....
        /*0af8*/ 	.word	0x0000f4f0


	//   ....[20]....
        /*0afc*/ 	.word	0x0000fb50


	//   ....[21]....
        /*0b00*/ 	.word	0x0000fb60


	//   ....[22]....
        /*0b04*/ 	.word	0x0000fb70


	//   ....[23]....
        /*0b08*/ 	.word	0x0000fb80


	//   ....[24]....
        /*0b0c*/ 	.word	0x000138a0


	//   ....[25]....
        /*0b10*/ 	.word	0x00013ab0


	//   ....[26]....
        /*0b14*/ 	.word	0x000143e0


	//   ....[27]....
        /*0b18*/ 	.word	0x00014460


	//   ....[28]....
        /*0b1c*/ 	.word	0x00014e60


	//   ....[29]....
        /*0b20*/ 	.word	0x00014eb0


	//   ....[30]....
        /*0b24*/ 	.word	0x00017350


	//   ....[31]....
        /*0b28*/ 	.word	0x00017980


	//   ....[32]....
        /*0b2c*/ 	.word	0x00017c00


	//   ....[33]....
        /*0b30*/ 	.word	0x00017cc0


	//   ....[34]....
        /*0b34*/ 	.word	0x00018510


	//   ....[35]....
        /*0b38*/ 	.word	0x00018570


	//   ....[36]....
        /*0b3c*/ 	.word	0x0001ac30


	//   ....[37]....
        /*0b40*/ 	.word	0x0001ac90


	//   ....[38]....
        /*0b44*/ 	.word	0x0001b250


	//   ....[39]....
        /*0b48*/ 	.word	0x0001b2d0


	//   ....[40]....
        /*0b4c*/ 	.word	0x0001c7a0


	//   ....[41]....
        /*0b50*/ 	.word	0x0001c820


	//   ....[42]....
        /*0b54*/ 	.word	0x0001c850


	//   ....[43]....
        /*0b58*/ 	.word	0x0001c870


	//   ....[44]....
        /*0b5c*/ 	.word	0x0001d8f0


	//   ....[45]....
        /*0b60*/ 	.word	0x0001d900


	//   ....[46]....
        /*0b64*/ 	.word	0x0001d910


	//   ....[47]....
        /*0b68*/ 	.word	0x0001d920


	//   ....[48]....
        /*0b6c*/ 	.word	0x0001dff0


	//   ....[49]....
        /*0b70*/ 	.word	0x0001e030


	//   ....[50]....
        /*0b74*/ 	.word	0x0001e100


	//   ....[51]....
        /*0b78*/ 	.word	0x0001e120


	//   ....[52]....
        /*0b7c*/ 	.word	0x0001e1e0


	//   ....[53]....
        /*0b80*/ 	.word	0x0001e200


	//   ....[54]....
        /*0b84*/ 	.word	0x0001e2d0


	//   ....[55]....
        /*0b88*/ 	.word	0x0001e2f0


	//   ....[56]....
        /*0b8c*/ 	.word	0x0001e770


	//   ....[57]....
        /*0b90*/ 	.word	0x0001e780


	//   ....[58]....
        /*0b94*/ 	.word	0x0001ebc0


	//   ....[59]....
        /*0b98*/ 	.word	0x0001ebd0


	//   ....[60]....
        /*0b9c*/ 	.word	0x0001f820


	//   ....[61]....
        /*0ba0*/ 	.word	0x0001f840


	//   ....[62]....
        /*0ba4*/ 	.word	0x0001f900


	//   ....[63]....
        /*0ba8*/ 	.word	0x0001f920


	//   ....[64]....
        /*0bac*/ 	.word	0x0001f9e0


	//   ....[65]....
        /*0bb0*/ 	.word	0x0001fa00


	//   ....[66]....
        /*0bb4*/ 	.word	0x0001fad0


	//   ....[67]....
        /*0bb8*/ 	.word	0x0001faf0


	//   ....[68]....
        /*0bbc*/ 	.word	0x0001fc40


	//   ....[69]....
        /*0bc0*/ 	.word	0x0001fe70


	//   ....[70]....
        /*0bc4*/ 	.word	0x0001fea0


	//   ....[71]....
        /*0bc8*/ 	.word	0x0001fed0


	//   ....[72]....
        /*0bcc*/ 	.word	0x0001ff00


	//   ....[73]....
        /*0bd0*/ 	.word	0x0001ff30


	//   ....[74]....
        /*0bd4*/ 	.word	0x0001ff60


	//   ....[75]....
        /*0bd8*/ 	.word	0x00020100


	//   ....[76]....
        /*0bdc*/ 	.word	0x00020130


	//   ....[77]....
        /*0be0*/ 	.word	0x00020160


	//   ....[78]....
        /*0be4*/ 	.word	0x00020190


	//   ....[79]....
        /*0be8*/ 	.word	0x000201c0


	//   ....[80]....
        /*0bec*/ 	.word	0x000201f0


	//   ....[81]....
        /*0bf0*/ 	.word	0x00020290


	//   ....[82]....
        /*0bf4*/ 	.word	0x000202c0


	//   ....[83]....
        /*0bf8*/ 	.word	0x000202d0


	//   ....[84]....
        /*0bfc*/ 	.word	0x00020300


	//   ....[85]....
        /*0c00*/ 	.word	0x000218f0


	//   ....[86]....
        /*0c04*/ 	.word	0x000235e0


	//   ....[87]....
        /*0c08*/ 	.word	0x00024240


	//   ....[88]....
        /*0c0c*/ 	.word	0x00024260


	//   ....[89]....
        /*0c10*/ 	.word	0x00024270


	//   ....[90]....
        /*0c14*/ 	.word	0x000242a0


	//   ....[91]....
        /*0c18*/ 	.word	0x000243c0


	//   ....[92]....
        /*0c1c*/ 	.word	0x000243d0


	//   ....[93]....
        /*0c20*/ 	.word	0x00024470


	//   ....[94]....
        /*0c24*/ 	.word	0x00024480


	//   ....[95]....
        /*0c28*/ 	.word	0x00024520


	//   ....[96]....
        /*0c2c*/ 	.word	0x00024530


	//   ....[97]....
        /*0c30*/ 	.word	0x000245d0


	//   ....[98]....
        /*0c34*/ 	.word	0x000245e0


	//   ....[99]....
        /*0c38*/ 	.word	0x00024660


	//   ....[100]....
        /*0c3c*/ 	.word	0x00024690


	//   ....[101]....
        /*0c40*/ 	.word	0x000246e0


	//   ....[102]....
        /*0c44*/ 	.word	0x00024720


	//   ....[103]....
        /*0c48*/ 	.word	0x00027290


	//   ....[104]....
        /*0c4c*/ 	.word	0x000272c0


	//   ....[105]....
        /*0c50*/ 	.word	0x00027320


	//   ....[106]....
        /*0c54*/ 	.word	0x00027350


	//   ....[107]....
        /*0c58*/ 	.word	0x00027380


	//   ....[108]....
        /*0c5c*/ 	.word	0x000273b0


	//   ....[109]....
        /*0c60*/ 	.word	0x000273e0


	//   ....[110]....
        /*0c64*/ 	.word	0x00027410


	//   ....[111]....
        /*0c68*/ 	.word	0x000275d0


	//   ....[112]....
        /*0c6c*/ 	.word	0x00027600


	//   ....[113]....
        /*0c70*/ 	.word	0x00027630


	//   ....[114]....
        /*0c74*/ 	.word	0x00027660


	//   ....[115]....
        /*0c78*/ 	.word	0x00027690


	//   ....[116]....
        /*0c7c*/ 	.word	0x000276c0


	//   ....[117]....
        /*0c80*/ 	.word	0x00027790


	//   ....[118]....
        /*0c84*/ 	.word	0x000277b0


	//   ....[119]....
        /*0c88*/ 	.word	0x000277c0


	//   ....[120]....
        /*0c8c*/ 	.word	0x00027840


	//   ....[121]....
        /*0c90*/ 	.word	0x00028380


	//   ....[122]....
        /*0c94*/ 	.word	0x000287c0


	//   ....[123]....
        /*0c98*/ 	.word	0x00028850


	//   ....[124]....
        /*0c9c*/ 	.word	0x000288a0


	//   ....[125]....
        /*0ca0*/ 	.word	0x000288f0


	//   ....[126]....
        /*0ca4*/ 	.word	0x00028990


	//   ....[127]....
        /*0ca8*/ 	.word	0x00028a20


	//   ....[128]....
        /*0cac*/ 	.word	0x00028a70


	//   ....[129]....
        /*0cb0*/ 	.word	0x00028ac0


	//   ....[130]....
        /*0cb4*/ 	.word	0x00028bb0


	//   ....[131]....
        /*0cb8*/ 	.word	0x00028c40


	//   ....[132]....
        /*0cbc*/ 	.word	0x00028ca0


	//   ....[133]....
        /*0cc0*/ 	.word	0x00028d00


	//   ....[134]....
        /*0cc4*/ 	.word	0x00028d90


	//   ....[135]....
        /*0cc8*/ 	.word	0x00028e20


	//   ....[136]....
        /*0ccc*/ 	.word	0x00028e70


	//   ....[137]....
        /*0cd0*/ 	.word	0x00028ec0


	//   ....[138]....
        /*0cd4*/ 	.word	0x000291c0


	//   ....[139]....
        /*0cd8*/ 	.word	0x000294a0


	//   ....[140]....
        /*0cdc*/ 	.word	0x00029680


	//   ....[141]....
        /*0ce0*/ 	.word	0x000296d0


	//   ....[142]....
        /*0ce4*/ 	.word	0x00029730


	//   ....[143]....
        /*0ce8*/ 	.word	0x000297d0


	//   ....[144]....
        /*0cec*/ 	.word	0x000298a0


	//   ....[145]....
        /*0cf0*/ 	.word	0x000299a0


	//   ....[146]....
        /*0cf4*/ 	.word	0x00029a70


	//   ....[147]....
        /*0cf8*/ 	.word	0x00029b80


	//   ....[148]....
        /*0cfc*/ 	.word	0x00029be0


	//   ....[149]....
        /*0d00*/ 	.word	0x00029cf0


	//   ....[150]....
        /*0d04*/ 	.word	0x00029d50


	//   ....[151]....
        /*0d08*/ 	.word	0x00029e60


	//   ....[152]....
        /*0d0c*/ 	.word	0x00029ec0


	//   ....[153]....
        /*0d10*/ 	.word	0x00029fb0


	//   ....[154]....
        /*0d14*/ 	.word	0x0002a030


	//   ....[155]....
        /*0d18*/ 	.word	0x0002a110


	//   ....[156]....
        /*0d1c*/ 	.word	0x0002a480


	//   ....[157]....
        /*0d20*/ 	.word	0x0002a520


	//   ....[158]....
        /*0d24*/ 	.word	0x0002a6c0


	//   ....[159]....
        /*0d28*/ 	.word	0x0002a740


	//   ....[160]....
        /*0d2c*/ 	.word	0x0002a7c0


	//   ....[161]....
        /*0d30*/ 	.word	0x0002a840


	//   ....[162]....
        /*0d34*/ 	.word	0x0002a8c0


	//   ....[163]....
        /*0d38*/ 	.word	0x0002a950


	//   ....[164]....
        /*0d3c*/ 	.word	0x0002a9f0


	//   ....[165]....
        /*0d40*/ 	.word	0x0002aaa0


	//   ....[166]....
        /*0d44*/ 	.word	0x0002ab20


	//   ....[167]....
        /*0d48*/ 	.word	0x0002aba0


	//   ....[168]....
        /*0d4c*/ 	.word	0x0002ac20


	//   ....[169]....
        /*0d50*/ 	.word	0x0002acb0


	//   ....[170]....
        /*0d54*/ 	.word	0x0002ad30


	//   ....[171]....
        /*0d58*/ 	.word	0x0002ade0


	//   ....[172]....
        /*0d5c*/ 	.word	0x0002ae30


	//   ....[173]....
        /*0d60*/ 	.word	0x0002aef0


	//   ....[174]....
        /*0d64*/ 	.word	0x0002b020


	//----- nvinfo : EIATTR_REG_RECONFIG
	.align		4
.L_327:
        /*0d68*/ 	.byte	0x01, 0x54
	.zero		2


	//----- nvinfo : EIATTR_SYSCALL_OFFSETS
	.align		4
        /*0d6c*/ 	.byte	0x04, 0x46
        /*0d6e*/ 	.short	(.L_329 - .L_328)


	//   ....[0]....
.L_328:
        /*0d70*/ 	.word	0x00001fe0


	//   ....[1]....
        /*0d74*/ 	.word	0x00002130


	//   ....[2]....
        /*0d78*/ 	.word	0x0000b5b0


	//   ....[3]....
        /*0d7c*/ 	.word	0x0000b8a0


	//   ....[4]....
        /*0d80*/ 	.word	0x00023200


	//   ....[5]....
        /*0d84*/ 	.word	0x00023350


	//   ....[6]....
        /*0d88*/ 	.word	0x00023440


	//   ....[7]....
        /*0d8c*/ 	.word	0x00023dc0


	//----- nvinfo : EIATTR_MBARRIER_INSTR_OFFSETS
	.align		4
.L_329:
        /*0d90*/ 	.byte	0x04, 0x39
        /*0d92*/ 	.short	(.L_331 - .L_330)


	//   ....[0]....
.L_330:
        /*0d94*/ 	.word	0x000002d0
        /*0d98*/ 	.word	0x000000ff
        /*0d9c*/ 	.word	0x00034800
        /*0da0*/ 	.short	0x0100
        /*0da2*/ 	.byte	0x08
	.zero		1


	//   ....[1]....
        /*0da4*/ 	.word	0x000002e0
        /*0da8*/ 	.word	0x000000ff
        /*0dac*/ 	.word	0x00034820
        /*0db0*/ 	.short	0x0100
        /*0db2*/ 	.byte	0x08
	.zero		1


	//   ....[2]....
        /*0db4*/ 	.word	0x000003d0
        /*0db8*/ 	.word	0x000000ff
        /*0dbc*/ 	.word	0x00034830
        /*0dc0*/ 	.short	0x0100
        /*0dc2*/ 	.byte	0x08
	.zero		1


	//   ....[3]....
        /*0dc4*/ 	.word	0x000003e0
        /*0dc8*/ 	.word	0x000000ff
        /*0dcc*/ 	.word	0x00034840
        /*0dd0*/ 	.short	0x0100
        /*0dd2*/ 	.byte	0x08
	.zero		1


	//   ....[4]....
        /*0dd4*/ 	.word	0x000003f0
        /*0dd8*/ 	.word	0x000000ff
        /*0ddc*/ 	.word	0x00034838
        /*0de0*/ 	.short	0x0100
        /*0de2*/ 	.byte	0x08
	.zero		1


	//   ....[5]....
        /*0de4*/ 	.word	0x00000400
        /*0de8*/ 	.word	0x000000ff
        /*0dec*/ 	.word	0x00034848
        /*0df0*/ 	.short	0x0100
        /*0df2*/ 	.byte	0x08
	.zero		1


	//   ....[6]....
        /*0df4*/ 	.word	0x00000530
        /*0df8*/ 	.word	0x000000ff
        /*0dfc*/ 	.word	0x00034850
        /*0e00*/ 	.short	0x0100
        /*0e02*/ 	.byte	0x08
	.zero		1


	//   ....[7]....
        /*0e04*/ 	.word	0x00000540
        /*0e08*/ 	.word	0x000000ff
        /*0e0c*/ 	.word	0x00034860
        /*0e10*/ 	.short	0x0100
        /*0e12*/ 	.byte	0x08
	.zero		1


	//   ....[8]....
        /*0e14*/ 	.word	0x00000550
        /*0e18*/ 	.word	0x000000ff
        /*0e1c*/ 	.word	0x00034858
        /*0e20*/ 	.short	0x0100
        /*0e22*/ 	.byte	0x08
	.zero		1


	//   ....[9]....
        /*0e24*/ 	.word	0x00000560
        /*0e28*/ 	.word	0x000000ff
        /*0e2c*/ 	.word	0x00034868
        /*0e30*/ 	.short	0x0100
        /*0e32*/ 	.byte	0x08
	.zero		1


	//   ....[10]....
        /*0e34*/ 	.word	0x00000650
        /*0e38*/ 	.word	0x000000ff
        /*0e3c*/ 	.word	0x00034870
        /*0e40*/ 	.short	0x0100
        /*0e42*/ 	.byte	0x06
	.zero		1


	//   ....[11]....
        /*0e44*/ 	.word	0x00000660
        /*0e48*/ 	.word	0x000000ff
        /*0e4c*/ 	.word	0x00034880
        /*0e50*/ 	.short	0x0100
        /*0e52*/ 	.byte	0x06
	.zero		1


	//   ....[12]....
        /*0e54*/ 	.word	0x00000670
        /*0e58*/ 	.word	0x000000ff
        /*0e5c*/ 	.word	0x00034878
        /*0e60*/ 	.short	0x0100
        /*0e62*/ 	.byte	0x06
	.zero		1


	//   ....[13]....
        /*0e64*/ 	.word	0x00000680
        /*0e68*/ 	.word	0x000000ff
        /*0e6c*/ 	.word	0x00034888
        /*0e70*/ 	.short	0x0100
        /*0e72*/ 	.byte	0x06
	.zero		1


	//   ....[14]....
        /*0e74*/ 	.word	0x000007b0
        /*0e78*/ 	.word	0x000000ff
        /*0e7c*/ 	.word	0x00034890
        /*0e80*/ 	.short	0x0100
        /*0e82*/ 	.byte	0x08
	.zero		1


	//   ....[15]....
        /*0e84*/ 	.word	0x000007c0
        /*0e88*/ 	.word	0x000000ff
        /*0e8c*/ 	.word	0x000348a0
        /*0e90*/ 	.short	0x0100
        /*0e92*/ 	.byte	0x08
	.zero		1


	//   ....[16]....
        /*0e94*/ 	.word	0x000007d0
        /*0e98*/ 	.word	0x000000ff
        /*0e9c*/ 	.word	0x00034898
        /*0ea0*/ 	.short	0x0100
        /*0ea2*/ 	.byte	0x08
	.zero		1


	//   ....[17]....
        /*0ea4*/ 	.word	0x000007e0
        /*0ea8*/ 	.word	0x000000ff
        /*0eac*/ 	.word	0x000348a8
        /*0eb0*/ 	.short	0x0100
        /*0eb2*/ 	.byte	0x08
	.zero		1


	//   ....[18]....
        /*0eb4*/ 	.word	0x00000910
        /*0eb8*/ 	.word	0x000000ff
        /*0ebc*/ 	.word	0x000348b0
        /*0ec0*/ 	.short	0x0100
        /*0ec2*/ 	.byte	0x08
	.zero		1


	//   ....[19]....
        /*0ec4*/ 	.word	0x00000920
        /*0ec8*/ 	.word	0x000000ff
        /*0ecc*/ 	.word	0x000348c0
        /*0ed0*/ 	.short	0x0100
        /*0ed2*/ 	.byte	0x08
	.zero		1


	//   ....[20]....
        /*0ed4*/ 	.word	0x00000930
        /*0ed8*/ 	.word	0x000000ff
        /*0edc*/ 	.word	0x000348b8
        /*0ee0*/ 	.short	0x0100
        /*0ee2*/ 	.byte	0x08
	.zero		1


	//   ....[21]....
        /*0ee4*/ 	.word	0x00000940
        /*0ee8*/ 	.word	0x000000ff
        /*0eec*/ 	.word	0x000348c8
        /*0ef0*/ 	.short	0x0100
        /*0ef2*/ 	.byte	0x08
	.zero		1


	//   ....[22]....
        /*0ef4*/ 	.word	0x00003c60
        /*0ef8*/ 	.word	0x00000003
        /*0efc*/ 	.word	0x00034890
        /*0f00*/ 	.short	0x010a
        /*0f02*/ 	.byte	0x3f
	.zero		1


	//   ....[23]....
        /*0f04*/ 	.word	0x00007250
        /*0f08*/ 	.word	0x00000003
        /*0f0c*/ 	.word	0x00034890
        /*0f10*/ 	.short	0x010a
        /*0f12*/ 	.byte	0x3f
	.zero		1


	//   ....[24]....
        /*0f14*/ 	.word	0x0000a520
        /*0f18*/ 	.word	0x00000003
        /*0f1c*/ 	.word	0x00034890
        /*0f20*/ 	.short	0x010a
        /*0f22*/ 	.byte	0x3f
	.zero		1


	//   ....[25]....
        /*0f24*/ 	.word	0x0000a8f0
        /*0f28*/ 	.word	0x00000020
        /*0f2c*/ 	.word	0x00000000
        /*0f30*/ 	.short	0x0101
        /*0f32*/ 	.byte	0x3f
	.zero		1


	//   ....[26]....
        /*0f34*/ 	.word	0x0000a930
        /*0f38*/ 	.word	0x00000003
        /*0f3c*/ 	.word	0x000348b0
        /*0f40*/ 	.short	0x010a
        /*0f42*/ 	.byte	0x3f
	.zero		1


	//   ....[27]....
        /*0f44*/ 	.word	0x0000add0
        /*0f48*/ 	.word	0x00000003
        /*0f4c*/ 	.word	0x00000000
        /*0f50*/ 	.short	0x0101
        /*0f52*/ 	.byte	0x3f
	.zero		1


	//   ....[28]....
        /*0f54*/ 	.word	0x0000b630
        /*0f58*/ 	.word	0x00000002
        /*0f5c*/ 	.word	0x00034800
        /*0f60*/ 	.short	0x010a
        /*0f62*/ 	.byte	0x3f
	.zero		1


	//   ....[29]....
        /*0f64*/ 	.word	0x0000b680
        /*0f68*/ 	.word	0x00000002
        /*0f6c*/ 	.word	0x00034800
        /*0f70*/ 	.short	0x010a
        /*0f72*/ 	.byte	0x3f
	.zero		1


	//   ....[30]....
        /*0f74*/ 	.word	0x0000ca70
        /*0f78*/ 	.word	0x00000002
        /*0f7c*/ 	.word	0x00034800
        /*0f80*/ 	.short	0x010a
        /*0f82*/ 	.byte	0x3f
	.zero		1


	//   ....[31]....
        /*0f84*/ 	.word	0x0000ff90
        /*0f88*/ 	.word	0x00000002
        /*0f8c*/ 	.word	0x00034800
        /*0f90*/ 	.short	0x010a
        /*0f92*/ 	.byte	0x3f
	.zero		1


	//   ....[32]....
        /*0f94*/ 	.word	0x00012be0
        /*0f98*/ 	.word	0x00000000
        /*0f9c*/ 	.word	0x00034830
        /*0fa0*/ 	.short	0x010a
        /*0fa2*/ 	.byte	0x3f
	.zero		1


	//   ....[33]....
        /*0fa4*/ 	.word	0x00012c50
        /*0fa8*/ 	.word	0x00000000
        /*0fac*/ 	.word	0x00034830
        /*0fb0*/ 	.short	0x010a
        /*0fb2*/ 	.byte	0x3f
	.zero		1


	//   ....[34]....
        /*0fb4*/ 	.word	0x00013d70
        /*0fb8*/ 	.word	0x00000000
        /*0fbc*/ 	.word	0x00000000
        /*0fc0*/ 	.short	0x0101
        /*0fc2*/ 	.byte	0x3f
	.zero		1


	//   ....[35]....
        /*0fc4*/ 	.word	0x00015d70
        /*0fc8*/ 	.word	0x0000000d
        /*0fcc*/ 	.word	0x00034830
        /*0fd0*/ 	.short	0x010a
        /*0fd2*/ 	.byte	0x3f
	.zero		1


	//   ....[36]....
        /*0fd4*/ 	.word	0x00015df0
        /*0fd8*/ 	.word	0x0000000d
        /*0fdc*/ 	.word	0x00034830
        /*0fe0*/ 	.short	0x010a
        /*0fe2*/ 	.byte	0x3f
	.zero		1


	//   ....[37]....
        /*0fe4*/ 	.word	0x000168f0
        /*0fe8*/ 	.word	0x0000000e
        /*0fec*/ 	.word	0x00034850
        /*0ff0*/ 	.short	0x010a
        /*0ff2*/ 	.byte	0x3f
	.zero		1


	//   ....[38]....
        /*0ff4*/ 	.word	0x00016940
        /*0ff8*/ 	.word	0x0000000e
        /*0ffc*/ 	.word	0x00034850
        /*1000*/ 	.short	0x010a
        /*1002*/ 	.byte	0x3f
	.zero		1


	//   ....[39]....
        /*1004*/ 	.word	0x00018dd0
        /*1008*/ 	.word	0x0000000d
        /*100c*/ 	.word	0x00000000
        /*1010*/ 	.short	0x0101
        /*1012*/ 	.byte	0x3f
	.zero		1


	//   ....[40]....
        /*1014*/ 	.word	0x00018e00
        /*1018*/ 	.word	0x0000000e
        /*101c*/ 	.word	0x00000000
        /*1020*/ 	.short	0x0101
        /*1022*/ 	.byte	0x3f
	.zero		1


	//   ....[41]....
        /*1024*/ 	.word	0x00019380
        /*1028*/ 	.word	0x00000008
        /*102c*/ 	.word	0x00034830
        /*1030*/ 	.short	0x010a
        /*1032*/ 	.byte	0x3f
	.zero		1


	//   ....[42]....
        /*1034*/ 	.word	0x00019400
        /*1038*/ 	.word	0x00000008
        /*103c*/ 	.word	0x00034830
        /*1040*/ 	.short	0x010a
        /*1042*/ 	.byte	0x3f
	.zero		1


	//   ....[43]....
        /*1044*/ 	.word	0x00019ee0
        /*1048*/ 	.word	0x0000000b
        /*104c*/ 	.word	0x00034850
        /*1050*/ 	.short	0x010a
        /*1052*/ 	.byte	0x3f
	.zero		1


	//   ....[44]....
        /*1054*/ 	.word	0x00019f30
        /*1058*/ 	.word	0x0000000b
        /*105c*/ 	.word	0x00034850
        /*1060*/ 	.short	0x010a
        /*1062*/ 	.byte	0x3f
	.zero		1


	//   ....[45]....
        /*1064*/ 	.word	0x0001b900
        /*1068*/ 	.word	0x0000000e
        /*106c*/ 	.word	0x00000000
        /*1070*/ 	.short	0x0101
        /*1072*/ 	.byte	0x3f
	.zero		1


	//   ....[46]....
        /*1074*/ 	.word	0x0001b950
        /*1078*/ 	.word	0x0000000b
        /*107c*/ 	.word	0x00000000
        /*1080*/ 	.short	0x0101
        /*1082*/ 	.byte	0x3f
	.zero		1


	//   ....[47]....
        /*1084*/ 	.word	0x0001c380
        /*1088*/ 	.word	0x00000006
        /*108c*/ 	.word	0x00034850
        /*1090*/ 	.short	0x010a
        /*1092*/ 	.byte	0x3f
	.zero		1


	//   ....[48]....
        /*1094*/ 	.word	0x0001c420
        /*1098*/ 	.word	0x00000006
        /*109c*/ 	.word	0x00034850
        /*10a0*/ 	.short	0x010a
        /*10a2*/ 	.byte	0x3f
	.zero		1


	//   ....[49]....
        /*10a4*/ 	.word	0x0001c9e0
        /*10a8*/ 	.word	0x00000006
        /*10ac*/ 	.word	0x00000000
        /*10b0*/ 	.short	0x0101
        /*10b2*/ 	.byte	0x3f
	.zero		1


	//   ....[50]....
        /*10b4*/ 	.word	0x0001dfe0
        /*10b8*/ 	.word	0x00000000
        /*10bc*/ 	.word	0x00000000
        /*10c0*/ 	.short	0x0101
        /*10c2*/ 	.byte	0x3f
	.zero		1


	//   ....[51]....
        /*10c4*/ 	.word	0x0001e4e0
        /*10c8*/ 	.word	0x00000004
        /*10cc*/ 	.word	0x00000000
        /*10d0*/ 	.short	0x0101
        /*10d2*/ 	.byte	0x3f
	.zero		1


	//   ....[52]....
        /*10d4*/ 	.word	0x000219d0
        /*10d8*/ 	.word	0x00000012
        /*10dc*/ 	.word	0x00034820
        /*10e0*/ 	.short	0x010a
        /*10e2*/ 	.byte	0x3f
	.zero		1


	//   ....[53]....
        /*10e4*/ 	.word	0x00021aa0
        /*10e8*/ 	.word	0x00000005
        /*10ec*/ 	.word	0x000348a0
        /*10f0*/ 	.short	0x010a
        /*10f2*/ 	.byte	0x3f
	.zero		1


	//   ....[54]....
        /*10f4*/ 	.word	0x00021ed0
        /*10f8*/ 	.word	0x00000005
        /*10fc*/ 	.word	0x000348c0
        /*1100*/ 	.short	0x010a
        /*1102*/ 	.byte	0x3f
	.zero		1


	//   ....[55]....
        /*1104*/ 	.word	0x000223d0
        /*1108*/ 	.word	0x00000007
        /*110c*/ 	.word	0x000348a0
        /*1110*/ 	.short	0x010a
        /*1112*/ 	.byte	0x3f
	.zero		1


	//   ....[56]....
        /*1114*/ 	.word	0x000227f0
        /*1118*/ 	.word	0x00000007
        /*111c*/ 	.word	0x000348c0
        /*1120*/ 	.short	0x010a
        /*1122*/ 	.byte	0x3f
	.zero		1


	//   ....[57]....
        /*1124*/ 	.word	0x00023850
        /*1128*/ 	.word	0x00000000
        /*112c*/ 	.word	0x00034840
        /*1130*/ 	.short	0x010a
        /*1132*/ 	.byte	0x3f
	.zero		1


	//   ....[58]....
        /*1134*/ 	.word	0x00024830
        /*1138*/ 	.word	0x00000012
        /*113c*/ 	.word	0x00034800
        /*1140*/ 	.short	0x0107
        /*1142*/ 	.byte	0x3f
	.zero		1


	//   ....[59]....
        /*1144*/ 	.word	0x00024940
        /*1148*/ 	.word	0x00000012
        /*114c*/ 	.word	0x00034800
        /*1150*/ 	.short	0x0101
        /*1152*/ 	.byte	0x3f
	.zero		1


	//   ....[60]....
        /*1154*/ 	.word	0x00024960
        /*1158*/ 	.word	0x00000012
        /*115c*/ 	.word	0x00034820
        /*1160*/ 	.short	0x010a
        /*1162*/ 	.byte	0x3f
	.zero		1


	//   ....[61]....
        /*1164*/ 	.word	0x00024d20
        /*1168*/ 	.word	0x00000003
        /*116c*/ 	.word	0x00034840
        /*1170*/ 	.short	0x010a
        /*1172*/ 	.byte	0x3f
	.zero		1


	//   ....[62]....
        /*1174*/ 	.word	0x000251b0
        /*1178*/ 	.word	0x00000003
        /*117c*/ 	.word	0x00000060
        /*1180*/ 	.short	0x010a
        /*1182*/ 	.byte	0x3f
	.zero		1


	//   ....[63]....
        /*1184*/ 	.word	0x00025840
        /*1188*/ 	.word	0x00000003
        /*118c*/ 	.word	0x00034840
        /*1190*/ 	.short	0x010a
        /*1192*/ 	.byte	0x3f
	.zero		1


	//   ....[64]....
        /*1194*/ 	.word	0x00025cd0
        /*1198*/ 	.word	0x00000002
        /*119c*/ 	.word	0x00000060
        /*11a0*/ 	.short	0x010a
        /*11a2*/ 	.byte	0x3f
	.zero		1


	//   ....[65]....
        /*11a4*/ 	.word	0x000262a0
        /*11a8*/ 	.word	0x00000002
        /*11ac*/ 	.word	0x00034840
        /*11b0*/ 	.short	0x010a
        /*11b2*/ 	.byte	0x3f
	.zero		1


	//   ....[66]....
        /*11b4*/ 	.word	0x00026730
        /*11b8*/ 	.word	0x00000002
        /*11bc*/ 	.word	0x00000060
        /*11c0*/ 	.short	0x010a
        /*11c2*/ 	.byte	0x3f
	.zero		1


	//   ....[67]....
        /*11c4*/ 	.word	0x00026cb0
        /*11c8*/ 	.word	0x00000000
        /*11cc*/ 	.word	0x00034860
        /*11d0*/ 	.short	0x010a
        /*11d2*/ 	.byte	0x3f
	.zero		1


	//   ....[68]....
        /*11d4*/ 	.word	0x00028300
        /*11d8*/ 	.word	0x00000000
        /*11dc*/ 	.word	0x00034820
        /*11e0*/ 	.short	0x010a
        /*11e2*/ 	.byte	0x3f
	.zero		1


	//   ....[69]....
        /*11e4*/ 	.word	0x00028500
        /*11e8*/ 	.word	0x00000006
        /*11ec*/ 	.word	0x00000000
        /*11f0*/ 	.short	0x010a
        /*11f2*/ 	.byte	0x3f
	.zero		1


	//   ....[70]....
        /*11f4*/ 	.word	0x00028530
        /*11f8*/ 	.word	0x00000007
        /*11fc*/ 	.word	0x00000000
        /*1200*/ 	.short	0x010a
        /*1202*/ 	.byte	0x3f
	.zero		1


	//   ....[71]....
        /*1204*/ 	.word	0x00028590
        /*1208*/ 	.word	0x00000004
        /*120c*/ 	.word	0x00000000
        /*1210*/ 	.short	0x010a
        /*1212*/ 	.byte	0x3f
	.zero		1


	//   ....[72]....
        /*1214*/ 	.word	0x000285c0
        /*1218*/ 	.word	0x00000003
        /*121c*/ 	.word	0x00000000
        /*1220*/ 	.short	0x010a
        /*1222*/ 	.byte	0x3f
	.zero		1


	//   ....[73]....
        /*1224*/ 	.word	0x00028620
        /*1228*/ 	.word	0x00000003
        /*122c*/ 	.word	0x00034890
        /*1230*/ 	.short	0x010a
        /*1232*/ 	.byte	0x3f
	.zero		1


	//   ....[74]....
        /*1234*/ 	.word	0x00028670
        /*1238*/ 	.word	0x00000003
        /*123c*/ 	.word	0x00034890
        /*1240*/ 	.short	0x010a
        /*1242*/ 	.byte	0x3f
	.zero		1


	//   ....[75]....
        /*1244*/ 	.word	0x000286c0
        /*1248*/ 	.word	0x00000003
        /*124c*/ 	.word	0x00034890
        /*1250*/ 	.short	0x010a
        /*1252*/ 	.byte	0x3f
	.zero		1


	//   ....[76]....
        /*1254*/ 	.word	0x00028710
        /*1258*/ 	.word	0x00000003
        /*125c*/ 	.word	0x000348b0
        /*1260*/ 	.short	0x010a
        /*1262*/ 	.byte	0x3f
	.zero		1


	//   ....[77]....
        /*1264*/ 	.word	0x00028b00
        /*1268*/ 	.word	0x00000002
        /*126c*/ 	.word	0x00034800
        /*1270*/ 	.short	0x010a
        /*1272*/ 	.byte	0x3f
	.zero		1


	//   ....[78]....
        /*1274*/ 	.word	0x00028f00
        /*1278*/ 	.word	0x00000002
        /*127c*/ 	.word	0x00034800
        /*1280*/ 	.short	0x010a
        /*1282*/ 	.byte	0x3f
	.zero		1


	//   ....[79]....
        /*1284*/ 	.word	0x00028f50
        /*1288*/ 	.word	0x00000000
        /*128c*/ 	.word	0x00034830
        /*1290*/ 	.short	0x010a
        /*1292*/ 	.byte	0x3f
	.zero		1


	//   ....[80]....
        /*1294*/ 	.word	0x00028fa0
        /*1298*/ 	.word	0x0000000d
        /*129c*/ 	.word	0x00034830
        /*12a0*/ 	.short	0x010a
        /*12a2*/ 	.byte	0x3f
	.zero		1


	//   ....[81]....
        /*12a4*/ 	.word	0x00028ff0
        /*12a8*/ 	.word	0x0000000e
        /*12ac*/ 	.word	0x00034850
        /*12b0*/ 	.short	0x010a
        /*12b2*/ 	.byte	0x3f
	.zero		1


	//   ....[82]....
        /*12b4*/ 	.word	0x00029040
        /*12b8*/ 	.word	0x00000008
        /*12bc*/ 	.word	0x00034830
        /*12c0*/ 	.short	0x010a
        /*12c2*/ 	.byte	0x3f
	.zero		1


	//   ....[83]....
        /*12c4*/ 	.word	0x00029090
        /*12c8*/ 	.word	0x0000000b
        /*12cc*/ 	.word	0x00034850
        /*12d0*/ 	.short	0x010a
        /*12d2*/ 	.byte	0x3f
	.zero		1


	//   ....[84]....
        /*12d4*/ 	.word	0x000290e0
        /*12d8*/ 	.word	0x00000006
        /*12dc*/ 	.word	0x00034850
        /*12e0*/ 	.short	0x010a
        /*12e2*/ 	.byte	0x3f
	.zero		1


	//   ....[85]....
        /*12e4*/ 	.word	0x00029280
        /*12e8*/ 	.word	0x00000012
        /*12ec*/ 	.word	0x00034820
        /*12f0*/ 	.short	0x010a
        /*12f2*/ 	.byte	0x3f
	.zero		1


	//   ....[86]....
        /*12f4*/ 	.word	0x000292d0
        /*12f8*/ 	.word	0x00000005
        /*12fc*/ 	.word	0x000348a0
        /*1300*/ 	.short	0x010a
        /*1302*/ 	.byte	0x3f
	.zero		1


	//   ....[87]....
        /*1304*/ 	.word	0x00029320
        /*1308*/ 	.word	0x00000005
        /*130c*/ 	.word	0x000348c0
        /*1310*/ 	.short	0x010a
        /*1312*/ 	.byte	0x3f
	.zero		1


	//   ....[88]....
        /*1314*/ 	.word	0x00029370
        /*1318*/ 	.word	0x00000007
        /*131c*/ 	.word	0x000348a0
        /*1320*/ 	.short	0x010a
        /*1322*/ 	.byte	0x3f
	.zero		1


	//   ....[89]....
        /*1324*/ 	.word	0x000293c0
        /*1328*/ 	.word	0x00000007
        /*132c*/ 	.word	0x000348c0
        /*1330*/ 	.short	0x010a
        /*1332*/ 	.byte	0x3f
	.zero		1


	//   ....[90]....
        /*1334*/ 	.word	0x00029560
        /*1338*/ 	.word	0x00000000
        /*133c*/ 	.word	0x00034840
        /*1340*/ 	.short	0x010a
        /*1342*/ 	.byte	0x3f
	.zero		1


	//   ....[91]....
        /*1344*/ 	.word	0x0002a190
        /*1348*/ 	.word	0x00000012
        /*134c*/ 	.word	0x00034820
        /*1350*/ 	.short	0x010a
        /*1352*/ 	.byte	0x3f
	.zero		1


	//   ....[92]....
        /*1354*/ 	.word	0x0002a1e0
        /*1358*/ 	.word	0x00000003
        /*135c*/ 	.word	0x00034840
        /*1360*/ 	.short	0x010a
        /*1362*/ 	.byte	0x3f
	.zero		1


	//   ....[93]....
        /*1364*/ 	.word	0x0002a230
        /*1368*/ 	.word	0x00000003
        /*136c*/ 	.word	0x00000060
        /*1370*/ 	.short	0x010a
        /*1372*/ 	.byte	0x3f
	.zero		1


	//   ....[94]....
        /*1374*/ 	.word	0x0002a280
        /*1378*/ 	.word	0x00000003
        /*137c*/ 	.word	0x00034840
        /*1380*/ 	.short	0x010a
        /*1382*/ 	.byte	0x3f
	.zero		1


	//   ....[95]....
        /*1384*/ 	.word	0x0002a2d0
        /*1388*/ 	.word	0x00000002
        /*138c*/ 	.word	0x00000060
        /*1390*/ 	.short	0x010a
        /*1392*/ 	.byte	0x3f
	.zero		1


	//   ....[96]....
        /*1394*/ 	.word	0x0002a320
        /*1398*/ 	.word	0x00000002
        /*139c*/ 	.word	0x00034840
        /*13a0*/ 	.short	0x010a
        /*13a2*/ 	.byte	0x3f
	.zero		1


	//   ....[97]....
        /*13a4*/ 	.word	0x0002a370
        /*13a8*/ 	.word	0x00000002
        /*13ac*/ 	.word	0x00000060
        /*13b0*/ 	.short	0x010a
        /*13b2*/ 	.byte	0x3f
	.zero		1


	//   ....[98]....
        /*13b4*/ 	.word	0x0002a3c0
        /*13b8*/ 	.word	0x00000000
        /*13bc*/ 	.word	0x00034860
        /*13c0*/ 	.short	0x010a
        /*13c2*/ 	.byte	0x3f
	.zero		1


	//   ....[99]....
        /*13c4*/ 	.word	0x0002af40
        /*13c8*/ 	.word	0x00000000
        /*13cc*/ 	.word	0x00034820
        /*13d0*/ 	.short	0x010a
        /*13d2*/ 	.byte	0x3f
	.zero		1


	//   ....[100]....
        /*13d4*/ 	.word	0x0002b0e0
        /*13d8*/ 	.word	0x00000006
        /*13dc*/ 	.word	0x00000000
        /*13e0*/ 	.short	0x010a
        /*13e2*/ 	.byte	0x3f
	.zero		1


	//   ....[101]....
        /*13e4*/ 	.word	0x0002b130
        /*13e8*/ 	.word	0x00000007
        /*13ec*/ 	.word	0x00000000
        /*13f0*/ 	.short	0x010a
        /*13f2*/ 	.byte	0x3f
	.zero		1


	//   ....[102]....
        /*13f4*/ 	.word	0x0002b180
        /*13f8*/ 	.word	0x00000004
        /*13fc*/ 	.word	0x00000000
        /*1400*/ 	.short	0x010a
        /*1402*/ 	.byte	0x3f
	.zero		1


	//----- nvinfo : EIATTR_NUM_MBARRIERS
	.align		4
.L_331:
        /*1404*/ 	.byte	0x03, 0x38
        /*1406*/ 	.short	0x0016


	//----- nvinfo : EIATTR_EXIT_INSTR_OFFSETS
	.align		4
        /*1408*/ 	.byte	0x04, 0x1c
        /*140a*/ 	.short	(.L_333 - .L_332)


	//   ....[0]....
.L_332:
        /*140c*/ 	.word	0x00028610


	//----- nvinfo : EIATTR_MAX_THREADS
	.align		4
.L_333:
        /*1410*/ 	.byte	0x04, 0x05
        /*1412*/ 	.short	(.L_335 - .L_334)
.L_334:
        /*1414*/ 	.word	0x00000180
        /*1418*/ 	.word	0x00000001
        /*141c*/ 	.word	0x00000001


	//----- nvinfo : EIATTR_CRS_STACK_SIZE
	.align		4
.L_335:
        /*1420*/ 	.byte	0x04, 0x1e
        /*1422*/ 	.short	(.L_337 - .L_336)
.L_336:
        /*1424*/ 	.word	0x00000000


	//----- nvinfo : EIATTR_CBANK_PARAM_SIZE
	.align		4
.L_337:
        /*1428*/ 	.byte	0x03, 0x19
        /*142a*/ 	.short	0x0af0


	//----- nvinfo : EIATTR_PARAM_CBANK
	.align		4
        /*142c*/ 	.byte	0x04, 0x0a
        /*142e*/ 	.short	(.L_339 - .L_338)
	.align		4
.L_338:
        /*1430*/ 	.word	index@(.nv.constant0._ZN7cutlass13device_kernelIN5flash11enable_sm90INS1_16FlashAttnFwdSm90INS1_25CollectiveMainloopFwdSm90ILi2EN4cute5tupleIJNS5_1CILi1EEES8_S8_EEENS6_IJNS7_ILi128EEESA_NS7_ILi192EEEEEELi128ENS_10bfloat16_tEfNS_4arch4Sm90ELb1ELb0ELb1ELb1ELb0ELb1ELb0ELb1ELb1ELb1ELb1ELb0EEENS1_21CollectiveEpilogueFwdINS6_IJSA_SA_SA_EEES9_SD_SF_Li256ELb1ELb1ELb1ELb0EEENS1_36VarlenDynamicPersistentTileSchedulerILi128ELi128ELi256ELi128ELb1ELb1ELb1ELb1ELb1ELb1EEEEEEEEEvNT_6ParamsE)
        /*1434*/ 	.short	0x0210
        /*1436*/ 	.short	0x0af0


	//----- nvinfo : EIATTR_SW_WAR
	.align		4
.L_339:
        /*1438*/ 	.byte	0x04, 0x36
        /*143a*/ 	.short	(.L_341 - .L_340)
.L_340:
        /*143c*/ 	.word	0x00000008
.L_341:


//--------------------- .nv.callgraph             --------------------------
	.section	.nv.callgraph,"",@"SHT_CUDA_CALLGRAPH"
	.align	4
	.sectionentsize	8
	.align		4
        /*0000*/ 	.word	0x00000000
	.align		4
        /*0004*/ 	.word	0xffffffff
	.align		4
        /*0008*/ 	.word	index@(_ZN7cutlass13device_kernelIN5flash11enable_sm90INS1_16FlashAttnFwdSm90INS1_25CollectiveMainloopFwdSm90ILi2EN4cute5tupleIJNS5_1CILi1EEES8_S8_EEENS6_IJNS7_ILi128EEESA_NS7_ILi192EEEEEELi128ENS_10bfloat16_tEfNS_4arch4Sm90ELb0ELb0ELb1ELb0ELb0ELb0ELb0ELb1ELb1ELb1ELb1ELb0EEENS1_21CollectiveEpilogueFwdINS6_IJSA_SA_SA_EEES9_SD_SF_Li256ELb0ELb1ELb1ELb0EEENS1_19SingleTileSchedulerILb0ELb1ELb1ELi128EEEEEEEEEvNT_6ParamsE)
	.align		4
        /*000c*/ 	.word	index@(__assertfail)
	.align		4
        /*0010*/ 	.word	index@(_ZN7cutlass13device_kernelIN5flash11enable_sm90INS1_16FlashAttnFwdSm90INS1_25CollectiveMainloopFwdSm90ILi2EN4cute5tupleIJNS5_1CILi1EEES8_S8_EEENS6_IJNS7_ILi128EEESA_NS7_ILi192EEEEEELi128ENS_10bfloat16_tEfNS_4arch4Sm90ELb0ELb0ELb1ELb1ELb0ELb0ELb0ELb1ELb1ELb1ELb1ELb0EEENS1_21CollectiveEpilogueFwdINS6_IJSA_SA_SA_EEES9_SD_SF_Li256ELb1ELb1ELb1ELb0EEENS1_36VarlenDynamicPersistentTileSchedulerILi128ELi128ELi256ELi128ELb1ELb1ELb1ELb0ELb1ELb1EEEEEEEEEvNT_6ParamsE)
	.align		4
        /*0014*/ 	.word	index@(__assertfail)
	.align		4
        /*0018*/ 	.word	index@(_ZN7cutlass13device_kernelIN5flash11enable_sm90INS1_16FlashAttnFwdSm90INS1_25CollectiveMainloopFwdSm90ILi2EN4cute5tupleIJNS5_1CILi1EEES8_S8_EEENS6_IJNS7_ILi128EEESA_NS7_ILi192EEEEEELi128ENS_10bfloat16_tEfNS_4arch4Sm90ELb0ELb0ELb1ELb1ELb0ELb1ELb0ELb1ELb1ELb1ELb1ELb0EEENS1_21CollectiveEpilogueFwdINS6_IJSA_SA_SA_EEES9_SD_SF_Li256ELb1ELb1ELb1ELb0EEENS1_36VarlenDynamicPersistentTileSchedulerILi128ELi128ELi256ELi128ELb1ELb1ELb1ELb0ELb1ELb1EEEEEEEEEvNT_6ParamsE)
	.align		4
        /*001c*/ 	.word	index@(__assertfail)
	.align		4
        /*0020*/ 	.word	index@(_ZN7cutlass13device_kernelIN5flash11enable_sm90INS1_16FlashAttnFwdSm90INS1_25CollectiveMainloopFwdSm90ILi2EN4cute5tupleIJNS5_1CILi1EEES8_S8_EEENS6_IJNS7_ILi128EEENS7_ILi96EEENS7_ILi192EEEEEELi128ENS_10bfloat16_tEfNS_4arch4Sm90ELb0ELb1ELb1ELb0ELb0ELb0ELb0ELb1ELb1ELb1ELb1ELb0EEENS1_21CollectiveEpilogueFwdINS6_IJSA_SA_SB_EEES9_SE_SG_Li256ELb0ELb1ELb1ELb0EEENS1_19SingleTileSchedulerILb0ELb1ELb1ELi128EEEEEEEEEvNT_6ParamsE)
	.align		4
        /*0024*/ 	.word	index@(__assertfail)
	.align		4
        /*0028*/ 	.word	index@(_ZN7cutlass13device_kernelIN5flash11enable_sm90INS1_16FlashAttnFwdSm90INS1_25CollectiveMainloopFwdSm90ILi2EN4cute5tupleIJNS5_1CILi1EEES8_S8_EEENS6_IJNS7_ILi128EEENS7_ILi96EEENS7_ILi192EEEEEELi128ENS_10bfloat16_tEfNS_4arch4Sm90ELb0ELb1ELb1ELb1ELb0ELb0ELb0ELb1ELb1ELb1ELb1ELb0EEENS1_21CollectiveEpilogueFwdINS6_IJSA_SA_SB_EEES9_SE_SG_Li256ELb1ELb1ELb1ELb0EEENS1_36VarlenDynamicPersistentTileSchedulerILi128ELi96ELi256ELi128ELb1ELb1ELb1ELb1ELb0ELb1EEEEEEEEEvNT_6ParamsE)
	.align		4
        /*002c*/ 	.word	index@(__assertfail)
	.align		4
        /*0030*/ 	.word	index@(_ZN7cutlass13device_kernelIN5flash11enable_sm90INS1_16FlashAttnFwdSm90INS1_25CollectiveMainloopFwdSm90ILi2EN4cute5tupleIJNS5_1CILi1EEES8_S8_EEENS6_IJNS7_ILi128EEENS7_ILi96EEENS7_ILi192EEEEEELi128ENS_10bfloat16_tEfNS_4arch4Sm90ELb0ELb1ELb1ELb1ELb0ELb1ELb0ELb1ELb1ELb1ELb1ELb0EEENS1_21CollectiveEpilogueFwdINS6_IJSA_SA_SB_EEES9_SE_SG_Li256ELb1ELb1ELb1ELb0EEENS1_36VarlenDynamicPersistentTileSchedulerILi128ELi96ELi256ELi128ELb1ELb1ELb1ELb1ELb0ELb1EEEEEEEEEvNT_6ParamsE)
	.align		4
        /*0034*/ 	.word	index@(__assertfail)
	.align		4
        /*0038*/ 	.word	index@(_ZN7cutlass13device_kernelIN5flash11enable_sm90INS1_16FlashAttnFwdSm90INS1_25CollectiveMainloopFwdSm90ILi2EN4cute5tupleIJNS5_1CILi1EEES8_S8_EEENS6_IJNS7_ILi128EEESA_NS7_ILi192EEEEEELi128ENS_10bfloat16_tEfNS_4arch4Sm90ELb1ELb0ELb1ELb0ELb0ELb0ELb0ELb1ELb1ELb1ELb1ELb0EEENS1_21CollectiveEpilogueFwdINS6_IJSA_SA_SA_EEES9_SD_SF_Li256ELb0ELb1ELb1ELb0EEENS1_19SingleTileSchedulerILb0ELb1ELb1ELi128EEEEEEEEEvNT_6ParamsE)
	.align		4
        /*003c*/ 	.word	index@(__assertfail)
	.align		4
        /*0040*/ 	.word	index@(_ZN7cutlass13device_kernelIN5flash11enable_sm90INS1_16FlashAttnFwdSm90INS1_25CollectiveMainloopFwdSm90ILi2EN4cute5tupleIJNS5_1CILi1EEES8_S8_EEENS6_IJNS7_ILi128EEESA_NS7_ILi192EEEEEELi128ENS_10bfloat16_tEfNS_4arch4Sm90ELb1ELb0ELb1ELb1ELb0ELb0ELb0ELb1ELb1ELb1ELb1ELb0EEENS1_21CollectiveEpilogueFwdINS6_IJSA_SA_SA_EEES9_SD_SF_Li256ELb1ELb1ELb1ELb0EEENS1_36VarlenDynamicPersistentTileSchedulerILi128ELi128ELi256ELi128ELb1ELb1ELb1ELb1ELb1ELb1EEEEEEEEEvNT_6ParamsE)
	.align		4
        /*0044*/ 	.word	index@(__assertfail)
	.align		4
        /*0048*/ 	.word	index@(_ZN7cutlass13device_kernelIN5flash11enable_sm90INS1_16FlashAttnFwdSm90INS1_25CollectiveMainloopFwdSm90ILi2EN4cute5tupleIJNS5_1CILi1EEES8_S8_EEENS6_IJNS7_ILi128EEESA_NS7_ILi192EEEEEELi128ENS_10bfloat16_tEfNS_4arch4Sm90ELb1ELb0ELb1ELb1ELb0ELb1ELb0ELb1ELb1ELb1ELb1ELb0EEENS1_21CollectiveEpilogueFwdINS6_IJSA_SA_SA_EEES9_SD_SF_Li256ELb1ELb1ELb1ELb0EEENS1_36VarlenDynamicPersistentTileSchedulerILi128ELi128ELi256ELi128ELb1ELb1ELb1ELb1ELb1ELb1EEEEEEEEEvNT_6ParamsE)
	.align		4
        /*004c*/ 	.word	index@(__assertfail)
	.align		4
        /*0050*/ 	.word	0x00000000
	.align		4
        /*0054*/ 	.word	0xfffffffe
	.align		4
        /*0058*/ 	.word	0x00000000
	.align		4
        /*005c*/ 	.word	0xfffffffd
	.align		4
        /*0060*/ 	.word	0x00000000
	.align		4
        /*0064*/ 	.word	0xfffffffc


//--------------------- .nv.constant4             --------------------------
	.section	.nv.constant4,"a",@progbits
	.align	8
	.align		8
.nv.constant4:
        /*0000*/ 	.dword	__assertfail
	.align		8
        /*0008*/ 	.dword	__unnamed_1
	.align		8
        /*0010*/ 	.dword	__unnamed_2
	.align		8
        /*0018*/ 	.dword	__unnamed_3
	.align		8
        /*0020*/ 	.dword	__unnamed_4
	.align		8
        /*0028*/ 	.dword	__unnamed_5
	.align		8
        /*0030*/ 	.dword	__unnamed_6
	.align		8
        /*0038*/ 	.dword	__unnamed_7
	.align		8
        /*0040*/ 	.dword	__unnamed_8
	.align		8
        /*0048*/ 	.dword	__unnamed_9
	.align		8
        /*0050*/ 	.dword	__unnamed_10
	.align		8
        /*0058*/ 	.dword	__unnamed_11
	.align		8
        /*0060*/ 	.dword	_ZN84_INTERNAL_650d7d4a_48_flash_fwd_hdim192_128_bf16_split_softcap_sm90_cu_526fb41a_30404cuda3std3__45__cpo5beginE
	.align		8
        /*0068*/ 	.dword	_ZN84_INTERNAL_650d7d4a_48_flash_fwd_hdim192_128_bf16_split_softcap_sm90_cu_526fb41a_30404cuda3std3__45__cpo3endE
	.align		8
        /*0070*/ 	.dword	_ZN84_INTERNAL_650d7d4a_48_flash_fwd_hdim192_128_bf16_split_softcap_sm90_cu_526fb41a_30404cuda3std3__45__cpo6cbeginE
	.align		8
        /*0078*/ 	.dword	_ZN84_INTERNAL_650d7d4a_48_flash_fwd_hdim192_128_bf16_split_softcap_sm90_cu_526fb41a_30404cuda3std3__45__cpo4cendE
	.align		8
        /*0080*/ 	.dword	_ZN84_INTERNAL_650d7d4a_48_flash_fwd_hdim192_128_bf16_split_softcap_sm90_cu_526fb41a_30404cuda3std3__486_GLOBAL__N__650d7d4a_48_flash_fwd_hdim192_128_bf16_split_softcap_sm90_cu_526fb41a_30406ignoreE
	.align		8
        /*0088*/ 	.dword	_ZN84_INTERNAL_650d7d4a_48_flash_fwd_hdim192_128_bf16_split_softcap_sm90_cu_526fb41a_30404cuda3std3__419piecewise_constructE
	.align		8
        /*0090*/ 	.dword	_ZN84_INTERNAL_650d7d4a_48_flash_fwd_hdim192_128_bf16_split_softcap_sm90_cu_526fb41a_30404cuda3std3__48in_placeE
	.align		8
        /*0098*/ 	.dword	_ZN84_INTERNAL_650d7d4a_48_flash_fwd_hdim192_128_bf16_split_softcap_sm90_cu_526fb41a_30404cuda3std6ranges3__45__cpo4swapE
	.align		8
        /*00a0*/ 	.dword	_ZN84_INTERNAL_650d7d4a_48_flash_fwd_hdim192_128_bf16_split_softcap_sm90_cu_526fb41a_30404cuda3std6ranges3__45__cpo9iter_moveE
	.align		8
        /*00a8*/ 	.dword	_ZN84_INTERNAL_650d7d4a_48_flash_fwd_hdim192_128_bf16_split_softcap_sm90_cu_526fb41a_30404cute7productE
	.align		8
        /*00b0*/ 	.dword	_ZN84_INTERNAL_650d7d4a_48_flash_fwd_hdim192_128_bf16_split_softcap_sm90_cu_526fb41a_30404cute1_E
	.align		8
        /*00b8*/ 	.dword	$str$20
	.align		8
        /*00c0*/ 	.dword	$str$21


//--------------------- .text._ZN7cutlass13device_kernelIN5flash11enable_sm90INS1_16FlashAttnFwdSm90INS1_25CollectiveMainloopFwdSm90ILi2EN4cute5tupleIJNS5_1CILi1EEES8_S8_EEENS6_IJNS7_ILi128EEESA_NS7_ILi192EEEEEELi128ENS_10bfloat16_tEfNS_4arch4Sm90ELb0ELb0ELb1ELb0ELb0ELb0ELb0ELb1ELb1ELb1ELb1ELb0EEENS1_21CollectiveEpilogueFwdINS6_IJSA_SA_SA_EEES9_SD_SF_Li256ELb0ELb1ELb1ELb0EEENS1_19SingleTileSchedulerILb0ELb1ELb1ELi128EEEEEEEEEvNT_6ParamsE --------------------------
	.section	.text._ZN7cutlass13device_kernelIN5flash11enable_sm90INS1_16FlashAttnFwdSm90INS1_25CollectiveMainloopFwdSm90ILi2EN4cute5tupleIJNS5_1CILi1EEES8_S8_EEENS6_IJNS7_ILi128EEESA_NS7_ILi192EEEEEELi128ENS_10bfloat16_tEfNS_4arch4Sm90ELb0ELb0ELb1ELb0ELb0ELb0ELb0ELb1ELb1ELb1ELb1ELb0EEENS1_21CollectiveEpilogueFwdINS6_IJSA_SA_SA_EEES9_SD_SF_Li256ELb0ELb1ELb1ELb0EEENS1_19SingleTileSchedulerILb0ELb1ELb1ELi128EEEEEEEEEvNT_6ParamsE,"ax",@progbits
	.align	128
.text._ZN7cutlass13device_kernelIN5flash11enable_sm90INS1_16FlashAttnFwdSm90INS1_25CollectiveMainloopFwdSm90ILi2EN4cute5tupleIJNS5_1CILi1EEES8_S8_EEENS6_IJNS7_ILi128EEESA_NS7_ILi192EEEEEELi128ENS_10bfloat16_tEfNS_4arch4Sm90ELb0ELb0ELb1ELb0ELb0ELb0ELb0ELb1ELb1ELb1ELb1ELb0EEENS1_21CollectiveEpilogueFwdINS6_IJSA_SA_SA_EEES9_SD_SF_Li256ELb0ELb1ELb1ELb0EEENS1_19SingleTileSchedulerILb0ELb1ELb1ELi128EEEEEEEEEvNT_6ParamsE:
        .type           _ZN7cutlass13device_kernelIN5flash11enable_sm90INS1_16FlashAttnFwdSm90INS1_25CollectiveMainloopFwdSm90ILi2EN4cute5tupleIJNS5_1CILi1EEES8_S8_EEENS6_IJNS7_ILi128EEESA_NS7_ILi192EEEEEELi128ENS_10bfloat16_tEfNS_4arch4Sm90ELb0ELb0ELb1ELb0ELb0ELb0ELb0ELb1ELb1ELb1ELb1ELb0EEENS1_21CollectiveEpilogueFwdINS6_IJSA_SA_SA_EEES9_SD_SF_Li256ELb0ELb1ELb1ELb0EEENS1_19SingleTileSchedulerILb0ELb1ELb1ELi128EEEEEEEEEvNT_6ParamsE,@function
        .size           _ZN7cutlass13device_kernelIN5flash11enable_sm90INS1_16FlashAttnFwdSm90INS1_25CollectiveMainloopFwdSm90ILi2EN4cute5tupleIJNS5_1CILi1EEES8_S8_EEENS6_IJNS7_ILi128EEESA_NS7_ILi192EEEEEELi128ENS_10bfloat16_tEfNS_4arch4Sm90ELb0ELb0ELb1ELb0ELb0ELb0ELb0ELb1ELb1ELb1ELb1ELb0EEENS1_21CollectiveEpilogueFwdINS6_IJSA_SA_SA_EEES9_SD_SF_Li256ELb0ELb1ELb1ELb0EEENS1_19SingleTileSchedulerILb0ELb1ELb1ELi128EEEEEEEEEvNT_6ParamsE,(.L_x_2980 - _ZN7cutlass13device_kernelIN5flash11enable_sm90INS1_16FlashAttnFwdSm90INS1_25CollectiveMainloopFwdSm90ILi2EN4cute5tupleIJNS5_1CILi1EEES8_S8_EEENS6_IJNS7_ILi128EEESA_NS7_ILi192EEEEEELi128ENS_10bfloat16_tEfNS_4arch4Sm90ELb0ELb0ELb1ELb0ELb0ELb0ELb0ELb1ELb1ELb1ELb1ELb0EEENS1_21CollectiveEpilogueFwdINS6_IJSA_SA_SA_EEES9_SD_SF_Li256ELb0ELb1ELb1ELb0EEENS1_19SingleTileSchedulerILb0ELb1ELb1ELi128EEEEEEEEEvNT_6ParamsE)
        .other          _ZN7cutlass13device_kernelIN5flash11enable_sm90INS1_16FlashAttnFwdSm90INS1_25CollectiveMainloopFwdSm90ILi2EN4cute5tupleIJNS5_1CILi1EEES8_S8_EEENS6_IJNS7_ILi128EEESA_NS7_ILi192EEEEEELi128ENS_10bfloat16_tEfNS_4arch4Sm90ELb0ELb0ELb1ELb0ELb0ELb0ELb0ELb1ELb1ELb1ELb1ELb0EEENS1_21CollectiveEpilogueFwdINS6_IJSA_SA_SA_EEES9_SD_SF_Li256ELb0ELb1ELb1ELb0EEENS1_19SingleTileSchedulerILb0ELb1ELb1ELi128EEEEEEEEEvNT_6ParamsE,@"STO_CUDA_ENTRY STV_DEFAULT"
_ZN7cutlass13device_kernelIN5flash11enable_sm90INS1_16FlashAttnFwdSm90INS1_25CollectiveMainloopFwdSm90ILi2EN4cute5tupleIJNS5_1CILi1EEES8_S8_EEENS6_IJNS7_ILi128EEESA_NS7_ILi192EEEEEELi128ENS_10bfloat16_tEfNS_4arch4Sm90ELb0ELb0ELb1ELb0ELb0ELb0ELb0ELb1ELb1ELb1ELb1ELb0EEENS1_21CollectiveEpilogueFwdINS6_IJSA_SA_SA_EEES9_SD_SF_Li256ELb0ELb1ELb1ELb0EEENS1_19SingleTileSchedulerILb0ELb1ELb1ELi128EEEEEEEEEvNT_6ParamsE:
[----:B------:R-:W0:Y:S02]  /*0000*/  LDC R1, c[0x0][0x28] ;  /* 0x00000a00ff017b82 */ /* 0x000e240000000800 */
[----:B0-----:R-:W-:Y:S01]  /*0010*/  VIADD R1, R1, 0xffffffe8 ;  /* 0xffffffe801017836 */ /* 0x001fe20000000000 */
[----:B------:R-:W0:Y:S01]  /*0020*/  S2R R3, SR_TID.X ;  /* 0x0000000000037919 */ /* 0x000e220000002100 */
[----:B------:R-:W-:Y:S01]  /*0030*/  ELECT P0, URZ, PT ;  /* 0x00000000003f782f */ /* 0x000fe20003800000 */
[----:B------:R-:W-:Y:S01]  /*0040*/  BSSY B0, `(.L_x_0) ;  /* 0x000000d000007945 */ /* 0x000fe20003800000 */
[----:B0-----:R-:W-:-:S05]  /*0050*/  SHF.R.U32.HI R0, RZ, 0x5, R3 ;  /* 0x00000005ff007819 */ /* 0x001fca0000011603 */
[----:B------:R-:W0:Y:S02]  /*0060*/  SHFL.IDX PT, R2, R0, RZ, 0x1f ;  /* 0x00001fff00027589 */ /* 0x000e2400000e0000 */
[----:B0-----:R-:W-:-:S13]  /*0070*/  ISETP.EQ.AND P0, PT, R2, RZ, P0 ;  /* 0x000000ff0200720c */ /* 0x001fda0000702270 */
[----:B------:R-:W-:Y:S05]  /*0080*/  @!P0 BRA `(.L_x_1) ;  /* 0x0000000000208947 */ /* 0x000fea0003800000 */
[----:B------:R-:W-:Y:S02]  /*0090*/  ULDC.64 UR4, c[0x0][0x198] ;  /* 0x0000660000047ab9 */ /* 0x000fe40000000a00 */
[----:B------:R-:W-:Y:S02]  /*00a0*/  UIADD3 UR6, UP0, UR4, 0x370, URZ ;  /* 0x0000037004067890 */ /* 0x000fe4000ff1e03f */
[----:B------:R-:W-:Y:S02]  /*00b0*/  UIADD3 UR4, UP1, UR4, 0x470, URZ ;  /* 0x0000047004047890 */ /* 0x000fe4000ff3e03f */
[----:B------:R-:W-:Y:S02]  /*00c0*/  UIADD3.X UR7, URZ, UR5, URZ, UP0, !UPT ;  /* 0x000000053f077290 */ /* 0x000fe400087fe43f */
[----:B------:R-:W-:-:S07]  /*00d0*/  UIADD3.X UR5, URZ, UR5, URZ, UP1, !UPT ;  /* 0x000000053f057290 */ /* 0x000fce0008ffe43f */
[----:B------:R0:W-:Y:S02]  /*00e0*/  UTMACCTL.PF [UR6] ;  /* 0x00000000060079b9 */ /* 0x0001e40008040000 */
[----:B------:R0:W-:Y:S02]  /*00f0*/  UTMACCTL.PF [UR4] ;  /* 0x00000000040079b9 */ /* 0x0001e40008040000 */
[----:B0-----:R-:W-:Y:S01]  /*0100*/  NOP ;  /* 0x0000000000007918 */ /* 0x001fe20000000000 */
.L_x_1:
[----:B------:R-:W-:Y:S05]  /*0110*/  BSYNC B0 ;  /* 0x0000000000007941 */ /* 0x000fea0003800000 */
.L_x_0:
[----:B------:R-:W-:Y:S01]  /*0120*/  VOTEU.ANY UP0, P0 ;  /* 0x00000000003f7886 */ /* 0x000fe20000000100 */
[----:B------:R-:W0:Y:S01]  /*0130*/  SHFL.IDX PT, R2, R0, RZ, 0x1f ;  /* 0x00001fff00027589 */ /* 0x000e2200000e0000 */
[----:B------:R-:W-:Y:S01]  /*0140*/  UMOV UR4, 0x80 ;  /* 0x0000008000047882 */ /* 0x000fe20000000000 */
[----:B------:R-:W-:Y:S01]  /*0150*/  UMOV UR7, 0x100 ;  /* 0x0000010000077882 */ /* 0x000fe20000000000 */
[----:B------:R-:W-:Y:S01]  /*0160*/  VOTEU.ANY UP1, P0 ;  /* 0x00000000003f7886 */ /* 0x000fe20000020100 */
[----:B------:R-:W1:Y:S01]  /*0170*/  @UP0 S2UR UR8, SR_CgaCtaId ;  /* 0x00000000000809c3 */ /* 0x000e620000008800 */
[----:B------:R-:W-:Y:S01]  /*0180*/  @UP0 UMOV UR6, 0x400 ;  /* 0x0000040000060882 */ /* 0x000fe20000000000 */
[----:B------:R-:W-:-:S04]  /*0190*/  @UP0 UIADD3 UR4, -UR4, 0x100000, URZ ;  /* 0x0010000004040890 */ /* 0x000fc8000fffe13f */
[----:B------:R-:W-:Y:S02]  /*01a0*/  @UP0 USHF.L.U32 UR5, UR4, 0xb, URZ ;  /* 0x0000000b04050899 */ /* 0x000fe4000800063f */
[----:B------:R-:W-:Y:S01]  /*01b0*/  @UP0 USHF.L.U32 UR4, UR4, 0x1, URZ ;  /* 0x0000000104040899 */ /* 0x000fe2000800063f */
[----:B0-----:R-:W-:Y:S02]  /*01c0*/  ISETP.NE.AND P1, PT, R2, RZ, PT ;  /* 0x000000ff0200720c */ /* 0x001fe40003f25270 */
[----:B------:R-:W-:Y:S01]  /*01d0*/  SHF.R.U32.HI R2, RZ, 0x7, R3 ;  /* 0x00000007ff027819 */ /* 0x000fe20000011603 */
[----:B-1----:R-:W-:Y:S02]  /*01e0*/  @UP0 ULEA UR8, UR8, UR6, 0x18 ;  /* 0x0000000608080291 */ /* 0x002fe4000f8ec03f */
[----:B------:R-:W-:-:S04]  /*01f0*/  @UP0 UIADD3 UR6, -UR7, 0x100000, URZ ;  /* 0x0010000007060890 */ /* 0x000fc8000fffe13f */
[----:B------:R-:W-:Y:S02]  /*0200*/  @UP0 USHF.L.U32 UR7, UR6, 0xb, URZ ;  /* 0x0000000b06070899 */ /* 0x000fe4000800063f */
[----:B------:R-:W-:Y:S01]  /*0210*/  @UP0 USHF.L.U32 UR6, UR6, 0x1, URZ ;  /* 0x0000000106060899 */ /* 0x000fe2000800063f */
[----:B------:R-:W-:Y:S01]  /*0220*/  VOTEU.ANY UP0, P0 ;  /* 0x00000000003f7886 */ /* 0x000fe20000000100 */
[----:B------:R-:W0:Y:S04]  /*0230*/  SHFL.IDX PT, R2, R2, RZ, 0x1f ;  /* 0x00001fff02027589 */ /* 0x000e2800000e0000 */
[----:B------:R-:W1:Y:S02]  /*0240*/  FENCE.VIEW.ASYNC.S ;  /* 0x00000000000073c6 */ /* 0x000e640000000000 */
[----:B-1----:R1:W2:Y:S04]  /*0250*/  @UP0 SYNCS.EXCH.64 URZ, [UR8+0x34800], UR4 ;  /* 0x03480004083f05b2 */ /* 0x0022a80008000100 */
[----:B------:R1:W3:Y:S01]  /*0260*/  @UP1 SYNCS.EXCH.64 URZ, [UR8+0x34820], UR6 ;  /* 0x03482006083f15b2 */ /* 0x0002e20008000100 */
[----:B------:R-:W-:Y:S05]  /*0270*/  @P1 BRA `(.L_x_2) ;  /* 0x0000000000481947 */ /* 0x000fea0003800000 */
[----:B-1----:R-:W1:Y:S01]  /*0280*/  S2UR UR5, SR_CgaCtaId ;  /* 0x00000000000579c3 */ /* 0x002e620000008800 */
[----:B------:R-:W-:Y:S01]  /*0290*/  UMOV UR4, 0x400 ;  /* 0x0000040000047882 */ /* 0x000fe20000000000 */
[----:B------:R-:W-:Y:S01]  /*02a0*/  UMOV UR6, 0x1 ;  /* 0x0000000100067882 */ /* 0x000fe20000000000 */
[----:B------:R-:W-:Y:S01]  /*02b0*/  UMOV UR7, 0x2 ;  /* 0x0000000200077882 */ /* 0x000fe20000000000 */
[----:B------:R-:W-:Y:S01]  /*02c0*/  ELECT P0, URZ, PT ;  /* 0x00000000003f782f */ /* 0x000fe20003800000 */
[----:B-1----:R-:W-:Y:S02]  /*02d0*/  ULEA UR8, UR5, UR4, 0x18 ;  /* 0x0000000405087291 */ /* 0x002fe4000f8ec03f */
[----:B------:R-:W-:-:S04]  /*02e0*/  UIADD3 UR4, -UR6, 0x100000, URZ ;  /* 0x0010000006047890 */ /* 0x000fc8000fffe13f */
[----:B------:R-:W-:Y:S02]  /*02f0*/  USHF.L.U32 UR5, UR4, 0xb, URZ ;  /* 0x0000000b04057899 */ /* 0x000fe4000800063f */
[----:B------:R-:W-:Y:S02]  /*0300*/  USHF.L.U32 UR4, UR4, 0x1, URZ ;  /* 0x0000000104047899 */ /* 0x000fe4000800063f */
[----:B------:R-:W-:-:S04]  /*0310*/  UIADD3 UR6, -UR7, 0x100000, URZ ;  /* 0x0010000007067890 */ /* 0x000fc8000fffe13f */
[----:B------:R-:W-:Y:S02]  /*0320*/  USHF.L.U32 UR7, UR6, 0xb, URZ ;  /* 0x0000000b06077899 */ /* 0x000fe4000800063f */
[----:B------:R-:W-:Y:S01]  /*0330*/  USHF.L.U32 UR6, UR6, 0x1, URZ ;  /* 0x0000000106067899 */ /* 0x000fe2000800063f */
[----:B------:R-:W1:Y:S03]  /*0340*/  FENCE.VIEW.ASYNC.S ;  /* 0x00000000000073c6 */ /* 0x000e660000000000 */
[----:B-1----:R4:W1:Y:S08]  /*0350*/  SYNCS.EXCH.64 URZ, [UR8+0x34830], UR4 ;  /* 0x03483004083f75b2 */ /* 0x0028700008000100 */
[----:B------:R4:W0:Y:S01]  /*0360*/  SYNCS.EXCH.64 URZ, [UR8+0x34840], UR6 ;  /* 0x03484006083f75b2 */ /* 0x0008220008000100 */
[----:B------:R4:W0:Y:S01]  /*0370*/  SYNCS.EXCH.64 URZ, [UR8+0x34838], UR4 ;  /* 0x03483804083f75b2 */ /* 0x0008220008000100 */
[----:B------:R4:W0:Y:S02]  /*0380*/  SYNCS.EXCH.64 URZ, [UR8+0x34848], UR6 ;  /* 0x03484806083f75b2 */ /* 0x0008240008000100 */
[----:B----4-:R-:W-:Y:S01]  /*0390*/  NOP ;  /* 0x0000000000007918 */ /* 0x010fe20000000000 */
.L_x_2:
[----:B------:R-:W4:Y:S01]  /*03a0*/  SHFL.IDX PT, R3, R0, RZ, 0x1f ;  /* 0x00001fff00037589 */ /* 0x000f2200000e0000 */
[----:B------:R-:W-:Y:S01]  /*03b0*/  NOP ;  /* 0x0000000000007918 */ /* 0x000fe20000000000 */
[----:B----4-:R-:W-:-:S13]  /*03c0*/  ISETP.NE.AND P0, PT, R3, RZ, PT ;  /* 0x000000ff0300720c */ /* 0x010fda0003f05270 */
        /* <DEDUP_REMOVED lines=19> */
.L_x_3:
[----:B------:R-:W4:Y:S01]  /*0500*/  SHFL.IDX PT, R3, R0, RZ, 0x1f ;  /* 0x00001fff00037589 */ /* 0x000f2200000e0000 */
[----:B------:R-:W-:Y:S01]  /*0510*/  NOP ;  /* 0x0000000000007918 */ /* 0x000fe20000000000 */
[----:B----4-:R-:W-:-:S13]  /*0520*/  ISETP.NE.AND P0, PT, R3, RZ, PT ;  /* 0x000000ff0300720c */ /* 0x010fda0003f05270 */
[----:B------:R-:W-:Y:S05]  /*0530*/  @P0 BRA `(.L_x_4) ;  /* 0x0000000000380947 */ /* 0x000fea0003800000 */
[----:B-1----:R-:W1:Y:S01]  /*0540*/  S2UR UR5, SR_CgaCtaId ;  /* 0x00000000000579c3 */ /* 0x002e620000008800 */
[----:B------:R-:W-:Y:S01]  /*0550*/  UMOV UR4, 0x400 ;  /* 0x0000040000047882 */ /* 0x000fe20000000000 */
[----:B------:R-:W-:Y:S01]  /*0560*/  UMOV UR7, 0x1 ;  /* 0x0000000100077882 */ /* 0x000fe20000000000 */
[----:B------:R-:W-:Y:S01]  /*0570*/  ELECT P0, URZ, PT ;  /* 0x00000000003f782f */ /* 0x000fe20003800000 */
[----:B-1----:R-:W-:Y:S02]  /*0580*/  ULEA UR6, UR5, UR4, 0x18 ;  /* 0x0000000405067291 */ /* 0x002fe4000f8ec03f */
[----:B------:R-:W-:-:S04]  /*0590*/  UIADD3 UR4, -UR7, 0x100000, URZ ;  /* 0x0010000007047890 */ /* 0x000fc8000fffe13f */
[----:B------:R-:W-:Y:S02]  /*05a0*/  USHF.L.U32 UR5, UR4, 0xb, URZ ;  /* 0x0000000b04057899 */ /* 0x000fe4000800063f */
[----:B------:R-:W-:Y:S01]  /*05b0*/  USHF.L.U32 UR4, UR4, 0x1, URZ ;  /* 0x0000000104047899 */ /* 0x000fe2000800063f */
[----:B------:R-:W1:Y:S11]  /*05c0*/  FENCE.VIEW.ASYNC.S ;  /* 0x00000000000073c6 */ /* 0x000e760000000000 */
[----:B-1----:R4:W1:Y:S01]  /*05d0*/  SYNCS.EXCH.64 URZ, [UR6+0x34870], UR4 ;  /* 0x03487004063f75b2 */ /* 0x0028620008000100 */
[----:B------:R4:W0:Y:S01]  /*05e0*/  SYNCS.EXCH.64 URZ, [UR6+0x34880], UR4 ;  /* 0x03488004063f75b2 */ /* 0x0008220008000100 */
[----:B------:R4:W0:Y:S01]  /*05f0*/  SYNCS.EXCH.64 URZ, [UR6+0x34878], UR4 ;  /* 0x03487804063f75b2 */ /* 0x0008220008000100 */
[----:B------:R4:W0:Y:S02]  /*0600*/  SYNCS.EXCH.64 URZ, [UR6+0x34888], UR4 ;  /* 0x03488804063f75b2 */ /* 0x0008240008000100 */
[----:B----4-:R-:W-:Y:S01]  /*0610*/  NOP ;  /* 0x0000000000007918 */ /* 0x010fe20000000000 */
.L_x_4:
        /* <DEDUP_REMOVED lines=22> */
.L_x_5:
        /* <DEDUP_REMOVED lines=22> */
.L_x_6:
[----:B0-----:R-:W-:Y:S01]  /*08e0*/  ISETP.NE.AND P0, PT, R2, RZ, PT ;  /* 0x000000ff0200720c */ /* 0x001fe20003f05270 */
[----:B------:R-:W-:Y:S01]  /*08f0*/  IMAD.MOV.U32 R2, RZ, RZ, 0x1 ;  /* 0x00000001ff027424 */ /* 0x000fe200078e00ff */
[----:B------:R-:W-:Y:S01]  /*0900*/  NOP ;  /* 0x0000000000007918 */ /* 0x000fe20000000000 */
[----:B------:R-:W-:Y:S01]  /*0910*/  ULDC.64 UR42, c[0x0][0x208] ;  /* 0x00008200002a7ab9 */ /* 0x000fe20000000a00 */
[----:B------:R-:W-:Y:S02]  /*0920*/  BSSY B6, `(.L_x_7) ;  /* 0x0000c47000067945 */ /* 0x000fe40003800000 */
[----:B------:R-:W-:-:S05]  /*0930*/  SEL R2, R2, 0x2, !P0 ;  /* 0x0000000202027807 */ /* 0x000fca0004000000 */
[----:B------:R0:W-:Y:S01]  /*0940*/  STL [R1+0x14], R2 ;  /* 0x0000140201007387 */ /* 0x0001e20000100800 */
[----:B-123--:R-:W-:Y:S06]  /*0950*/  BAR.SYNC.DEFER_BLOCKING 0x0 ;  /* 0x0000000000007b1d */ /* 0x00efec0000010000 */
[----:B------:R-:W-:Y:S05]  /*0960*/  @!P0 BRA `(.L_x_8) ;  /* 0x0000008400a08947 */ /* 0x000fea0003800000 */
.L_x_9:
[----:B------:R-:W-:-:S08]  /*0970*/  NOP ;  /* 0x0000000000007918 */ /* 0x000fd00000000000 */
[----:B------:R-:W1:Y:S02]  /*0980*/  USETMAXREG.TRY_ALLOC.CTAPOOL UP0, 0xf0 ;  /* 0x000000f0000079c8 */ /* 0x000e640008000600 */
[----:B-1----:R-:W-:-:S13]  /*0990*/  PLOP3.LUT P0, PT, PT, PT, UP0, 0x80, 0x0 ;  /* 0x000000000000781c */ /* 0x002fda0003f0f008 */
[----:B------:R-:W-:Y:S05]  /*09a0*/  @!P0 BRA `(.L_x_9) ;  /* 0xfffffffc00f08947 */ /* 0x000fea000383ffff */
[----:B0-----:R-:W0:Y:S08]  /*09b0*/  LDC R2, c[0x0][0xc50] ;  /* 0x00031400ff027b82 */ /* 0x001e300000000800 */
[----:B------:R-:W1:Y:S08]  /*09c0*/  S2UR UR4, SR_CTAID.Y ;  /* 0x00000000000479c3 */ /* 0x000e700000002600 */
[----:B------:R-:W2:Y:S08]  /*09d0*/  S2UR UR5, SR_CTAID.Z ;  /* 0x00000000000579c3 */ /* 0x000eb00000002700 */
[----:B------:R-:W-:Y:S06]  /*09e0*/  BAR.ARV 0x8, 0x180 ;  /* 0x0206000000007b1d */ /* 0x000fec0000002000 */
[----:B0-----:R-:W-:Y:S01]  /*09f0*/  ISETP.NE.AND P0, PT, R2, 0x1, PT ;  /* 0x000000010200780c */ /* 0x001fe20003f05270 */
[----:B-1----:R-:W-:-:S12]  /*0a00*/  IMAD.U32 R16, RZ, RZ, UR4 ;  /* 0x00000004ff107e24 */ /* 0x002fd8000f8e00ff */
[----:B------:R-:W0:Y:S08]  /*0a10*/  @P0 LDC R0, c[0x0][0xc54] ;  /* 0x00031500ff000b82 */ /* 0x000e300000000800 */
[----:B------:R-:W1:Y:S01]  /*0a20*/  @P0 LDC R3, c[0x0][0xc58] ;  /* 0x00031600ff030b82 */ /* 0x000e620000000800 */
[----:B0-----:R-:W-:-:S05]  /*0a30*/  @P0 IMAD.HI.U32 R0, R0, UR4, RZ ;  /* 0x0000000400000c27 */ /* 0x001fca000f8e00ff */
[----:B-1----:R-:W-:Y:S02]  /*0a40*/  @P0 SHF.R.U32.HI R16, RZ, R3, R0 ;  /* 0x00000003ff100219 */ /* 0x002fe40000011600 */
[----:B--2---:R-:W-:Y:S02]  /*0a50*/  ISETP.LE.AND P0, PT, RZ, UR5, PT ;  /* 0x00000005ff007c0c */ /* 0x004fe4000bf03270 */
[----:B------:R-:W-:-:S05]  /*0a60*/  IADD3 R3, -R16, RZ, RZ ;  /* 0x000000ff10037210 */ /* 0x000fca0007ffe1ff */
[----:B------:R-:W-:-:S06]  /*0a70*/  IMAD R2, R2, R3, UR4 ;  /* 0x0000000402027e24 */ /* 0x000fcc000f8e0203 */
[----:B------:R-:W-:Y:S05]  /*0a80*/  @!P0 BRA `(.L_x_10) ;  /* 0x000000c000c08947 */ /* 0x000fea0003800000 */
[----:B------:R-:W0:Y:S01]  /*0a90*/  LDC.64 R4, c[0x0][0x418] ;  /* 0x00010600ff047b82 */ /* 0x000e220000000a00 */
[----:B------:R-:W-:-:S07]  /*0aa0*/  LOP3.LUT R7, R2, 0xffff, RZ, 0xc0, !PT ;  /* 0x0000ffff02077812 */ /* 0x000fce00078ec0ff */
[----:B------:R-:W1:Y:S08]  /*0ab0*/  LDC R18, c[0x0][0x424] ;  /* 0x00010900ff127b82 */ /* 0x000e700000000800 */
[----:B------:R-:W2:Y:S01]  /*0ac0*/  LDC R3, c[0x0][0x2f0] ;  /* 0x0000bc00ff037b82 */ /* 0x000ea20000000800 */
[----:B0-----:R-:W-:-:S04]  /*0ad0*/  ISETP.NE.U32.AND P0, PT, R4, RZ, PT ;  /* 0x000000ff0400720c */ /* 0x001fc80003f05070 */
[----:B------:R-:W-:-:S04]  /*0ae0*/  ISETP.NE.AND.EX P0, PT, R5, RZ, PT, P0 ;  /* 0x000000ff0500720c */ /* 0x000fc80003f05300 */
[----:B-1----:R-:W-:-:S05]  /*0af0*/  SEL R18, R18, 0x1, P0 ;  /* 0x0000000112127807 */ /* 0x002fca0000000000 */
[----:B--2---:R-:W-:-:S04]  /*0b00*/  IMAD R18, R18, R3, RZ ;  /* 0x0000000312127224 */ /* 0x004fc800078e02ff */
[C---:B------:R-:W-:Y:S01]  /*0b10*/  VIADD R0, R18.reuse, 0x7f ;  /* 0x0000007f12007836 */ /* 0x040fe20000000000 */
[----:B------:R-:W-:-:S04]  /*0b20*/  ISETP.GE.AND P0, PT, R18, 0x1, PT ;  /* 0x000000011200780c */ /* 0x000fc80003f06270 */
[----:B------:R-:W-:-:S04]  /*0b30*/  SHF.R.S32.HI R3, RZ, 0x1f, R0 ;  /* 0x0000001fff037819 */ /* 0x000fc80000011400 */
[----:B------:R-:W-:Y:S01]  /*0b40*/  LEA.HI R3, R3, R0, RZ, 0x7 ;  /* 0x0000000003037211 */ /* 0x000fe200078f38ff */
[----:B------:R-:W-:-:S03]  /*0b50*/  IMAD.MOV.U32 R0, RZ, RZ, RZ ;  /* 0x000000ffff007224 */ /* 0x000fc600078e00ff */
[----:B------:R-:W-:Y:S01]  /*0b60*/  SHF.R.S32.HI R17, RZ, 0x7, R3 ;  /* 0x00000007ff117819 */ /* 0x000fe20000011403 */
[----:B------:R-:W-:Y:S06]  /*0b70*/  @!P0 BRA `(.L_x_11) ;  /* 0x0000000000788947 */ /* 0x000fec0003800000 */
[----:B------:R-:W-:-:S04]  /*0b80*/  SHF.R.U32.HI R0, RZ, 0x10, R2 ;  /* 0x00000010ff007819 */ /* 0x000fc80000011602 */
[----:B------:R-:W-:-:S13]  /*0b90*/  ISETP.NE.AND P0, PT, R0, RZ, PT ;  /* 0x000000ff0000720c */ /* 0x000fda0003f05270 */
[----:B------:R-:W0:Y:S02]  /*0ba0*/  @!P0 LDC R0, c[0x0][0x9f0] ;  /* 0x00027c00ff008b82 */ /* 0x000e240000000800 */
[-C--:B0-----:R-:W-:Y:S02]  /*0bb0*/  IABS R9, R0.reuse ;  /* 0x0000000000097213 */ /* 0x081fe40000000000 */
[----:B------:R-:W-:Y:S02]  /*0bc0*/  IADD3 R5, R17, -0x1, R0 ;  /* 0xffffffff11057810 */ /* 0x000fe40007ffe000 */
[----:B------:R-:W0:Y:S01]  /*0bd0*/  I2F.RP R4, R9 ;  /* 0x0000000900047306 */ /* 0x000e220000209400 */
[----:B------:R-:W-:-:S05]  /*0be0*/  IABS R8, R0 ;  /* 0x0000000000087213 */ /* 0x000fca0000000000 */
[----:B------:R-:W-:Y:S02]  /*0bf0*/  IMAD.MOV R8, RZ, RZ, -R8 ;  /* 0x000000ffff087224 */ /* 0x000fe400078e0a08 */
[----:B0-----:R-:W0:Y:S02]  /*0c00*/  MUFU.RCP R4, R4 ;  /* 0x0000000400047308 */ /* 0x001e240000001000 */
[----:B0-----:R-:W-:Y:S01]  /*0c10*/  VIADD R2, R4, 0xffffffe ;  /* 0x0ffffffe04027836 */ /* 0x001fe20000000000 */
[----:B------:R-:W-:Y:S02]  /*0c20*/  IABS R4, R5 ;  /* 0x0000000500047213 */ /* 0x000fe40000000000 */
[----:B------:R-:W-:-:S03]  /*0c30*/  LOP3.LUT R5, R5, R0, RZ, 0x3c, !PT ;  /* 0x0000000005057212 */ /* 0x000fc600078e3cff */
[----:B------:R0:W1:Y:S01]  /*0c40*/  F2I.FTZ.U32.TRUNC.NTZ R3, R2 ;  /* 0x0000000200037305 */ /* 0x000062000021f000 */
[----:B------:R-:W-:Y:S01]  /*0c50*/  ISETP.GE.AND P2, PT, R5, RZ, PT ;  /* 0x000000ff0500720c */ /* 0x000fe20003f46270 */
[----:B0-----:R-:W-:Y:S01]  /*0c60*/  IMAD.MOV.U32 R2, RZ, RZ, RZ ;  /* 0x000000ffff027224 */ /* 0x001fe200078e00ff */
[----:B-1----:R-:W-:-:S05]  /*0c70*/  IADD3 R6, RZ, -R3, RZ ;  /* 0x80000003ff067210 */ /* 0x002fca0007ffe0ff */
[----:B------:R-:W-:-:S04]  /*0c80*/  IMAD R11, R6, R9, RZ ;  /* 0x00000009060b7224 */ /* 0x000fc800078e02ff */
[----:B------:R-:W-:-:S04]  /*0c90*/  IMAD.HI.U32 R3, R3, R11, R2 ;  /* 0x0000000b03037227 */ /* 0x000fc800078e0002 */
[----:B------:R-:W-:Y:S02]  /*0ca0*/  IMAD.MOV.U32 R2, RZ, RZ, R8 ;  /* 0x000000ffff027224 */ /* 0x000fe400078e0008 */
[----:B------:R-:W-:-:S04]  /*0cb0*/  IMAD.HI.U32 R3, R3, R4, RZ ;  /* 0x0000000403037227 */ /* 0x000fc800078e00ff */
[----:B------:R-:W-:-:S05]  /*0cc0*/  IMAD R2, R3, R2, R4 ;  /* 0x0000000203027224 */ /* 0x000fca00078e0204 */
[----:B------:R-:W-:-:S13]  /*0cd0*/  ISETP.GT.U32.AND P1, PT, R9, R2, PT ;  /* 0x000000020900720c */ /* 0x000fda0003f24070 */
[-C--:B------:R-:W-:Y:S01]  /*0ce0*/  @!P1 IADD3 R2, R2, -R9.reuse, RZ ;  /* 0x8000000902029210 */ /* 0x080fe20007ffe0ff */
[----:B------:R-:W-:Y:S01]  /*0cf0*/  @!P1 VIADD R3, R3, 0x1 ;  /* 0x0000000103039836 */ /* 0x000fe20000000000 */
[----:B------:R-:W-:Y:S02]  /*0d00*/  ISETP.NE.AND P1, PT, R0, RZ, PT ;  /* 0x000000ff0000720c */ /* 0x000fe40003f25270 */
[----:B------:R-:W-:-:S13]  /*0d10*/  ISETP.GE.U32.AND P0, PT, R2, R9, PT ;  /* 0x000000090200720c */ /* 0x000fda0003f06070 */
[----:B------:R-:W-:-:S04]  /*0d20*/  @P0 VIADD R3, R3, 0x1 ;  /* 0x0000000103030836 */ /* 0x000fc80000000000 */
[----:B------:R-:W-:Y:S01]  /*0d30*/  @!P2 IMAD.MOV R3, RZ, RZ, -R3 ;  /* 0x000000ffff03a224 */ /* 0x000fe200078e0a03 */
[----:B------:R-:W-:-:S04]  /*0d40*/  @!P1 LOP3.LUT R3, RZ, R0, RZ, 0x33, !PT ;  /* 0x00000000ff039212 */ /* 0x000fc800078e33ff */
[----:B------:R-:W-:-:S07]  /*0d50*/  MOV R0, R3 ;  /* 0x0000000300007202 */ /* 0x000fce0000000f00 */
.L_x_11:
[----:B------:R-:W0:Y:S01]  /*0d60*/  S2R R3, SR_TID.X ;  /* 0x0000000000037919 */ /* 0x000e220000002100 */
[-C--:B------:R-:W-:Y:S01]  /*0d70*/  IMAD R2, R7, R0.reuse, RZ ;  /* 0x0000000007027224 */ /* 0x080fe200078e02ff */
[----:B------:R-:W-:Y:S02]  /*0d80*/  PLOP3.LUT P0, PT, PT, PT, PT, 0x80, 0x0 ;  /* 0x000000000000781c */ /* 0x000fe40003f0f070 */
[----:B------:R-:W-:Y:S02]  /*0d90*/  CS2R R86, SRZ ;  /* 0x0000000000567805 */ /* 0x000fe4000001ff00 */
[----:B------:R-:W-:Y:S02]  /*0da0*/  CS2R R84, SRZ ;  /* 0x0000000000547805 */ /* 0x000fe4000001ff00 */
[----:B------:R-:W-:Y:S02]  /*0db0*/  CS2R R82, SRZ ;  /* 0x0000000000527805 */ /* 0x000fe4000001ff00 */
[----:B------:R-:W-:Y:S01]  /*0dc0*/  VIADDMNMX R17, R2, R0, R17, PT ;  /* 0x0000000002117246 */ /* 0x000fe20003800111 */
[----:B------:R-:W-:Y:S01]  /*0dd0*/  IMAD.MOV.U32 R0, RZ, RZ, RZ ;  /* 0x000000ffff007224 */ /* 0x000fe200078e00ff */
[----:B------:R-:W-:-:S02]  /*0de0*/  CS2R R80, SRZ ;  /* 0x0000000000507805 */ /* 0x000fc4000001ff00 */
[----:B------:R-:W-:Y:S02]  /*0df0*/  CS2R R78, SRZ ;  /* 0x00000000004e7805 */ /* 0x000fe4000001ff00 */
[----:B------:R-:W-:Y:S02]  /*0e00*/  ISETP.GT.AND P1, PT, R17, R2, PT ;  /* 0x000000021100720c */ /* 0x000fe40003f24270 */
[----:B------:R-:W-:Y:S02]  /*0e10*/  CS2R R76, SRZ ;  /* 0x00000000004c7805 */ /* 0x000fe4000001ff00 */
[----:B------:R-:W-:Y:S02]  /*0e20*/  CS2R R74, SRZ ;  /* 0x00000000004a7805 */ /* 0x000fe4000001ff00 */
[----:B------:R-:W-:Y:S02]  /*0e30*/  CS2R R72, SRZ ;  /* 0x0000000000487805 */ /* 0x000fe4000001ff00 */
[----:B------:R-:W-:-:S02]  /*0e40*/  CS2R R70, SRZ ;  /* 0x0000000000467805 */ /* 0x000fc4000001ff00 */
[----:B------:R-:W-:Y:S02]  /*0e50*/  CS2R R68, SRZ ;  /* 0x0000000000447805 */ /* 0x000fe4000001ff00 */
[----:B------:R-:W-:Y:S02]  /*0e60*/  CS2R R66, SRZ ;  /* 0x0000000000427805 */ /* 0x000fe4000001ff00 */
        /* <DEDUP_REMOVED lines=14> */
[----:B------:R-:W-:Y:S01]  /*0f50*/  CS2R R36, SRZ ;  /* 0x0000000000247805 */ /* 0x000fe2000001ff00 */
[----:B0-----:R-:W-:Y:S01]  /*0f60*/  VIADD R19, R3, 0xffffff80 ;  /* 0xffffff8003137836 */ /* 0x001fe20000000000 */
[----:B------:R-:W-:Y:S01]  /*0f70*/  CS2R R34, SRZ ;  /* 0x0000000000227805 */ /* 0x000fe2000001ff00 */
[----:B------:R-:W-:Y:S01]  /*0f80*/  IMAD.MOV.U32 R3, RZ, RZ, RZ ;  /* 0x000000ffff037224 */ /* 0x000fe200078e00ff */
[----:B------:R-:W-:-:S02]  /*0f90*/  CS2R R32, SRZ ;  /* 0x0000000000207805 */ /* 0x000fc4000001ff00 */
[----:B------:R-:W-:Y:S02]  /*0fa0*/  CS2R R30, SRZ ;  /* 0x00000000001e7805 */ /* 0x000fe4000001ff00 */
[----:B------:R-:W-:Y:S02]  /*0fb0*/  CS2R R28, SRZ ;  /* 0x00000000001c7805 */ /* 0x000fe4000001ff00 */
[----:B------:R-:W-:Y:S02]  /*0fc0*/  CS2R R26, SRZ ;  /* 0x00000000001a7805 */ /* 0x000fe4000001ff00 */
[----:B------:R-:W-:Y:S01]  /*0fd0*/  CS2R R24, SRZ ;  /* 0x0000000000187805 */ /* 0x000fe2000001ff00 */
[----:B------:R-:W-:Y:S06]  /*0fe0*/  @!P1 BRA `(.L_x_12) ;  /* 0x0000006400e49947 */ /* 0x000fec0003800000 */
[----:B------:R-:W-:Y:S01]  /*0ff0*/  SHF.R.S32.HI R0, RZ, 0x1f, R19 ;  /* 0x0000001fff007819 */ /* 0x000fe20000011413 */
[----:B------:R-:W0:Y:S01]  /*1000*/  S2UR UR6, SR_CgaCtaId ;  /* 0x00000000000679c3 */ /* 0x000e220000008800 */
[----:B------:R-:W-:Y:S02]  /*1010*/  UMOV UR36, 0x400 ;  /* 0x0000040000247882 */ /* 0x000fe40000000000 */
[----:B------:R-:W-:-:S04]  /*1020*/  LEA.HI R22, R0, R19, RZ, 0x7 ;  /* 0x0000001300167211 */ /* 0x000fc800078f38ff */
[----:B------:R-:W-:-:S06]  /*1030*/  SHF.R.S32.HI R0, RZ, 0x7, R22 ;  /* 0x00000007ff007819 */ /* 0x000fcc0000011416 */
[----:B------:R-:W1:Y:S01]  /*1040*/  SHFL.IDX PT, R0, R0, RZ, 0x1f ;  /* 0x00001fff00007589 */ /* 0x000e6200000e0000 */
[----:B0-----:R-:W-:-:S04]  /*1050*/  ULEA UR36, UR6, UR36, 0x18 ;  /* 0x0000002406247291 */ /* 0x001fc8000f8ec03f */
[----:B------:R-:W-:-:S04]  /*1060*/  UIADD3 UR6, UR36, 0x10400, URZ ;  /* 0x0001040024067890 */ /* 0x000fc8000fffe03f */
[----:B------:R-:W-:Y:S01]  /*1070*/  ULOP3.LUT UP0, URZ, UR6, 0x3ff, URZ, 0xc0, !UPT ;  /* 0x000003ff063f7892 */ /* 0x000fe2000f80c03f */
[----:B-1----:R-:W-:-:S05]  /*1080*/  R2UR UR4, R0 ;  /* 0x00000000000472ca */ /* 0x002fca00000e0000 */
[----:B------:R-:W-:-:S08]  /*1090*/  PLOP3.LUT P0, PT, PT, PT, UP0, 0x80, 0x0 ;  /* 0x000000000000781c */ /* 0x000fd00003f0f008 */
[----:B------:R-:W-:-:S04]  /*10a0*/  ULEA.HI UR5, UR4, UR4, URZ, 0x1 ;  /* 0x0000000404057291 */ /* 0x000fc8000f8f083f */
[----:B------:R-:W-:-:S04]  /*10b0*/  ULOP3.LUT UR5, UR5, 0x1e, URZ, 0xc0, !UPT ;  /* 0x0000001e05057892 */ /* 0x000fc8000f8ec03f */
[----:B------:R-:W-:-:S04]  /*10c0*/  UIADD3 UR5, UR4, -UR5, URZ ;  /* 0x8000000504057290 */ /* 0x000fc8000fffe03f */
[----:B------:R-:W-:-:S04]  /*10d0*/  ULEA UR5, UR5, UR6, 0xd ;  /* 0x0000000605057291 */ /* 0x000fc8000f8e683f */
[----:B------:R-:W-:-:S04]  /*10e0*/  USHF.R.U32.HI UR5, URZ, 0x4, UR5 ;  /* 0x000000043f057899 */ /* 0x000fc80008011605 */
[----:B------:R-:W-:Y:S01]  /*10f0*/  ULOP3.LUT UR37, UR5, 0x3fff, URZ, 0xc0, !UPT ;  /* 0x00003fff05257892 */ /* 0x000fe2000f8ec03f */
[----:B------:R-:W-:Y:S11]  /*1100*/  @!P0 BRA `(.L_x_13) ;  /* 0x0000000000408947 */ /* 0x000ff60003800000 */
[----:B------:R-:W-:Y:S01]  /*1110*/  MOV R0, 0x0 ;  /* 0x0000000000007802 */ /* 0x000fe20000000f00 */
[----:B------:R-:W-:Y:S01]  /*1120*/  ULDC.64 UR4, c[0x4][0xb8] ;  /* 0x01002e0000047ab9 */ /* 0x000fe20000000a00 */
[----:B------:R-:W-:Y:S01]  /*1130*/  ULDC.64 UR6, c[0x4][0x30] ;  /* 0x01000c0000067ab9 */ /* 0x000fe20000000a00 */
[----:B------:R-:W-:Y:S01]  /*1140*/  MOV R4, UR4 ;  /* 0x0000000400047c02 */ /* 0x000fe20008000f00 */
[----:B------:R0:W1:Y:S01]  /*1150*/  LDC.64 R14, c[0x4][R0] ;  /* 0x01000000000e7b82 */ /* 0x0000620000000a00 */
[----:B------:R-:W-:Y:S01]  /*1160*/  IMAD.U32 R5, RZ, RZ, UR5 ;  /* 0x00000005ff057e24 */ /* 0x000fe2000f8e00ff */
[----:B------:R-:W-:Y:S01]  /*1170*/  ULDC.64 UR4, c[0x4][0xc0] ;  /* 0x0100300000047ab9 */ /* 0x000fe20000000a00 */
[----:B------:R-:W-:Y:S01]  /*1180*/  MOV R10, UR6 ;  /* 0x00000006000a7c02 */ /* 0x000fe20008000f00 */
[----:B------:R-:W-:Y:S01]  /*1190*/  IMAD.U32 R6, RZ, RZ, UR4 ;  /* 0x00000004ff067e24 */ /* 0x000fe2000f8e00ff */
[----:B------:R-:W-:Y:S01]  /*11a0*/  MOV R13, RZ ;  /* 0x000000ff000d7202 */ /* 0x000fe20000000f00 */
[----:B------:R-:W-:-:S02]  /*11b0*/  IMAD.U32 R7, RZ, RZ, UR5 ;  /* 0x00000005ff077e24 */ /* 0x000fc4000f8e00ff */
[----:B------:R-:W-:Y:S02]  /*11c0*/  IMAD.U32 R11, RZ, RZ, UR7 ;  /* 0x00000007ff0b7e24 */ /* 0x000fe4000f8e00ff */
[----:B------:R-:W-:Y:S02]  /*11d0*/  IMAD.MOV.U32 R8, RZ, RZ, 0x70 ;  /* 0x00000070ff087424 */ /* 0x000fe400078e00ff */
[----:B0-----:R-:W-:-:S07]  /*11e0*/  IMAD.MOV.U32 R12, RZ, RZ, 0x1 ;  /* 0x00000001ff0c7424 */ /* 0x001fce00078e00ff */
[----:B------:R-:W-:-:S07]  /*11f0*/  LEPC R20, `(.L_x_13) ;  /* 0x000000001014794e */ /* 0x000fce0000000000 */
[----:B-1----:R-:W-:Y:S05]  /*1200*/  CALL.ABS.NOINC R14 ;  /* 0x000000000e007343 */ /* 0x002fea0003c00000 */
.L_x_13:
[----:B------:R-:W2:Y:S01]  /*1210*/  LDL.LU R20, [R1+0x14] ;  /* 0x0000140001147983 */ /* 0x000ea20000300800 */
[----:B------:R-:W-:-:S04]  /*1220*/  SHF.L.U32 R3, RZ, 0x1f, RZ ;  /* 0x0000001fff037819 */ /* 0x000fc800000006ff */
[----:B------:R-:W0:Y:S01]  /*1230*/  SYNCS.PHASECHK.TRANS64.TRYWAIT P1, [UR36+0x34800], R3 ;  /* 0x03480003ff0075a7 */ /* 0x000e220008020164 */
[----:B--2---:R-:W-:-:S04]  /*1240*/  LOP3.LUT R0, R20, 0x1, RZ, 0xfc, !PT ;  /* 0x0000000114007812 */ /* 0x004fc800078efcff */
[----:B------:R-:W-:Y:S01]  /*1250*/  ISETP.NE.AND P0, PT, R0, 0x3, PT ;  /* 0x000000030000780c */ /* 0x000fe20003f05270 */
[----:B0-----:R-:W-:-:S12]  /*1260*/  @!P1 BRA `(.L_x_14) ;  /* 0x000000b800d09947 */ /* 0x001fd80003800000 */
.L_x_121:
[----:B------:R-:W-:Y:S05]  /*1270*/  @!P0 BRA `(.L_x_15) ;  /* 0x0000000000048947 */ /* 0x000fea0003800000 */
[----:B------:R-:W-:Y:S01]  /*1280*/  BPT.TRAP 0x1 ;  /* 0x000000040000795c */ /* 0x000fe20000300000 */
.L_x_15:
[----:B------:R1:W2:Y:S01]  /*1290*/  SYNCS.PHASECHK.TRANS64.TRYWAIT P2, [UR36+0x34830], R3 ;  /* 0x03483003ff0075a7 */ /* 0x0002a20008040164 */
[----:B------:R-:W-:Y:S05]  /*12a0*/  @!P0 BRA `(.L_x_16) ;  /* 0x0000000000048947 */ /* 0x000fea0003800000 */
[----:B------:R-:W-:Y:S01]  /*12b0*/  BPT.TRAP 0x1 ;  /* 0x000000040000795c */ /* 0x000fe20000300000 */
.L_x_16:
[----:B0-----:R-:W0:Y:S01]  /*12c0*/  S2R R0, SR_TID.X ;  /* 0x0000000000007919 */ /* 0x001e220000002100 */
[----:B------:R-:W-:Y:S01]  /*12d0*/  IMAD.U32 R4, RZ, RZ, UR37 ;  /* 0x00000025ff047e24 */ /* 0x000fe2000f8e00ff */
[----:B0-----:R-:W-:-:S04]  /*12e0*/  LOP3.LUT R0, R0, 0x7f, RZ, 0xc0, !PT ;  /* 0x0000007f00007812 */ /* 0x001fc800078ec0ff */
[----:B------:R-:W-:Y:S01]  /*12f0*/  ISETP.NE.AND P1, PT, R0, RZ, PT ;  /* 0x000000ff0000720c */ /* 0x000fe20003f25270 */
[----:B--2---:R-:W-:-:S12]  /*1300*/  @P2 BRA `(.L_x_17) ;  /* 0x0000000000082947 */ /* 0x004fd80003800000 */
[----:B------:R-:W0:Y:S02]  /*1310*/  SYNCS.PHASECHK.TRANS64.TRYWAIT P2, [UR36+0x34830], R3 ;  /* 0x03483003ff0075a7 */ /* 0x000e240008040164 */
[----:B0-----:R-:W-:Y:S05]  /*1320*/  @!P2 BRA `(.L_x_18) ;  /* 0x000000b800b8a947 */ /* 0x001fea0003800000 */
.L_x_17:
[----:B------:R-:W-:Y:S05]  /*1330*/  WARPSYNC.ALL ;  /* 0x0000000000007948 */ /* 0x000fea0003800000 */
[----:B0-----:R-:W-:Y:S01]  /*1340*/  IMAD.MOV.U32 R0, RZ, RZ, RZ ;  /* 0x000000ffff007224 */ /* 0x001fe200078e00ff */
[----:B------:R-:W-:Y:S01]  /*1350*/  LOP3.LUT R4, R4, 0x10000, RZ, 0xfc, !PT ;  /* 0x0001000004047812 */ /* 0x000fe200078efcff */
[----:B------:R-:W-:Y:S01]  /*1360*/  IMAD.MOV.U32 R151, RZ, RZ, RZ ;  /* 0x000000ffff977224 */ /* 0x000fe200078e00ff */
[----:B------:R-:W-:Y:S01]  /*1370*/  MOV R5, 0x40000040 ;  /* 0x4000004000057802 */ /* 0x000fe20000000f00 */
[----:B------:R-:W-:Y:S01]  /*1380*/  UIADD3 UR4, UR36, 0x1c400, URZ ;  /* 0x0001c40024047890 */ /* 0x000fe2000fffe03f */
[C---:B------:R-:W-:Y:S01]  /*1390*/  R2UR UR8, R4.reuse ;  /* 0x00000000040872ca */ /* 0x040fe200000e0000 */
[----:B------:R-:W-:Y:S01]  /*13a0*/  WARPGROUP.ARRIVE ;  /* 0x00000000000079c5 */ /* 0x000fe20000000000 */
[----:B------:R-:W-:Y:S01]  /*13b0*/  R2UR UR9, R5 ;  /* 0x00000000050972ca */ /* 0x000fe200000e0000 */
[----:B------:R-:W-:Y:S01]  /*13c0*/  USHF.R.U32.HI UR4, URZ, 0x4, UR4 ;  /* 0x000000043f047899 */ /* 0x000fe20008011604 */
[----:B------:R-:W-:Y:S01]  /*13d0*/  R2UR UR6, R4 ;  /* 0x00000000040672ca */ /* 0x000fe200000e0000 */
[----:B------:R-:W-:Y:S01]  /*13e0*/  UMOV UR11, 0x40000040 ;  /* 0x40000040000b7882 */ /* 0x000fe20000000000 */
[----:B------:R-:W-:Y:S01]  /*13f0*/  UMOV UR5, 0x40000040 ;  /* 0x4000004000057882 */ /* 0x000fe20000000000 */
[----:B------:R-:W-:Y:S01]  /*1400*/  ULOP3.LUT UR4, UR4, 0x3fff, URZ, 0xc0, !UPT ;  /* 0x00003fff04047892 */ /* 0x000fe2000f8ec03f */
[----:B------:R-:W-:Y:S01]  /*1410*/  LOP3.LUT R22, R22, 0xffffff80, RZ, 0xc0, !PT ;  /* 0xffffff8016167812 */ /* 0x000fe200078ec0ff */
[----:B------:R-:W-:Y:S01]  /*1420*/  UMOV UR13, 0x40000040 ;  /* 0x40000040000d7882 */ /* 0x000fe20000000000 */
[----:B------:R-:W-:Y:S01]  /*1430*/  UMOV UR15, 0x40000040 ;  /* 0x40000040000f7882 */ /* 0x000fe20000000000 */
[----:B------:R-:W-:Y:S01]  /*1440*/  ULOP3.LUT UR38, UR4, 0x10000, URZ, 0xfc, !UPT ;  /* 0x0001000004267892 */ /* 0x000fe2000f8efc3f */
[----:B------:R-:W-:Y:S01]  /*1450*/  IMAD.MOV.U32 R10, RZ, RZ, -0x2 ;  /* 0xfffffffeff0a7424 */ /* 0x000fe200078e00ff */
[----:B------:R-:W-:Y:S01]  /*1460*/  UMOV UR17, 0x40000040 ;  /* 0x4000004000117882 */ /* 0x000fe20000000000 */
[----:B------:R-:W-:Y:S01]  /*1470*/  UMOV UR19, 0x40000040 ;  /* 0x4000004000137882 */ /* 0x000fe20000000000 */
[----:B------:R-:W-:Y:S01]  /*1480*/  UIADD3 UR14, UR38, 0x6, URZ ;  /* 0x00000006260e7890 */ /* 0x000fe2000fffe03f */
[----:B------:R-:W-:Y:S01]  /*1490*/  IMAD.IADD R22, R19, 0x1, -R22 ;  /* 0x0000000113167824 */ /* 0x000fe200078e0a16 */
[----:B------:R-:W-:Y:S01]  /*14a0*/  UIADD3 UR4, UR6, 0x2, URZ ;  /* 0x0000000206047890 */ /* 0x000fe2000fffe03f */
[----:B------:R-:W-:Y:S01]  /*14b0*/  P2R R11, PR, RZ, 0x1 ;  /* 0x00000001ff0b7803 */ /* 0x000fe20000000000 */
[----:B------:R-:W-:Y:S01]  /*14c0*/  UMOV UR10, UR38 ;  /* 0x00000026000a7c82 */ /* 0x000fe20008000000 */
[----:B------:R-:W-:Y:S01]  /*14d0*/  UIADD3 UR12, UR6, 0x6, URZ ;  /* 0x00000006060c7890 */ /* 0x000fe2000fffe03f */
[----:B------:R-:W-:Y:S01]  /*14e0*/  HGMMA.64x128x16.F32.BF16 R24, gdesc[UR8], RZ, !UPT, gsb0 ;  /* 0x01e00000081879f0 */ /* 0x000fe2000c0018ff */
[----:B------:R-:W-:Y:S01]  /*14f0*/  UIADD3 UR10, UR38, 0x2, URZ ;  /* 0x00000002260a7890 */ /* 0x000fe2000fffe03f */
[----:B------:R-:W-:Y:S01]  /*1500*/  SHF.R.S32.HI R7, RZ, 0x1f, R22 ;  /* 0x0000001fff077819 */ /* 0x000fe20000011416 */
[----:B------:R-:W-:Y:S01]  /*1510*/  UMOV UR8, UR4 ;  /* 0x0000000400087c82 */ /* 0x000fe20008000000 */
[----:B------:R-:W-:Y:S01]  /*1520*/  UMOV UR9, UR5 ;  /* 0x0000000500097c82 */ /* 0x000fe20008000000 */
[----:B------:R-:W-:Y:S01]  /*1530*/  UMOV UR11, 0x40000040 ;  /* 0x40000040000b7882 */ /* 0x000fe20000000000 */
[----:B------:R-:W-:Y:S01]  /*1540*/  UIADD3 UR16, UR6, 0x400, URZ ;  /* 0x0000040006107890 */ /* 0x000fe2000fffe03f */
[----:B------:R-:W-:Y:S01]  /*1550*/  LEA.HI R7, R7, R22, RZ, 0x2 ;  /* 0x0000001607077211 */ /* 0x000fe200078f10ff */
[----:B------:R-:W-:Y:S01]  /*1560*/  UIADD3 UR18, UR38, 0x400, URZ ;  /* 0x0000040026127890 */ /* 0x000fe2000fffe03f */
[----:B------:R-:W-:Y:S01]  /*1570*/  MOV R150, R151 ;  /* 0x0000009700967202 */ /* 0x000fe20000000f00 */
[----:B------:R-:W-:Y:S01]  /*1580*/  UIADD3 UR20, UR6, 0x402, URZ ;  /* 0x0000040206147890 */ /* 0x000fe2000fffe03f */
[----:B------:R-:W-:Y:S01]  /*1590*/  LOP3.LUT R7, R7, 0x7ffffffc, RZ, 0xc0, !PT ;  /* 0x7ffffffc07077812 */ /* 0x000fe200078ec0ff */
[----:B------:R-:W-:Y:S01]  /*15a0*/  UIADD3 UR22, UR38, 0x402, URZ ;  /* 0x0000040226167890 */ /* 0x000fe2000fffe03f */
[----:B------:R-:W-:Y:S01]  /*15b0*/  IMAD.MOV.U32 R149, RZ, RZ, R151 ;  /* 0x000000ffff957224 */ /* 0x000fe200078e0097 */
[----:B------:R-:W-:Y:S01]  /*15c0*/  UMOV UR21, 0x40000040 ;  /* 0x4000004000157882 */ /* 0x000fe20000000000 */
[----:B------:R-:W-:Y:S01]  /*15d0*/  UMOV UR23, 0x40000040 ;  /* 0x4000004000177882 */ /* 0x000fe20000000000 */
[----:B------:R-:W-:Y:S01]  /*15e0*/  UIADD3 UR24, UR6, 0x404, URZ ;  /* 0x0000040406187890 */ /* 0x000fe2000fffe03f */
[----:B------:R-:W-:Y:S01]  /*15f0*/  IMAD.IADD R7, R22, 0x1, -R7 ;  /* 0x0000000116077824 */ /* 0x000fe200078e0a07 */
[----:B------:R-:W-:Y:S01]  /*1600*/  UIADD3 UR26, UR38, 0x404, URZ ;  /* 0x00000404261a7890 */ /* 0x000fe2000fffe03f */
[--C-:B------:R-:W-:Y:S01]  /*1610*/  IMAD.MOV.U32 R148, RZ, RZ, R151.reuse ;  /* 0x000000ffff947224 */ /* 0x100fe200078e0097 */
[----:B------:R-:W-:Y:S01]  /*1620*/  UMOV UR25, 0x40000040 ;  /* 0x4000004000197882 */ /* 0x000fe20000000000 */
[----:B------:R-:W-:Y:S01]  /*1630*/  UMOV UR27, 0x40000040 ;  /* 0x40000040001b7882 */ /* 0x000fe20000000000 */
[----:B------:R-:W-:Y:S01]  /*1640*/  UIADD3 UR28, UR6, 0x406, URZ ;  /* 0x00000406061c7890 */ /* 0x000fe2000fffe03f */
[----:B------:R-:W-:Y:S01]  /*1650*/  IMAD R7, R7, R10, 0x80 ;  /* 0x0000008007077424 */ /* 0x000fe200078e020a */
[----:B------:R-:W-:Y:S01]  /*1660*/  UIADD3 UR30, UR38, 0x406, URZ ;  /* 0x00000406261e7890 */ /* 0x000fe2000fffe03f */
[--C-:B------:R-:W-:Y:S01]  /*1670*/  IMAD.MOV.U32 R147, RZ, RZ, R151.reuse ;  /* 0x000000ffff937224 */ /* 0x100fe200078e0097 */
[----:B------:R-:W-:Y:S01]  /*1680*/  UMOV UR29, 0x40000040 ;  /* 0x40000040001d7882 */ /* 0x000fe20000000000 */
[----:B------:R-:W-:Y:S01]  /*1690*/  UMOV UR31, 0x40000040 ;  /* 0x40000040001f7882 */ /* 0x000fe20000000000 */
[----:B------:R-:W-:Y:S01]  /*16a0*/  UIADD3 UR32, UR6, 0x800, URZ ;  /* 0x0000080006207890 */ /* 0x000fe2000fffe03f */
[----:B------:R-:W-:Y:S01]  /*16b0*/  IADD3 R18, R18, R7, RZ ;  /* 0x0000000712127210 */ /* 0x000fe20007ffe0ff */
[----:B------:R-:W-:Y:S01]  /*16c0*/  UIADD3 UR34, UR38, 0x800, URZ ;  /* 0x0000080026227890 */ /* 0x000fe2000fffe03f */
[----:B------:R-:W-:Y:S01]  /*16d0*/  MOV R146, R151 ;  /* 0x0000009700927202 */ /* 0x000fe20000000f00 */
[----:B------:R-:W-:Y:S01]  /*16e0*/  UMOV UR33, 0x40000040 ;  /* 0x4000004000217882 */ /* 0x000fe20000000000 */
[----:B------:R-:W-:Y:S01]  /*16f0*/  UMOV UR35, 0x40000040 ;  /* 0x4000004000237882 */ /* 0x000fe20000000000 */
[----:B------:R-:W-:Y:S01]  /*1700*/  UIADD3 UR44, UR6, 0x802, URZ ;  /* 0x00000802062c7890 */ /* 0x000fe2000fffe03f */
[----:B------:R-:W-:Y:S01]  /*1710*/  IMAD R7, R17, -0x80, R18 ;  /* 0xffffff8011077824 */ /* 0x000fe200078e0212 */
[----:B------:R-:W-:Y:S01]  /*1720*/  UIADD3 UR46, UR38, 0x802, URZ ;  /* 0x00000802262e7890 */ /* 0x000fe2000fffe03f */
[--C-:B------:R-:W-:Y:S01]  /*1730*/  IMAD.MOV.U32 R145, RZ, RZ, R151.reuse ;  /* 0x000000ffff917224 */ /* 0x100fe200078e0097 */
[----:B------:R-:W-:Y:S01]  /*1740*/  UMOV UR45, 0x40000040 ;  /* 0x40000040002d7882 */ /* 0x000fe20000000000 */
[----:B------:R-:W-:Y:S01]  /*1750*/  UMOV UR47, 0x40000040 ;  /* 0x40000040002f7882 */ /* 0x000fe20000000000 */
[----:B------:R-:W-:Y:S01]  /*1760*/  UIADD3 UR48, UR6, 0x804, URZ ;  /* 0x0000080406307890 */ /* 0x000fe2000fffe03f */
[C---:B------:R-:W-:Y:S01]  /*1770*/  ISETP.GT.AND P2, PT, R7.reuse, RZ, PT ;  /* 0x000000ff0700720c */ /* 0x040fe20003f44270 */
[----:B------:R-:W-:Y:S01]  /*1780*/  UIADD3 UR50, UR38, 0x804, URZ ;  /* 0x0000080426327890 */ /* 0x000fe2000fffe03f */
[C---:B------:R-:W-:Y:S01]  /*1790*/  ISETP.GT.AND P3, PT, R7.reuse, 0x1, PT ;  /* 0x000000010700780c */ /* 0x040fe20003f64270 */
[----:B------:R-:W-:Y:S01]  /*17a0*/  UMOV UR49, 0x40000040 ;  /* 0x4000004000317882 */ /* 0x000fe20000000000 */
[----:B------:R-:W-:Y:S01]  /*17b0*/  UMOV UR51, 0x40000040 ;  /* 0x4000004000337882 */ /* 0x000fe20000000000 */
[----:B------:R-:W-:Y:S01]  /*17c0*/  UIADD3 UR52, UR6, 0x806, URZ ;  /* 0x0000080606347890 */ /* 0x000fe2000fffe03f */
[C---:B------:R-:W-:Y:S01]  /*17d0*/  ISETP.GT.AND P6, PT, R7.reuse, 0x8, PT ;  /* 0x000000080700780c */ /* 0x040fe20003fc4270 */
[----:B------:R-:W-:Y:S01]  /*17e0*/  UIADD3 UR54, UR38, 0x806, URZ ;  /* 0x0000080626367890 */ /* 0x000fe2000fffe03f */
[C---:B------:R-:W-:Y:S01]  /*17f0*/  ISETP.GT.AND P5, PT, R7.reuse, 0x9, PT ;  /* 0x000000090700780c */ /* 0x040fe20003fa4270 */
[----:B------:R-:W-:Y:S01]  /*1800*/  UMOV UR53, 0x40000040 ;  /* 0x4000004000357882 */ /* 0x000fe20000000000 */
[----:B------:R-:W-:Y:S01]  /*1810*/  UMOV UR55, 0x40000040 ;  /* 0x4000004000377882 */ /* 0x000fe20000000000 */
[----:B------:R-:W-:Y:S01]  /*1820*/  ISETP.GT.AND P4, PT, R7, 0x10, PT ;  /* 0x000000100700780c */ /* 0x000fe20003f84270 */
[----:B------:R-:W-:Y:S01]  /*1830*/  ULDC UR7, c[0x0][0x988] ;  /* 0x0002620000077ab9 */ /* 0x000fe20000000800 */
[----:B------:R-:W-:-:S02]  /*1840*/  IMAD.MOV.U32 R143, RZ, RZ, R151 ;  /* 0x000000ffff8f7224 */ /* 0x000fc400078e0097 */
[--C-:B------:R-:W-:Y:S02]  /*1850*/  IMAD.MOV.U32 R141, RZ, RZ, R151.reuse ;  /* 0x000000ffff8d7224 */ /* 0x100fe400078e0097 */
[--C-:B------:R-:W-:Y:S02]  /*1860*/  IMAD.MOV.U32 R139, RZ, RZ, R151.reuse ;  /* 0x000000ffff8b7224 */ /* 0x100fe400078e0097 */
[--C-:B------:R-:W-:Y:S02]  /*1870*/  IMAD.MOV.U32 R137, RZ, RZ, R151.reuse ;  /* 0x000000ffff897224 */ /* 0x100fe400078e0097 */
[--C-:B------:R-:W-:Y:S02]  /*1880*/  IMAD.MOV.U32 R135, RZ, RZ, R151.reuse ;  /* 0x000000ffff877224 */ /* 0x100fe400078e0097 */
[--C-:B------:R-:W-:Y:S02]  /*1890*/  IMAD.MOV.U32 R133, RZ, RZ, R151.reuse ;  /* 0x000000ffff857224 */ /* 0x100fe400078e0097 */
        /* <DEDUP_REMOVED lines=21> */
[----:B------:R-:W-:Y:S01]  /*19f0*/  IMAD.MOV.U32 R89, RZ, RZ, R151 ;  /* 0x000000ffff597224 */ /* 0x000fe200078e0097 */
[----:B------:R-:W-:Y:S02]  /*1a00*/  WARPGROUP.DEPBAR.LE gsb0, 0x0 ;  /* 0x00008000000079c5 */ /* 0x000fe40000010000 */
[----:B------:R-:W-:-:S06]  /*1a10*/  WARPGROUP.ARRIVE ;  /* 0x00000000000079c5 */ /* 0x000fcc0000000000 */
[----:B------:R-:W-:Y:S01]  /*1a20*/  HGMMA.64x128x16.F32.BF16 R24, gdesc[UR8], R24, gsb0 ;  /* 0x01e00000081879f0 */ /* 0x000fe20008001818 */
[----:B------:R-:W-:Y:S02]  /*1a30*/  UIADD3 UR8, UR6, 0x4, URZ ;  /* 0x0000000406087890 */ /* 0x000fe4000fffe03f */
[----:B------:R-:W-:Y:S01]  /*1a40*/  UIADD3 UR10, UR38, 0x4, URZ ;  /* 0x00000004260a7890 */ /* 0x000fe2000fffe03f */
[----:B------:R-:W-:Y:S01]  /*1a50*/  UMOV UR9, 0x40000040 ;  /* 0x4000004000097882 */ /* 0x000fe20000000000 */
[----:B------:R-:W-:Y:S01]  /*1a60*/  UMOV UR11, 0x40000040 ;  /* 0x40000040000b7882 */ /* 0x000fe20000000000 */
[----:B------:R-:W-:Y:S01]  /*1a70*/  ULDC UR6, c[0x0][0x9d8] ;  /* 0x0002760000067ab9 */ /* 0x000fe20000000800 */
[----:B------:R-:W-:Y:S02]  /*1a80*/  WARPGROUP.DEPBAR.LE gsb0, 0x0 ;  /* 0x00008000000079c5 */ /* 0x000fe40000010000 */
[----:B------:R-:W-:-:S06]  /*1a90*/  WARPGROUP.ARRIVE ;  /* 0x00000000000079c5 */ /* 0x000fcc0000000000 */
[----:B------:R-:W-:Y:S03]  /*1aa0*/  HGMMA.64x128x16.F32.BF16 R24, gdesc[UR8], R24, gsb0 ;  /* 0x01e00000081879f0 */ /* 0x000fe60008001818 */
[----:B------:R-:W-:Y:S02]  /*1ab0*/  WARPGROUP.DEPBAR.LE gsb0, 0x0 ;  /* 0x00008000000079c5 */ /* 0x000fe40000010000 */
[----:B------:R-:W-:-:S07]  /*1ac0*/  WARPGROUP.ARRIVE ;  /* 0x00000000000079c5 */ /* 0x000fce0000000000 */
        /* <DEDUP_REMOVED lines=26> */
[----:B------:R-:W-:Y:S01]  /*1c70*/  FMUL.FTZ R26, R26, UR6 ;  /* 0x000000061a1a7c20 */ /* 0x000fe20008410000 */
[----:B------:R-:W-:Y:S01]  /*1c80*/  FMUL.FTZ R27, R27, UR6 ;  /* 0x000000061b1b7c20 */ /* 0x000fe20008410000 */
[----:B------:R-:W-:Y:S01]  /*1c90*/  FMUL.FTZ R30, R30, UR6 ;  /* 0x000000061e1e7c20 */ /* 0x000fe20008410000 */
[----:B------:R-:W-:Y:S01]  /*1ca0*/  FMUL.FTZ R31, R31, UR6 ;  /* 0x000000061f1f7c20 */ /* 0x000fe20008410000 */
[----:B------:R-:W-:Y:S01]  /*1cb0*/  FMUL.FTZ R34, R34, UR6 ;  /* 0x0000000622227c20 */ /* 0x000fe20008410000 */
[----:B------:R-:W-:Y:S01]  /*1cc0*/  FMUL.FTZ R24, R24, UR6 ;  /* 0x0000000618187c20 */ /* 0x000fe20008410000 */
[----:B------:R-:W0:Y:S01]  /*1cd0*/  MUFU.TANH R26, R26 ;  /* 0x0000001a001a7308 */ /* 0x000e220000002400 */
[----:B------:R-:W-:Y:S01]  /*1ce0*/  FMUL.FTZ R35, R35, UR6 ;  /* 0x0000000623237c20 */ /* 0x000fe20008410000 */
[----:B------:R-:W-:Y:S01]  /*1cf0*/  FMUL.FTZ R25, R25, UR6 ;  /* 0x0000000619197c20 */ /* 0x000fe20008410000 */
[----:B------:R-:W-:Y:S01]  /*1d00*/  FMUL.FTZ R38, R38, UR6 ;  /* 0x0000000626267c20 */ /* 0x000fe20008410000 */
[----:B------:R-:W-:Y:S01]  /*1d10*/  FMUL.FTZ R28, R28, UR6 ;  /* 0x000000061c1c7c20 */ /* 0x000fe20008410000 */
[----:B------:R-:W-:Y:S01]  /*1d20*/  FMUL.FTZ R39, R39, UR6 ;  /* 0x0000000627277c20 */ /* 0x000fe20008410000 */
[----:B------:R-:W-:Y:S01]  /*1d30*/  FMUL.FTZ R29, R29, UR6 ;  /* 0x000000061d1d7c20 */ /* 0x000fe20008410000 */
[----:B------:R-:W-:Y:S01]  /*1d40*/  FMUL.FTZ R32, R32, UR6 ;  /* 0x0000000620207c20 */ /* 0x000fe20008410000 */
[----:B------:R-:W2:Y:S01]  /*1d50*/  MUFU.TANH R27, R27 ;  /* 0x0000001b001b7308 */ /* 0x000ea20000002400 */
[----:B------:R-:W-:Y:S01]  /*1d60*/  FMUL.FTZ R42, R42, UR6 ;  /* 0x000000062a2a7c20 */ /* 0x000fe20008410000 */
[----:B------:R-:W-:Y:S01]  /*1d70*/  FMUL.FTZ R43, R43, UR6 ;  /* 0x000000062b2b7c20 */ /* 0x000fe20008410000 */
[----:B------:R-:W-:Y:S01]  /*1d80*/  FMUL.FTZ R33, R33, UR6 ;  /* 0x0000000621217c20 */ /* 0x000fe20008410000 */
[----:B------:R-:W-:Y:S01]  /*1d90*/  FMUL.FTZ R36, R36, UR6 ;  /* 0x0000000624247c20 */ /* 0x000fe20008410000 */
[----:B------:R-:W-:Y:S01]  /*1da0*/  FMUL.FTZ R46, R46, UR6 ;  /* 0x000000062e2e7c20 */ /* 0x000fe20008410000 */
[----:B------:R-:W-:Y:S01]  /*1db0*/  FMUL.FTZ R47, R47, UR6 ;  /* 0x000000062f2f7c20 */ /* 0x000fe20008410000 */
[----:B------:R-:W-:Y:S01]  /*1dc0*/  FMUL.FTZ R37, R37, UR6 ;  /* 0x0000000625257c20 */ /* 0x000fe20008410000 */
[----:B------:R-:W3:Y:S01]  /*1dd0*/  MUFU.TANH R30, R30 ;  /* 0x0000001e001e7308 */ /* 0x000ee20000002400 */
[----:B0-----:R-:W-:Y:S01]  /*1de0*/  FSEL R12, R26, -INF , P2 ;  /* 0xff8000001a0c7808 */ /* 0x001fe20001000000 */
[----:B------:R-:W-:Y:S01]  /*1df0*/  FMUL.FTZ R40, R40, UR6 ;  /* 0x0000000628287c20 */ /* 0x000fe20008410000 */
[----:B------:R-:W-:Y:S01]  /*1e00*/  FMUL.FTZ R50, R50, UR6 ;  /* 0x0000000632327c20 */ /* 0x000fe20008410000 */
[----:B------:R-:W-:Y:S01]  /*1e10*/  FMUL.FTZ R51, R51, UR6 ;  /* 0x0000000633337c20 */ /* 0x000fe20008410000 */
[----:B------:R-:W-:Y:S01]  /*1e20*/  FMUL.FTZ R41, R41, UR6 ;  /* 0x0000000629297c20 */ /* 0x000fe20008410000 */
[----:B------:R-:W-:Y:S01]  /*1e30*/  FMUL.FTZ R44, R44, UR6 ;  /* 0x000000062c2c7c20 */ /* 0x000fe20008410000 */
[----:B------:R-:W-:Y:S01]  /*1e40*/  FMUL.FTZ R54, R54, UR6 ;  /* 0x0000000636367c20 */ /* 0x000fe20008410000 */
[----:B------:R-:W0:Y:S01]  /*1e50*/  MUFU.TANH R31, R31 ;  /* 0x0000001f001f7308 */ /* 0x000e220000002400 */
[----:B--2---:R-:W-:Y:S01]  /*1e60*/  FSEL R27, R27, -INF , P3 ;  /* 0xff8000001b1b7808 */ /* 0x004fe20001800000 */
[----:B------:R-:W-:Y:S01]  /*1e70*/  FMUL.FTZ R45, R45, UR6 ;  /* 0x000000062d2d7c20 */ /* 0x000fe20008410000 */
[----:B------:R-:W-:Y:S01]  /*1e80*/  FMUL.FTZ R55, R55, UR6 ;  /* 0x0000000637377c20 */ /* 0x000fe20008410000 */
[----:B------:R-:W-:Y:S01]  /*1e90*/  FMUL.FTZ R48, R48, UR6 ;  /* 0x0000000630307c20 */ /* 0x000fe20008410000 */
[----:B------:R-:W-:Y:S01]  /*1ea0*/  FMNMX.FTZ R9, R12, R27, !PT ;  /* 0x0000001b0c097209 */ /* 0x000fe20007810000 */
[----:B------:R-:W-:Y:S01]  /*1eb0*/  FMUL.FTZ R58, R58, UR6 ;  /* 0x000000063a3a7c20 */ /* 0x000fe20008410000 */
[----:B------:R-:W-:Y:S01]  /*1ec0*/  FMUL.FTZ R49, R49, UR6 ;  /* 0x0000000631317c20 */ /* 0x000fe20008410000 */
[----:B------:R-:W2:Y:S01]  /*1ed0*/  MUFU.TANH R6, R24 ;  /* 0x0000001800067308 */ /* 0x000ea20000002400 */
[----:B---3--:R-:W-:Y:S01]  /*1ee0*/  FSEL R88, R30, -INF , P6 ;  /* 0xff8000001e587808 */ /* 0x008fe20003000000 */
[----:B------:R-:W-:Y:S01]  /*1ef0*/  FMUL.FTZ R59, R59, UR6 ;  /* 0x000000063b3b7c20 */ /* 0x000fe20008410000 */
[----:B------:R-:W-:Y:S01]  /*1f00*/  FMUL.FTZ R52, R52, UR6 ;  /* 0x0000000634347c20 */ /* 0x000fe20008410000 */
[----:B------:R-:W-:Y:S01]  /*1f10*/  FMUL.FTZ R62, R62, UR6 ;  /* 0x000000063e3e7c20 */ /* 0x000fe20008410000 */
[----:B------:R-:W-:Y:S01]  /*1f20*/  FMNMX.FTZ R9, R88, R9, !PT ;  /* 0x0000000958097209 */ /* 0x000fe20007810000 */
[----:B------:R-:W-:Y:S01]  /*1f30*/  FMUL.FTZ R53, R53, UR6 ;  /* 0x0000000635357c20 */ /* 0x000fe20008410000 */
[----:B------:R-:W-:Y:S01]  /*1f40*/  FMUL.FTZ R63, R63, UR6 ;  /* 0x000000063f3f7c20 */ /* 0x000fe20008410000 */
[----:B------:R-:W3:Y:S01]  /*1f50*/  MUFU.TANH R34, R34 ;  /* 0x0000002200227308 */ /* 0x000ee20000002400 */
[----:B0-----:R-:W-:Y:S01]  /*1f60*/  FSEL R90, R31, -INF , P5 ;  /* 0xff8000001f5a7808 */ /* 0x001fe20002800000 */
[----:B------:R-:W-:Y:S01]  /*1f70*/  FMUL.FTZ R56, R56, UR6 ;  /* 0x0000000638387c20 */ /* 0x000fe20008410000 */
[----:B------:R-:W-:Y:S01]  /*1f80*/  FMUL.FTZ R66, R66, UR6 ;  /* 0x0000000642427c20 */ /* 0x000fe20008410000 */
[----:B------:R-:W-:Y:S01]  /*1f90*/  FMUL.FTZ R57, R57, UR6 ;  /* 0x0000000639397c20 */ /* 0x000fe20008410000 */
[----:B------:R-:W-:Y:S01]  /*1fa0*/  FMNMX.FTZ R9, R90, R9, !PT ;  /* 0x000000095a097209 */ /* 0x000fe20007810000 */
[----:B------:R-:W-:Y:S01]  /*1fb0*/  FMUL.FTZ R67, R67, UR6 ;  /* 0x0000000643437c20 */ /* 0x000fe20008410000 */
[----:B------:R-:W-:Y:S01]  /*1fc0*/  FMUL.FTZ R60, R60, UR6 ;  /* 0x000000063c3c7c20 */ /* 0x000fe20008410000 */
[----:B-1----:R-:W0:Y:S01]  /*1fd0*/  MUFU.TANH R3, R25 ;  /* 0x0000001900037308 */ /* 0x002e220000002400 */
[----:B--2---:R-:W-:Y:S01]  /*1fe0*/  FSEL R6, R6, -INF , P2 ;  /* 0xff80000006067808 */ /* 0x004fe20001000000 */
[----:B------:R-:W-:Y:S01]  /*1ff0*/  FMUL.FTZ R70, R70, UR6 ;  /* 0x0000000646467c20 */ /* 0x000fe20008410000 */
[----:B------:R-:W-:Y:S01]  /*2000*/  ISETP.GT.AND P2, PT, R7, 0x11, PT ;  /* 0x000000110700780c */ /* 0x000fe20003f44270 */
[----:B------:R-:W-:Y:S01]  /*2010*/  FMUL.FTZ R61, R61, UR6 ;  /* 0x000000063d3d7c20 */ /* 0x000fe20008410000 */
[----:B------:R-:W-:Y:S01]  /*2020*/  FMUL.FTZ R71, R71, UR6 ;  /* 0x0000000647477c20 */ /* 0x000fe20008410000 */
[----:B------:R-:W-:Y:S01]  /*2030*/  FMUL.FTZ R65, R65, UR6 ;  /* 0x0000000641417c20 */ /* 0x000fe20008410000 */
[----:B------:R-:W-:Y:S01]  /*2040*/  FMUL.FTZ R74, R74, UR6 ;  /* 0x000000064a4a7c20 */ /* 0x000fe20008410000 */
[----:B------:R-:W1:Y:S01]  /*2050*/  MUFU.TANH R35, R35 ;  /* 0x0000002300237308 */ /* 0x000e620000002400 */
[----:B---3--:R-:W-:Y:S01]  /*2060*/  FSEL R92, R34, -INF , P4 ;  /* 0xff800000225c7808 */ /* 0x008fe20002000000 */
[----:B------:R-:W-:Y:S01]  /*2070*/  FMUL.FTZ R64, R64, UR6 ;  /* 0x0000000640407c20 */ /* 0x000fe20008410000 */
[----:B------:R-:W-:Y:S01]  /*2080*/  FMUL.FTZ R75, R75, UR6 ;  /* 0x000000064b4b7c20 */ /* 0x000fe20008410000 */
[----:B------:R-:W-:Y:S01]  /*2090*/  FMUL.FTZ R68, R68, UR6 ;  /* 0x0000000644447c20 */ /* 0x000fe20008410000 */
[----:B------:R-:W-:Y:S01]  /*20a0*/  FMNMX.FTZ R9, R92, R9, !PT ;  /* 0x000000095c097209 */ /* 0x000fe20007810000 */
[----:B------:R-:W-:Y:S01]  /*20b0*/  FMUL.FTZ R78, R78, UR6 ;  /* 0x000000064e4e7c20 */ /* 0x000fe20008410000 */
[----:B------:R-:W-:Y:S01]  /*20c0*/  FMUL.FTZ R69, R69, UR6 ;  /* 0x0000000645457c20 */ /* 0x000fe20008410000 */
[----:B------:R-:W2:Y:S01]  /*20d0*/  MUFU.TANH R8, R28 ;  /* 0x0000001c00087308 */ /* 0x000ea20000002400 */
[----:B0-----:R-:W-:Y:S01]  /*20e0*/  FSEL R3, R3, -INF , P3 ;  /* 0xff80000003037808 */ /* 0x001fe20001800000 */
[----:B------:R-:W-:Y:S01]  /*20f0*/  FMUL.FTZ R79, R79, UR6 ;  /* 0x000000064f4f7c20 */ /* 0x000fe20008410000 */
[----:B------:R-:W-:Y:S01]  /*2100*/  ISETP.GT.AND P3, PT, R7, 0x18, PT ;  /* 0x000000180700780c */ /* 0x000fe20003f64270 */
[----:B------:R-:W-:Y:S01]  /*2110*/  FMUL.FTZ R72, R72, UR6 ;  /* 0x0000000648487c20 */ /* 0x000fe20008410000 */
[----:B------:R-:W-:Y:S01]  /*2120*/  FMUL.FTZ R82, R82, UR6 ;  /* 0x0000000652527c20 */ /* 0x000fe20008410000 */
[----:B------:R-:W-:Y:S01]  /*2130*/  FMUL.FTZ R73, R73, UR6 ;  /* 0x0000000649497c20 */ /* 0x000fe20008410000 */
[----:B------:R-:W-:Y:S01]  /*2140*/  FMUL.FTZ R83, R83, UR6 ;  /* 0x0000000653537c20 */ /* 0x000fe20008410000 */
[----:B------:R-:W0:Y:S01]  /*2150*/  MUFU.TANH R38, R38 ;  /* 0x0000002600267308 */ /* 0x000e220000002400 */
[----:B-1----:R-:W-:Y:S01]  /*2160*/  FSEL R94, R35, -INF , P2 ;  /* 0xff800000235e7808 */ /* 0x002fe20001000000 */
[----:B------:R-:W-:Y:S01]  /*2170*/  FMUL.FTZ R76, R76, UR6 ;  /* 0x000000064c4c7c20 */ /* 0x000fe20008410000 */
[----:B------:R-:W-:Y:S01]  /*2180*/  FMUL.FTZ R86, R86, UR6 ;  /* 0x0000000656567c20 */ /* 0x000fe20008410000 */
[----:B------:R-:W-:Y:S01]  /*2190*/  FMUL.FTZ R87, R87, UR6 ;  /* 0x0000000657577c20 */ /* 0x000fe20008410000 */
[----:B------:R-:W-:Y:S01]  /*21a0*/  FMNMX.FTZ R9, R94, R9, !PT ;  /* 0x000000095e097209 */ /* 0x000fe20007810000 */
[----:B------:R-:W-:Y:S01]  /*21b0*/  FMUL.FTZ R77, R77, UR6 ;  /* 0x000000064d4d7c20 */ /* 0x000fe20008410000 */
[----:B------:R-:W-:Y:S01]  /*21c0*/  FMUL.FTZ R80, R80, UR6 ;  /* 0x0000000650507c20 */ /* 0x000fe20008410000 */
[----:B------:R-:W1:Y:S01]  /*21d0*/  MUFU.TANH R14, R29 ;  /* 0x0000001d000e7308 */ /* 0x000e620000002400 */
[----:B--2---:R-:W-:Y:S01]  /*21e0*/  FSEL R8, R8, -INF , P6 ;  /* 0xff80000008087808 */ /* 0x004fe20003000000 */
[----:B------:R-:W-:Y:S01]  /*21f0*/  FMUL.FTZ R81, R81, UR6 ;  /* 0x0000000651517c20 */ /* 0x000fe20008410000 */
[----:B------:R-:W-:Y:S01]  /*2200*/  ISETP.GT.AND P6, PT, R7, 0x19, PT ;  /* 0x000000190700780c */ /* 0x000fe20003fc4270 */
[----:B------:R-:W-:Y:S01]  /*2210*/  FMUL.FTZ R84, R84, UR6 ;  /* 0x0000000654547c20 */ /* 0x000fe20008410000 */
[----:B------:R-:W-:-:S03]  /*2220*/  FMUL.FTZ R85, R85, UR6 ;  /* 0x0000000655557c20 */ /* 0x000fc60008410000 */
[----:B------:R-:W2:Y:S01]  /*2230*/  MUFU.TANH R39, R39 ;  /* 0x0000002700277308 */ /* 0x000ea20000002400 */
[----:B0-----:R-:W-:-:S04]  /*2240*/  FSEL R96, R38, -INF , P3 ;  /* 0xff80000026607808 */ /* 0x001fc80001800000 */
[----:B------:R-:W-:-:S03]  /*2250*/  FMNMX.FTZ R9, R96, R9, !PT ;  /* 0x0000000960097209 */ /* 0x000fc60007810000 */
[----:B------:R-:W0:Y:S01]  /*2260*/  MUFU.TANH R32, R32 ;  /* 0x0000002000207308 */ /* 0x000e220000002400 */
[----:B-1----:R-:W-:Y:S02]  /*2270*/  FSEL R14, R14, -INF , P5 ;  /* 0xff8000000e0e7808 */ /* 0x002fe40002800000 */
[----:B------:R-:W-:-:S05]  /*2280*/  ISETP.GT.AND P5, PT, R7, 0x20, PT ;  /* 0x000000200700780c */ /* 0x000fca0003fa4270 */
[----:B------:R-:W1:Y:S01]  /*2290*/  MUFU.TANH R42, R42 ;  /* 0x0000002a002a7308 */ /* 0x000e620000002400 */
[----:B--2---:R-:W-:-:S04]  /*22a0*/  FSEL R98, R39, -INF , P6 ;  /* 0xff80000027627808 */ /* 0x004fc80003000000 */
[----:B------:R-:W-:-:S03]  /*22b0*/  FMNMX.FTZ R9, R98, R9, !PT ;  /* 0x0000000962097209 */ /* 0x000fc60007810000 */
[----:B------:R-:W2:Y:S01]  /*22c0*/  MUFU.TANH R20, R33 ;  /* 0x0000002100147308 */ /* 0x000ea20000002400 */
[----:B0-----:R-:W-:Y:S02]  /*22d0*/  FSEL R18, R32, -INF , P4 ;  /* 0xff80000020127808 */ /* 0x001fe40002000000 */
[----:B------:R-:W-:-:S05]  /*22e0*/  ISETP.GT.AND P4, PT, R7, 0x21, PT ;  /* 0x000000210700780c */ /* 0x000fca0003f84270 */
[----:B------:R-:W0:Y:S01]  /*22f0*/  MUFU.TANH R43, R43 ;  /* 0x0000002b002b7308 */ /* 0x000e220000002400 */
[----:B-1----:R-:W-:-:S04]  /*2300*/  FSEL R100, R42, -INF , P5 ;  /* 0xff8000002a647808 */ /* 0x002fc80002800000 */
[----:B------:R-:W-:-:S03]  /*2310*/  FMNMX.FTZ R9, R100, R9, !PT ;  /* 0x0000000964097209 */ /* 0x000fc60007810000 */
[----:B------:R-:W1:Y:S01]  /*2320*/  MUFU.TANH R36, R36 ;  /* 0x0000002400247308 */ /* 0x000e620000002400 */
[----:B--2---:R-:W-:Y:S02]  /*2330*/  FSEL R20, R20, -INF , P2 ;  /* 0xff80000014147808 */ /* 0x004fe40001000000 */
[----:B------:R-:W-:-:S05]  /*2340*/  ISETP.GT.AND P2, PT, R7, 0x28, PT ;  /* 0x000000280700780c */ /* 0x000fca0003f44270 */
        /* <DEDUP_REMOVED lines=130> */
[----:B-1----:R-:W-:-:S04]  /*2b70*/  FSEL R144, R87, -INF , P2 ;  /* 0xff80000057907808 */ /* 0x002fc80001000000 */
[----:B------:R-:W-:Y:S01]  /*2b80*/  FMNMX.FTZ R7, R144, R9, !PT ;  /* 0x0000000990077209 */ /* 0x000fe20007810000 */
[----:B------:R-:W-:Y:S02]  /*2b90*/  IMAD.U32 R9, RZ, RZ, UR7 ;  /* 0x00000007ff097e24 */ /* 0x000fe4000f8e00ff */
[----:B------:R-:W1:Y:S01]  /*2ba0*/  MUFU.TANH R81, R81 ;  /* 0x0000005100517308 */ /* 0x000e620000002400 */
[----:B--2---:R-:W-:Y:S01]  /*2bb0*/  FSEL R82, R77, -INF , P6 ;  /* 0xff8000004d527808 */ /* 0x004fe20003000000 */
[----:B------:R-:W2:Y:S06]  /*2bc0*/  SHFL.BFLY PT, R10, R7, 0x2, 0x1f ;  /* 0x0c401f00070a7f89 */ /* 0x000eac00000e0000 */
[----:B------:R-:W3:Y:S01]  /*2bd0*/  MUFU.TANH R84, R84 ;  /* 0x0000005400547308 */ /* 0x000ee20000002400 */
[----:B0-----:R-:W-:-:S07]  /*2be0*/  FSEL R80, R80, -INF , P5 ;  /* 0xff80000050507808 */ /* 0x001fce0002800000 */
[----:B------:R-:W0:Y:S01]  /*2bf0*/  MUFU.TANH R85, R85 ;  /* 0x0000005500557308 */ /* 0x000e220000002400 */
[----:B-1----:R-:W-:Y:S02]  /*2c00*/  FSEL R86, R81, -INF , P4 ;  /* 0xff80000051567808 */ /* 0x002fe40002000000 */
[----:B---3--:R-:W-:Y:S02]  /*2c10*/  FSEL R84, R84, -INF , P3 ;  /* 0xff80000054547808 */ /* 0x008fe40001800000 */
[----:B--2---:R-:W-:Y:S02]  /*2c20*/  FMNMX.FTZ R13, R7, R10, !PT ;  /* 0x0000000a070d7209 */ /* 0x004fe40007810000 */
[----:B------:R-:W-:-:S03]  /*2c30*/  FMNMX.FTZ R7, R6, R3, !PT ;  /* 0x0000000306077209 */ /* 0x000fc60007810000 */
[----:B------:R-:W1:Y:S01]  /*2c40*/  SHFL.BFLY PT, R10, R13, 0x1, 0x1f ;  /* 0x0c201f000d0a7f89 */ /* 0x000e6200000e0000 */
[----:B------:R-:W-:-:S04]  /*2c50*/  FMNMX.FTZ R7, R8, R7, !PT ;  /* 0x0000000708077209 */ /* 0x000fc80007810000 */
[----:B------:R-:W-:-:S04]  /*2c60*/  FMNMX.FTZ R7, R14, R7, !PT ;  /* 0x000000070e077209 */ /* 0x000fc80007810000 */
[----:B------:R-:W-:-:S04]  /*2c70*/  FMNMX.FTZ R7, R18, R7, !PT ;  /* 0x0000000712077209 */ /* 0x000fc80007810000 */
[----:B------:R-:W-:-:S04]  /*2c80*/  FMNMX.FTZ R7, R20, R7, !PT ;  /* 0x0000000714077209 */ /* 0x000fc80007810000 */
[----:B------:R-:W-:-:S04]  /*2c90*/  FMNMX.FTZ R7, R22, R7, !PT ;  /* 0x0000000716077209 */ /* 0x000fc80007810000 */
[----:B------:R-:W-:Y:S02]  /*2ca0*/  FMNMX.FTZ R7, R24, R7, !PT ;  /* 0x0000000718077209 */ /* 0x000fe40007810000 */
[----:B-1----:R-:W-:Y:S02]  /*2cb0*/  FMNMX.FTZ R10, R13, R10, !PT ;  /* 0x0000000a0d0a7209 */ /* 0x002fe40007810000 */
[----:B------:R-:W-:Y:S02]  /*2cc0*/  FMNMX.FTZ R7, R26, R7, !PT ;  /* 0x000000071a077209 */ /* 0x000fe40007810000 */
[C---:B------:R-:W-:Y:S01]  /*2cd0*/  FSETP.NEU.FTZ.AND P0, PT, R10.reuse, -INF , PT ;  /* 0xff8000000a00780b */ /* 0x040fe20003f1d000 */
[----:B------:R-:W-:Y:S01]  /*2ce0*/  FMUL.FTZ R15, R10, R9 ;  /* 0x000000090a0f7220 */ /* 0x000fe20000410000 */
[----:B------:R-:W-:-:S04]  /*2cf0*/  FMNMX.FTZ R7, R28, R7, !PT ;  /* 0x000000071c077209 */ /* 0x000fc80007810000 */
[----:B------:R-:W-:Y:S02]  /*2d00*/  FMNMX.FTZ R7, R30, R7, !PT ;  /* 0x000000071e077209 */ /* 0x000fe40007810000 */
[----:B------:R-:W-:Y:S02]  /*2d10*/  FSEL R15, R15, RZ, P0 ;  /* 0x000000ff0f0f7208 */ /* 0x000fe40000000000 */
[----:B------:R-:W-:Y:S02]  /*2d20*/  FMNMX.FTZ R7, R32, R7, !PT ;  /* 0x0000000720077209 */ /* 0x000fe40007810000 */
[----:B------:R-:W-:Y:S01]  /*2d30*/  ISETP.NE.AND P0, PT, R11, RZ, PT ;  /* 0x000000ff0b00720c */ /* 0x000fe20003f05270 */
[--C-:B------:R-:W-:Y:S01]  /*2d40*/  FFMA.FTZ R183, R88, R9, -R15.reuse ;  /* 0x0000000958b77223 */ /* 0x100fe2000001080f */
[----:B------:R-:W-:Y:S01]  /*2d50*/  FMNMX.FTZ R7, R34, R7, !PT ;  /* 0x0000000722077209 */ /* 0x000fe20007810000 */
[-CC-:B------:R-:W-:Y:S01]  /*2d60*/  FFMA.FTZ R181, R12, R9.reuse, -R15.reuse ;  /* 0x000000090cb57223 */ /* 0x180fe2000001080f */
[----:B0-----:R-:W-:Y:S01]  /*2d70*/  FSEL R88, R85, -INF , P2 ;  /* 0xff80000055587808 */ /* 0x001fe20001000000 */
[--C-:B------:R-:W-:Y:S01]  /*2d80*/  FFMA.FTZ R64, R27, R9, -R15.reuse ;  /* 0x000000091b407223 */ /* 0x100fe2000001080f */
[----:B------:R-:W-:Y:S01]  /*2d90*/  FMNMX.FTZ R7, R36, R7, !PT ;  /* 0x0000000724077209 */ /* 0x000fe20007810000 */
[-CC-:B------:R-:W-:Y:S01]  /*2da0*/  FFMA.FTZ R66, R90, R9.reuse, -R15.reuse ;  /* 0x000000095a427223 */ /* 0x180fe2000001080f */
[----:B------:R-:W-:Y:S01]  /*2db0*/  MUFU.EX2 R183, R183 ;  /* 0x000000b700b77308 */ /* 0x000fe20000000800 */
[--C-:B------:R-:W-:Y:S01]  /*2dc0*/  FFMA.FTZ R177, R92, R9, -R15.reuse ;  /* 0x000000095cb17223 */ /* 0x100fe2000001080f */
[----:B------:R-:W-:Y:S01]  /*2dd0*/  FMNMX.FTZ R7, R38, R7, !PT ;  /* 0x0000000726077209 */ /* 0x000fe20007810000 */
[-CC-:B------:R-:W-:Y:S01]  /*2de0*/  FFMA.FTZ R68, R94, R9.reuse, -R15.reuse ;  /* 0x000000095e447223 */ /* 0x180fe2000001080f */
[-CC-:B------:R-:W-:Y:S01]  /*2df0*/  FFMA.FTZ R179, R96, R9.reuse, -R15.reuse ;  /* 0x0000000960b37223 */ /* 0x180fe2000001080f */
        /* <DEDUP_REMOVED lines=11> */
[----:B------:R-:W0:Y:S01]  /*2eb0*/  MUFU.EX2 R64, R64 ;  /* 0x0000004000407308 */ /* 0x000e220000000800 */
[--C-:B------:R-:W-:Y:S01]  /*2ec0*/  FFMA.FTZ R171, R112, R9, -R15.reuse ;  /* 0x0000000970ab7223 */ /* 0x100fe2000001080f */
[----:B------:R-:W-:Y:S01]  /*2ed0*/  FMNMX.FTZ R7, R46, R7, !PT ;  /* 0x000000072e077209 */ /* 0x000fe20007810000 */
[-CC-:B------:R-:W-:Y:S01]  /*2ee0*/  FFMA.FTZ R114, R114, R9.reuse, -R15.reuse ;  /* 0x0000000972727223 */ /* 0x180fe2000001080f */
[-CC-:B------:R-:W-:Y:S01]  /*2ef0*/  FFMA.FTZ R116, R116, R9.reuse, -R15.reuse ;  /* 0x0000000974747223 */ /* 0x180fe2000001080f */
[--C-:B------:R-:W-:Y:S01]  /*2f00*/  FFMA.FTZ R118, R118, R9, -R15.reuse ;  /* 0x0000000976767223 */ /* 0x100fe2000001080f */
[----:B------:R-:W-:Y:S01]  /*2f10*/  FMNMX.FTZ R7, R48, R7, !PT ;  /* 0x0000000730077209 */ /* 0x000fe20007810000 */
[-CC-:B------:R-:W-:Y:S01]  /*2f20*/  FFMA.FTZ R120, R120, R9.reuse, -R15.reuse ;  /* 0x0000000978787223 */ /* 0x180fe2000001080f */
[----:B------:R-:W1:Y:S01]  /*2f30*/  MUFU.EX2 R66, R66 ;  /* 0x0000004200427308 */ /* 0x000e620000000800 */
[--C-:B------:R-:W-:Y:S01]  /*2f40*/  FFMA.FTZ R122, R122, R9, -R15.reuse ;  /* 0x000000097a7a7223 */ /* 0x100fe2000001080f */
[----:B------:R-:W-:Y:S01]  /*2f50*/  FMNMX.FTZ R7, R50, R7, !PT ;  /* 0x0000000732077209 */ /* 0x000fe20007810000 */
[-CC-:B------:R-:W-:Y:S01]  /*2f60*/  FFMA.FTZ R124, R124, R9.reuse, -R15.reuse ;  /* 0x000000097c7c7223 */ /* 0x180fe2000001080f */
[-CC-:B------:R-:W-:Y:S01]  /*2f70*/  FFMA.FTZ R126, R126, R9.reuse, -R15.reuse ;  /* 0x000000097e7e7223 */ /* 0x180fe2000001080f */
[--C-:B------:R-:W-:Y:S01]  /*2f80*/  FFMA.FTZ R128, R128, R9, -R15.reuse ;  /* 0x0000000980807223 */ /* 0x100fe2000001080f */
[----:B------:R-:W-:Y:S01]  /*2f90*/  FMNMX.FTZ R7, R52, R7, !PT ;  /* 0x0000000734077209 */ /* 0x000fe20007810000 */
[-CC-:B------:R-:W-:Y:S01]  /*2fa0*/  FFMA.FTZ R130, R130, R9.reuse, -R15.reuse ;  /* 0x0000000982827223 */ /* 0x180fe2000001080f */
[----:B------:R-:W2:Y:S01]  /*2fb0*/  MUFU.EX2 R177, R177 ;  /* 0x000000b100b17308 */ /* 0x000ea20000000800 */
[--C-:B------:R-:W-:Y:S01]  /*2fc0*/  FFMA.FTZ R132, R132, R9, -R15.reuse ;  /* 0x0000000984847223 */ /* 0x100fe2000001080f */
[----:B------:R-:W-:Y:S01]  /*2fd0*/  FMNMX.FTZ R7, R54, R7, !PT ;  /* 0x0000000736077209 */ /* 0x000fe20007810000 */
[-CC-:B------:R-:W-:Y:S01]  /*2fe0*/  FFMA.FTZ R134, R134, R9.reuse, -R15.reuse ;  /* 0x0000000986867223 */ /* 0x180fe2000001080f */
[-CC-:B------:R-:W-:Y:S01]  /*2ff0*/  FFMA.FTZ R78, R78, R9.reuse, -R15.reuse ;  /* 0x000000094e4e7223 */ /* 0x180fe2000001080f */
[--C-:B------:R-:W-:Y:S01]  /*3000*/  FFMA.FTZ R136, R136, R9, -R15.reuse ;  /* 0x0000000988887223 */ /* 0x100fe2000001080f */
[----:B------:R-:W-:Y:S01]  /*3010*/  FMNMX.FTZ R7, R56, R7, !PT ;  /* 0x0000000738077209 */ /* 0x000fe20007810000 */
[-CC-:B------:R-:W-:Y:S01]  /*3020*/  FFMA.FTZ R138, R138, R9.reuse, -R15.reuse ;  /* 0x000000098a8a7223 */ /* 0x180fe2000001080f */
[----:B------:R-:W3:Y:S01]  /*3030*/  MUFU.EX2 R68, R68 ;  /* 0x0000004400447308 */ /* 0x000ee20000000800 */
[--C-:B------:R-:W-:Y:S01]  /*3040*/  FFMA.FTZ R140, R140, R9, -R15.reuse ;  /* 0x000000098c8c7223 */ /* 0x100fe2000001080f */
[----:B------:R-:W-:Y:S01]  /*3050*/  FMNMX.FTZ R7, R58, R7, !PT ;  /* 0x000000073a077209 */ /* 0x000fe20007810000 */
[-CC-:B------:R-:W-:Y:S01]  /*3060*/  FFMA.FTZ R142, R142, R9.reuse, -R15.reuse ;  /* 0x000000098e8e7223 */ /* 0x180fe2000001080f */
[----:B------:R-:W-:Y:S01]  /*3070*/  FFMA.FTZ R15, R144, R9, -R15 ;  /* 0x00000009900f7223 */ /* 0x000fe2000001080f */
[--C-:B------:R-:W-:Y:S01]  /*3080*/  IMAD.MOV.U32 R144, RZ, RZ, R151.reuse ;  /* 0x000000ffff907224 */ /* 0x100fe200078e0097 */
[----:B------:R-:W-:Y:S01]  /*3090*/  FMNMX.FTZ R7, R60, R7, !PT ;  /* 0x000000073c077209 */ /* 0x000fe20007810000 */
[--C-:B------:R-:W-:Y:S01]  /*30a0*/  IMAD.MOV.U32 R112, RZ, RZ, R151.reuse ;  /* 0x000000ffff707224 */ /* 0x100fe200078e0097 */
[----:B------:R-:W4:Y:S01]  /*30b0*/  MUFU.EX2 R179, R179 ;  /* 0x000000b300b37308 */ /* 0x000f220000000800 */
[----:B------:R-:W-:Y:S01]  /*30c0*/  MOV R110, R151 ;  /* 0x00000097006e7202 */ /* 0x000fe20000000f00 */
[--C-:B------:R-:W-:Y:S01]  /*30d0*/  IMAD.MOV.U32 R108, RZ, RZ, R151.reuse ;  /* 0x000000ffff6c7224 */ /* 0x100fe200078e0097 */
[----:B------:R-:W-:Y:S01]  /*30e0*/  FMNMX.FTZ R7, R62, R7, !PT ;  /* 0x000000073e077209 */ /* 0x000fe20007810000 */
[--C-:B------:R-:W-:Y:S01]  /*30f0*/  IMAD.MOV.U32 R104, RZ, RZ, R151.reuse ;  /* 0x000000ffff687224 */ /* 0x100fe200078e0097 */
[----:B------:R-:W-:Y:S01]  /*3100*/  MOV R106, R151 ;  /* 0x00000097006a7202 */ /* 0x000fe20000000f00 */
[--C-:B------:R-:W-:Y:S01]  /*3110*/  IMAD.MOV.U32 R100, RZ, RZ, R151.reuse ;  /* 0x000000ffff647224 */ /* 0x100fe200078e0097 */
[----:B------:R-:W-:Y:S01]  /*3120*/  FMNMX.FTZ R7, R82, R7, !PT ;  /* 0x0000000752077209 */ /* 0x000fe20007810000 */
[----:B------:R-:W-:Y:S01]  /*3130*/  MUFU.EX2 R70, R70 ;  /* 0x0000004600467308 */ /* 0x000fe20000000800 */
[----:B------:R-:W-:Y:S01]  /*3140*/  MOV R102, R151 ;  /* 0x0000009700667202 */ /* 0x000fe20000000f00 */
[--C-:B------:R-:W-:Y:S01]  /*3150*/  IMAD.MOV.U32 R96, RZ, RZ, R151.reuse ;  /* 0x000000ffff607224 */ /* 0x100fe200078e0097 */
[----:B------:R-:W-:Y:S01]  /*3160*/  FMNMX.FTZ R7, R80, R7, !PT ;  /* 0x0000000750077209 */ /* 0x000fe20007810000 */
[----:B------:R-:W-:Y:S01]  /*3170*/  IMAD.MOV.U32 R92, RZ, RZ, R151 ;  /* 0x000000ffff5c7224 */ /* 0x000fe200078e0097 */
[----:B------:R-:W-:-:S02]  /*3180*/  MOV R98, R151 ;  /* 0x0000009700627202 */ /* 0x000fc40000000f00 */
[----:B------:R-:W-:Y:S01]  /*3190*/  FMNMX.FTZ R7, R86, R7, !PT ;  /* 0x0000000756077209 */ /* 0x000fe20007810000 */
[----:B------:R-:W-:Y:S01]  /*31a0*/  MUFU.EX2 R173, R173 ;  /* 0x000000ad00ad7308 */ /* 0x000fe20000000800 */
[----:B------:R-:W-:Y:S02]  /*31b0*/  MOV R94, R151 ;  /* 0x00000097005e7202 */ /* 0x000fe40000000f00 */
[----:B------:R-:W-:Y:S02]  /*31c0*/  FMNMX.FTZ R7, R84, R7, !PT ;  /* 0x0000000754077209 */ /* 0x000fe40007810000 */
[----:B------:R-:W-:Y:S02]  /*31d0*/  MOV R90, R151 ;  /* 0x00000097005a7202 */ /* 0x000fe40000000f00 */
[----:B------:R-:W-:Y:S01]  /*31e0*/  FMNMX.FTZ R7, R88, R7, !PT ;  /* 0x0000000758077209 */ /* 0x000fe20007810000 */
[----:B------:R-:W-:Y:S04]  /*31f0*/  MUFU.EX2 R72, R72 ;  /* 0x0000004800487308 */ /* 0x000fe80000000800 */
[----:B------:R-:W5:Y:S04]  /*3200*/  SHFL.BFLY PT, R12, R7, 0x2, 0x1f ;  /* 0x0c401f00070c7f89 */ /* 0x000f6800000e0000 */
[----:B------:R-:W-:Y:S08]  /*3210*/  MUFU.EX2 R175, R175 ;  /* 0x000000af00af7308 */ /* 0x000ff00000000800 */
[----:B------:R-:W-:Y:S08]  /*3220*/  MUFU.EX2 R167, R15 ;  /* 0x0000000f00a77308 */ /* 0x000ff00000000800 */
[----:B------:R-:W-:Y:S01]  /*3230*/  MUFU.EX2 R74, R74 ;  /* 0x0000004a004a7308 */ /* 0x000fe20000000800 */
[----:B-----5:R-:W-:-:S07]  /*3240*/  FMNMX.FTZ R11, R7, R12, !PT ;  /* 0x0000000c070b7209 */ /* 0x020fce0007810000 */
[----:B------:R-:W-:Y:S01]  /*3250*/  MUFU.EX2 R169, R169 ;  /* 0x000000a900a97308 */ /* 0x000fe20000000800 */
[----:B------:R-:W5:Y:S07]  /*3260*/  SHFL.BFLY PT, R12, R11, 0x1, 0x1f ;  /* 0x0c201f000b0c7f89 */ /* 0x000f6e00000e0000 */
[----:B------:R-:W-:Y:S08]  /*3270*/  MUFU.EX2 R76, R76 ;  /* 0x0000004c004c7308 */ /* 0x000ff00000000800 */
[----:B------:R-:W-:Y:S08]  /*3280*/  MUFU.EX2 R171, R171 ;  /* 0x000000ab00ab7308 */ /* 0x000ff00000000800 */
[----:B------:R-:W-:Y:S01]  /*3290*/  MUFU.EX2 R114, R114 ;  /* 0x0000007200727308 */ /* 0x000fe20000000800 */
[----:B-----5:R-:W-:-:S04]  /*32a0*/  FMNMX.FTZ R12, R11, R12, !PT ;  /* 0x0000000c0b0c7209 */ /* 0x020fc80007810000 */
[C---:B------:R-:W-:Y:S01]  /*32b0*/  FSETP.NEU.FTZ.AND P2, PT, R12.reuse, -INF , PT ;  /* 0xff8000000c00780b */ /* 0x040fe20003f5d000 */
[----:B------:R-:W-:Y:S02]  /*32c0*/  FMUL.FTZ R7, R12, R9 ;  /* 0x000000090c077220 */ /* 0x000fe40000410000 */
[----:B------:R-:W-:Y:S03]  /*32d0*/  MUFU.EX2 R116, R116 ;  /* 0x0000007400747308 */ /* 0x000fe60000000800 */
[----:B------:R-:W-:-:S05]  /*32e0*/  FSEL R7, R7, RZ, P2 ;  /* 0x000000ff07077208 */ /* 0x000fca0001000000 */
[-CC-:B------:R-:W-:Y:S01]  /*32f0*/  FFMA.FTZ R14, R14, R9.reuse, -R7.reuse ;  /* 0x000000090e0e7223 */ /* 0x180fe20000010807 */
[-CC-:B------:R-:W-:Y:S01]  /*3300*/  FFMA.FTZ R6, R6, R9.reuse, -R7.reuse ;  /* 0x0000000906067223 */ /* 0x180fe20000010807 */
[-CC-:B------:R-:W-:Y:S01]  /*3310*/  FFMA.FTZ R3, R3, R9.reuse, -R7.reuse ;  /* 0x0000000903037223 */ /* 0x180fe20000010807 */
[-CC-:B------:R-:W-:Y:S01]  /*3320*/  FFMA.FTZ R8, R8, R9.reuse, -R7.reuse ;  /* 0x0000000908087223 */ /* 0x180fe20000010807 */
[----:B------:R0:W-:Y:S01]  /*3330*/  MUFU.EX2 R13, R14 ;  /* 0x0000000e000d7308 */ /* 0x0001e20000000800 */
[-CC-:B------:R-:W-:Y:S01]  /*3340*/  FFMA.FTZ R18, R18, R9.reuse, -R7.reuse ;  /* 0x0000000912127223 */ /* 0x180fe20000010807 */
[-CC-:B------:R-:W-:Y:S01]  /*3350*/  FFMA.FTZ R20, R20, R9.reuse, -R7.reuse ;  /* 0x0000000914147223 */ /* 0x180fe20000010807 */
[-CC-:B------:R-:W-:Y:S01]  /*3360*/  FFMA.FTZ R22, R22, R9.reuse, -R7.reuse ;  /* 0x0000000916167223 */ /* 0x180fe20000010807 */
[-CC-:B------:R-:W-:Y:S01]  /*3370*/  FFMA.FTZ R24, R24, R9.reuse, -R7.reuse ;  /* 0x0000000918187223 */ /* 0x180fe20000010807 */
[-CC-:B------:R-:W-:Y:S01]  /*3380*/  FFMA.FTZ R26, R26, R9.reuse, -R7.reuse ;  /* 0x000000091a1a7223 */ /* 0x180fe20000010807 */
[-CC-:B------:R-:W-:Y:S01]  /*3390*/  FFMA.FTZ R28, R28, R9.reuse, -R7.reuse ;  /* 0x000000091c1c7223 */ /* 0x180fe20000010807 */
[-CC-:B------:R-:W-:Y:S01]  /*33a0*/  FFMA.FTZ R30, R30, R9.reuse, -R7.reuse ;  /* 0x000000091e1e7223 */ /* 0x180fe20000010807 */
[----:B------:R5:W-:Y:S01]  /*33b0*/  MUFU.EX2 R11, R3 ;  /* 0x00000003000b7308 */ /* 0x000be20000000800 */
[----:B0-----:R-:W-:Y:S01]  /*33c0*/  FADD.FTZ R14, R181, R64 ;  /* 0x00000040b50e7221 */ /* 0x001fe20000010000 */
[-CC-:B------:R-:W-:Y:S01]  /*33d0*/  FFMA.FTZ R32, R32, R9.reuse, -R7.reuse ;  /* 0x0000000920207223 */ /* 0x180fe20000010807 */
[-CC-:B------:R-:W-:Y:S01]  /*33e0*/  FFMA.FTZ R34, R34, R9.reuse, -R7.reuse ;  /* 0x0000000922227223 */ /* 0x180fe20000010807 */
[-CC-:B------:R-:W-:Y:S01]  /*33f0*/  FFMA.FTZ R36, R36, R9.reuse, -R7.reuse ;  /* 0x0000000924247223 */ /* 0x180fe20000010807 */
[-CC-:B------:R-:W-:Y:S01]  /*3400*/  FFMA.FTZ R38, R38, R9.reuse, -R7.reuse ;  /* 0x0000000926267223 */ /* 0x180fe20000010807 */
[-CC-:B------:R-:W-:Y:S01]  /*3410*/  FFMA.FTZ R40, R40, R9.reuse, -R7.reuse ;  /* 0x0000000928287223 */ /* 0x180fe20000010807 */
[-CC-:B------:R-:W-:Y:S01]  /*3420*/  FFMA.FTZ R42, R42, R9.reuse, -R7.reuse ;  /* 0x000000092a2a7223 */ /* 0x180fe20000010807 */
[----:B------:R-:W0:Y:S01]  /*3430*/  MUFU.EX2 R6, R6 ;  /* 0x0000000600067308 */ /* 0x000e220000000800 */
[----:B-----5:R-:W-:Y:S01]  /*3440*/  FADD.FTZ R3, R183, R14 ;  /* 0x0000000eb7037221 */ /* 0x020fe20000010000 */
[-CC-:B------:R-:W-:Y:S01]  /*3450*/  FFMA.FTZ R44, R44, R9.reuse, -R7.reuse ;  /* 0x000000092c2c7223 */ /* 0x180fe20000010807 */
[-CC-:B------:R-:W-:Y:S01]  /*3460*/  FFMA.FTZ R46, R46, R9.reuse, -R7.reuse ;  /* 0x000000092e2e7223 */ /* 0x180fe20000010807 */
[-C--:B------:R-:W-:Y:S01]  /*3470*/  FFMA.FTZ R48, R48, R9.reuse, -R7 ;  /* 0x0000000930307223 */ /* 0x080fe20000010807 */
[----:B-1----:R-:W-:Y:S01]  /*3480*/  FADD.FTZ R14, R66, R3 ;  /* 0x00000003420e7221 */ /* 0x002fe20000010000 */
[-CC-:B------:R-:W-:Y:S01]  /*3490*/  FFMA.FTZ R50, R50, R9.reuse, -R7.reuse ;  /* 0x0000000932327223 */ /* 0x180fe20000010807 */
[-CC-:B------:R-:W-:Y:S01]  /*34a0*/  FFMA.FTZ R52, R52, R9.reuse, -R7.reuse ;  /* 0x0000000934347223 */ /* 0x180fe20000010807 */
[----:B------:R-:W1:Y:S01]  /*34b0*/  MUFU.EX2 R8, R8 ;  /* 0x0000000800087308 */ /* 0x000e620000000800 */
[----:B--2---:R-:W-:Y:S01]  /*34c0*/  FADD.FTZ R3, R177, R14 ;  /* 0x0000000eb1037221 */ /* 0x004fe20000010000 */
[-CC-:B------:R-:W-:Y:S01]  /*34d0*/  FFMA.FTZ R54, R54, R9.reuse, -R7.reuse ;  /* 0x0000000936367223 */ /* 0x180fe20000010807 */
[-CC-:B------:R-:W-:Y:S01]  /*34e0*/  FFMA.FTZ R56, R56, R9.reuse, -R7.reuse ;  /* 0x0000000938387223 */ /* 0x180fe20000010807 */
[-C--:B------:R-:W-:Y:S01]  /*34f0*/  FFMA.FTZ R58, R58, R9.reuse, -R7 ;  /* 0x000000093a3a7223 */ /* 0x080fe20000010807 */
[----:B---3--:R-:W-:Y:S01]  /*3500*/  FADD.FTZ R14, R68, R3 ;  /* 0x00000003440e7221 */ /* 0x008fe20000010000 */
[-CC-:B------:R-:W-:Y:S01]  /*3510*/  FFMA.FTZ R60, R60, R9.reuse, -R7.reuse ;  /* 0x000000093c3c7223 */ /* 0x180fe20000010807 */
[-C--:B------:R-:W-:Y:S01]  /*3520*/  FFMA.FTZ R62, R62, R9.reuse, -R7 ;  /* 0x000000093e3e7223 */ /* 0x080fe20000010807 */
[----:B------:R-:W2:Y:S01]  /*3530*/  MUFU.EX2 R18, R18 ;  /* 0x0000001200127308 */ /* 0x000ea20000000800 */
[----:B----4-:R-:W-:Y:S01]  /*3540*/  FADD.FTZ R31, R179, R14 ;  /* 0x0000000eb31f7221 */ /* 0x010fe20000010000 */
[----:B0-----:R-:W-:Y:S01]  /*3550*/  FADD.FTZ R3, R6, R11 ;  /* 0x0000000b06037221 */ /* 0x001fe20000010000 */
[-CC-:B------:R-:W-:Y:S01]  /*3560*/  FFMA.FTZ R82, R82, R9.reuse, -R7.reuse ;  /* 0x0000000952527223 */ /* 0x180fe20000010807 */
[-CC-:B------:R-:W-:Y:S01]  /*3570*/  FFMA.FTZ R80, R80, R9.reuse, -R7.reuse ;  /* 0x0000000950507223 */ /* 0x180fe20000010807 */
[-CC-:B------:R-:W-:Y:S01]  /*3580*/  FFMA.FTZ R86, R86, R9.reuse, -R7.reuse ;  /* 0x0000000956567223 */ /* 0x180fe20000010807 */
[-CC-:B------:R-:W-:Y:S01]  /*3590*/  FFMA.FTZ R84, R84, R9.reuse, -R7.reuse ;  /* 0x0000000954547223 */ /* 0x180fe20000010807 */
[----:B------:R-:W-:Y:S01]  /*35a0*/  FFMA.FTZ R88, R88, R9, -R7 ;  /* 0x0000000958587223 */ /* 0x000fe20000010807 */
[----:B------:R0:W3:Y:S01]  /*35b0*/  MUFU.EX2 R15, R20 ;  /* 0x00000014000f7308 */ /* 0x0000e20000000800 */
[----:B-1----:R-:W-:Y:S01]  /*35c0*/  FADD.FTZ R14, R8, R3 ;  /* 0x00000003080e7221 */ /* 0x002fe20000010000 */
[----:B------:R-:W-:-:S02]  /*35d0*/  F2FP.BF16.F32.PACK_AB R180, R11, R6 ;  /* 0x000000060bb4723e */ /* 0x000fc400000010ff */
[C---:B------:R-:W-:Y:S01]  /*35e0*/  F2FP.BF16.F32.PACK_AB R182, R13.reuse, R8 ;  /* 0x000000080db6723e */ /* 0x040fe200000010ff */
[----:B------:R-:W-:Y:S01]  /*35f0*/  FADD.FTZ R3, R13, R14 ;  /* 0x0000000e0d037221 */ /* 0x000fe20000010000 */
[----:B------:R-:W-:Y:S01]  /*3600*/  F2FP.BF16.F32.PACK_AB R181, R64, R181 ;  /* 0x000000b540b5723e */ /* 0x000fe200000010ff */
[----:B------:R-:W-:Y:S01]  /*3610*/  IMAD.MOV.U32 R8, RZ, RZ, 0x3f800000 ;  /* 0x3f800000ff087424 */ /* 0x000fe200078e00ff */
[----:B------:R-:W1:Y:S01]  /*3620*/  MUFU.EX2 R22, R22 ;  /* 0x0000001600167308 */ /* 0x000e620000000800 */
[----:B0-----:R-:W-:Y:S01]  /*3630*/  FADD.FTZ R20, R70, R31 ;  /* 0x0000001f46147221 */ /* 0x001fe20000010000 */
[----:B--2---:R-:W-:Y:S01]  /*3640*/  FADD.FTZ R14, R18, R3 ;  /* 0x00000003120e7221 */ /* 0x004fe20000010000 */
[----:B------:R-:W-:Y:S02]  /*3650*/  F2FP.BF16.F32.PACK_AB R183, R66, R183 ;  /* 0x000000b742b7723e */ /* 0x000fe400000010ff */
[----:B------:R-:W-:Y:S01]  /*3660*/  FADD.FTZ R33, R173, R20 ;  /* 0x00000014ad217221 */ /* 0x000fe20000010000 */
[----:B------:R-:W-:-:S02]  /*3670*/  F2FP.BF16.F32.PACK_AB R177, R68, R177 ;  /* 0x000000b144b1723e */ /* 0x000fc400000010ff */
[----:B------:R0:W2:Y:S01]  /*3680*/  MUFU.EX2 R19, R24 ;  /* 0x0000001800137308 */ /* 0x0000a20000000800 */
[----:B------:R-:W-:Y:S01]  /*3690*/  FADD.FTZ R20, R72, R33 ;  /* 0x0000002148147221 */ /* 0x000fe20000010000 */
[----:B---3--:R-:W-:Y:S01]  /*36a0*/  FADD.FTZ R3, R15, R14 ;  /* 0x0000000e0f037221 */ /* 0x008fe20000010000 */
[----:B------:R-:W-:Y:S02]  /*36b0*/  F2FP.BF16.F32.PACK_AB R179, R70, R179 ;  /* 0x000000b346b3723e */ /* 0x000fe400000010ff */
[----:B------:R-:W-:Y:S01]  /*36c0*/  FADD.FTZ R33, R175, R20 ;  /* 0x00000014af217221 */ /* 0x000fe20000010000 */
[----:B------:R-:W-:Y:S02]  /*36d0*/  F2FP.BF16.F32.PACK_AB R173, R72, R173 ;  /* 0x000000ad48ad723e */ /* 0x000fe400000010ff */
[----:B------:R-:W3:Y:S01]  /*36e0*/  MUFU.EX2 R26, R26 ;  /* 0x0000001a001a7308 */ /* 0x000ee20000000800 */
[----:B0-----:R-:W-:Y:S02]  /*36f0*/  IMAD.U32 R24, RZ, RZ, UR36 ;  /* 0x00000024ff187e24 */ /* 0x001fe4000f8e00ff */
[----:B------:R-:W-:Y:S01]  /*3700*/  FADD.FTZ R20, R74, R33 ;  /* 0x000000214a147221 */ /* 0x000fe20000010000 */
[----:B-1----:R-:W-:Y:S01]  /*3710*/  FADD.FTZ R14, R22, R3 ;  /* 0x00000003160e7221 */ /* 0x002fe20000010000 */
[----:B------:R-:W-:Y:S01]  /*3720*/  F2FP.BF16.F32.PACK_AB R175, R74, R175 ;  /* 0x000000af4aaf723e */ /* 0x000fe200000010ff */
[----:B------:R-:W-:-:S02]  /*3730*/  @!P1 VIADD R3, R24, 0x34840 ;  /* 0x0003484018039836 */ /* 0x000fc40000000000 */
[----:B------:R-:W-:Y:S01]  /*3740*/  FADD.FTZ R37, R169, R20 ;  /* 0x00000014a9257221 */ /* 0x000fe20000010000 */
[C---:B------:R-:W-:Y:S01]  /*3750*/  F2FP.BF16.F32.PACK_AB R169, R76.reuse, R169 ;  /* 0x000000a94ca9723e */ /* 0x040fe200000010ff */
[----:B------:R-:W0:Y:S01]  /*3760*/  MUFU.EX2 R21, R28 ;  /* 0x0000001c00157308 */ /* 0x000e220000000800 */
[----:B--2---:R-:W-:Y:S01]  /*3770*/  FADD.FTZ R35, R19, R14 ;  /* 0x0000000e13237221 */ /* 0x004fe20000010000 */
[----:B------:R-:W-:Y:S01]  /*3780*/  FADD.FTZ R20, R76, R37 ;  /* 0x000000254c147221 */ /* 0x000fe20000010000 */
[----:B------:R-:W-:Y:S02]  /*3790*/  @!P1 PRMT R3, RZ, 0x654, R3 ;  /* 0x00000654ff039816 */ /* 0x000fe40000000003 */
[----:B------:R-:W-:Y:S02]  /*37a0*/  F2FP.BF16.F32.PACK_AB R176, R15, R18 ;  /* 0x000000120fb0723e */ /* 0x000fe400000010ff */
[----:B------:R0:W-:Y:S01]  /*37b0*/  @!P1 SYNCS.ARRIVE.TRANS64.RED.A1T0 RZ, [R3+URZ], RZ ;  /* 0x000000ff03ff99a7 */ /* 0x0001e2000810043f */
[----:B------:R-:W1:Y:S01]  /*37c0*/  MUFU.EX2 R30, R30 ;  /* 0x0000001e001e7308 */ /* 0x000e620000000800 */
[----:B---3--:R-:W-:Y:S01]  /*37d0*/  FADD.FTZ R14, R26, R35 ;  /* 0x000000231a0e7221 */ /* 0x008fe20000010000 */
[----:B------:R-:W-:Y:S01]  /*37e0*/  FADD.FTZ R35, R171, R20 ;  /* 0x00000014ab237221 */ /* 0x000fe20000010000 */
[----:B------:R-:W-:-:S02]  /*37f0*/  F2FP.BF16.F32.PACK_AB R171, R114, R171 ;  /* 0x000000ab72ab723e */ /* 0x000fc400000010ff */
[----:B------:R-:W-:Y:S01]  /*3800*/  F2FP.BF16.F32.PACK_AB R178, R19, R22 ;  /* 0x0000001613b2723e */ /* 0x000fe200000010ff */
[----:B------:R-:W-:Y:S01]  /*3810*/  FADD.FTZ R35, R114, R35 ;  /* 0x0000002372237221 */ /* 0x000fe20000010000 */
[----:B------:R-:W-:Y:S01]  /*3820*/  MOV R114, R151 ;  /* 0x0000009700727202 */ /* 0x000fe20000000f00 */
[----:B------:R-:W2:Y:S01]  /*3830*/  MUFU.EX2 R23, R32 ;  /* 0x0000002000177308 */ /* 0x000ea20000000800 */
[C---:B0-----:R-:W-:Y:S01]  /*3840*/  FADD.FTZ R3, R21.reuse, R14 ;  /* 0x0000000e15037221 */ /* 0x041fe20000010000 */
[----:B------:R-:W-:Y:S01]  /*3850*/  FADD.FTZ R20, R116, R35 ;  /* 0x0000002374147221 */ /* 0x000fe20000010000 */
[----:B------:R-:W-:-:S05]  /*3860*/  F2FP.BF16.F32.PACK_AB R172, R21, R26 ;  /* 0x0000001a15ac723e */ /* 0x000fca00000010ff */
[----:B------:R0:W3:Y:S01]  /*3870*/  MUFU.EX2 R153, R118 ;  /* 0x0000007600997308 */ /* 0x0000e20000000800 */
[----:B-1----:R-:W-:-:S07]  /*3880*/  FADD.FTZ R14, R30, R3 ;  /* 0x000000031e0e7221 */ /* 0x002fce0000010000 */
[----:B------:R-:W1:Y:S01]  /*3890*/  MUFU.EX2 R34, R34 ;  /* 0x0000002200227308 */ /* 0x000e620000000800 */
[C---:B--2---:R-:W-:Y:S01]  /*38a0*/  FADD.FTZ R35, R23.reuse, R14 ;  /* 0x0000000e17237221 */ /* 0x044fe20000010000 */
[----:B------:R-:W-:Y:S02]  /*38b0*/  F2FP.BF16.F32.PACK_AB R174, R23, R30 ;  /* 0x0000001e17ae723e */ /* 0x000fe400000010ff */
[----:B0-----:R-:W-:-:S04]  /*38c0*/  MOV R118, R151 ;  /* 0x0000009700767202 */ /* 0x001fc80000000f00 */
[----:B------:R-:W0:Y:S01]  /*38d0*/  MUFU.EX2 R120, R120 ;  /* 0x0000007800787308 */ /* 0x000e220000000800 */
[C---:B---3--:R-:W-:Y:S01]  /*38e0*/  FADD.FTZ R37, R153.reuse, R20 ;  /* 0x0000001499257221 */ /* 0x048fe20000010000 */
[----:B------:R-:W-:Y:S01]  /*38f0*/  F2FP.BF16.F32.PACK_AB R153, R153, R116 ;  /* 0x000000749999723e */ /* 0x000fe200000010ff */
[----:B------:R-:W-:-:S05]  /*3900*/  IMAD.MOV.U32 R116, RZ, RZ, R151 ;  /* 0x000000ffff747224 */ /* 0x000fca00078e0097 */
[----:B------:R-:W2:Y:S01]  /*3910*/  MUFU.EX2 R25, R36 ;  /* 0x0000002400197308 */ /* 0x000ea20000000800 */
[----:B-1----:R-:W-:-:S07]  /*3920*/  FADD.FTZ R14, R34, R35 ;  /* 0x00000023220e7221 */ /* 0x002fce0000010000 */
[----:B------:R1:W3:Y:S01]  /*3930*/  MUFU.EX2 R155, R122 ;  /* 0x0000007a009b7308 */ /* 0x0002e20000000800 */
[----:B0-----:R-:W-:-:S07]  /*3940*/  FADD.FTZ R20, R120, R37 ;  /* 0x0000002578147221 */ /* 0x001fce0000010000 */
[----:B------:R-:W0:Y:S01]  /*3950*/  MUFU.EX2 R38, R38 ;  /* 0x0000002600267308 */ /* 0x000e220000000800 */
[C---:B--2---:R-:W-:Y:S01]  /*3960*/  FADD.FTZ R35, R25.reuse, R14 ;  /* 0x0000000e19237221 */ /* 0x044fe20000010000 */
[----:B------:R-:W-:Y:S02]  /*3970*/  F2FP.BF16.F32.PACK_AB R168, R25, R34 ;  /* 0x0000002219a8723e */ /* 0x000fe400000010ff */
[----:B-1----:R-:W-:-:S04]  /*3980*/  MOV R122, R151 ;  /* 0x00000097007a7202 */ /* 0x002fc80000000f00 */
[----:B------:R-:W1:Y:S01]  /*3990*/  MUFU.EX2 R124, R124 ;  /* 0x0000007c007c7308 */ /* 0x000e620000000800 */
[C---:B---3--:R-:W-:Y:S01]  /*39a0*/  FADD.FTZ R37, R155.reuse, R20 ;  /* 0x000000149b257221 */ /* 0x048fe20000010000 */
[----:B------:R-:W-:Y:S01]  /*39b0*/  F2FP.BF16.F32.PACK_AB R155, R155, R120 ;  /* 0x000000789b9b723e */ /* 0x000fe200000010ff */
[----:B------:R-:W-:-:S05]  /*39c0*/  IMAD.MOV.U32 R120, RZ, RZ, R151 ;  /* 0x000000ffff787224 */ /* 0x000fca00078e0097 */
[----:B------:R-:W2:Y:S01]  /*39d0*/  MUFU.EX2 R27, R40 ;  /* 0x00000028001b7308 */ /* 0x000ea20000000800 */
[----:B0-----:R-:W-:-:S07]  /*39e0*/  FADD.FTZ R14, R38, R35 ;  /* 0x00000023260e7221 */ /* 0x001fce0000010000 */
        /* <DEDUP_REMOVED lines=40> */
[----:B------:R-:W-:Y:S01]  /*3c70*/  F2FP.BF16.F32.PACK_AB R156, R33, R50 ;  /* 0x00000032219c723e */ /* 0x000fe200000010ff */
[----:B-1----:R-:W-:-:S05]  /*3c80*/  IMAD.MOV.U32 R136, RZ, RZ, R151 ;  /* 0x000000ffff887224 */ /* 0x002fca00078e0097 */
[----:B------:R-:W1:Y:S01]  /*3c90*/  MUFU.EX2 R138, R138 ;  /* 0x0000008a008a7308 */ /* 0x000e620000000800 */
[C---:B---3--:R-:W-:Y:S01]  /*3ca0*/  FADD.FTZ R39, R163.reuse, R20 ;  /* 0x00000014a3277221 */ /* 0x048fe20000010000 */
[----:B------:R-:W-:-:S06]  /*3cb0*/  F2FP.BF16.F32.PACK_AB R163, R163, R78 ;  /* 0x0000004ea3a3723e */ /* 0x000fcc00000010ff */
[----:B------:R-:W2:Y:S01]  /*3cc0*/  MUFU.EX2 R3, R56 ;  /* 0x0000003800037308 */ /* 0x000ea20000000800 */
[----:B0-----:R-:W-:-:S07]  /*3cd0*/  FADD.FTZ R14, R54, R7 ;  /* 0x00000007360e7221 */ /* 0x001fce0000010000 */
[----:B------:R0:W3:Y:S01]  /*3ce0*/  MUFU.EX2 R165, R140 ;  /* 0x0000008c00a57308 */ /* 0x0000e20000000800 */
[----:B-1----:R-:W-:-:S07]  /*3cf0*/  FADD.FTZ R20, R138, R39 ;  /* 0x000000278a147221 */ /* 0x002fce0000010000 */
[----:B------:R-:W1:Y:S01]  /*3d00*/  MUFU.EX2 R58, R58 ;  /* 0x0000003a003a7308 */ /* 0x000e620000000800 */
[C---:B--2---:R-:W-:Y:S01]  /*3d10*/  FADD.FTZ R7, R3.reuse, R14 ;  /* 0x0000000e03077221 */ /* 0x044fe20000010000 */
[----:B------:R-:W-:Y:S01]  /*3d20*/  F2FP.BF16.F32.PACK_AB R158, R3, R54 ;  /* 0x00000036039e723e */ /* 0x000fe200000010ff */
[----:B------:R-:W-:Y:S02]  /*3d30*/  IMAD.MOV.U32 R3, RZ, RZ, RZ ;  /* 0x000000ffff037224 */ /* 0x000fe400078e00ff */
[----:B0-----:R-:W-:-:S03]  /*3d40*/  IMAD.MOV.U32 R140, RZ, RZ, R151 ;  /* 0x000000ffff8c7224 */ /* 0x001fc600078e0097 */
[----:B------:R-:W0:Y:S01]  /*3d50*/  MUFU.EX2 R142, R142 ;  /* 0x0000008e008e7308 */ /* 0x000e220000000800 */
[C---:B---3--:R-:W-:Y:S01]  /*3d60*/  FADD.FTZ R41, R165.reuse, R20 ;  /* 0x00000014a5297221 */ /* 0x048fe20000010000 */
[----:B------:R-:W-:Y:S02]  /*3d70*/  F2FP.BF16.F32.PACK_AB R165, R165, R138 ;  /* 0x0000008aa5a5723e */ /* 0x000fe400000010ff */
[----:B------:R-:W-:-:S04]  /*3d80*/  MOV R138, R151 ;  /* 0x00000097008a7202 */ /* 0x000fc80000000f00 */
[----:B------:R-:W2:Y:S01]  /*3d90*/  MUFU.EX2 R35, R60 ;  /* 0x0000003c00237308 */ /* 0x000ea20000000800 */
[----:B-1----:R-:W-:-:S07]  /*3da0*/  FADD.FTZ R14, R58, R7 ;  /* 0x000000073a0e7221 */ /* 0x002fce0000010000 */
[----:B------:R-:W1:Y:S01]  /*3db0*/  MUFU.EX2 R62, R62 ;  /* 0x0000003e003e7308 */ /* 0x000e620000000800 */
[----:B0-----:R-:W-:-:S04]  /*3dc0*/  FADD.FTZ R20, R142, R41 ;  /* 0x000000298e147221 */ /* 0x001fc80000010000 */
[C---:B------:R-:W-:Y:S01]  /*3dd0*/  FADD.FTZ R7, R167.reuse, R20 ;  /* 0x00000014a7077221 */ /* 0x040fe20000010000 */
[----:B------:R-:W-:Y:S02]  /*3de0*/  F2FP.BF16.F32.PACK_AB R167, R167, R142 ;  /* 0x0000008ea7a7723e */ /* 0x000fe400000010ff */
[----:B------:R-:W0:Y:S01]  /*3df0*/  MUFU.EX2 R37, R82 ;  /* 0x0000005200257308 */ /* 0x000e220000000800 */
[C---:B--2---:R-:W-:Y:S01]  /*3e00*/  FADD.FTZ R41, R35.reuse, R14 ;  /* 0x0000000e23297221 */ /* 0x044fe20000010000 */
[----:B------:R-:W-:Y:S02]  /*3e10*/  F2FP.BF16.F32.PACK_AB R160, R35, R58 ;  /* 0x0000003a23a0723e */ /* 0x000fe400000010ff */
[----:B------:R-:W-:-:S04]  /*3e20*/  MOV R142, R151 ;  /* 0x00000097008e7202 */ /* 0x000fc80000000f00 */
[----:B------:R-:W2:Y:S01]  /*3e30*/  MUFU.EX2 R80, R80 ;  /* 0x0000005000507308 */ /* 0x000ea20000000800 */
[----:B-1----:R-:W-:-:S07]  /*3e40*/  FADD.FTZ R6, R62, R41 ;  /* 0x000000293e067221 */ /* 0x002fce0000010000 */
[----:B------:R-:W1:Y:S01]  /*3e50*/  MUFU.EX2 R39, R86 ;  /* 0x0000005600277308 */ /* 0x000e620000000800 */
[C---:B0-----:R-:W-:Y:S01]  /*3e60*/  FADD.FTZ R13, R37.reuse, R6 ;  /* 0x00000006250d7221 */ /* 0x041fe20000010000 */
[----:B------:R-:W-:-:S06]  /*3e70*/  F2FP.BF16.F32.PACK_AB R162, R37, R62 ;  /* 0x0000003e25a2723e */ /* 0x000fcc00000010ff */
[----:B------:R-:W0:Y:S01]  /*3e80*/  MUFU.EX2 R84, R84 ;  /* 0x0000005400547308 */ /* 0x000e220000000800 */
[----:B--2---:R-:W-:-:S07]  /*3e90*/  FADD.FTZ R6, R80, R13 ;  /* 0x0000000d50067221 */ /* 0x004fce0000010000 */
[----:B------:R2:W3:Y:S01]  /*3ea0*/  MUFU.EX2 R11, R88 ;  /* 0x00000058000b7308 */ /* 0x0004e20000000800 */
[C---:B-1----:R-:W-:Y:S01]  /*3eb0*/  FADD.FTZ R13, R39.reuse, R6 ;  /* 0x00000006270d7221 */ /* 0x042fe20000010000 */
[----:B------:R-:W-:-:S03]  /*3ec0*/  F2FP.BF16.F32.PACK_AB R164, R39, R80 ;  /* 0x0000005027a4723e */ /* 0x000fc600000010ff */
[----:B0-----:R-:W-:Y:S01]  /*3ed0*/  FADD.FTZ R6, R84, R13 ;  /* 0x0000000d54067221 */ /* 0x001fe20000010000 */
[----:B------:R-:W-:Y:S01]  /*3ee0*/  IADD3 R13, R17, -0x2, RZ ;  /* 0xfffffffe110d7810 */ /* 0x000fe20007ffe0ff */
[----:B--2---:R-:W-:-:S03]  /*3ef0*/  IMAD.MOV.U32 R88, RZ, RZ, R151 ;  /* 0x000000ffff587224 */ /* 0x004fc600078e0097 */
[----:B------:R-:W-:Y:S01]  /*3f00*/  ISETP.GE.AND P2, PT, R13, R2, PT ;  /* 0x000000020d00720c */ /* 0x000fe20003f46270 */
[C---:B---3--:R-:W-:Y:S01]  /*3f10*/  FADD.FTZ R6, R11.reuse, R6 ;  /* 0x000000060b067221 */ /* 0x048fe20000010000 */
[----:B------:R-:W-:Y:S01]  /*3f20*/  F2FP.BF16.F32.PACK_AB R166, R11, R84 ;  /* 0x000000540ba6723e */ /* 0x000fe200000010ff */
[----:B------:R-:W-:-:S10]  /*3f30*/  IMAD.MOV.U32 R11, RZ, RZ, 0x3f800000 ;  /* 0x3f800000ff0b7424 */ /* 0x000fd400078e00ff */
[----:B------:R-:W-:Y:S05]  /*3f40*/  @!P2 BRA `(.L_x_19) ;  /* 0x0000002800b4a947 */ /* 0x000fea0003800000 */
[----:B------:R-:W-:Y:S01]  /*3f50*/  IMAD.MOV.U32 R15, RZ, RZ, R10 ;  /* 0x000000ffff0f7224 */ /* 0x000fe200078e000a */
[----:B------:R-:W-:Y:S01]  /*3f60*/  MOV R17, R12 ;  /* 0x0000000c00117202 */ /* 0x000fe20000000f00 */
[----:B------:R-:W-:Y:S01]  /*3f70*/  IMAD.MOV.U32 R14, RZ, RZ, RZ ;  /* 0x000000ffff0e7224 */ /* 0x000fe200078e00ff */
[----:B------:R-:W-:Y:S01]  /*3f80*/  CS2R R150, SRZ ;  /* 0x0000000000967805 */ /* 0x000fe2000001ff00 */
[----:B------:R-:W-:Y:S01]  /*3f90*/  IMAD.MOV.U32 R8, RZ, RZ, 0x3f800000 ;  /* 0x3f800000ff087424 */ /* 0x000fe200078e00ff */
        /* <DEDUP_REMOVED lines=30> */
[----:B------:R-:W-:Y:S01]  /*4180*/  CS2R R88, SRZ ;  /* 0x0000000000587805 */ /* 0x000fe2000001ff00 */
[----:B------:R-:W-:Y:S01]  /*4190*/  UMOV UR37, URZ ;  /* 0x0000003f00257c82 */ /* 0x000fe20008000000 */
[----:B------:R-:W-:-:S05]  /*41a0*/  ULDC UR40, c[0x0][0x9d8] ;  /* 0x0002760000287ab9 */ /* 0x000fca0000000800 */
.L_x_28:
[----:B------:R-:W-:-:S04]  /*41b0*/  UIADD3 UR6, UR37, 0x1, URZ ;  /* 0x0000000125067890 */ /* 0x000fc8000fffe03f */
[----:B------:R-:W-:-:S04]  /*41c0*/  UISETP.NE.AND UP0, UPT, UR6, 0x2, UPT ;  /* 0x000000020600788c */ /* 0x000fc8000bf05270 */
[----:B------:R-:W-:Y:S02]  /*41d0*/  USEL UR7, URZ, 0x1, UP0 ;  /* 0x000000013f077887 */ /* 0x000fe40008000000 */
[----:B------:R-:W-:-:S04]  /*41e0*/  USEL UR6, UR6, URZ, UP0 ;  /* 0x0000003f06067287 */ /* 0x000fc80008000000 */
[----:B------:R-:W-:Y:S02]  /*41f0*/  LOP3.LUT R3, R14, UR7, RZ, 0x3c, !PT ;  /* 0x000000070e037c12 */ /* 0x000fe4000f8e3cff */
[----:B------:R-:W-:Y:S01]  /*4200*/  IMAD.U32 R0, RZ, RZ, UR6 ;  /* 0x00000006ff007e24 */ /* 0x000fe2000f8e00ff */
[----:B------:R-:W-:Y:S06]  /*4210*/  @!P0 BRA `(.L_x_20) ;  /* 0x0000000000048947 */ /* 0x000fec0003800000 */
[----:B------:R-:W-:Y:S01]  /*4220*/  BPT.TRAP 0x1 ;  /* 0x000000040000795c */ /* 0x000fe20000300000 */
.L_x_20:
[----:B------:R-:W-:Y:S01]  /*4230*/  ULEA UR39, UR6, UR36, 0x3 ;  /* 0x0000002406277291 */ /* 0x000fe2000f8e183f */
[----:B------:R-:W-:-:S08]  /*4240*/  SHF.L.U32 R9, R3, 0x1f, RZ ;  /* 0x0000001f03097819 */ /* 0x000fd000000006ff */
[----:B------:R0:W1:Y:S01]  /*4250*/  SYNCS.PHASECHK.TRANS64.TRYWAIT P2, [UR39+0x34830], R9 ;  /* 0x03483009ff0075a7 */ /* 0x0000620008040167 */
[----:B------:R-:W-:Y:S05]  /*4260*/  @!P0 BRA `(.L_x_21) ;  /* 0x0000000000048947 */ /* 0x000fea0003800000 */
[----:B------:R-:W-:Y:S01]  /*4270*/  BPT.TRAP 0x1 ;  /* 0x000000040000795c */ /* 0x000fe20000300000 */
.L_x_21:
[----:B-1----:R-:W-:Y:S05]  /*4280*/  @P2 BRA `(.L_x_22) ;  /* 0x0000000000082947 */ /* 0x002fea0003800000 */
[----:B------:R-:W1:Y:S02]  /*4290*/  SYNCS.PHASECHK.TRANS64.TRYWAIT P2, [UR39+0x34830], R9 ;  /* 0x03483009ff0075a7 */ /* 0x000e640008040167 */
[----:B-1----:R-:W-:Y:S05]  /*42a0*/  @!P2 BRA `(.L_x_23) ;  /* 0x0000008800f0a947 */ /* 0x002fea0003800000 */
.L_x_22:
[----:B------:R-:W-:Y:S01]  /*42b0*/  R2UR UR58, R0 ;  /* 0x00000000003a72ca */ /* 0x000fe200000e0000 */
[----:B------:R-:W-:Y:S01]  /*42c0*/  WARPGROUP.ARRIVE ;  /* 0x00000000000079c5 */ /* 0x000fe20000000000 */
[----:B------:R-:W-:Y:S01]  /*42d0*/  R2UR UR56, R4 ;  /* 0x00000000043872ca */ /* 0x000fe200000e0000 */
[----:B------:R-:W-:Y:S01]  /*42e0*/  UMOV UR59, 0x40000040 ;  /* 0x40000040003b7882 */ /* 0x000fe20000000000 */
[----:B------:R-:W-:Y:S01]  /*42f0*/  R2UR UR57, R5 ;  /* 0x00000000053972ca */ /* 0x000fe200000e0000 */
[----:B------:R-:W-:Y:S01]  /*4300*/  UMOV UR7, 0x40000040 ;  /* 0x4000004000077882 */ /* 0x000fe20000000000 */
[----:B------:R-:W-:Y:S01]  /*4310*/  UMOV UR11, 0x40000040 ;  /* 0x40000040000b7882 */ /* 0x000fe20000000000 */
[----:B------:R-:W-:Y:S01]  /*4320*/  UMOV UR15, 0x40000040 ;  /* 0x40000040000f7882 */ /* 0x000fe20000000000 */
[----:B------:R-:W-:Y:S01]  /*4330*/  UMOV UR19, 0x40000040 ;  /* 0x4000004000137882 */ /* 0x000fe20000000000 */
[----:B------:R-:W-:Y:S01]  /*4340*/  UMOV UR23, 0x40000040 ;  /* 0x4000004000177882 */ /* 0x000fe20000000000 */
[----:B------:R-:W-:Y:S01]  /*4350*/  UMOV UR27, 0x40000040 ;  /* 0x40000040001b7882 */ /* 0x000fe20000000000 */
[----:B------:R-:W-:Y:S01]  /*4360*/  UMOV UR31, 0x40000040 ;  /* 0x40000040001f7882 */ /* 0x000fe20000000000 */
[----:B------:R-:W-:Y:S01]  /*4370*/  UMOV UR35, 0x40000040 ;  /* 0x4000004000237882 */ /* 0x000fe20000000000 */
[----:B------:R-:W-:Y:S01]  /*4380*/  UIMAD UR58, UR58, 0xc00, UR38 ;  /* 0x00000c003a3a78a4 */ /* 0x000fe2000f8e0226 */
[-C--:B------:R-:W-:Y:S01]  /*4390*/  FMUL.FTZ R88, R88, R11.reuse ;  /* 0x0000000b58587220 */ /* 0x080fe20000410000 */
[----:B------:R-:W-:Y:S01]  /*43a0*/  UMOV UR47, 0x40000040 ;  /* 0x40000040002f7882 */ /* 0x000fe20000000000 */
[----:B------:R-:W-:Y:S01]  /*43b0*/  UMOV UR51, 0x40000040 ;  /* 0x4000004000337882 */ /* 0x000fe20000000000 */
[----:B------:R-:W-:Y:S01]  /*43c0*/  UIADD3 UR6, UR58, 0x2, URZ ;  /* 0x000000023a067890 */ /* 0x000fe2000fffe03f */
[-C--:B------:R-:W-:Y:S01]  /*43d0*/  FMUL.FTZ R89, R89, R11.reuse ;  /* 0x0000000b59597220 */ /* 0x080fe20000410000 */
[----:B------:R-:W-:Y:S01]  /*43e0*/  UIADD3 UR10, UR58, 0x4, URZ ;  /* 0x000000043a0a7890 */ /* 0x000fe2000fffe03f */
[----:B------:R-:W-:Y:S01]  /*43f0*/  FMUL.FTZ R92, R92, R11 ;  /* 0x0000000b5c5c7220 */ /* 0x000fe20000410000 */
[----:B------:R-:W-:-:S02]  /*4400*/  UIADD3 UR14, UR58, 0x6, URZ ;  /* 0x000000063a0e7890 */ /* 0x000fc4000fffe03f */
[----:B------:R-:W-:Y:S01]  /*4410*/  HGMMA.64x128x16.F32.BF16 R24, gdesc[UR56], RZ, !UPT, gsb0 ;  /* 0x01e00000381879f0 */ /* 0x000fe2000c0018ff */
[----:B------:R-:W-:Y:S01]  /*4420*/  UIADD3 UR18, UR58, 0x400, URZ ;  /* 0x000004003a127890 */ /* 0x000fe2000fffe03f */
[-C--:B------:R-:W-:Y:S01]  /*4430*/  FMUL.FTZ R93, R93, R11.reuse ;  /* 0x0000000b5d5d7220 */ /* 0x080fe20000410000 */
        /* <DEDUP_REMOVED lines=14> */
[----:B------:R-:W-:Y:S01]  /*4520*/  UMOV UR55, 0x40000040 ;  /* 0x4000004000377882 */ /* 0x000fe20000000000 */
[-C--:B------:R-:W-:Y:S01]  /*4530*/  FMUL.FTZ R109, R109, R11.reuse ;  /* 0x0000000b6d6d7220 */ /* 0x080fe20000410000 */
        /* <DEDUP_REMOVED lines=19> */
[----:B------:R-:W-:Y:S01]  /*4670*/  FMUL.FTZ R149, R149, R11 ;  /* 0x0000000b95957220 */ /* 0x000fe20000410000 */
        /* <DEDUP_REMOVED lines=32> */
[----:B------:R-:W-:-:S02]  /*4880*/  WARPGROUP.DEPBAR.LE gsb0, 0x0 ;  /* 0x00008000000079c5 */ /* 0x000fc40000010000 */
        /* <DEDUP_REMOVED lines=33> */
[----:B------:R-:W-:Y:S05]  /*4aa0*/  @!P0 BRA `(.L_x_24) ;  /* 0x0000000000048947 */ /* 0x000fea0003800000 */
[----:B------:R-:W-:Y:S01]  /*4ab0*/  BPT.TRAP 0x1 ;  /* 0x000000040000795c */ /* 0x000fe20000300000 */
.L_x_24:
[----:B------:R-:W-:Y:S01]  /*4ac0*/  ULEA UR7, UR37, UR36, 0x3 ;  /* 0x0000002425077291 */ /* 0x000fe2000f8e183f */
[----:B------:R-:W-:-:S08]  /*4ad0*/  SHF.L.U32 R8, R14, 0x1f, RZ ;  /* 0x0000001f0e087819 */ /* 0x000fd000000006ff */
[----:B------:R2:W3:Y:S01]  /*4ae0*/  SYNCS.PHASECHK.TRANS64.TRYWAIT P2, [UR7+0x34850], R8 ;  /* 0x03485008ff0075a7 */ /* 0x0004e20008040147 */
[----:B------:R-:W-:Y:S05]  /*4af0*/  @!P0 BRA `(.L_x_25) ;  /* 0x0000000000048947 */ /* 0x000fea0003800000 */
[----:B------:R-:W-:Y:S01]  /*4b00*/  BPT.TRAP 0x1 ;  /* 0x000000040000795c */ /* 0x000fe20000300000 */
.L_x_25:
[----:B---3--:R-:W-:Y:S05]  /*4b10*/  @P2 BRA `(.L_x_26) ;  /* 0x0000000000082947 */ /* 0x008fea0003800000 */
[----:B------:R-:W3:Y:S02]  /*4b20*/  SYNCS.PHASECHK.TRANS64.TRYWAIT P2, [UR7+0x34850], R8 ;  /* 0x03485008ff0075a7 */ /* 0x000ee40008040147 */
[----:B---3--:R-:W-:Y:S05]  /*4b30*/  @!P2 BRA `(.L_x_27) ;  /* 0x0000008000e4a947 */ /* 0x008fea0003800000 */
.L_x_26:
[----:B------:R-:W-:Y:S01]  /*4b40*/  UIADD3 UR6, UR36, 0x400, URZ ;  /* 0x0000040024067890 */ /* 0x000fe2000fffe03f */
[----:B------:R-:W-:Y:S01]  /*4b50*/  WARPGROUP.ARRIVE ;  /* 0x00000000000079c5 */ /* 0x000fe20000000000 */
[----:B------:R-:W-:Y:S01]  /*4b60*/  UMOV UR11, 0x40000040 ;  /* 0x40000040000b7882 */ /* 0x000fe20000000000 */
[----:B0-2---:R-:W-:Y:S01]  /*4b70*/  FMUL.FTZ R8, R24, UR40 ;  /* 0x0000002818087c20 */ /* 0x005fe20008410000 */
[----:B------:R-:W-:Y:S01]  /*4b80*/  USHF.R.U32.HI UR6, URZ, 0x4, UR6 ;  /* 0x000000043f067899 */ /* 0x000fe20008011606 */
[----:B-1----:R-:W-:Y:S01]  /*4b90*/  FMUL.FTZ R10, R25, UR40 ;  /* 0x00000028190a7c20 */ /* 0x002fe20008410000 */
[----:B------:R-:W-:Y:S01]  /*4ba0*/  FMUL.FTZ R184, R32, UR40 ;  /* 0x0000002820b87c20 */ /* 0x000fe20008410000 */
[----:B------:R-:W-:Y:S01]  /*4bb0*/  FMUL.FTZ R186, R33, UR40 ;  /* 0x0000002821ba7c20 */ /* 0x000fe20008410000 */
[----:B------:R-:W-:Y:S01]  /*4bc0*/  ULOP3.LUT UR6, UR6, 0x3fff, URZ, 0xc0, !UPT ;  /* 0x00003fff06067892 */ /* 0x000fe2000f8ec03f */
[----:B------:R-:W0:Y:S01]  /*4bd0*/  MUFU.TANH R8, R8 ;  /* 0x0000000800087308 */ /* 0x000e220000002400 */
[----:B------:R-:W-:Y:S01]  /*4be0*/  FMUL.FTZ R188, R36, UR40 ;  /* 0x0000002824bc7c20 */ /* 0x000fe20008410000 */
[----:B------:R-:W-:Y:S01]  /*4bf0*/  FMUL.FTZ R190, R37, UR40 ;  /* 0x0000002825be7c20 */ /* 0x000fe20008410000 */
[----:B------:R-:W-:Y:S01]  /*4c00*/  ULOP3.LUT UR6, UR6, 0x4000000, URZ, 0xfc, !UPT ;  /* 0x0400000006067892 */ /* 0x000fe2000f8efc3f */
[----:B------:R-:W-:Y:S01]  /*4c10*/  FMUL.FTZ R192, R40, UR40 ;  /* 0x0000002828c07c20 */ /* 0x000fe20008410000 */
[----:B------:R-:W-:Y:S01]  /*4c20*/  FMUL.FTZ R194, R41, UR40 ;  /* 0x0000002829c27c20 */ /* 0x000fe20008410000 */
[----:B------:R-:W-:Y:S01]  /*4c30*/  FMUL.FTZ R196, R44, UR40 ;  /* 0x000000282cc47c20 */ /* 0x000fe20008410000 */
[----:B------:R-:W-:Y:S01]  /*4c40*/  ULEA UR6, UR37, UR6, 0xb ;  /* 0x0000000625067291 */ /* 0x000fe2000f8e583f */
[----:B------:R-:W1:Y:S01]  /*4c50*/  MUFU.TANH R10, R10 ;  /* 0x0000000a000a7308 */ /* 0x000e620000002400 */
[----:B------:R-:W-:Y:S01]  /*4c60*/  FMUL.FTZ R198, R49, UR40 ;  /* 0x0000002831c67c20 */ /* 0x000fe20008410000 */
[----:B------:R-:W-:Y:S01]  /*4c70*/  FMUL.FTZ R200, R52, UR40 ;  /* 0x0000002834c87c20 */ /* 0x000fe20008410000 */
[----:B------:R-:W-:Y:S01]  /*4c80*/  FMUL.FTZ R202, R53, UR40 ;  /* 0x0000002835ca7c20 */ /* 0x000fe20008410000 */
[----:B------:R-:W-:Y:S01]  /*4c90*/  FMUL.FTZ R44, R54, UR40 ;  /* 0x00000028362c7c20 */ /* 0x000fe20008410000 */
[----:B------:R-:W-:Y:S01]  /*4ca0*/  FMUL.FTZ R54, R56, UR40 ;  /* 0x0000002838367c20 */ /* 0x000fe20008410000 */
[----:B------:R-:W-:Y:S01]  /*4cb0*/  UMOV UR10, UR6 ;  /* 0x00000006000a7c82 */ /* 0x000fe20008000000 */
[----:B------:R-:W-:Y:S01]  /*4cc0*/  FMUL.FTZ R56, R57, UR40 ;  /* 0x0000002839387c20 */ /* 0x000fe20008410000 */
[----:B------:R-:W-:Y:S01]  /*4cd0*/  HGMMA.64x128x16.F32.BF16 R88, R180, gdesc[UR8].tnspB, R88, gsb0 ;  /* 0x41e00008b4587df0 */ /* 0x000fe20008001858 */
[----:B------:R-:W-:Y:S01]  /*4ce0*/  UIADD3 UR10, UR6, 0x80, URZ ;  /* 0x00000080060a7890 */ /* 0x000fe2000fffe03f */
[----:B------:R-:W-:Y:S01]  /*4cf0*/  MUFU.TANH R184, R184 ;  /* 0x000000b800b87308 */ /* 0x000fe20000002400 */
[----:B------:R-:W-:Y:S01]  /*4d00*/  UMOV UR11, 0x40000040 ;  /* 0x40000040000b7882 */ /* 0x000fe20000000000 */
[----:B0-----:R-:W-:Y:S01]  /*4d10*/  FMNMX.FTZ R9, R8, R17, !PT ;  /* 0x0000001108097209 */ /* 0x001fe20007810000 */
[----:B------:R-:W-:Y:S01]  /*4d20*/  FMUL.FTZ R40, R50, UR40 ;  /* 0x0000002832287c20 */ /* 0x000fe20008410000 */
[----:B------:R-:W-:Y:S01]  /*4d30*/  FMUL.FTZ R50, R58, UR40 ;  /* 0x000000283a327c20 */ /* 0x000fe20008410000 */
[----:B------:R-:W-:Y:S01]  /*4d40*/  FMUL.FTZ R58, R60, UR40 ;  /* 0x000000283c3a7c20 */ /* 0x000fe20008410000 */
[----:B------:R-:W-:Y:S01]  /*4d50*/  FMUL.FTZ R14, R26, UR40 ;  /* 0x000000281a0e7c20 */ /* 0x000fe20008410000 */
[----:B-1----:R-:W-:Y:S01]  /*4d60*/  FMNMX.FTZ R9, R10, R9, !PT ;  /* 0x000000090a097209 */ /* 0x002fe20007810000 */
[----:B------:R-:W-:Y:S01]  /*4d70*/  MUFU.TANH R186, R186 ;  /* 0x000000ba00ba7308 */ /* 0x000fe20000002400 */
[----:B------:R-:W-:Y:S01]  /*4d80*/  FMUL.FTZ R60, R61, UR40 ;  /* 0x000000283d3c7c20 */ /* 0x000fe20008410000 */
[----:B------:R-:W-:Y:S01]  /*4d90*/  FMUL.FTZ R18, R27, UR40 ;  /* 0x000000281b127c20 */ /* 0x000fe20008410000 */
[----:B------:R-:W-:Y:S01]  /*4da0*/  FMUL.FTZ R52, R62, UR40 ;  /* 0x000000283e347c20 */ /* 0x000fe20008410000 */
[----:B------:R-:W-:Y:S01]  /*4db0*/  FMUL.FTZ R62, R64, UR40 ;  /* 0x00000028403e7c20 */ /* 0x000fe20008410000 */
[----:B------:R-:W-:Y:S01]  /*4dc0*/  FMUL.FTZ R20, R30, UR40 ;  /* 0x000000281e147c20 */ /* 0x000fe20008410000 */
[----:B------:R-:W-:Y:S01]  /*4dd0*/  FMUL.FTZ R64, R65, UR40 ;  /* 0x0000002841407c20 */ /* 0x000fe20008410000 */
[----:B------:R-:W-:Y:S01]  /*4de0*/  FMUL.FTZ R22, R31, UR40 ;  /* 0x000000281f167c20 */ /* 0x000fe20008410000 */
        /* <DEDUP_REMOVED lines=31> */
[C---:B------:R-:W-:Y:S01]  /*4fe0*/  ISETP.GT.AND P2, PT, R13.reuse, R2, PT ;  /* 0x000000020d00720c */ /* 0x040fe20003f44270 */
[----:B------:R-:W-:Y:S01]  /*4ff0*/  MUFU.TANH R196, R196 ;  /* 0x000000c400c47308 */ /* 0x000fe20000002400 */
[----:B------:R-:W-:Y:S01]  /*5000*/  R2UR UR37, R0 ;  /* 0x00000000002572ca */ /* 0x000fe200000e0000 */
[----:B------:R-:W-:-:S06]  /*5010*/  VIADD R13, R13, 0xffffffff ;  /* 0xffffffff0d0d7836 */ /* 0x000fcc0000000000 */
[----:B------:R-:W-:Y:S08]  /*5020*/  MUFU.TANH R198, R198 ;  /* 0x000000c600c67308 */ /* 0x000ff00000002400 */
[----:B------:R-:W-:Y:S08]  /*5030*/  MUFU.TANH R200, R200 ;  /* 0x000000c800c87308 */ /* 0x000ff00000002400 */
[----:B------:R-:W-:Y:S08]  /*5040*/  MUFU.TANH R202, R202 ;  /* 0x000000ca00ca7308 */ /* 0x000ff00000002400 */
[----:B------:R-:W-:Y:S08]  /*5050*/  MUFU.TANH R54, R54 ;  /* 0x0000003600367308 */ /* 0x000ff00000002400 */
[----:B------:R-:W-:Y:S08]  /*5060*/  MUFU.TANH R56, R56 ;  /* 0x0000003800387308 */ /* 0x000ff00000002400 */
[----:B------:R-:W-:Y:S08]  /*5070*/  MUFU.TANH R58, R58 ;  /* 0x0000003a003a7308 */ /* 0x000ff00000002400 */
[----:B------:R-:W0:Y:S08]  /*5080*/  MUFU.TANH R14, R14 ;  /* 0x0000000e000e7308 */ /* 0x000e300000002400 */
[----:B------:R-:W-:Y:S08]  /*5090*/  MUFU.TANH R60, R60 ;  /* 0x0000003c003c7308 */ /* 0x000ff00000002400 */
[----:B------:R-:W1:Y:S01]  /*50a0*/  MUFU.TANH R18, R18 ;  /* 0x0000001200127308 */ /* 0x000e620000002400 */
[----:B0-----:R-:W-:-:S07]  /*50b0*/  FMNMX.FTZ R23, R14, R15, !PT ;  /* 0x0000000f0e177209 */ /* 0x001fce0007810000 */
[----:B------:R-:W-:Y:S08]  /*50c0*/  MUFU.TANH R62, R62 ;  /* 0x0000003e003e7308 */ /* 0x000ff00000002400 */
[----:B------:R-:W0:Y:S01]  /*50d0*/  MUFU.TANH R20, R20 ;  /* 0x0000001400147308 */ /* 0x000e220000002400 */
[----:B-1----:R-:W-:Y:S01]  /*50e0*/  FMNMX.FTZ R25, R18, R23, !PT ;  /* 0x0000001712197209 */ /* 0x002fe20007810000 */
[----:B------:R-:W-:-:S02]  /*50f0*/  WARPGROUP.DEPBAR.LE gsb0, 0x0 ;  /* 0x00008000000079c5 */ /* 0x000fc40000010000 */
[----:B------:R-:W-:Y:S01]  /*5100*/  WARPGROUP.ARRIVE ;  /* 0x00000000000079c5 */ /* 0x000fe20000000000 */
[----:B------:R-:W-:Y:S01]  /*5110*/  FMUL.FTZ R180, R28, UR40 ;  /* 0x000000281cb47c20 */ /* 0x000fe20008410000 */
[----:B------:R-:W-:Y:S02]  /*5120*/  FMUL.FTZ R182, R29, UR40 ;  /* 0x000000281db67c20 */ /* 0x000fe40008410000 */
[----:B------:R-:W-:Y:S01]  /*5130*/  MUFU.TANH R64, R64 ;  /* 0x0000004000407308 */ /* 0x000fe20000002400 */
[----:B------:R-:W-:Y:S01]  /*5140*/  FMUL.FTZ R28, R38, UR40 ;  /* 0x00000028261c7c20 */ /* 0x000fe20008410000 */
[----:B------:R-:W-:Y:S01]  /*5150*/  FMUL.FTZ R38, R47, UR40 ;  /* 0x000000282f267c20 */ /* 0x000fe20008410000 */
[----:B------:R-:W-:Y:S01]  /*5160*/  HGMMA.64x128x16.F32.BF16 R88, R176, gdesc[UR8].tnspB, R88, gsb0 ;  /* 0x41e00008b0587df0 */ /* 0x000fe20008001858 */
[----:B------:R-:W-:Y:S01]  /*5170*/  UIADD3 UR10, UR6, 0x100, URZ ;  /* 0x00000100060a7890 */ /* 0x000fe2000fffe03f */
[----:B------:R-:W-:-:S03]  /*5180*/  UMOV UR11, 0x40000040 ;  /* 0x40000040000b7882 */ /* 0x000fc60000000000 */
[----:B------:R-:W1:Y:S01]  /*5190*/  MUFU.TANH R180, R180 ;  /* 0x000000b400b47308 */ /* 0x000e620000002400 */
[----:B0-----:R-:W-:-:S07]  /*51a0*/  FMNMX.FTZ R25, R20, R25, !PT ;  /* 0x0000001914197209 */ /* 0x001fce0007810000 */
[----:B------:R-:W0:Y:S08]  /*51b0*/  MUFU.TANH R182, R182 ;  /* 0x000000b600b67308 */ /* 0x000e300000002400 */
[----:B------:R-:W2:Y:S01]  /*51c0*/  MUFU.TANH R22, R22 ;  /* 0x0000001600167308 */ /* 0x000ea20000002400 */
[----:B-1----:R-:W-:-:S07]  /*51d0*/  FMNMX.FTZ R9, R180, R9, !PT ;  /* 0x00000009b4097209 */ /* 0x002fce0007810000 */
[----:B------:R-:W-:Y:S01]  /*51e0*/  MUFU.TANH R68, R68 ;  /* 0x0000004400447308 */ /* 0x000fe20000002400 */
[----:B0-----:R-:W-:-:S04]  /*51f0*/  FMNMX.FTZ R9, R182, R9, !PT ;  /* 0x00000009b6097209 */ /* 0x001fc80007810000 */
[----:B------:R-:W-:-:S03]  /*5200*/  FMNMX.FTZ R9, R184, R9, !PT ;  /* 0x00000009b8097209 */ /* 0x000fc60007810000 */
[----:B------:R-:W0:Y:S01]  /*5210*/  MUFU.TANH R24, R24 ;  /* 0x0000001800187308 */ /* 0x000e220000002400 */
[----:B------:R-:W-:Y:S02]  /*5220*/  FMNMX.FTZ R9, R186, R9, !PT ;  /* 0x00000009ba097209 */ /* 0x000fe40007810000 */
[----:B--2---:R-:W-:Y:S02]  /*5230*/  FMNMX.FTZ R25, R22, R25, !PT ;  /* 0x0000001916197209 */ /* 0x004fe40007810000 */
[----:B------:R-:W-:-:S03]  /*5240*/  FMNMX.FTZ R9, R188, R9, !PT ;  /* 0x00000009bc097209 */ /* 0x000fc60007810000 */
[----:B------:R-:W1:Y:S01]  /*5250*/  MUFU.TANH R26, R26 ;  /* 0x0000001a001a7308 */ /* 0x000e620000002400 */
[----:B------:R-:W-:-:S04]  /*5260*/  FMNMX.FTZ R9, R190, R9, !PT ;  /* 0x00000009be097209 */ /* 0x000fc80007810000 */
[----:B------:R-:W-:-:S03]  /*5270*/  FMNMX.FTZ R9, R192, R9, !PT ;  /* 0x00000009c0097209 */ /* 0x000fc60007810000 */
[----:B------:R-:W-:Y:S01]  /*5280*/  MUFU.TANH R72, R72 ;  /* 0x0000004800487308 */ /* 0x000fe20000002400 */
[----:B------:R-:W-:Y:S02]  /*5290*/  FMNMX.FTZ R9, R194, R9, !PT ;  /* 0x00000009c2097209 */ /* 0x000fe40007810000 */
[----:B0-----:R-:W-:Y:S02]  /*52a0*/  FMNMX.FTZ R25, R24, R25, !PT ;  /* 0x0000001918197209 */ /* 0x001fe40007810000 */
[----:B------:R-:W-:-:S03]  /*52b0*/  FMNMX.FTZ R9, R196, R9, !PT ;  /* 0x00000009c4097209 */ /* 0x000fc60007810000 */
[----:B------:R-:W0:Y:S01]  /*52c0*/  MUFU.TANH R28, R28 ;  /* 0x0000001c001c7308 */ /* 0x000e220000002400 */
[----:B-1----:R-:W-:-:S07]  /*52d0*/  FMNMX.FTZ R27, R26, R25, !PT ;  /* 0x000000191a1b7209 */ /* 0x002fce0007810000 */
[----:B------:R-:W1:Y:S08]  /*52e0*/  MUFU.TANH R30, R30 ;  /* 0x0000001e001e7308 */ /* 0x000e700000002400 */
[----:B------:R-:W-:Y:S01]  /*52f0*/  MUFU.TANH R76, R76 ;  /* 0x0000004c004c7308 */ /* 0x000fe20000002400 */
[----:B0-----:R-:W-:-:S07]  /*5300*/  FMNMX.FTZ R27, R28, R27, !PT ;  /* 0x0000001b1c1b7209 */ /* 0x001fce0007810000 */
[----:B------:R-:W0:Y:S01]  /*5310*/  MUFU.TANH R32, R32 ;  /* 0x0000002000207308 */ /* 0x000e220000002400 */
[----:B-1----:R-:W-:-:S07]  /*5320*/  FMNMX.FTZ R27, R30, R27, !PT ;  /* 0x0000001b1e1b7209 */ /* 0x002fce0007810000 */
[----:B------:R-:W-:Y:S08]  /*5330*/  MUFU.TANH R204, R204 ;  /* 0x000000cc00cc7308 */ /* 0x000ff00000002400 */
[----:B------:R-:W1:Y:S01]  /*5340*/  MUFU.TANH R34, R34 ;  /* 0x0000002200227308 */ /* 0x000e620000002400 */
[----:B0-----:R-:W-:-:S07]  /*5350*/  FMNMX.FTZ R27, R32, R27, !PT ;  /* 0x0000001b201b7209 */ /* 0x001fce0007810000 */
[----:B------:R-:W-:Y:S08]  /*5360*/  MUFU.TANH R206, R206 ;  /* 0x000000ce00ce7308 */ /* 0x000ff00000002400 */
[----:B------:R-:W0:Y:S01]  /*5370*/  MUFU.TANH R36, R36 ;  /* 0x0000002400247308 */ /* 0x000e220000002400 */
[----:B-1----:R-:W-:-:S07]  /*5380*/  FMNMX.FTZ R29, R34, R27, !PT ;  /* 0x0000001b221d7209 */ /* 0x002fce0007810000 */
[----:B------:R-:W-:Y:S08]  /*5390*/  MUFU.TANH R208, R208 ;  /* 0x000000d000d07308 */ /* 0x000ff00000002400 */
[----:B------:R-:W1:Y:S01]  /*53a0*/  MUFU.TANH R38, R38 ;  /* 0x0000002600267308 */ /* 0x000e620000002400 */
[----:B0-----:R-:W-:-:S07]  /*53b0*/  FMNMX.FTZ R29, R36, R29, !PT ;  /* 0x0000001d241d7209 */ /* 0x001fce0007810000 */
[----:B------:R-:W-:Y:S01]  /*53c0*/  MUFU.TANH R84, R84 ;  /* 0x0000005400547308 */ /* 0x000fe20000002400 */
[----:B------:R-:W-:Y:S02]  /*53d0*/  WARPGROUP.DEPBAR.LE gsb0, 0x0 ;  /* 0x00008000000079c5 */ /* 0x000fe40000010000 */
[----:B------:R-:W-:Y:S01]  /*53e0*/  WARPGROUP.ARRIVE ;  /* 0x00000000000079c5 */ /* 0x000fe20000000000 */
[----:B------:R-:W-:Y:S01]  /*53f0*/  FMUL.FTZ R176, R45, UR40 ;  /* 0x000000282db07c20 */ /* 0x000fe20008410000 */
[----:B------:R-:W-:Y:S01]  /*5400*/  FMUL.FTZ R178, R48, UR40 ;  /* 0x0000002830b27c20 */ /* 0x000fe20008410000 */
[----:B------:R-:W-:Y:S02]  /*5410*/  FMUL.FTZ R48, R59, UR40 ;  /* 0x000000283b307c20 */ /* 0x000fe40008410000 */
[----:B------:R-:W0:Y:S01]  /*5420*/  MUFU.TANH R40, R40 ;  /* 0x0000002800287308 */ /* 0x000e220000002400 */
[----:B------:R-:W-:Y:S01]  /*5430*/  HGMMA.64x128x16.F32.BF16 R88, R172, gdesc[UR8].tnspB, R88, gsb0 ;  /* 0x41e00008ac587df0 */ /* 0x000fe20008001858 */
[----:B------:R-:W-:Y:S01]  /*5440*/  UIADD3 UR10, UR6, 0x180, URZ ;  /* 0x00000180060a7890 */ /* 0x000fe2000fffe03f */
[----:B-1----:R-:W-:Y:S01]  /*5450*/  FMNMX.FTZ R29, R38, R29, !PT ;  /* 0x0000001d261d7209 */ /* 0x002fe20007810000 */
[----:B------:R-:W-:-:S04]  /*5460*/  UMOV UR11, 0x40000040 ;  /* 0x40000040000b7882 */ /* 0x000fc80000000000 */
[----:B------:R-:W1:Y:S08]  /*5470*/  MUFU.TANH R176, R176 ;  /* 0x000000b000b07308 */ /* 0x000e700000002400 */
[----:B------:R-:W2:Y:S01]  /*5480*/  MUFU.TANH R178, R178 ;  /* 0x000000b200b27308 */ /* 0x000ea20000002400 */
[----:B0-----:R-:W-:-:S07]  /*5490*/  FMNMX.FTZ R29, R40, R29, !PT ;  /* 0x0000001d281d7209 */ /* 0x001fce0007810000 */
[----:B------:R-:W-:Y:S01]  /*54a0*/  MUFU.TANH R210, R210 ;  /* 0x000000d200d27308 */ /* 0x000fe20000002400 */
[----:B-1----:R-:W-:-:S07]  /*54b0*/  FMNMX.FTZ R9, R176, R9, !PT ;  /* 0x00000009b0097209 */ /* 0x002fce0007810000 */
[----:B------:R-:W0:Y:S01]  /*54c0*/  MUFU.TANH R42, R42 ;  /* 0x0000002a002a7308 */ /* 0x000e220000002400 */
[----:B--2---:R-:W-:-:S04]  /*54d0*/  FMNMX.FTZ R9, R178, R9, !PT ;  /* 0x00000009b2097209 */ /* 0x004fc80007810000 */
[----:B------:R-:W-:-:S03]  /*54e0*/  FMNMX.FTZ R9, R198, R9, !PT ;  /* 0x00000009c6097209 */ /* 0x000fc60007810000 */
[----:B------:R-:W1:Y:S01]  /*54f0*/  MUFU.TANH R44, R44 ;  /* 0x0000002c002c7308 */ /* 0x000e620000002400 */
[----:B------:R-:W-:-:S04]  /*5500*/  FMNMX.FTZ R9, R200, R9, !PT ;  /* 0x00000009c8097209 */ /* 0x000fc80007810000 */
[----:B------:R-:W-:-:S03]  /*5510*/  FMNMX.FTZ R9, R202, R9, !PT ;  /* 0x00000009ca097209 */ /* 0x000fc60007810000 */
[----:B------:R-:W2:Y:S01]  /*5520*/  MUFU.TANH R46, R46 ;  /* 0x0000002e002e7308 */ /* 0x000ea20000002400 */
[----:B------:R-:W-:Y:S02]  /*5530*/  FMNMX.FTZ R9, R54, R9, !PT ;  /* 0x0000000936097209 */ /* 0x000fe40007810000 */
[----:B0-----:R-:W-:Y:S02]  /*5540*/  FMNMX.FTZ R31, R42, R29, !PT ;  /* 0x0000001d2a1f7209 */ /* 0x001fe40007810000 */
[----:B------:R-:W-:-:S03]  /*5550*/  FMNMX.FTZ R9, R56, R9, !PT ;  /* 0x0000000938097209 */ /* 0x000fc60007810000 */
[----:B------:R-:W0:Y:S01]  /*5560*/  MUFU.TANH R50, R50 ;  /* 0x0000003200327308 */ /* 0x000e220000002400 */
[----:B------:R-:W-:Y:S02]  /*5570*/  FMNMX.FTZ R9, R58, R9, !PT ;  /* 0x000000093a097209 */ /* 0x000fe40007810000 */
[----:B-1----:R-:W-:Y:S02]  /*5580*/  FMNMX.FTZ R31, R44, R31, !PT ;  /* 0x0000001f2c1f7209 */ /* 0x002fe40007810000 */
[----:B------:R-:W-:-:S03]  /*5590*/  FMNMX.FTZ R9, R60, R9, !PT ;  /* 0x000000093c097209 */ /* 0x000fc60007810000 */
[----:B------:R-:W1:Y:S01]  /*55a0*/  MUFU.TANH R48, R48 ;  /* 0x0000003000307308 */ /* 0x000e620000002400 */
[----:B------:R-:W-:Y:S02]  /*55b0*/  FMNMX.FTZ R9, R62, R9, !PT ;  /* 0x000000093e097209 */ /* 0x000fe40007810000 */
[----:B--2---:R-:W-:Y:S02]  /*55c0*/  FMNMX.FTZ R31, R46, R31, !PT ;  /* 0x0000001f2e1f7209 */ /* 0x004fe40007810000 */
[----:B------:R-:W-:-:S03]  /*55d0*/  FMNMX.FTZ R9, R64, R9, !PT ;  /* 0x0000000940097209 */ /* 0x000fc60007810000 */
[----:B------:R-:W2:Y:S01]  /*55e0*/  MUFU.TANH R52, R52 ;  /* 0x0000003400347308 */ /* 0x000ea20000002400 */
[----:B------:R-:W-:Y:S02]  /*55f0*/  FMNMX.FTZ R9, R68, R9, !PT ;  /* 0x0000000944097209 */ /* 0x000fe40007810000 */
[----:B0-----:R-:W-:-:S05]  /*5600*/  FMNMX.FTZ R31, R50, R31, !PT ;  /* 0x0000001f321f7209 */ /* 0x001fca0007810000 */
[----:B------:R-:W0:Y:S01]  /*5610*/  MUFU.TANH R80, R80 ;  /* 0x0000005000507308 */ /* 0x000e220000002400 */
[----:B-1----:R-:W-:-:S07]  /*5620*/  FMNMX.FTZ R33, R48, R31, !PT ;  /* 0x0000001f30217209 */ /* 0x002fce0007810000 */
[----:B------:R-:W1:Y:S01]  /*5630*/  MUFU.TANH R66, R66 ;  /* 0x0000004200427308 */ /* 0x000e620000002400 */
[----:B--2---:R-:W-:-:S07]  /*5640*/  FMNMX.FTZ R33, R52, R33, !PT ;  /* 0x0000002134217209 */ /* 0x004fce0007810000 */
[----:B------:R-:W-:Y:S01]  /*5650*/  MUFU.TANH R70, R70 ;  /* 0x0000004600467308 */ /* 0x000fe20000002400 */
[----:B0-----:R-:W-:-:S07]  /*5660*/  FMNMX.FTZ R33, R80, R33, !PT ;  /* 0x0000002150217209 */ /* 0x001fce0007810000 */
[----:B------:R-:W-:Y:S01]  /*5670*/  MUFU.TANH R74, R74 ;  /* 0x0000004a004a7308 */ /* 0x000fe20000002400 */
[----:B-1----:R-:W-:-:S07]  /*5680*/  FMNMX.FTZ R33, R66, R33, !PT ;  /* 0x0000002142217209 */ /* 0x002fce0007810000 */
[----:B------:R-:W-:Y:S08]  /*5690*/  MUFU.TANH R212, R212 ;  /* 0x000000d400d47308 */ /* 0x000ff00000002400 */
[----:B------:R-:W-:Y:S08]  /*56a0*/  MUFU.TANH R78, R78 ;  /* 0x0000004e004e7308 */ /* 0x000ff00000002400 */
[----:B------:R-:W-:Y:S08]  /*56b0*/  MUFU.TANH R214, R214 ;  /* 0x000000d600d67308 */ /* 0x000ff00000002400 */
[----:B------:R-:W-:Y:S01]  /*56c0*/  MUFU.TANH R82, R82 ;  /* 0x0000005200527308 */ /* 0x000fe20000002400 */
[----:B------:R-:W-:-:S02]  /*56d0*/  WARPGROUP.DEPBAR.LE gsb0, 0x0 ;  /* 0x00008000000079c5 */ /* 0x000fc40000010000 */
[----:B------:R-:W-:Y:S01]  /*56e0*/  WARPGROUP.ARRIVE ;  /* 0x00000000000079c5 */ /* 0x000fe20000000000 */
[----:B------:R-:W-:Y:S01]  /*56f0*/  FMUL.FTZ R172, R69, UR40 ;  /* 0x0000002845ac7c20 */ /* 0x000fe20008410000 */
[----:B------:R-:W-:-:S03]  /*5700*/  FMUL.FTZ R174, R73, UR40 ;  /* 0x0000002849ae7c20 */ /* 0x000fc60008410000 */
[----:B------:R-:W-:Y:S01]  /*5710*/  MUFU.TANH R216, R216 ;  /* 0x000000d800d87308 */ /* 0x000fe20000002400 */
[----:B------:R-:W-:Y:S01]  /*5720*/  HGMMA.64x128x16.F32.BF16 R88, R168, gdesc[UR8].tnspB, R88, gsb0 ;  /* 0x41e00008a8587df0 */ /* 0x000fe20008001858 */
[----:B------:R-:W-:Y:S01]  /*5730*/  UIADD3 UR10, UR6, 0x200, URZ ;  /* 0x00000200060a7890 */ /* 0x000fe2000fffe03f */
[----:B------:R-:W-:-:S05]  /*5740*/  UMOV UR11, 0x40000040 ;  /* 0x40000040000b7882 */ /* 0x000fca0000000000 */
[----:B------:R-:W0:Y:S08]  /*5750*/  MUFU.TANH R172, R172 ;  /* 0x000000ac00ac7308 */ /* 0x000e300000002400 */
[----:B------:R-:W1:Y:S08]  /*5760*/  MUFU.TANH R174, R174 ;  /* 0x000000ae00ae7308 */ /* 0x000e700000002400 */
[----:B------:R-:W-:Y:S01]  /*5770*/  MUFU.TANH R86, R86 ;  /* 0x0000005600567308 */ /* 0x000fe20000002400 */
[----:B0-----:R-:W-:-:S04]  /*5780*/  FMNMX.FTZ R9, R172, R9, !PT ;  /* 0x00000009ac097209 */ /* 0x001fc80007810000 */
[----:B------:R-:W-:-:S03]  /*5790*/  FMNMX.FTZ R9, R72, R9, !PT ;  /* 0x0000000948097209 */ /* 0x000fc60007810000 */
[----:B------:R-:W-:Y:S01]  /*57a0*/  MUFU.TANH R218, R218 ;  /* 0x000000da00da7308 */ /* 0x000fe20000002400 */
[----:B-1----:R-:W-:-:S04]  /*57b0*/  FMNMX.FTZ R9, R174, R9, !PT ;  /* 0x00000009ae097209 */ /* 0x002fc80007810000 */
[----:B------:R-:W-:-:S04]  /*57c0*/  FMNMX.FTZ R9, R76, R9, !PT ;  /* 0x000000094c097209 */ /* 0x000fc80007810000 */
[----:B------:R-:W-:-:S04]  /*57d0*/  FMNMX.FTZ R9, R204, R9, !PT ;  /* 0x00000009cc097209 */ /* 0x000fc80007810000 */
[----:B------:R-:W-:-:S04]  /*57e0*/  FMNMX.FTZ R9, R206, R9, !PT ;  /* 0x00000009ce097209 */ /* 0x000fc80007810000 */
[----:B------:R-:W-:-:S04]  /*57f0*/  FMNMX.FTZ R9, R208, R9, !PT ;  /* 0x00000009d0097209 */ /* 0x000fc80007810000 */
[----:B------:R-:W-:-:S04]  /*5800*/  FMNMX.FTZ R9, R84, R9, !PT ;  /* 0x0000000954097209 */ /* 0x000fc80007810000 */
[----:B------:R-:W-:-:S05]  /*5810*/  FMNMX.FTZ R9, R210, R9, !PT ;  /* 0x00000009d2097209 */ /* 0x000fca0007810000 */
[----:B------:R-:W0:Y:S02]  /*5820*/  SHFL.BFLY PT, R12, R9, 0x2, 0x1f ;  /* 0x0c401f00090c7f89 */ /* 0x000e2400000e0000 */
[----:B0-----:R-:W-:Y:S02]  /*5830*/  FMNMX.FTZ R12, R9, R12, !PT ;  /* 0x0000000c090c7209 */ /* 0x001fe40007810000 */
[----:B------:R-:W0:Y:S03]  /*5840*/  LDC R9, c[0x0][0x988] ;  /* 0x00026200ff097b82 */ /* 0x000e260000000800 */
[----:B------:R-:W1:Y:S02]  /*5850*/  SHFL.BFLY PT, R11, R12, 0x1, 0x1f ;  /* 0x0c201f000c0b7f89 */ /* 0x000e6400000e0000 */
[----:B-1----:R-:W-:-:S05]  /*5860*/  FMNMX.FTZ R12, R12, R11, !PT ;  /* 0x0000000b0c0c7209 */ /* 0x002fca0007810000 */
[C---:B------:R-:W-:Y:S01]  /*5870*/  FADD.FTZ R220, -R12.reuse, R17 ;  /* 0x000000110cdc7221 */ /* 0x040fe20000010100 */
[----:B0-----:R-:W-:-:S03]  /*5880*/  FMUL.FTZ R21, R12, R9 ;  /* 0x000000090c157220 */ /* 0x001fc60000410000 */
[-C--:B------:R-:W-:Y:S01]  /*5890*/  FMUL.FTZ R11, R220, R9.reuse ;  /* 0x00000009dc0b7220 */ /* 0x080fe20000410000 */
[-CC-:B------:R-:W-:Y:S01]  /*58a0*/  FFMA.FTZ R220, R8, R9.reuse, -R21.reuse ;  /* 0x0000000908dc7223 */ /* 0x180fe20000010815 */
        /* <DEDUP_REMOVED lines=16> */
[-CC-:B0-----:R-:W-:Y:S01]  /*59b0*/  FFMA.FTZ R184, R194, R9.reuse, -R21.reuse ;  /* 0x00000009c2b87223 */ /* 0x181fe20000010815 */
[-CC-:B------:R-:W-:Y:S01]  /*59c0*/  FFMA.FTZ R41, R172, R9.reuse, -R21.reuse ;  /* 0x00000009ac297223 */ /* 0x180fe20000010815 */
[----:B------:R-:W-:Y:S01]  /*59d0*/  FFMA.FTZ R43, R72, R9, -R21 ;  /* 0x00000009482b7223 */ /* 0x000fe20000010815 */
[----:B------:R-:W-:-:S02]  /*59e0*/  WARPGROUP.DEPBAR.LE gsb0, 0x0 ;  /* 0x00008000000079c5 */ /* 0x000fc40000010000 */
[----:B------:R-:W-:Y:S01]  /*59f0*/  WARPGROUP.ARRIVE ;  /* 0x00000000000079c5 */ /* 0x000fe20000000000 */
[----:B------:R-:W-:Y:S01]  /*5a00*/  FMUL.FTZ R168, R67, UR40 ;  /* 0x0000002843a87c20 */ /* 0x000fe20008410000 */
[----:B------:R-:W-:Y:S01]  /*5a10*/  FMUL.FTZ R170, R71, UR40 ;  /* 0x0000002847aa7c20 */ /* 0x000fe20008410000 */
[-CC-:B-1----:R-:W-:Y:S01]  /*5a20*/  FFMA.FTZ R188, R198, R9.reuse, -R21.reuse ;  /* 0x00000009c6bc7223 */ /* 0x182fe20000010815 */
[-CC-:B------:R-:W-:Y:S01]  /*5a30*/  FFMA.FTZ R60, R174, R9.reuse, -R21.reuse ;  /* 0x00000009ae3c7223 */ /* 0x180fe20000010815 */
[-CC-:B------:R-:W-:Y:S01]  /*5a40*/  FFMA.FTZ R47, R206, R9.reuse, -R21.reuse ;  /* 0x00000009ce2f7223 */ /* 0x180fe20000010815 */
[----:B------:R-:W-:Y:S01]  /*5a50*/  HGMMA.64x128x16.F32.BF16 R88, R152, gdesc[UR8].tnspB, R88, gsb0 ;  /* 0x41e0000898587df0 */ /* 0x000fe20008001858 */
[----:B------:R-:W-:Y:S01]  /*5a60*/  UIADD3 UR10, UR6, 0x280, URZ ;  /* 0x00000280060a7890 */ /* 0x000fe2000fffe03f */
[----:B------:R-:W0:Y:S01]  /*5a70*/  MUFU.TANH R168, R168 ;  /* 0x000000a800a87308 */ /* 0x000e220000002400 */
[----:B------:R-:W-:Y:S01]  /*5a80*/  UMOV UR11, 0x40000040 ;  /* 0x40000040000b7882 */ /* 0x000fe20000000000 */
[-CC-:B------:R-:W-:Y:S01]  /*5a90*/  FFMA.FTZ R64, R208, R9.reuse, -R21.reuse ;  /* 0x00000009d0407223 */ /* 0x180fe20000010815 */
[----:B------:R-:W-:-:S05]  /*5aa0*/  FFMA.FTZ R84, R84, R9, -R21 ;  /* 0x0000000954547223 */ /* 0x000fca0000010815 */
[----:B------:R-:W1:Y:S08]  /*5ab0*/  MUFU.TANH R170, R170 ;  /* 0x000000aa00aa7308 */ /* 0x000e700000002400 */
[----:B------:R-:W-:Y:S01]  /*5ac0*/  MUFU.EX2 R11, R11 ;  /* 0x0000000b000b7308 */ /* 0x000fe20000000800 */
[----:B0-----:R-:W-:-:S04]  /*5ad0*/  FMNMX.FTZ R35, R168, R33, !PT ;  /* 0x00000021a8237209 */ /* 0x001fc80007810000 */
[----:B------:R-:W-:-:S03]  /*5ae0*/  FMNMX.FTZ R35, R70, R35, !PT ;  /* 0x0000002346237209 */ /* 0x000fc60007810000 */
[----:B------:R-:W0:Y:S01]  /*5af0*/  MUFU.EX2 R220, R220 ;  /* 0x000000dc00dc7308 */ /* 0x000e220000000800 */
[----:B-1----:R-:W-:-:S04]  /*5b00*/  FMNMX.FTZ R35, R170, R35, !PT ;  /* 0x00000023aa237209 */ /* 0x002fc80007810000 */
[----:B------:R-:W-:-:S03]  /*5b10*/  FMNMX.FTZ R35, R74, R35, !PT ;  /* 0x000000234a237209 */ /* 0x000fc60007810000 */
[----:B------:R-:W1:Y:S01]  /*5b20*/  MUFU.EX2 R17, R17 ;  /* 0x0000001100117308 */ /* 0x000e620000000800 */
[----:B------:R-:W-:-:S04]  /*5b30*/  FMNMX.FTZ R37, R212, R35, !PT ;  /* 0x00000023d4257209 */ /* 0x000fc80007810000 */
[----:B------:R-:W-:-:S03]  /*5b40*/  FMNMX.FTZ R37, R78, R37, !PT ;  /* 0x000000254e257209 */ /* 0x000fc60007810000 */
[----:B------:R2:W-:Y:S01]  /*5b50*/  MUFU.EX2 R35, R8 ;  /* 0x0000000800237308 */ /* 0x0005e20000000800 */
[----:B------:R-:W-:Y:S01]  /*5b60*/  FMNMX.FTZ R37, R214, R37, !PT ;  /* 0x00000025d6257209 */ /* 0x000fe20007810000 */
[----:B0-----:R-:W-:-:S03]  /*5b70*/  FFMA.FTZ R6, R11, R6, R220 ;  /* 0x000000060b067223 */ /* 0x001fc600000100dc */
[----:B------:R-:W-:-:S03]  /*5b80*/  FMNMX.FTZ R37, R82, R37, !PT ;  /* 0x0000002552257209 */ /* 0x000fc60007810000 */
[----:B------:R-:W-:Y:S01]  /*5b90*/  MUFU.EX2 R19, R19 ;  /* 0x0000001300137308 */ /* 0x000fe20000000800 */
[----:B------:R-:W-:Y:S01]  /*5ba0*/  FMNMX.FTZ R39, R216, R37, !PT ;  /* 0x00000025d8277209 */ /* 0x000fe20007810000 */
[C---:B-1----:R-:W-:Y:S01]  /*5bb0*/  FADD.FTZ R6, R17.reuse, R6 ;  /* 0x0000000611067221 */ /* 0x042fe20000010000 */
[----:B------:R-:W-:Y:S02]  /*5bc0*/  F2FP.BF16.F32.PACK_AB R180, R17, R220 ;  /* 0x000000dc11b4723e */ /* 0x000fe400000010ff */
[----:B------:R-:W-:-:S03]  /*5bd0*/  FMNMX.FTZ R39, R86, R39, !PT ;  /* 0x0000002756277209 */ /* 0x000fc60007810000 */
[----:B------:R0:W-:Y:S01]  /*5be0*/  MUFU.EX2 R37, R10 ;  /* 0x0000000a00257308 */ /* 0x0001e20000000800 */
[----:B--2---:R-:W-:Y:S01]  /*5bf0*/  FMNMX.FTZ R8, R218, R39, !PT ;  /* 0x00000027da087209 */ /* 0x004fe20007810000 */
[-CC-:B------:R-:W-:Y:S01]  /*5c00*/  FFMA.FTZ R39, R62, R9.reuse, -R21.reuse ;  /* 0x000000093e277223 */ /* 0x180fe20000010815 */
[----:B------:R-:W-:-:S03]  /*5c10*/  FFMA.FTZ R62, R204, R9, -R21 ;  /* 0x00000009cc3e7223 */ /* 0x000fc60000010815 */
[----:B------:R-:W0:Y:S02]  /*5c20*/  SHFL.BFLY PT, R45, R8, 0x2, 0x1f ;  /* 0x0c401f00082d7f89 */ /* 0x000e2400000e0000 */
[----:B------:R-:W-:Y:S08]  /*5c30*/  MUFU.EX2 R182, R182 ;  /* 0x000000b600b67308 */ /* 0x000ff00000000800 */
[----:B------:R-:W-:Y:S08]  /*5c40*/  MUFU.EX2 R27, R192 ;  /* 0x000000c0001b7308 */ /* 0x000ff00000000800 */
[----:B------:R-:W1:Y:S01]  /*5c50*/  MUFU.EX2 R184, R184 ;  /* 0x000000b800b87308 */ /* 0x000e620000000800 */
[----:B0-----:R-:W-:Y:S01]  /*5c60*/  FMNMX.FTZ R10, R8, R45, !PT ;  /* 0x0000002d080a7209 */ /* 0x001fe20007810000 */
[----:B------:R-:W-:-:S06]  /*5c70*/  FFMA.FTZ R45, R76, R9, -R21 ;  /* 0x000000094c2d7223 */ /* 0x000fcc0000010815 */
[----:B------:R-:W-:Y:S01]  /*5c80*/  MUFU.EX2 R29, R196 ;  /* 0x000000c4001d7308 */ /* 0x000fe20000000800 */
[----:B------:R-:W0:Y:S07]  /*5c90*/  SHFL.BFLY PT, R49, R10, 0x1, 0x1f ;  /* 0x0c201f000a317f89 */ /* 0x000e2e00000e0000 */
[----:B------:R-:W-:Y:S01]  /*5ca0*/  MUFU.EX2 R31, R178 ;  /* 0x000000b2001f7308 */ /* 0x000fe20000000800 */
[----:B-1----:R-:W-:-:S07]  /*5cb0*/  F2FP.BF16.F32.PACK_AB R172, R184, R27 ;  /* 0x0000001bb8ac723e */ /* 0x002fce00000010ff */
[----:B------:R-:W-:Y:S08]  /*5cc0*/  MUFU.EX2 R188, R188 ;  /* 0x000000bc00bc7308 */ /* 0x000ff00000000800 */
[----:B------:R-:W-:Y:S01]  /*5cd0*/  MUFU.EX2 R33, R200 ;  /* 0x000000c800217308 */ /* 0x000fe20000000800 */
[----:B0-----:R-:W-:-:S05]  /*5ce0*/  FMNMX.FTZ R10, R10, R49, !PT ;  /* 0x000000310a0a7209 */ /* 0x001fca0007810000 */
[----:B------:R-:W-:Y:S01]  /*5cf0*/  FADD.FTZ R8, -R10, R15 ;  /* 0x0000000f0a087221 */ /* 0x000fe20000010100 */
[----:B------:R-:W-:Y:S01]  /*5d00*/  MOV R15, UR39 ;  /* 0x00000027000f7c02 */ /* 0x000fe20008000f00 */
[----:B------:R-:W-:Y:S02]  /*5d10*/  MUFU.EX2 R54, R54 ;  /* 0x0000003600367308 */ /* 0x000fe40000000800 */
[----:B------:R-:W-:Y:S02]  /*5d20*/  FMUL.FTZ R8, R8, R9 ;  /* 0x0000000908087220 */ /* 0x000fe40000410000 */
[----:B------:R-:W-:-:S04]  /*5d30*/  @!P1 VIADD R15, R15, 0x34840 ;  /* 0x000348400f0f9836 */ /* 0x000fc80000000000 */
[----:B------:R-:W-:Y:S01]  /*5d40*/  MUFU.EX2 R8, R8 ;  /* 0x0000000800087308 */ /* 0x000fe20000000800 */
[----:B------:R-:W-:-:S07]  /*5d50*/  @!P1 PRMT R15, RZ, 0x654, R15 ;  /* 0x00000654ff0f9816 */ /* 0x000fce000000000f */
[----:B------:R-:W-:Y:S01]  /*5d60*/  MUFU.EX2 R56, R56 ;  /* 0x0000003800387308 */ /* 0x000fe20000000800 */
[----:B------:R-:W-:Y:S02]  /*5d70*/  WARPGROUP.DEPBAR.LE gsb0, 0x0 ;  /* 0x00008000000079c5 */ /* 0x000fe40000010000 */
[----:B------:R-:W-:Y:S01]  /*5d80*/  WARPGROUP.ARRIVE ;  /* 0x00000000000079c5 */ /* 0x000fe20000000000 */
[-CC-:B------:R-:W-:Y:S01]  /*5d90*/  FFMA.FTZ R152, R186, R9.reuse, -R21.reuse ;  /* 0x00000009ba987223 */ /* 0x180fe20000010815 */
[-CC-:B------:R-:W-:Y:S01]  /*5da0*/  FFMA.FTZ R154, R190, R9.reuse, -R21.reuse ;  /* 0x00000009be9a7223 */ /* 0x180fe20000010815 */
[----:B------:R-:W-:Y:S02]  /*5db0*/  FFMA.FTZ R186, R176, R9, -R21 ;  /* 0x00000009b0ba7223 */ /* 0x000fe40000010815 */
[----:B------:R-:W-:Y:S01]  /*5dc0*/  MUFU.EX2 R39, R39 ;  /* 0x0000002700277308 */ /* 0x000fe20000000800 */
[----:B------:R-:W-:Y:S01]  /*5dd0*/  HGMMA.64x128x16.F32.BF16 R88, R156, gdesc[UR8].tnspB, R88, gsb0 ;  /* 0x41e000089c587df0 */ /* 0x000fe20008001858 */
[----:B------:R-:W-:Y:S01]  /*5de0*/  UIADD3 UR10, UR6, 0x300, URZ ;  /* 0x00000300060a7890 */ /* 0x000fe2000fffe03f */
[----:B------:R-:W-:Y:S01]  /*5df0*/  UMOV UR11, 0x40000040 ;  /* 0x40000040000b7882 */ /* 0x000fe20000000000 */
[----:B------:R-:W-:-:S04]  /*5e00*/  UIADD3 UR6, UR6, 0x380, URZ ;  /* 0x0000038006067890 */ /* 0x000fc8000fffe03f */
[----:B------:R-:W0:Y:S08]  /*5e10*/  MUFU.EX2 R152, R152 ;  /* 0x0000009800987308 */ /* 0x000e300000000800 */
[----:B------:R-:W1:Y:S08]  /*5e20*/  MUFU.EX2 R154, R154 ;  /* 0x0000009a009a7308 */ /* 0x000e700000000800 */
[----:B------:R-:W2:Y:S01]  /*5e30*/  MUFU.EX2 R186, R186 ;  /* 0x000000ba00ba7308 */ /* 0x000ea20000000800 */
[----:B0-----:R-:W-:-:S07]  /*5e40*/  F2FP.BF16.F32.PACK_AB R176, R152, R23 ;  /* 0x0000001798b0723e */ /* 0x001fce00000010ff */
[----:B------:R-:W-:Y:S01]  /*5e50*/  MUFU.EX2 R58, R58 ;  /* 0x0000003a003a7308 */ /* 0x000fe20000000800 */
[----:B-1----:R-:W-:-:S07]  /*5e60*/  F2FP.BF16.F32.PACK_AB R178, R154, R25 ;  /* 0x000000199ab2723e */ /* 0x002fce00000010ff */
[----:B------:R-:W-:Y:S01]  /*5e70*/  MUFU.EX2 R41, R41 ;  /* 0x0000002900297308 */ /* 0x000fe20000000800 */
[----:B--2---:R-:W-:-:S07]  /*5e80*/  F2FP.BF16.F32.PACK_AB R174, R186, R29 ;  /* 0x0000001dbaae723e */ /* 0x004fce00000010ff */
[----:B------:R-:W-:Y:S08]  /*5e90*/  MUFU.EX2 R43, R43 ;  /* 0x0000002b002b7308 */ /* 0x000ff00000000800 */
[----:B------:R-:W-:Y:S08]  /*5ea0*/  MUFU.EX2 R60, R60 ;  /* 0x0000003c003c7308 */ /* 0x000ff00000000800 */
[----:B------:R-:W-:Y:S08]  /*5eb0*/  MUFU.EX2 R45, R45 ;  /* 0x0000002d002d7308 */ /* 0x000ff00000000800 */
[----:B------:R-:W-:Y:S08]  /*5ec0*/  MUFU.EX2 R62, R62 ;  /* 0x0000003e003e7308 */ /* 0x000ff00000000800 */
[----:B------:R-:W-:Y:S08]  /*5ed0*/  MUFU.EX2 R47, R47 ;  /* 0x0000002f002f7308 */ /* 0x000ff00000000800 */
[----:B------:R-:W-:Y:S08]  /*5ee0*/  MUFU.EX2 R64, R64 ;  /* 0x0000004000407308 */ /* 0x000ff00000000800 */
[----:B------:R-:W-:Y:S01]  /*5ef0*/  MUFU.EX2 R49, R84 ;  /* 0x0000005400317308 */ /* 0x000fe20000000800 */
[----:B------:R-:W-:-:S02]  /*5f00*/  WARPGROUP.DEPBAR.LE gsb0, 0x0 ;  /* 0x00008000000079c5 */ /* 0x000fc40000010000 */
[----:B------:R-:W-:Y:S01]  /*5f10*/  WARPGROUP.ARRIVE ;  /* 0x00000000000079c5 */ /* 0x000fe20000000000 */
[-CC-:B------:R-:W-:Y:S01]  /*5f20*/  FFMA.FTZ R158, R68, R9.reuse, -R21.reuse ;  /* 0x00000009449e7223 */ /* 0x180fe20000010815 */
[-CC-:B------:R-:W-:Y:S01]  /*5f30*/  FFMA.FTZ R156, R202, R9.reuse, -R21.reuse ;  /* 0x00000009ca9c7223 */ /* 0x180fe20000010815 */
[-C--:B------:R-:W-:Y:S01]  /*5f40*/  FFMA.FTZ R68, R210, R9.reuse, -R21 ;  /* 0x00000009d2447223 */ /* 0x080fe20000010815 */
[-C--:B------:R-:W-:Y:S02]  /*5f50*/  FMUL.FTZ R21, R10, R9.reuse ;  /* 0x000000090a157220 */ /* 0x080fe40000410000 */
[----:B------:R-:W-:Y:S01]  /*5f60*/  HGMMA.64x128x16.F32.BF16 R88, R160, gdesc[UR8].tnspB, R88, gsb0 ;  /* 0x41e00008a0587df0 */ /* 0x000fe20008001858 */
[----:B------:R-:W-:Y:S01]  /*5f70*/  UMOV UR10, UR6 ;  /* 0x00000006000a7c82 */ /* 0x000fe20008000000 */
[----:B------:R-:W-:Y:S01]  /*5f80*/  UMOV UR11, 0x40000040 ;  /* 0x40000040000b7882 */ /* 0x000fe20000000000 */
[-CC-:B------:R-:W-:Y:S01]  /*5f90*/  FFMA.FTZ R14, R14, R9.reuse, -R21.reuse ;  /* 0x000000090e0e7223 */ /* 0x180fe20000010815 */
[-CC-:B------:R-:W-:Y:S01]  /*5fa0*/  FFMA.FTZ R18, R18, R9.reuse, -R21.reuse ;  /* 0x0000000912127223 */ /* 0x180fe20000010815 */
[-CC-:B------:R-:W-:Y:S01]  /*5fb0*/  FFMA.FTZ R20, R20, R9.reuse, -R21.reuse ;  /* 0x0000000914147223 */ /* 0x180fe20000010815 */
[-CC-:B------:R-:W-:Y:S01]  /*5fc0*/  FFMA.FTZ R22, R22, R9.reuse, -R21.reuse ;  /* 0x0000000916167223 */ /* 0x180fe20000010815 */
[----:B------:R0:W1:Y:S01]  /*5fd0*/  MUFU.EX2 R181, R14 ;  /* 0x0000000e00b57308 */ /* 0x0000620000000800 */
[-CC-:B------:R-:W-:Y:S01]  /*5fe0*/  FFMA.FTZ R24, R24, R9.reuse, -R21.reuse ;  /* 0x0000000918187223 */ /* 0x180fe20000010815 */
[-CC-:B------:R-:W-:Y:S01]  /*5ff0*/  FFMA.FTZ R26, R26, R9.reuse, -R21.reuse ;  /* 0x000000091a1a7223 */ /* 0x180fe20000010815 */
[-CC-:B------:R-:W-:Y:S01]  /*6000*/  FFMA.FTZ R28, R28, R9.reuse, -R21.reuse ;  /* 0x000000091c1c7223 */ /* 0x180fe20000010815 */
[-CC-:B------:R-:W-:Y:S01]  /*6010*/  FFMA.FTZ R30, R30, R9.reuse, -R21.reuse ;  /* 0x000000091e1e7223 */ /* 0x180fe20000010815 */
[-CC-:B------:R-:W-:Y:S01]  /*6020*/  FFMA.FTZ R32, R32, R9.reuse, -R21.reuse ;  /* 0x0000000920207223 */ /* 0x180fe20000010815 */
[-CC-:B------:R-:W-:Y:S01]  /*6030*/  FFMA.FTZ R34, R34, R9.reuse, -R21.reuse ;  /* 0x0000000922227223 */ /* 0x180fe20000010815 */
[-CC-:B------:R-:W-:Y:S01]  /*6040*/  FFMA.FTZ R175, R36, R9.reuse, -R21.reuse ;  /* 0x0000000924af7223 */ /* 0x180fe20000010815 */
[----:B------:R2:W3:Y:S01]  /*6050*/  MUFU.EX2 R72, R18 ;  /* 0x0000001200487308 */ /* 0x0004e20000000800 */
[-CC-:B------:R-:W-:Y:S01]  /*6060*/  FFMA.FTZ R38, R38, R9.reuse, -R21.reuse ;  /* 0x0000000926267223 */ /* 0x180fe20000010815 */
[-CC-:B------:R-:W-:Y:S01]  /*6070*/  FFMA.FTZ R169, R40, R9.reuse, -R21.reuse ;  /* 0x0000000928a97223 */ /* 0x180fe20000010815 */
[-CC-:B0-----:R-:W-:Y:S01]  /*6080*/  FFMA.FTZ R14, R42, R9.reuse, -R21.reuse ;  /* 0x000000092a0e7223 */ /* 0x181fe20000010815 */
[-CC-:B------:R-:W-:Y:S01]  /*6090*/  FFMA.FTZ R171, R44, R9.reuse, -R21.reuse ;  /* 0x000000092cab7223 */ /* 0x180fe20000010815 */
[-CC-:B------:R-:W-:Y:S01]  /*60a0*/  FFMA.FTZ R153, R50, R9.reuse, -R21.reuse ;  /* 0x0000000932997223 */ /* 0x180fe20000010815 */
[-CC-:B------:R-:W-:Y:S01]  /*60b0*/  FFMA.FTZ R48, R48, R9.reuse, -R21.reuse ;  /* 0x0000000930307223 */ /* 0x180fe20000010815 */
[----:B------:R-:W-:Y:S01]  /*60c0*/  FFMA.FTZ R52, R52, R9, -R21 ;  /* 0x0000000934347223 */ /* 0x000fe20000010815 */
[----:B------:R0:W4:Y:S01]  /*60d0*/  MUFU.EX2 R76, R20 ;  /* 0x00000014004c7308 */ /* 0x0001220000000800 */
[----:B-1----:R-:W-:Y:S01]  /*60e0*/  FFMA.FTZ R7, R8, R7, R181 ;  /* 0x0000000708077223 */ /* 0x002fe200000100b5 */
[-CC-:B--2---:R-:W-:Y:S01]  /*60f0*/  FFMA.FTZ R18, R46, R9.reuse, -R21.reuse ;  /* 0x000000092e127223 */ /* 0x184fe20000010815 */
[-CC-:B------:R-:W-:Y:S01]  /*6100*/  FFMA.FTZ R80, R80, R9.reuse, -R21.reuse ;  /* 0x0000000950507223 */ /* 0x180fe20000010815 */
[-CC-:B------:R-:W-:Y:S01]  /*6110*/  FFMA.FTZ R66, R66, R9.reuse, -R21.reuse ;  /* 0x0000000942427223 */ /* 0x180fe20000010815 */
[-CC-:B------:R-:W-:Y:S01]  /*6120*/  FFMA.FTZ R168, R168, R9.reuse, -R21.reuse ;  /* 0x00000009a8a87223 */ /* 0x180fe20000010815 */
[-CC-:B------:R-:W-:Y:S01]  /*6130*/  FFMA.FTZ R70, R70, R9.reuse, -R21.reuse ;  /* 0x0000000946467223 */ /* 0x180fe20000010815 */
[----:B------:R-:W-:Y:S01]  /*6140*/  FFMA.FTZ R170, R170, R9, -R21 ;  /* 0x00000009aaaa7223 */ /* 0x000fe20000010815 */
[----:B------:R-:W1:Y:S01]  /*6150*/  MUFU.EX2 R22, R22 ;  /* 0x0000001600167308 */ /* 0x000e620000000800 */
[----:B0-----:R-:W-:-:S02]  /*6160*/  IMAD.U32 R20, RZ, RZ, UR7 ;  /* 0x00000007ff147e24 */ /* 0x001fc4000f8e00ff */
[----:B---3--:R-:W-:Y:S01]  /*6170*/  FADD.FTZ R7, R72, R7 ;  /* 0x0000000748077221 */ /* 0x008fe20000010000 */
[-CC-:B------:R-:W-:Y:S01]  /*6180*/  FFMA.FTZ R74, R74, R9.reuse, -R21.reuse ;  /* 0x000000094a4a7223 */ /* 0x180fe20000010815 */
[-CC-:B------:R-:W-:Y:S01]  /*6190*/  FFMA.FTZ R212, R212, R9.reuse, -R21.reuse ;  /* 0x00000009d4d47223 */ /* 0x180fe20000010815 */
[-CC-:B------:R-:W-:Y:S01]  /*61a0*/  FFMA.FTZ R78, R78, R9.reuse, -R21.reuse ;  /* 0x000000094e4e7223 */ /* 0x180fe20000010815 */
[-CC-:B------:R-:W-:Y:S01]  /*61b0*/  FFMA.FTZ R214, R214, R9.reuse, -R21.reuse ;  /* 0x00000009d6d67223 */ /* 0x180fe20000010815 */
[-C--:B------:R-:W-:Y:S01]  /*61c0*/  FFMA.FTZ R82, R82, R9.reuse, -R21 ;  /* 0x0000000952527223 */ /* 0x080fe20000010815 */
[----:B------:R-:W0:Y:S01]  /*61d0*/  MUFU.EX2 R24, R24 ;  /* 0x0000001800187308 */ /* 0x000e220000000800 */
[----:B----4-:R-:W-:Y:S01]  /*61e0*/  FADD.FTZ R7, R76, R7 ;  /* 0x000000074c077221 */ /* 0x010fe20000010000 */
[-CC-:B------:R-:W-:Y:S01]  /*61f0*/  FFMA.FTZ R216, R216, R9.reuse, -R21.reuse ;  /* 0x00000009d8d87223 */ /* 0x180fe20000010815 */
[-CC-:B------:R-:W-:Y:S01]  /*6200*/  FFMA.FTZ R86, R86, R9.reuse, -R21.reuse ;  /* 0x0000000956567223 */ /* 0x180fe20000010815 */
[----:B------:R-:W-:Y:S01]  /*6210*/  FFMA.FTZ R21, R218, R9, -R21 ;  /* 0x00000009da157223 */ /* 0x000fe20000010815 */
[----:B------:R-:W-:-:S03]  /*6220*/  F2FP.BF16.F32.PACK_AB R181, R72, R181 ;  /* 0x000000b548b5723e */ /* 0x000fc600000010ff */
[----:B------:R-:W2:Y:S01]  /*6230*/  MUFU.EX2 R26, R26 ;  /* 0x0000001a001a7308 */ /* 0x000ea20000000800 */
[C---:B-1----:R-:W-:Y:S01]  /*6240*/  FADD.FTZ R7, R22.reuse, R7 ;  /* 0x0000000716077221 */ /* 0x042fe20000010000 */
[----:B------:R-:W-:-:S06]  /*6250*/  F2FP.BF16.F32.PACK_AB R183, R22, R76 ;  /* 0x0000004c16b7723e */ /* 0x000fcc00000010ff */
[----:B------:R-:W1:Y:S01]  /*6260*/  MUFU.EX2 R28, R28 ;  /* 0x0000001c001c7308 */ /* 0x000e620000000800 */
[----:B0-----:R-:W-:-:S07]  /*6270*/  FADD.FTZ R7, R24, R7 ;  /* 0x0000000718077221 */ /* 0x001fce0000010000 */
[----:B------:R-:W0:Y:S01]  /*6280*/  MUFU.EX2 R30, R30 ;  /* 0x0000001e001e7308 */ /* 0x000e220000000800 */
[C---:B--2---:R-:W-:Y:S01]  /*6290*/  FADD.FTZ R7, R26.reuse, R7 ;  /* 0x000000071a077221 */ /* 0x044fe20000010000 */
[----:B------:R-:W-:-:S06]  /*62a0*/  F2FP.BF16.F32.PACK_AB R177, R26, R24 ;  /* 0x000000181ab1723e */ /* 0x000fcc00000010ff */
[----:B------:R-:W2:Y:S01]  /*62b0*/  MUFU.EX2 R32, R32 ;  /* 0x0000002000207308 */ /* 0x000ea20000000800 */
[----:B-1----:R-:W-:-:S07]  /*62c0*/  FADD.FTZ R7, R28, R7 ;  /* 0x000000071c077221 */ /* 0x002fce0000010000 */
[----:B------:R-:W1:Y:S01]  /*62d0*/  MUFU.EX2 R34, R34 ;  /* 0x0000002200227308 */ /* 0x000e620000000800 */
[C---:B0-----:R-:W-:Y:S01]  /*62e0*/  FADD.FTZ R7, R30.reuse, R7 ;  /* 0x000000071e077221 */ /* 0x041fe20000010000 */
[----:B------:R-:W-:-:S06]  /*62f0*/  F2FP.BF16.F32.PACK_AB R179, R30, R28 ;  /* 0x0000001c1eb3723e */ /* 0x000fcc00000010ff */
[----:B------:R-:W-:Y:S01]  /*6300*/  MUFU.EX2 R175, R175 ;  /* 0x000000af00af7308 */ /* 0x000fe20000000800 */
[----:B--2---:R-:W-:-:S07]  /*6310*/  FADD.FTZ R7, R32, R7 ;  /* 0x0000000720077221 */ /* 0x004fce0000010000 */
[----:B------:R-:W-:Y:S01]  /*6320*/  MUFU.EX2 R38, R38 ;  /* 0x0000002600267308 */ /* 0x000fe20000000800 */
[----:B-1----:R-:W-:-:S07]  /*6330*/  F2FP.BF16.F32.PACK_AB R173, R34, R32 ;  /* 0x0000002022ad723e */ /* 0x002fce00000010ff */
[----:B------:R-:W-:Y:S08]  /*6340*/  MUFU.EX2 R169, R169 ;  /* 0x000000a900a97308 */ /* 0x000ff00000000800 */
[----:B------:R-:W-:Y:S08]  /*6350*/  MUFU.EX2 R14, R14 ;  /* 0x0000000e000e7308 */ /* 0x000ff00000000800 */
[----:B------:R-:W-:Y:S08]  /*6360*/  MUFU.EX2 R171, R171 ;  /* 0x000000ab00ab7308 */ /* 0x000ff00000000800 */
[----:B------:R-:W0:Y:S08]  /*6370*/  MUFU.EX2 R156, R156 ;  /* 0x0000009c009c7308 */ /* 0x000e300000000800 */
[----:B------:R-:W-:Y:S01]  /*6380*/  MUFU.EX2 R18, R18 ;  /* 0x0000001200127308 */ /* 0x000fe20000000800 */
[----:B------:R-:W-:-:S02]  /*6390*/  WARPGROUP.DEPBAR.LE gsb0, 0x0 ;  /* 0x00008000000079c5 */ /* 0x000fc40000010000 */
[----:B------:R-:W-:-:S05]  /*63a0*/  WARPGROUP.ARRIVE ;  /* 0x00000000000079c5 */ /* 0x000fca0000000000 */
[----:B------:R-:W-:Y:S01]  /*63b0*/  MUFU.EX2 R153, R153 ;  /* 0x0000009900997308 */ /* 0x000fe20000000800 */
[----:B------:R-:W-:Y:S02]  /*63c0*/  F2FP.BF16.F32.PACK_AB R160, R60, R43 ;  /* 0x0000002b3ca0723e */ /* 0x000fe400000010ff */
[----:B------:R-:W-:Y:S01]  /*63d0*/  F2FP.BF16.F32.PACK_AB R162, R62, R45 ;  /* 0x0000002d3ea2723e */ /* 0x000fe200000010ff */
[----:B------:R-:W-:Y:S04]  /*63e0*/  HGMMA.64x128x16.F32.BF16 R88, R164, gdesc[UR8].tnspB, R88, gsb0 ;  /* 0x41e00008a4587df0 */ /* 0x000fe80008001858 */
[----:B------:R-:W-:Y:S08]  /*63f0*/  MUFU.EX2 R48, R48 ;  /* 0x0000003000307308 */ /* 0x000ff00000000800 */
[----:B------:R-:W-:Y:S08]  /*6400*/  MUFU.EX2 R155, R52 ;  /* 0x00000034009b7308 */ /* 0x000ff00000000800 */
[----:B------:R-:W-:Y:S08]  /*6410*/  MUFU.EX2 R80, R80 ;  /* 0x0000005000507308 */ /* 0x000ff00000000800 */
[----:B------:R-:W-:Y:S08]  /*6420*/  MUFU.EX2 R157, R66 ;  /* 0x00000042009d7308 */ /* 0x000ff00000000800 */
[----:B------:R1:W-:Y:S08]  /*6430*/  MUFU.EX2 R36, R168 ;  /* 0x000000a800247308 */ /* 0x0003f00000000800 */
[----:B------:R-:W-:Y:S01]  /*6440*/  MUFU.EX2 R158, R158 ;  /* 0x0000009e009e7308 */ /* 0x000fe20000000800 */
[----:B-1----:R-:W-:-:S07]  /*6450*/  F2FP.BF16.F32.PACK_AB R168, R188, R31 ;  /* 0x0000001fbca8723e */ /* 0x002fce00000010ff */
[----:B------:R-:W-:Y:S08]  /*6460*/  MUFU.EX2 R159, R70 ;  /* 0x00000046009f7308 */ /* 0x000ff00000000800 */
[----:B------:R0:W-:Y:S08]  /*6470*/  MUFU.EX2 R17, R170 ;  /* 0x000000aa00117308 */ /* 0x0001f00000000800 */
[----:B------:R-:W-:Y:S01]  /*6480*/  MUFU.EX2 R161, R74 ;  /* 0x0000004a00a17308 */ /* 0x000fe20000000800 */
[----:B0-----:R-:W-:-:S07]  /*6490*/  F2FP.BF16.F32.PACK_AB R170, R156, R33 ;  /* 0x000000219caa723e */ /* 0x001fce00000010ff */
[----:B------:R-:W-:Y:S08]  /*64a0*/  MUFU.EX2 R212, R212 ;  /* 0x000000d400d47308 */ /* 0x000ff00000000800 */
[----:B------:R-:W-:Y:S08]  /*64b0*/  MUFU.EX2 R163, R78 ;  /* 0x0000004e00a37308 */ /* 0x000ff00000000800 */
[----:B------:R-:W-:Y:S08]  /*64c0*/  MUFU.EX2 R214, R214 ;  /* 0x000000d600d67308 */ /* 0x000ff00000000800 */
[----:B------:R-:W-:Y:S08]  /*64d0*/  MUFU.EX2 R216, R216 ;  /* 0x000000d800d87308 */ /* 0x000ff00000000800 */
[----:B------:R-:W-:Y:S08]  /*64e0*/  MUFU.EX2 R86, R86 ;  /* 0x0000005600567308 */ /* 0x000ff00000000800 */
[----:B------:R-:W0:Y:S08]  /*64f0*/  MUFU.EX2 R68, R68 ;  /* 0x0000004400447308 */ /* 0x000e300000000800 */
[----:B------:R-:W1:Y:S01]  /*6500*/  MUFU.EX2 R21, R21 ;  /* 0x0000001500157308 */ /* 0x000e620000000800 */
[----:B------:R-:W-:-:S02]  /*6510*/  WARPGROUP.DEPBAR.LE gsb0, 0x0 ;  /* 0x00008000000079c5 */ /* 0x000fc40000010000 */
[----:B------:R2:W-:Y:S05]  /*6520*/  @!P1 SYNCS.ARRIVE.TRANS64.RED.A1T0 RZ, [R15+URZ], RZ ;  /* 0x000000ff0fff99a7 */ /* 0x0005ea000810043f */
[----:B------:R-:W3:Y:S01]  /*6530*/  MUFU.EX2 R165, R82 ;  /* 0x0000005200a57308 */ /* 0x000ee20000000800 */
[----:B------:R-:W-:Y:S02]  /*6540*/  F2FP.BF16.F32.PACK_AB R164, R64, R47 ;  /* 0x0000002f40a4723e */ /* 0x000fe400000010ff */
[----:B0-----:R-:W-:Y:S02]  /*6550*/  F2FP.BF16.F32.PACK_AB R166, R68, R49 ;  /* 0x0000003144a6723e */ /* 0x001fe400000010ff */
[----:B-1----:R-:W-:-:S02]  /*6560*/  F2FP.BF16.F32.PACK_AB R167, R21, R86 ;  /* 0x0000005615a7723e */ /* 0x002fc400000010ff */
[----:B--2---:R-:W-:-:S04]  /*6570*/  @!P1 IADD3 R15, R20, 0x34860, RZ ;  /* 0x00034860140f9810 */ /* 0x004fc80007ffe0ff */
[----:B------:R-:W-:Y:S01]  /*6580*/  @!P1 PRMT R20, RZ, 0x654, R15 ;  /* 0x00000654ff149816 */ /* 0x000fe2000000000f */
[----:B------:R-:W-:-:S03]  /*6590*/  FADD.FTZ R15, R19, R6 ;  /* 0x00000006130f7221 */ /* 0x000fc60000010000 */
[----:B------:R0:W-:Y:S01]  /*65a0*/  @!P1 SYNCS.ARRIVE.TRANS64.RED.A1T0 RZ, [R20+URZ], RZ ;  /* 0x000000ff14ff99a7 */ /* 0x0001e2000810043f */
[C---:B------:R-:W-:Y:S01]  /*65b0*/  FADD.FTZ R6, R182.reuse, R15 ;  /* 0x0000000fb6067221 */ /* 0x040fe20000010000 */
[----:B------:R-:W-:-:S03]  /*65c0*/  F2FP.BF16.F32.PACK_AB R182, R182, R19 ;  /* 0x00000013b6b6723e */ /* 0x000fc600000010ff */
[----:B------:R-:W-:-:S04]  /*65d0*/  FADD.FTZ R15, R23, R6 ;  /* 0x00000006170f7221 */ /* 0x000fc80000010000 */
[----:B------:R-:W-:Y:S01]  /*65e0*/  FADD.FTZ R6, R152, R15 ;  /* 0x0000000f98067221 */ /* 0x000fe20000010000 */
[----:B------:R-:W-:-:S03]  /*65f0*/  F2FP.BF16.F32.PACK_AB R152, R54, R35 ;  /* 0x000000233698723e */ /* 0x000fc600000010ff */
[----:B------:R-:W-:-:S04]  /*6600*/  FADD.FTZ R15, R25, R6 ;  /* 0x00000006190f7221 */ /* 0x000fc80000010000 */
[----:B------:R-:W-:Y:S01]  /*6610*/  FADD.FTZ R6, R154, R15 ;  /* 0x0000000f9a067221 */ /* 0x000fe20000010000 */
[----:B------:R-:W-:-:S03]  /*6620*/  F2FP.BF16.F32.PACK_AB R154, R56, R37 ;  /* 0x00000025389a723e */ /* 0x000fc600000010ff */
[----:B------:R-:W-:-:S04]  /*6630*/  FADD.FTZ R15, R27, R6 ;  /* 0x000000061b0f7221 */ /* 0x000fc80000010000 */
[----:B------:R-:W-:-:S04]  /*6640*/  FADD.FTZ R6, R184, R15 ;  /* 0x0000000fb8067221 */ /* 0x000fc80000010000 */
[----:B------:R-:W-:Y:S01]  /*6650*/  FADD.FTZ R15, R29, R6 ;  /* 0x000000061d0f7221 */ /* 0x000fe20000010000 */
[----:B------:R-:W-:-:S03]  /*6660*/  FADD.FTZ R6, R34, R7 ;  /* 0x0000000722067221 */ /* 0x000fc60000010000 */
[----:B0-----:R-:W-:Y:S01]  /*6670*/  FADD.FTZ R20, R186, R15 ;  /* 0x0000000fba147221 */ /* 0x001fe20000010000 */
[----:B------:R-:W-:Y:S01]  /*6680*/  FADD.FTZ R6, R175, R6 ;  /* 0x00000006af067221 */ /* 0x000fe20000010000 */
[C---:B------:R-:W-:Y:S02]  /*6690*/  F2FP.BF16.F32.PACK_AB R175, R38.reuse, R175 ;  /* 0x000000af26af723e */ /* 0x040fe400000010ff */
[----:B------:R-:W-:Y:S01]  /*66a0*/  FADD.FTZ R7, R31, R20 ;  /* 0x000000141f077221 */ /* 0x000fe20000010000 */
[----:B------:R-:W-:-:S03]  /*66b0*/  FADD.FTZ R6, R38, R6 ;  /* 0x0000000626067221 */ /* 0x000fc60000010000 */
[----:B------:R-:W-:Y:S01]  /*66c0*/  FADD.FTZ R20, R188, R7 ;  /* 0x00000007bc147221 */ /* 0x000fe20000010000 */
        /* <DEDUP_REMOVED lines=8> */
[----:B------:R-:W-:Y:S01]  /*6750*/  FADD.FTZ R6, R18, R7 ;  /* 0x0000000712067221 */ /* 0x000fe20000010000 */
[----:B------:R-:W-:Y:S02]  /*6760*/  F2FP.BF16.F32.PACK_AB R156, R58, R39 ;  /* 0x000000273a9c723e */ /* 0x000fe400000010ff */
[----:B------:R-:W-:Y:S01]  /*6770*/  FADD.FTZ R20, R54, R15 ;  /* 0x0000000f36147221 */ /* 0x000fe20000010000 */
[----:B------:R-:W-:Y:S01]  /*6780*/  FADD.FTZ R6, R153, R6 ;  /* 0x0000000699067221 */ /* 0x000fe20000010000 */
[----:B------:R-:W-:-:S02]  /*6790*/  F2FP.BF16.F32.PACK_AB R153, R48, R153 ;  /* 0x000000993099723e */ /* 0x000fc400000010ff */
        /* <DEDUP_REMOVED lines=9> */
[----:B------:R-:W-:Y:S02]  /*6830*/  F2FP.BF16.F32.PACK_AB R157, R36, R157 ;  /* 0x0000009d249d723e */ /* 0x000fe400000010ff */
[----:B------:R-:W-:Y:S01]  /*6840*/  FADD.FTZ R14, R158, R7 ;  /* 0x000000079e0e7221 */ /* 0x000fe20000010000 */
[----:B------:R-:W-:Y:S01]  /*6850*/  FADD.FTZ R6, R36, R6 ;  /* 0x0000000624067221 */ /* 0x000fe20000010000 */
[C---:B------:R-:W-:Y:S02]  /*6860*/  F2FP.BF16.F32.PACK_AB R158, R41.reuse, R158 ;  /* 0x0000009e299e723e */ /* 0x040fe400000010ff */
[----:B------:R-:W-:Y:S01]  /*6870*/  FADD.FTZ R14, R41, R14 ;  /* 0x0000000e290e7221 */ /* 0x000fe20000010000 */
[----:B------:R-:W-:Y:S01]  /*6880*/  FADD.FTZ R6, R159, R6 ;  /* 0x000000069f067221 */ /* 0x000fe20000010000 */
[----:B------:R-:W-:-:S02]  /*6890*/  F2FP.BF16.F32.PACK_AB R159, R17, R159 ;  /* 0x0000009f119f723e */ /* 0x000fc400000010ff */
[----:B------:R-:W-:Y:S01]  /*68a0*/  FADD.FTZ R7, R43, R14 ;  /* 0x0000000e2b077221 */ /* 0x000fe20000010000 */
[----:B------:R-:W-:Y:S01]  /*68b0*/  FADD.FTZ R6, R17, R6 ;  /* 0x0000000611067221 */ /* 0x000fe20000010000 */
[----:B------:R-:W-:Y:S02]  /*68c0*/  IMAD.MOV.U32 R17, RZ, RZ, R12 ;  /* 0x000000ffff117224 */ /* 0x000fe400078e000c */
        /* <DEDUP_REMOVED lines=11> */
[----:B---3--:R-:W-:Y:S01]  /*6980*/  FADD.FTZ R6, R165, R6 ;  /* 0x00000006a5067221 */ /* 0x008fe20000010000 */
[C---:B------:R-:W-:Y:S02]  /*6990*/  F2FP.BF16.F32.PACK_AB R165, R216.reuse, R165 ;  /* 0x000000a5d8a5723e */ /* 0x040fe400000010ff */
[----:B------:R-:W-:Y:S01]  /*69a0*/  FADD.FTZ R15, R49, R14 ;  /* 0x0000000e310f7221 */ /* 0x000fe20000010000 */
[----:B------:R-:W-:Y:S01]  /*69b0*/  FADD.FTZ R7, R216, R6 ;  /* 0x00000006d8077221 */ /* 0x000fe20000010000 */
[----:B------:R-:W-:Y:S02]  /*69c0*/  IMAD.MOV.U32 R14, RZ, RZ, R3 ;  /* 0x000000ffff0e7224 */ /* 0x000fe400078e0003 */
[----:B------:R-:W-:Y:S01]  /*69d0*/  FADD.FTZ R6, R68, R15 ;  /* 0x0000000f44067221 */ /* 0x000fe20000010000 */
[----:B------:R-:W-:Y:S01]  /*69e0*/  FADD.FTZ R7, R86, R7 ;  /* 0x0000000756077221 */ /* 0x000fe20000010000 */
[----:B------:R-:W-:-:S03]  /*69f0*/  MOV R15, R10 ;  /* 0x0000000a000f7202 */ /* 0x000fc60000000f00 */
[----:B------:R-:W-:Y:S01]  /*6a00*/  FADD.FTZ R7, R21, R7 ;  /* 0x0000000715077221 */ /* 0x000fe20000010000 */
[----:B------:R-:W-:Y:S06]  /*6a10*/  @P2 BRA `(.L_x_28) ;  /* 0xffffffd400e42947 */ /* 0x000fec000383ffff */
.L_x_19:
[----:B------:R-:W-:Y:S06]  /*6a20*/  BAR.ARV 0x8, 0x180 ;  /* 0x0206000000007b1d */ /* 0x000fec0000002000 */
        /* <DEDUP_REMOVED lines=64> */
[----:B------:R-:W-:Y:S06]  /*6e30*/  @!P0 BRA `(.L_x_29) ;  /* 0x0000000000048947 */ /* 0x000fec0003800000 */
[----:B------:R-:W-:Y:S01]  /*6e40*/  BPT.TRAP 0x1 ;  /* 0x000000040000795c */ /* 0x000fe20000300000 */
.L_x_29:
[----:B------:R-:W-:Y:S02]  /*6e50*/  SHF.L.U32 R3, R3, 0x1f, RZ ;  /* 0x0000001f03037819 */ /* 0x000fe400000006ff */
[----:B------:R-:W-:-:S04]  /*6e60*/  LEA R14, R0, UR36, 0x3 ;  /* 0x00000024000e7c11 */ /* 0x000fc8000f8e18ff */
[----:B------:R0:W1:Y:S01]  /*6e70*/  SYNCS.PHASECHK.TRANS64.TRYWAIT P2, [R14+URZ+0x34850], R3 ;  /* 0x034850030e0075a7 */ /* 0x000062000804017f */
[----:B------:R-:W-:Y:S05]  /*6e80*/  @!P0 BRA `(.L_x_30) ;  /* 0x0000000000048947 */ /* 0x000fea0003800000 */
[----:B------:R-:W-:Y:S01]  /*6e90*/  BPT.TRAP 0x1 ;  /* 0x000000040000795c */ /* 0x000fe20000300000 */
.L_x_30:
[----:B-1----:R-:W-:Y:S05]  /*6ea0*/  @P2 BRA `(.L_x_31) ;  /* 0x0000000000082947 */ /* 0x002fea0003800000 */
[----:B------:R-:W1:Y:S02]  /*6eb0*/  SYNCS.PHASECHK.TRANS64.TRYWAIT P0, [R14+URZ+0x34850], R3 ;  /* 0x034850030e0075a7 */ /* 0x000e64000800017f */
[----:B-1----:R-:W-:Y:S05]  /*6ec0*/  @!P0 BRA `(.L_x_32) ;  /* 0x0000006000188947 */ /* 0x002fea0003800000 */
.L_x_31:
[----:B------:R-:W-:Y:S01]  /*6ed0*/  UIADD3 UR36, UR36, 0x400, URZ ;  /* 0x0000040024247890 */ /* 0x000fe2000fffe03f */
[----:B------:R-:W-:Y:S01]  /*6ee0*/  R2UR UR5, R0 ;  /* 0x00000000000572ca */ /* 0x000fe200000e0000 */
[----:B------:R-:W-:Y:S01]  /*6ef0*/  WARPGROUP.ARRIVE ;  /* 0x00000000000079c5 */ /* 0x000fe20000000000 */
[----:B------:R-:W-:Y:S01]  /*6f00*/  UMOV UR7, 0x40000040 ;  /* 0x4000004000077882 */ /* 0x000fe20000000000 */
[----:B------:R-:W-:Y:S01]  /*6f10*/  USHF.R.U32.HI UR36, URZ, 0x4, UR36 ;  /* 0x000000043f247899 */ /* 0x000fe20008011624 */
[----:B01----:R-:W0:Y:S01]  /*6f20*/  SHFL.BFLY PT, R3, R6, 0x2, 0x1f ;  /* 0x0c401f0006037f89 */ /* 0x003e2200000e0000 */
[----:B------:R-:W-:Y:S01]  /*6f30*/  @!P1 IADD3 R11, R14, 0x34860, RZ ;  /* 0x000348600e0b9810 */ /* 0x000fe20007ffe0ff */
[----:B------:R-:W-:Y:S01]  /*6f40*/  IMAD.MOV.U32 R4, RZ, RZ, RZ ;  /* 0x000000ffff047224 */ /* 0x000fe200078e00ff */
[----:B------:R-:W-:Y:S01]  /*6f50*/  ULOP3.LUT UR36, UR36, 0x3fff, URZ, 0xc0, !UPT ;  /* 0x00003fff24247892 */ /* 0x000fe2000f8ec03f */
[----:B------:R-:W1:Y:S01]  /*6f60*/  SHFL.BFLY PT, R0, R7, 0x2, 0x1f ;  /* 0x0c401f0007007f89 */ /* 0x000e6200000e0000 */
[----:B------:R-:W-:-:S02]  /*6f70*/  @!P1 PRMT R11, RZ, 0x654, R11 ;  /* 0x00000654ff0b9816 */ /* 0x000fc4000000000b */
[----:B------:R-:W-:-:S04]  /*6f80*/  ULOP3.LUT UR4, UR36, 0x4000000, URZ, 0xfc, !UPT ;  /* 0x0400000024047892 */ /* 0x000fc8000f8efc3f */
[----:B------:R-:W-:-:S07]  /*6f90*/  ULEA UR4, UR5, UR4, 0xb ;  /* 0x0000000405047291 */ /* 0x000fce000f8e583f */
[----:B------:R-:W-:Y:S02]  /*6fa0*/  UMOV UR6, UR4 ;  /* 0x0000000400067c82 */ /* 0x000fe40008000000 */
[----:B------:R-:W-:Y:S01]  /*6fb0*/  HGMMA.64x128x16.F32.BF16 R24, R180, gdesc[UR4].tnspB, R24, gsb0 ;  /* 0x41e00004b4187df0 */ /* 0x000fe20008001818 */
[----:B------:R-:W-:Y:S01]  /*6fc0*/  UIADD3 UR6, UR4, 0x80, URZ ;  /* 0x0000008004067890 */ /* 0x000fe2000fffe03f */
[----:B------:R-:W-:Y:S01]  /*6fd0*/  UMOV UR7, 0x40000040 ;  /* 0x4000004000077882 */ /* 0x000fe20000000000 */
[----:B0-----:R-:W-:Y:S01]  /*6fe0*/  FADD.FTZ R3, R3, R6 ;  /* 0x0000000603037221 */ /* 0x001fe20000010000 */
[----:B-1----:R-:W-:-:S04]  /*6ff0*/  FADD.FTZ R2, R0, R7 ;  /* 0x0000000700027221 */ /* 0x002fc80000010000 */
[----:B------:R-:W0:Y:S04]  /*7000*/  SHFL.BFLY PT, R0, R3, 0x1, 0x1f ;  /* 0x0c201f0003007f89 */ /* 0x000e2800000e0000 */
[----:B------:R-:W1:Y:S01]  /*7010*/  SHFL.BFLY PT, R5, R2, 0x1, 0x1f ;  /* 0x0c201f0002057f89 */ /* 0x000e6200000e0000 */
[----:B0-----:R-:W-:Y:S01]  /*7020*/  FADD.FTZ R13, R3, R0 ;  /* 0x00000000030d7221 */ /* 0x001fe20000010000 */
[----:B------:R-:W-:Y:S01]  /*7030*/  IMAD.MOV.U32 R3, RZ, RZ, -0x800000 ;  /* 0xff800000ff037424 */ /* 0x000fe200078e00ff */
[----:B------:R-:W-:Y:S01]  /*7040*/  MOV R0, 0xff800000 ;  /* 0xff80000000007802 */ /* 0x000fe20000000f00 */
[----:B-1----:R-:W-:Y:S02]  /*7050*/  FADD.FTZ R15, R2, R5 ;  /* 0x00000005020f7221 */ /* 0x002fe40000010000 */
[----:B------:R-:W-:Y:S01]  /*7060*/  FSETP.NE.FTZ.AND P0, PT, R13, RZ, PT ;  /* 0x000000ff0d00720b */ /* 0x000fe20003f15000 */
[----:B------:R-:W-:-:S02]  /*7070*/  IMAD.MOV.U32 R2, RZ, RZ, RZ ;  /* 0x000000ffff027224 */ /* 0x000fc400078e00ff */
[----:B------:R-:W-:-:S10]  /*7080*/  FSETP.NE.FTZ.AND P2, PT, R15, RZ, PT ;  /* 0x000000ff0f00720b */ /* 0x000fd40003f55000 */
[----:B------:R-:W0:Y:S01]  /*7090*/  @P0 MUFU.LG2 R8, R13 ;  /* 0x0000000d00080308 */ /* 0x000e220000000c00 */
[C---:B------:R-:W-:Y:S02]  /*70a0*/  @P0 FMUL.FTZ R5, R9.reuse, 0.69314718246459960938 ;  /* 0x3f31721809050820 */ /* 0x040fe40000410000 */
[----:B------:R-:W-:-:S05]  /*70b0*/  @P2 FMUL.FTZ R14, R9, 0.69314718246459960938 ;  /* 0x3f317218090e2820 */ /* 0x000fca0000410000 */
[----:B------:R-:W1:Y:S08]  /*70c0*/  @P2 MUFU.LG2 R6, R15 ;  /* 0x0000000f00062308 */ /* 0x000e700000000c00 */
[----:B------:R-:W2:Y:S01]  /*70d0*/  @P0 MUFU.RCP R4, R13 ;  /* 0x0000000d00040308 */ /* 0x000ea20000001000 */
[----:B0-----:R-:W-:-:S04]  /*70e0*/  @P0 FMUL.FTZ R8, R8, 0.69314718246459960938 ;  /* 0x3f31721808080820 */ /* 0x001fc80000410000 */
[----:B------:R-:W-:Y:S01]  /*70f0*/  @P0 FFMA.FTZ R3, R5, R12, R8 ;  /* 0x0000000c05030223 */ /* 0x000fe20000010008 */
[----:B------:R-:W-:Y:S02]  /*7100*/  PLOP3.LUT P0, PT, PT, PT, PT, 0x8, 0x0 ;  /* 0x000000000000781c */ /* 0x000fe40003f0e170 */
[----:B------:R-:W0:Y:S01]  /*7110*/  @P2 MUFU.RCP R2, R15 ;  /* 0x0000000f00022308 */ /* 0x000e220000001000 */
[----:B-1----:R-:W-:-:S04]  /*7120*/  @P2 FMUL.FTZ R7, R6, 0.69314718246459960938 ;  /* 0x3f31721806072820 */ /* 0x002fc80000410000 */
[----:B------:R-:W-:Y:S01]  /*7130*/  @P2 FFMA.FTZ R0, R14, R10, R7 ;  /* 0x0000000a0e002223 */ /* 0x000fe20000010007 */
[----:B------:R-:W-:Y:S02]  /*7140*/  WARPGROUP.DEPBAR.LE gsb0, 0x0 ;  /* 0x00008000000079c5 */ /* 0x000fe40000010000 */
[----:B------:R-:W-:-:S06]  /*7150*/  WARPGROUP.ARRIVE ;  /* 0x00000000000079c5 */ /* 0x000fcc0000000000 */
[----:B------:R-:W-:Y:S01]  /*7160*/  HGMMA.64x128x16.F32.BF16 R24, R176, gdesc[UR4].tnspB, R24, gsb0 ;  /* 0x41e00004b0187df0 */ /* 0x000fe20008001818 */
[----:B------:R-:W-:Y:S01]  /*7170*/  UIADD3 UR6, UR4, 0x100, URZ ;  /* 0x0000010004067890 */ /* 0x000fe2000fffe03f */
[----:B------:R-:W-:Y:S01]  /*7180*/  UMOV UR7, 0x40000040 ;  /* 0x4000004000077882 */ /* 0x000fe20000000000 */
[----:B------:R-:W-:Y:S02]  /*7190*/  WARPGROUP.DEPBAR.LE gsb0, 0x0 ;  /* 0x00008000000079c5 */ /* 0x000fe40000010000 */
[----:B------:R-:W-:-:S07]  /*71a0*/  WARPGROUP.ARRIVE ;  /* 0x00000000000079c5 */ /* 0x000fce0000000000 */
        /* <DEDUP_REMOVED lines=18> */
[----:B------:R-:W-:Y:S01]  /*72d0*/  UIADD3 UR4, UR4, 0x380, URZ ;  /* 0x0000038004047890 */ /* 0x000fe2000fffe03f */
[----:B------:R-:W-:Y:S02]  /*72e0*/  WARPGROUP.DEPBAR.LE gsb0, 0x0 ;  /* 0x00008000000079c5 */ /* 0x000fe40000010000 */
[----:B------:R-:W-:-:S06]  /*72f0*/  WARPGROUP.ARRIVE ;  /* 0x00000000000079c5 */ /* 0x000fcc0000000000 */
[----:B------:R-:W-:Y:S01]  /*7300*/  HGMMA.64x128x16.F32.BF16 R24, R160, gdesc[UR4].tnspB, R24, gsb0 ;  /* 0x41e00004a0187df0 */ /* 0x000fe20008001818 */
[----:B------:R-:W-:Y:S01]  /*7310*/  UMOV UR6, UR4 ;  /* 0x0000000400067c82 */ /* 0x000fe20008000000 */
[----:B------:R-:W-:Y:S01]  /*7320*/  UMOV UR7, 0x40000040 ;  /* 0x4000004000077882 */ /* 0x000fe20000000000 */
[----:B------:R-:W-:Y:S02]  /*7330*/  WARPGROUP.DEPBAR.LE gsb0, 0x0 ;  /* 0x00008000000079c5 */ /* 0x000fe40000010000 */
[----:B------:R-:W-:-:S07]  /*7340*/  WARPGROUP.ARRIVE ;  /* 0x00000000000079c5 */ /* 0x000fce0000000000 */
[----:B------:R-:W-:Y:S03]  /*7350*/  HGMMA.64x128x16.F32.BF16 R24, R164, gdesc[UR4].tnspB, R24, gsb0 ;  /* 0x41e00004a4187df0 */ /* 0x000fe60008001818 */
[----:B------:R-:W-:Y:S02]  /*7360*/  WARPGROUP.DEPBAR.LE gsb0, 0x0 ;  /* 0x00008000000079c5 */ /* 0x000fe40000010000 */
[----:B------:R1:W-:Y:S01]  /*7370*/  @!P1 SYNCS.ARRIVE.TRANS64.RED.A1T0 RZ, [R11+URZ], RZ ;  /* 0x000000ff0bff99a7 */ /* 0x0003e2000810043f */
[-C--:B--2---:R-:W-:Y:S01]  /*7380*/  FMUL.FTZ R24, R24, R4.reuse ;  /* 0x0000000418187220 */ /* 0x084fe20000410000 */
        /* <DEDUP_REMOVED lines=31> */
[-C--:B0-----:R-:W-:Y:S01]  /*7580*/  FMUL.FTZ R26, R26, R2.reuse ;  /* 0x000000021a1a7220 */ /* 0x081fe20000410000 */
        /* <DEDUP_REMOVED lines=30> */
[----:B-1----:R-:W-:-:S07]  /*7770*/  FMUL.FTZ R87, R87, R2 ;  /* 0x0000000257577220 */ /* 0x002fce0000410000 */
.L_x_12:
[----:B------:R-:W-:Y:S05]  /*7780*/  @P0 BRA `(.L_x_33) ;  /* 0x0000001400340947 */ /* 0x000fea0003800000 */
[----:B------:R-:W0:Y:S01]  /*7790*/  S2R R2, SR_TID.X ;  /* 0x0000000000027919 */ /* 0x000e220000002100 */
[----:B------:R-:W1:Y:S01]  /*77a0*/  LDC R18, c[0x0][0xbe8] ;  /* 0x0002fa00ff127b82 */ /* 0x000e620000000800 */
[----:B------:R-:W-:Y:S01]  /*77b0*/  SHF.R.S32.HI R13, RZ, 0x1f, R16 ;  /* 0x0000001fff0d7819 */ /* 0x000fe20000011410 */
[----:B------:R-:W-:Y:S01]  /*77c0*/  ULDC.64 UR4, c[0x0][0xbd0] ;  /* 0x0002f40000047ab9 */ /* 0x000fe20000000a00 */
[----:B------:R-:W2:Y:S01]  /*77d0*/  S2R R10, SR_CTAID.X ;  /* 0x00000000000a7919 */ /* 0x000ea20000002500 */
[----:B------:R-:W-:Y:S01]  /*77e0*/  ULDC.64 UR6, c[0x0][0xb38] ;  /* 0x0002ce0000067ab9 */ /* 0x000fe20000000a00 */
[----:B------:R-:W-:Y:S03]  /*77f0*/  BSSY B0, `(.L_x_34) ;  /* 0x00000e2000007945 */ /* 0x000fe60003800000 */
[----:B------:R-:W3:Y:S08]  /*7800*/  S2UR UR9, SR_CTAID.Z ;  /* 0x00000000000979c3 */ /* 0x000ef00000002700 */
[----:B------:R-:W4:Y:S08]  /*7810*/  LDC.64 R20, c[0x0][0xbd8] ;  /* 0x0002f600ff147b82 */ /* 0x000f300000000a00 */
[----:B------:R-:W-:Y:S01]  /*7820*/  BAR.SYNC.DEFER_BLOCKING 0x1, 0x100 ;  /* 0x0044000000007b1d */ /* 0x000fe20000010000 */
[----:B-1----:R-:W-:-:S07]  /*7830*/  ISETP.NE.AND P0, PT, R18, 0x1, PT ;  /* 0x000000011200780c */ /* 0x002fce0003f05270 */
[----:B------:R-:W1:Y:S01]  /*7840*/  S2UR UR8, SR_CTAID.Y ;  /* 0x00000000000879c3 */ /* 0x000e620000002600 */
[----:B0-----:R-:W-:-:S07]  /*7850*/  VIADD R7, R2, 0xffffff80 ;  /* 0xffffff8002077836 */ /* 0x001fce0000000000 */
[----:B------:R-:W1:Y:S01]  /*7860*/  LDC R17, c[0x0][0xc50] ;  /* 0x00031400ff117b82 */ /* 0x000e620000000800 */
[----:B------:R-:W-:-:S04]  /*7870*/  SHF.R.S32.HI R4, RZ, 0x1f, R7 ;  /* 0x0000001fff047819 */ /* 0x000fc80000011407 */
[----:B------:R-:W-:-:S03]  /*7880*/  LEA.HI R8, R4, R7, RZ, 0x7 ;  /* 0x0000000704087211 */ /* 0x000fc600078f38ff */
[----:B------:R-:W0:Y:S01]  /*7890*/  @P0 LDC R12, c[0x0][0xbec] ;  /* 0x0002fb00ff0c0b82 */ /* 0x000e220000000800 */
[----:B------:R-:W-:Y:S02]  /*78a0*/  LEA.HI R4, R4, R7, RZ, 0x2 ;  /* 0x0000000704047211 */ /* 0x000fe400078f10ff */
[----:B------:R-:W-:Y:S02]  /*78b0*/  LOP3.LUT R2, R8, 0xffffff80, RZ, 0xc0, !PT ;  /* 0xffffff8008027812 */ /* 0x000fe400078ec0ff */
[----:B------:R-:W-:Y:S02]  /*78c0*/  LOP3.LUT R4, R4, 0xfffffffc, RZ, 0xc0, !PT ;  /* 0xfffffffc04047812 */ /* 0x000fe400078ec0ff */
[----:B------:R-:W-:Y:S01]  /*78d0*/  SHF.R.S32.HI R9, RZ, 0x7, R8 ;  /* 0x00000007ff097819 */ /* 0x000fe20000011408 */
[C---:B------:R-:W-:Y:S01]  /*78e0*/  IMAD.IADD R88, R7.reuse, 0x1, -R2 ;  /* 0x0000000107587824 */ /* 0x040fe200078e0a02 */
[----:B------:R-:W-:Y:S01]  /*78f0*/  IADD3 R6, R7, -R4, RZ ;  /* 0x8000000407067210 */ /* 0x000fe20007ffe0ff */
[----:B------:R-:W5:Y:S03]  /*7900*/  LDC.64 R22, c[0x0][0xb40] ;  /* 0x0002d000ff167b82 */ /* 0x000f660000000a00 */
[----:B------:R-:W-:-:S02]  /*7910*/  SHF.R.S32.HI R11, RZ, 0x1f, R88 ;  /* 0x0000001fff0b7819 */ /* 0x000fc40000011458 */
[----:B------:R-:W-:Y:S02]  /*7920*/  LEA.HI R7, R6, R6, RZ, 0x1 ;  /* 0x0000000606077211 */ /* 0x000fe400078f08ff */
[CC--:B------:R-:W-:Y:S01]  /*7930*/  LEA.HI R89, R11.reuse, R88.reuse, RZ, 0x2 ;  /* 0x000000580b597211 */ /* 0x0c0fe200078f10ff */
[----:B------:R-:W5:Y:S01]  /*7940*/  @P0 LDC R90, c[0x0][0xbec] ;  /* 0x0002fb00ff5a0b82 */ /* 0x000f620000000800 */
[----:B------:R-:W-:Y:S02]  /*7950*/  LEA.HI R4, R11, R88, RZ, 0x5 ;  /* 0x000000580b047211 */ /* 0x000fe400078f28ff */
[--C-:B------:R-:W-:Y:S02]  /*7960*/  SHF.R.S32.HI R2, RZ, 0x2, R89.reuse ;  /* 0x00000002ff027819 */ /* 0x100fe40000011459 */
[----:B------:R-:W-:Y:S02]  /*7970*/  SHF.R.S32.HI R5, RZ, 0x1f, R89 ;  /* 0x0000001fff057819 */ /* 0x000fe40000011459 */
[----:B------:R-:W-:Y:S01]  /*7980*/  SHF.R.S32.HI R4, RZ, 0x5, R4 ;  /* 0x00000005ff047819 */ /* 0x000fe20000011404 */
[----:B------:R-:W5:Y:S01]  /*7990*/  @P0 LDC R15, c[0x0][0xbf0] ;  /* 0x0002fc00ff0f0b82 */ /* 0x000f620000000800 */
[----:B------:R-:W-:-:S02]  /*79a0*/  LEA.HI R5, R5, R2, RZ, 0x3 ;  /* 0x0000000205057211 */ /* 0x000fc400078f18ff */
[----:B------:R-:W-:Y:S02]  /*79b0*/  LOP3.LUT R7, R7, 0x1ffffffe, RZ, 0xc0, !PT ;  /* 0x1ffffffe07077812 */ /* 0x000fe400078ec0ff */
[----:B------:R-:W-:Y:S02]  /*79c0*/  LOP3.LUT R5, R5, 0xfffffff8, RZ, 0xc0, !PT ;  /* 0xfffffff805057812 */ /* 0x000fe400078ec0ff */
[----:B------:R-:W-:Y:S01]  /*79d0*/  LOP3.LUT R89, R89, 0x7ffffffc, RZ, 0xc0, !PT ;  /* 0x7ffffffc59597812 */ /* 0x000fe200078ec0ff */
[----:B------:R-:W5:Y:S02]  /*79e0*/  @P0 LDC R91, c[0x0][0xbf0] ;  /* 0x0002fc00ff5b0b82 */ /* 0x000f640000000800 */
[----:B------:R-:W-:Y:S01]  /*79f0*/  IMAD.IADD R5, R2, 0x1, -R5 ;  /* 0x0000000102057824 */ /* 0x000fe200078e0a05 */
[----:B------:R-:W-:-:S04]  /*7a00*/  LEA.HI R2, R8, R9, RZ, 0x1 ;  /* 0x0000000908027211 */ /* 0x000fc800078f08ff */
[----:B------:R-:W-:Y:S02]  /*7a10*/  LOP3.LUT R2, R2, 0x3fffffe, RZ, 0xc0, !PT ;  /* 0x03fffffe02027812 */ /* 0x000fe400078ec0ff */
[----:B------:R-:W-:-:S03]  /*7a20*/  LEA R5, R4, R5, 0x4 ;  /* 0x0000000504057211 */ /* 0x000fc600078e20ff */
[----:B------:R-:W-:Y:S02]  /*7a30*/  IMAD.IADD R2, R9, 0x1, -R2 ;  /* 0x0000000109027824 */ /* 0x000fe400078e0a02 */
[----:B------:R-:W-:Y:S02]  /*7a40*/  IMAD.IADD R9, R6, 0x1, -R7 ;  /* 0x0000000106097824 */ /* 0x000fe400078e0a07 */
[----:B------:R-:W-:Y:S02]  /*7a50*/  IMAD R7, R13, UR4, RZ ;  /* 0x000000040d077c24 */ /* 0x000fe4000f8e02ff */
[----:B------:R-:W-:Y:S02]  /*7a60*/  IMAD R2, R2, 0x40, R5 ;  /* 0x0000004002027824 */ /* 0x000fe400078e0205 */
[----:B------:R-:W-:Y:S01]  /*7a70*/  IMAD.WIDE.U32 R4, R16, UR4, RZ ;  /* 0x0000000410047c25 */ /* 0x000fe2000f8e00ff */
[----:B---3--:R-:W-:-:S03]  /*7a80*/  USHF.R.S32.HI UR4, URZ, 0x1f, UR9 ;  /* 0x0000001f3f047899 */ /* 0x008fc60008011409 */
[C---:B------:R-:W-:Y:S02]  /*7a90*/  IMAD R11, R16.reuse, UR5, R7 ;  /* 0x00000005100b7c24 */ /* 0x040fe4000f8e0207 */
[----:B------:R-:W-:Y:S02]  /*7aa0*/  IMAD R13, R13, UR6, RZ ;  /* 0x000000060d0d7c24 */ /* 0x000fe4000f8e02ff */
[----:B------:R-:W-:Y:S01]  /*7ab0*/  IMAD.WIDE.U32 R6, R16, UR6, RZ ;  /* 0x0000000610067c25 */ /* 0x000fe2000f8e00ff */
[----:B------:R-:W-:-:S03]  /*7ac0*/  IADD3 R5, R5, R11, RZ ;  /* 0x0000000b05057210 */ /* 0x000fc60007ffe0ff */
[----:B------:R-:W-:Y:S01]  /*7ad0*/  IMAD R11, R16, UR7, R13 ;  /* 0x00000007100b7c24 */ /* 0x000fe2000f8e020d */
[----:B------:R-:W-:Y:S01]  /*7ae0*/  ULDC.64 UR6, c[0x0][0xb48] ;  /* 0x0002d20000067ab9 */ /* 0x000fe20000000a00 */
[----:B------:R-:W-:Y:S01]  /*7af0*/  IMAD R9, R9, 0x8, R2 ;  /* 0x0000000809097824 */ /* 0x000fe200078e0202 */
[----:B--2---:R-:W-:Y:S01]  /*7b00*/  LEA R2, R10, R2, 0x7 ;  /* 0x000000020a027211 */ /* 0x004fe200078e38ff */
[----:B----4-:R-:W-:Y:S01]  /*7b10*/  IMAD R8, R20, UR4, RZ ;  /* 0x0000000414087c24 */ /* 0x010fe2000f8e02ff */
[----:B------:R-:W-:Y:S01]  /*7b20*/  IADD3 R7, R7, R11, RZ ;  /* 0x0000000b07077210 */ /* 0x000fe20007ffe0ff */
[----:B------:R-:W-:Y:S02]  /*7b30*/  IMAD.MOV R16, RZ, RZ, -R16 ;  /* 0x000000ffff107224 */ /* 0x000fe400078e0a10 */
[----:B------:R-:W-:Y:S02]  /*7b40*/  IMAD R9, R10, 0x80, R9 ;  /* 0x000000800a097824 */ /* 0x000fe400078e0209 */
[----:B------:R-:W-:-:S02]  /*7b50*/  IMAD R13, R21, UR9, R8 ;  /* 0x00000009150d7c24 */ /* 0x000fc4000f8e0208 */
[----:B------:R-:W-:-:S04]  /*7b60*/  IMAD.WIDE.U32 R4, R20, UR9, R4 ;  /* 0x0000000914047c25 */ /* 0x000fc8000f8e0004 */
[----:B-1----:R-:W-:Y:S01]  /*7b70*/  IMAD R19, R17, R16, UR8 ;  /* 0x0000000811137e24 */ /* 0x002fe2000f8e0210 */
[----:B------:R-:W-:Y:S01]  /*7b80*/  IADD3 R5, R5, R13, RZ ;  /* 0x0000000d05057210 */ /* 0x000fe20007ffe0ff */
[----:B0-----:R-:W-:-:S03]  /*7b90*/  @P0 IMAD.HI.U32 R8, R9, R12, RZ ;  /* 0x0000000c09080227 */ /* 0x001fc600078e00ff */
[----:B------:R-:W-:Y:S01]  /*7ba0*/  SHF.R.S32.HI R14, RZ, 0x1f, R19 ;  /* 0x0000001fff0e7819 */ /* 0x000fe20000011413 */
[----:B-----5:R-:W-:Y:S01]  /*7bb0*/  IMAD R12, R22, UR4, RZ ;  /* 0x00000004160c7c24 */ /* 0x020fe2000f8e02ff */
[----:B------:R-:W-:Y:S01]  /*7bc0*/  ULDC.64 UR4, c[0x0][0xbe0] ;  /* 0x0002f80000047ab9 */ /* 0x000fe20000000a00 */
[----:B------:R-:W-:-:S04]  /*7bd0*/  @P0 IMAD.HI.U32 R90, R9, R90, RZ ;  /* 0x0000005a095a0227 */ /* 0x000fc800078e00ff */
[----:B------:R-:W-:Y:S01]  /*7be0*/  IMAD.MOV.U32 R11, RZ, RZ, R9 ;  /* 0x000000ffff0b7224 */ /* 0x000fe200078e0009 */
[----:B------:R-:W-:Y:S01]  /*7bf0*/  @P0 SHF.R.U32.HI R11, RZ, R15, R8 ;  /* 0x0000000fff0b0219 */ /* 0x000fe20000011608 */
[----:B------:R-:W-:Y:S02]  /*7c00*/  IMAD R15, R23, UR9, R12 ;  /* 0x00000009170f7c24 */ /* 0x000fe4000f8e020c */
[----:B------:R-:W-:Y:S01]  /*7c10*/  IMAD.WIDE.U32 R6, R22, UR9, R6 ;  /* 0x0000000916067c25 */ /* 0x000fe2000f8e0006 */
[----:B------:R-:W-:-:S03]  /*7c20*/  ULDC.64 UR8, c[0x0][0xb28] ;  /* 0x0002ca0000087ab9 */ /* 0x000fc60000000a00 */
[----:B------:R-:W-:-:S04]  /*7c30*/  IMAD.WIDE.U32 R4, R19, UR4, R4 ;  /* 0x0000000413047c25 */ /* 0x000fc8000f8e0004 */
[----:B------:R-:W-:Y:S01]  /*7c40*/  IMAD.MOV.U32 R13, RZ, RZ, R9 ;  /* 0x000000ffff0d7224 */ /* 0x000fe200078e0009 */
[----:B------:R-:W-:Y:S01]  /*7c50*/  @P0 SHF.R.U32.HI R13, RZ, R91, R90 ;  /* 0x0000005bff0d0219 */ /* 0x000fe2000001165a */
[C---:B------:R-:W-:Y:S01]  /*7c60*/  IMAD R8, R14.reuse, UR4, RZ ;  /* 0x000000040e087c24 */ /* 0x040fe2000f8e02ff */
[----:B------:R-:W-:Y:S01]  /*7c70*/  IADD3 R4, P0, R11, R4, RZ ;  /* 0x000000040b047210 */ /* 0x000fe20007f1e0ff */
[----:B------:R-:W-:Y:S01]  /*7c80*/  IMAD.IADD R7, R7, 0x1, R15 ;  /* 0x0000000107077824 */ /* 0x000fe200078e020f */
[----:B------:R-:W-:Y:S01]  /*7c90*/  SHF.R.S32.HI R15, RZ, 0x1f, R11 ;  /* 0x0000001fff0f7819 */ /* 0x000fe2000001140b */
[----:B------:R-:W-:Y:S01]  /*7ca0*/  IMAD R14, R14, UR6, RZ ;  /* 0x000000060e0e7c24 */ /* 0x000fe2000f8e02ff */
[----:B------:R-:W-:Y:S01]  /*7cb0*/  IADD3 R11, -R11, RZ, RZ ;  /* 0x000000ff0b0b7210 */ /* 0x000fe20007ffe1ff */
[C---:B------:R-:W-:Y:S01]  /*7cc0*/  IMAD R12, R19.reuse, UR5, R8 ;  /* 0x00000005130c7c24 */ /* 0x040fe2000f8e0208 */
[----:B------:R-:W-:Y:S01]  /*7cd0*/  SHF.R.S32.HI R8, RZ, 0x1f, R13 ;  /* 0x0000001fff087819 */ /* 0x000fe2000001140d */
[C---:B------:R-:W-:Y:S01]  /*7ce0*/  IMAD R17, R19.reuse, UR7, R14 ;  /* 0x0000000713117c24 */ /* 0x040fe2000f8e020e */
[----:B------:R-:W-:Y:S01]  /*7cf0*/  ULDC.64 UR4, c[0x0][0xb30] ;  /* 0x0002cc0000047ab9 */ /* 0x000fe20000000a00 */
[----:B------:R-:W-:Y:S01]  /*7d00*/  IMAD.WIDE.U32 R6, R19, UR6, R6 ;  /* 0x0000000613067c25 */ /* 0x000fe2000f8e0006 */
[----:B------:R-:W-:Y:S01]  /*7d10*/  IADD3.X R5, R15, R5, R12, P0, !PT ;  /* 0x000000050f057210 */ /* 0x000fe200007fe40c */
[----:B------:R-:W-:-:S02]  /*7d20*/  ULDC.64 UR6, c[0x0][0xbc8] ;  /* 0x0002f20000067ab9 */ /* 0x000fc40000000a00 */
[----:B------:R-:W-:Y:S02]  /*7d30*/  IMAD.MOV R14, RZ, RZ, -R13 ;  /* 0x000000ffff0e7224 */ /* 0x000fe400078e0a0d */
[----:B------:R-:W-:Y:S02]  /*7d40*/  IMAD R8, R8, UR4, RZ ;  /* 0x0000000408087c24 */ /* 0x000fe4000f8e02ff */
[C---:B------:R-:W-:Y:S02]  /*7d50*/  IMAD R11, R18.reuse, R11, R9 ;  /* 0x0000000b120b7224 */ /* 0x040fe400078e0209 */
[----:B------:R-:W-:Y:S02]  /*7d60*/  IMAD.IADD R7, R7, 0x1, R17 ;  /* 0x0000000107077824 */ /* 0x000fe400078e0211 */
[----:B------:R-:W-:Y:S02]  /*7d70*/  IMAD R9, R18, R14, R9 ;  /* 0x0000000e12097224 */ /* 0x000fe400078e0209 */
[C---:B------:R-:W-:Y:S01]  /*7d80*/  IMAD R15, R13.reuse, UR5, R8 ;  /* 0x000000050d0f7c24 */ /* 0x040fe2000f8e0208 */
[----:B------:R-:W-:Y:S01]  /*7d90*/  SHF.R.S32.HI R8, RZ, 0x1f, R11 ;  /* 0x0000001fff087819 */ /* 0x000fe2000001140b */
[----:B------:R-:W-:Y:S01]  /*7da0*/  IMAD.WIDE.U32 R6, R13, UR4, R6 ;  /* 0x000000040d067c25 */ /* 0x000fe2000f8e0006 */
[----:B------:R-:W-:Y:S01]  /*7db0*/  SHF.R.S32.HI R12, RZ, 0x1f, R9 ;  /* 0x0000001fff0c7819 */ /* 0x000fe20000011409 */
[----:B------:R-:W0:Y:S01]  /*7dc0*/  S2UR UR5, SR_CgaCtaId ;  /* 0x00000000000579c3 */ /* 0x000e220000008800 */
[----:B------:R-:W-:Y:S01]  /*7dd0*/  UMOV UR4, 0x400 ;  /* 0x0000040000047882 */ /* 0x000fe20000000000 */
[----:B------:R-:W-:Y:S01]  /*7de0*/  IMAD R8, R8, UR6, RZ ;  /* 0x0000000608087c24 */ /* 0x000fe2000f8e02ff */
[----:B------:R-:W-:Y:S01]  /*7df0*/  IADD3 R7, R7, R15, RZ ;  /* 0x0000000f07077210 */ /* 0x000fe20007ffe0ff */
[----:B------:R-:W-:-:S02]  /*7e00*/  IMAD R12, R12, UR8, RZ ;  /* 0x000000080c0c7c24 */ /* 0x000fc4000f8e02ff */
[C---:B------:R-:W-:Y:S02]  /*7e10*/  IMAD R13, R11.reuse, UR7, R8 ;  /* 0x000000070b0d7c24 */ /* 0x040fe4000f8e0208 */
[----:B------:R-:W-:Y:S01]  /*7e20*/  IMAD.WIDE.U32 R4, R11, UR6, R4 ;  /* 0x000000060b047c25 */ /* 0x000fe2000f8e0004 */
[----:B------:R-:W-:-:S03]  /*7e30*/  ULDC.64 UR6, c[0x0][0xba8] ;  /* 0x0002ea0000067ab9 */ /* 0x000fc60000000a00 */
[C---:B------:R-:W-:Y:S01]  /*7e40*/  IMAD R11, R9.reuse, UR9, R12 ;  /* 0x00000009090b7c24 */ /* 0x040fe2000f8e020c */
[----:B------:R-:W-:Y:S01]  /*7e50*/  LEA R8, P0, R4, UR6, 0x2 ;  /* 0x0000000604087c11 */ /* 0x000fe2000f8010ff */
[----:B------:R-:W-:Y:S01]  /*7e60*/  IMAD.WIDE.U32 R6, R9, UR8, R6 ;  /* 0x0000000809067c25 */ /* 0x000fe2000f8e0006 */
[----:B------:R-:W-:Y:S01]  /*7e70*/  ULDC.64 UR8, c[0x0][0xb00] ;  /* 0x0002c00000087ab9 */ /* 0x000fe20000000a00 */
[----:B------:R-:W-:Y:S02]  /*7e80*/  ULDC UR6, c[0x0][0xa88] ;  /* 0x0002a20000067ab9 */ /* 0x000fe40000000800 */
[----:B------:R-:W-:Y:S01]  /*7e90*/  IMAD.IADD R9, R5, 0x1, R13 ;  /* 0x0000000105097824 */ /* 0x000fe200078e020d */
[----:B------:R-:W-:Y:S01]  /*7ea0*/  LEA R20, P1, R6, UR8, 0x2 ;  /* 0x0000000806147c11 */ /* 0x000fe2000f8210ff */
[----:B------:R-:W-:Y:S02]  /*7eb0*/  IMAD.IADD R5, R7, 0x1, R11 ;  /* 0x0000000107057824 */ /* 0x000fe400078e020b */
[----:B------:R-:W-:Y:S01]  /*7ec0*/  IMAD R17, R18, UR6, RZ ;  /* 0x0000000612117c24 */ /* 0x000fe2000f8e02ff */
[----:B------:R-:W-:Y:S01]  /*7ed0*/  LEA.HI.X R9, R4, UR7, R9, 0x2, P0 ;  /* 0x0000000704097c11 */ /* 0x000fe200080f1409 */
[----:B0-----:R-:W-:Y:S01]  /*7ee0*/  ULEA UR4, UR5, UR4, 0x18 ;  /* 0x0000000405047291 */ /* 0x001fe2000f8ec03f */
[----:B------:R-:W-:Y:S01]  /*7ef0*/  LEA.HI.X R22, R6, UR9, R5, 0x2, P1 ;  /* 0x0000000906167c11 */ /* 0x000fe200088f1405 */
[----:B------:R-:W-:Y:S01]  /*7f00*/  SHFL.IDX PT, R4, R8, RZ, 0x1c1f ;  /* 0x001c1fff08047589 */ /* 0x000fe200000e0000 */
[----:B------:R-:W-:Y:S01]  /*7f10*/  LOP3.LUT P0, RZ, R88, 0x3, RZ, 0xc0, !PT ;  /* 0x0000000358ff7812 */ /* 0x000fe2000780c0ff */
[C---:B------:R-:W-:Y:S01]  /*7f20*/  VIADD R16, R2.reuse, 0x8 ;  /* 0x0000000802107836 */ /* 0x040fe20000000000 */
[----:B------:R-:W-:Y:S01]  /*7f30*/  UIADD3 UR4, UR4, 0x34820, URZ ;  /* 0x0003482004047890 */ /* 0x000fe2000fffe03f */
[----:B------:R-:W0:Y:S01]  /*7f40*/  SHFL.IDX PT, R5, R9, RZ, 0x1c1f ;  /* 0x001c1fff09057589 */ /* 0x000e2200000e0000 */
[-C--:B------:R-:W-:Y:S01]  /*7f50*/  ISETP.GE.OR P1, PT, R2, R17.reuse, P0 ;  /* 0x000000110200720c */ /* 0x080fe20000726670 */
[----:B------:R-:W-:Y:S01]  /*7f60*/  IMAD.IADD R19, R88, 0x1, -R89 ;  /* 0x0000000158137824 */ /* 0x000fe200078e0a59 */
[-C--:B------:R-:W-:Y:S01]  /*7f70*/  ISETP.GE.OR P0, PT, R16, R17.reuse, P0 ;  /* 0x000000111000720c */ /* 0x080fe20000706670 */
[----:B------:R-:W-:Y:S01]  /*7f80*/  SHFL.IDX PT, R6, R8, 0x1, 0x1c1f ;  /* 0x003c1f0008067f89 */ /* 0x000fe200000e0000 */
[----:B------:R-:W-:Y:S01]  /*7f90*/  UPRMT UR4, URZ, 0x654, UR4 ;  /* 0x000006543f047896 */ /* 0x000fe20008000004 */
[----:B------:R-:W-:-:S02]  /*7fa0*/  ISETP.GE.AND P2, PT, R2, R17, PT ;  /* 0x000000110200720c */ /* 0x000fc40003f46270 */
[----:B------:R-:W1:Y:S01]  /*7fb0*/  SHFL.IDX PT, R7, R9, 0x1, 0x1c1f ;  /* 0x003c1f0009077f89 */ /* 0x000e6200000e0000 */
[----:B------:R-:W-:-:S03]  /*7fc0*/  SHF.L.U32 R19, R19, 0x1, RZ ;  /* 0x0000000113137819 */ /* 0x000fc600000006ff */
[----:B------:R2:W3:Y:S02]  /*7fd0*/  SHFL.IDX PT, R14, R20, RZ, 0x1c1f ;  /* 0x001c1fff140e7589 */ /* 0x0004e400000e0000 */
[----:B------:R-:W-:Y:S02]  /*7fe0*/  SYNCS.ARRIVE.TRANS64.RED.A1T0 RZ, [UR4], RZ ;  /* 0x000000ffffff79a7 */ /* 0x000fe40008100404 */
[----:B------:R2:W4:Y:S04]  /*7ff0*/  SHFL.IDX PT, R15, R22, RZ, 0x1c1f ;  /* 0x001c1fff160f7589 */ /* 0x00052800000e0000 */
[----:B0-----:R2:W-:Y:S04]  /*8000*/  @!P1 ST.E desc[UR42][R4.64], R3 ;  /* 0x0000000304009985 */ /* 0x0015e8000c10192a */
[----:B-1----:R2:W-:Y:S01]  /*8010*/  @!P0 ST.E desc[UR42][R6.64], R0 ;  /* 0x0000000006008985 */ /* 0x0025e2000c10192a */
[----:B------:R-:W-:Y:S05]  /*8020*/  @P2 BRA `(.L_x_35) ;  /* 0x0000000400782947 */ /* 0x000fea0003800000 */
[C---:B--2---:R-:W-:Y:S01]  /*8030*/  VIADD R0, R19.reuse, 0x8 ;  /* 0x0000000813007836 */ /* 0x044fe20000000000 */
[----:B------:R-:W-:Y:S01]  /*8040*/  ULDC UR4, c[0x0][0xac8] ;  /* 0x0002b20000047ab9 */ /* 0x000fe20000000800 */
[C---:B------:R-:W-:Y:S01]  /*8050*/  VIADD R6, R19.reuse, 0x10 ;  /* 0x0000001013067836 */ /* 0x040fe20000000000 */
[C---:B------:R-:W-:Y:S01]  /*8060*/  ISETP.GE.AND P2, PT, R19.reuse, UR4, PT ;  /* 0x0000000413007c0c */ /* 0x040fe2000bf46270 */
[C---:B------:R-:W-:Y:S01]  /*8070*/  VIADD R8, R19.reuse, 0x28 ;  /* 0x0000002813087836 */ /* 0x040fe20000000000 */
[----:B------:R-:W-:Y:S01]  /*8080*/  ISETP.GE.AND P3, PT, R0, UR4, PT ;  /* 0x0000000400007c0c */ /* 0x000fe2000bf66270 */
[C---:B------:R-:W-:Y:S01]  /*8090*/  VIADD R10, R19.reuse, 0x38 ;  /* 0x00000038130a7836 */ /* 0x040fe20000000000 */
[C---:B------:R-:W-:Y:S01]  /*80a0*/  IADD3 R7, R19.reuse, 0x18, RZ ;  /* 0x0000001813077810 */ /* 0x040fe20007ffe0ff */
[C---:B------:R-:W-:Y:S01]  /*80b0*/  VIADD R11, R19.reuse, 0x40 ;  /* 0x00000040130b7836 */ /* 0x040fe20000000000 */
[----:B------:R-:W-:Y:S01]  /*80c0*/  ISETP.GE.AND P0, PT, R6, UR4, PT ;  /* 0x0000000406007c0c */ /* 0x000fe2000bf06270 */
[----:B------:R-:W-:Y:S01]  /*80d0*/  VIADD R12, R19, 0x50 ;  /* 0x00000050130c7836 */ /* 0x000fe20000000000 */
[----:B------:R-:W-:-:S02]  /*80e0*/  ISETP.GE.AND P1, PT, R7, UR4, PT ;  /* 0x0000000407007c0c */ /* 0x000fc4000bf26270 */
[C---:B------:R-:W-:Y:S02]  /*80f0*/  IADD3 R9, R19.reuse, 0x30, RZ ;  /* 0x0000003013097810 */ /* 0x040fe40007ffe0ff */
[----:B------:R-:W-:Y:S01]  /*8100*/  ISETP.GE.AND P5, PT, R10, UR4, PT ;  /* 0x000000040a007c0c */ /* 0x000fe2000bfa6270 */
[----:B---34-:R-:W-:Y:S01]  /*8110*/  @!P2 IMAD.WIDE R2, R19, 0x4, R14 ;  /* 0x000000041302a825 */ /* 0x018fe200078e020e */
[----:B------:R-:W-:Y:S02]  /*8120*/  ISETP.GE.AND P4, PT, R9, UR4, PT ;  /* 0x0000000409007c0c */ /* 0x000fe4000bf86270 */
[----:B------:R-:W-:Y:S02]  /*8130*/  @!P3 LEA.HI R0, R0, R0, RZ, 0x1 ;  /* 0x000000000000b211 */ /* 0x000fe400078f08ff */
[----:B------:R0:W-:Y:S01]  /*8140*/  @!P2 ST.E.64 desc[UR42][R2.64], R24 ;  /* 0x000000180200a985 */ /* 0x0001e2000c101b2a */
[----:B------:R-:W-:Y:S02]  /*8150*/  ISETP.GE.AND P6, PT, R11, UR4, PT ;  /* 0x000000040b007c0c */ /* 0x000fe4000bfc6270 */
[----:B------:R-:W-:Y:S01]  /*8160*/  @!P3 LOP3.LUT R5, R0, 0xfffffffe, RZ, 0xc0, !PT ;  /* 0xfffffffe0005b812 */ /* 0x000fe200078ec0ff */
[----:B------:R-:W-:Y:S01]  /*8170*/  VIADD R0, R19, 0x20 ;  /* 0x0000002013007836 */ /* 0x000fe20000000000 */
[----:B------:R-:W-:-:S02]  /*8180*/  @!P0 LEA.HI R6, R6, R6, RZ, 0x1 ;  /* 0x0000000606068211 */ /* 0x000fc400078f08ff */
[----:B------:R-:W-:Y:S01]  /*8190*/  @!P1 LEA.HI R7, R7, R7, RZ, 0x1 ;  /* 0x0000000707079211 */ /* 0x000fe200078f08ff */
[----:B------:R-:W-:Y:S01]  /*81a0*/  @!P3 IMAD.WIDE R4, R5, 0x4, R14 ;  /* 0x000000040504b825 */ /* 0x000fe200078e020e */
[----:B------:R-:W-:Y:S02]  /*81b0*/  ISETP.GE.AND P2, PT, R0, UR4, PT ;  /* 0x0000000400007c0c */ /* 0x000fe4000bf46270 */
[----:B------:R-:W-:Y:S02]  /*81c0*/  @!P5 LEA.HI R10, R10, R10, RZ, 0x1 ;  /* 0x0000000a0a0ad211 */ /* 0x000fe400078f08ff */
[----:B------:R1:W-:Y:S01]  /*81d0*/  @!P3 ST.E.64 desc[UR42][R4.64], R28 ;  /* 0x0000001c0400b985 */ /* 0x0003e2000c101b2a */
[----:B------:R-:W-:Y:S02]  /*81e0*/  ISETP.GE.AND P3, PT, R8, UR4, PT ;  /* 0x0000000408007c0c */ /* 0x000fe4000bf66270 */
[----:B0-----:R-:W-:Y:S02]  /*81f0*/  @!P0 LOP3.LUT R3, R6, 0xfffffffe, RZ, 0xc0, !PT ;  /* 0xfffffffe06038812 */ /* 0x001fe400078ec0ff */
[----:B------:R-:W-:-:S02]  /*8200*/  @!P4 LEA.HI R6, R9, R9, RZ, 0x1 ;  /* 0x000000090906c211 */ /* 0x000fc400078f08ff */
[----:B------:R-:W-:Y:S01]  /*8210*/  @!P5 LOP3.LUT R13, R10, 0xfffffffe, RZ, 0xc0, !PT ;  /* 0xfffffffe0a0dd812 */ /* 0x000fe200078ec0ff */
[--C-:B------:R-:W-:Y:S01]  /*8220*/  @!P0 IMAD.WIDE R2, R3, 0x4, R14.reuse ;  /* 0x0000000403028825 */ /* 0x100fe200078e020e */
[----:B------:R-:W-:Y:S02]  /*8230*/  @!P2 LEA.HI R0, R0, R0, RZ, 0x1 ;  /* 0x000000000000a211 */ /* 0x000fe400078f08ff */
[----:B------:R-:W-:Y:S02]  /*8240*/  IADD3 R18, R19, 0x60, RZ ;  /* 0x0000006013127810 */ /* 0x000fe40007ffe0ff */
[----:B------:R0:W-:Y:S01]  /*8250*/  @!P0 ST.E.64 desc[UR42][R2.64], R32 ;  /* 0x0000002002008985 */ /* 0x0001e2000c101b2a */
[----:B-1----:R-:W-:Y:S02]  /*8260*/  @!P1 LOP3.LUT R5, R7, 0xfffffffe, RZ, 0xc0, !PT ;  /* 0xfffffffe07059812 */ /* 0x002fe400078ec0ff */
[----:B------:R-:W-:Y:S02]  /*8270*/  @!P3 LEA.HI R8, R8, R8, RZ, 0x1 ;  /* 0x000000080808b211 */ /* 0x000fe400078f08ff */
[----:B------:R-:W-:Y:S01]  /*8280*/  @!P2 LOP3.LUT R7, R0, 0xfffffffe, RZ, 0xc0, !PT ;  /* 0xfffffffe0007a812 */ /* 0x000fe200078ec0ff */
[----:B------:R-:W-:Y:S01]  /*8290*/  @!P1 IMAD.WIDE R4, R5, 0x4, R14 ;  /* 0x0000000405049825 */ /* 0x000fe200078e020e */
[----:B------:R-:W-:-:S02]  /*82a0*/  @!P3 LOP3.LUT R9, R8, 0xfffffffe, RZ, 0xc0, !PT ;  /* 0xfffffffe0809b812 */ /* 0x000fc400078ec0ff */
[----:B------:R-:W-:Y:S02]  /*82b0*/  @!P6 LEA.HI R0, R11, R11, RZ, 0x1 ;  /* 0x0000000b0b00e211 */ /* 0x000fe400078f08ff */
[----:B------:R-:W-:Y:S01]  /*82c0*/  @!P4 LOP3.LUT R11, R6, 0xfffffffe, RZ, 0xc0, !PT ;  /* 0xfffffffe060bc812 */ /* 0x000fe200078ec0ff */
[--C-:B------:R-:W-:Y:S01]  /*82d0*/  @!P2 IMAD.WIDE R6, R7, 0x4, R14.reuse ;  /* 0x000000040706a825 */ /* 0x100fe200078e020e */
[----:B------:R-:W-:Y:S01]  /*82e0*/  @!P6 LOP3.LUT R21, R0, 0xfffffffe, RZ, 0xc0, !PT ;  /* 0xfffffffe0015e812 */ /* 0x000fe200078ec0ff */
[----:B------:R1:W-:Y:S01]  /*82f0*/  @!P1 ST.E.64 desc[UR42][R4.64], R36 ;  /* 0x0000002404009985 */ /* 0x0003e2000c101b2a */
[----:B------:R-:W-:Y:S01]  /*8300*/  IADD3 R0, R19, 0x48, RZ ;  /* 0x0000004813007810 */ /* 0x000fe20007ffe0ff */
[--C-:B0-----:R-:W-:Y:S01]  /*8310*/  @!P3 IMAD.WIDE R2, R9, 0x4, R14.reuse ;  /* 0x000000040902b825 */ /* 0x101fe200078e020e */
[----:B------:R-:W-:Y:S01]  /*8320*/  ISETP.GE.AND P1, PT, R12, UR4, PT ;  /* 0x000000040c007c0c */ /* 0x000fe2000bf26270 */
[----:B------:R0:W-:Y:S01]  /*8330*/  @!P2 ST.E.64 desc[UR42][R6.64], R40 ;  /* 0x000000280600a985 */ /* 0x0001e2000c101b2a */
[----:B------:R-:W-:Y:S01]  /*8340*/  ISETP.GE.AND P0, PT, R0, UR4, PT ;  /* 0x0000000400007c0c */ /* 0x000fe2000bf06270 */
[----:B------:R-:W-:-:S02]  /*8350*/  @!P5 IMAD.WIDE R8, R13, 0x4, R14 ;  /* 0x000000040d08d825 */ /* 0x000fc400078e020e */
[----:B------:R2:W-:Y:S01]  /*8360*/  @!P3 ST.E.64 desc[UR42][R2.64], R44 ;  /* 0x0000002c0200b985 */ /* 0x0005e2000c101b2a */
[----:B------:R-:W-:Y:S01]  /*8370*/  ISETP.GE.AND P3, PT, R18, UR4, PT ;  /* 0x0000000412007c0c */ /* 0x000fe2000bf66270 */
[----:B------:R-:W-:Y:S02]  /*8380*/  VIADD R13, R19, 0x58 ;  /* 0x00000058130d7836 */ /* 0x000fe40000000000 */
[----:B-1----:R-:W-:-:S03]  /*8390*/  @!P4 IMAD.WIDE R4, R11, 0x4, R14 ;  /* 0x000000040b04c825 */ /* 0x002fc600078e020e */
[----:B------:R-:W-:Y:S02]  /*83a0*/  ISETP.GE.AND P2, PT, R13, UR4, PT ;  /* 0x000000040d007c0c */ /* 0x000fe4000bf46270 */
[----:B------:R-:W-:Y:S01]  /*83b0*/  @!P1 LEA.HI R12, R12, R12, RZ, 0x1 ;  /* 0x0000000c0c0c9211 */ /* 0x000fe200078f08ff */
[----:B------:R-:W-:Y:S01]  /*83c0*/  @!P6 IMAD.WIDE R10, R21, 0x4, R14 ;  /* 0x00000004150ae825 */ /* 0x000fe200078e020e */
[----:B------:R1:W-:Y:S01]  /*83d0*/  @!P4 ST.E.64 desc[UR42][R4.64], R48 ;  /* 0x000000300400c985 */ /* 0x0003e2000c101b2a */
[----:B------:R-:W-:Y:S02]  /*83e0*/  @!P0 LEA.HI R0, R0, R0, RZ, 0x1 ;  /* 0x0000000000008211 */ /* 0x000fe400078f08ff */
[C---:B0-----:R-:W-:Y:S01]  /*83f0*/  VIADD R6, R19.reuse, 0x68 ;  /* 0x0000006813067836 */ /* 0x041fe20000000000 */
[C---:B--2---:R-:W-:Y:S01]  /*8400*/  IADD3 R3, R19.reuse, 0x78, RZ ;  /* 0x0000007813037810 */ /* 0x044fe20007ffe0ff */
[----:B------:R-:W-:Y:S01]  /*8410*/  VIADD R7, R19, 0x70 ;  /* 0x0000007013077836 */ /* 0x000fe20000000000 */
[----:B------:R0:W-:Y:S01]  /*8420*/  @!P5 ST.E.64 desc[UR42][R8.64], R52 ;  /* 0x000000340800d985 */ /* 0x0001e2000c101b2a */
[----:B------:R-:W-:-:S02]  /*8430*/  @!P3 LEA.HI R18, R18, R18, RZ, 0x1 ;  /* 0x000000121212b211 */ /* 0x000fc400078f08ff */
[----:B------:R-:W-:Y:S01]  /*8440*/  ISETP.GE.AND P4, PT, R6, UR4, PT ;  /* 0x0000000406007c0c */ /* 0x000fe2000bf86270 */
[----:B------:R2:W-:Y:S01]  /*8450*/  @!P6 ST.E.64 desc[UR42][R10.64], R56 ;  /* 0x000000380a00e985 */ /* 0x0005e2000c101b2a */
[----:B------:R-:W-:Y:S02]  /*8460*/  ISETP.GE.AND P6, PT, R3, UR4, PT ;  /* 0x0000000403007c0c */ /* 0x000fe4000bfc6270 */
[----:B------:R-:W-:Y:S02]  /*8470*/  ISETP.GE.AND P5, PT, R7, UR4, PT ;  /* 0x0000000407007c0c */ /* 0x000fe4000bfa6270 */
[----:B------:R-:W-:Y:S02]  /*8480*/  @!P2 LEA.HI R13, R13, R13, RZ, 0x1 ;  /* 0x0000000d0d0da211 */ /* 0x000fe400078f08ff */
[----:B-1----:R-:W-:Y:S02]  /*8490*/  @!P1 LOP3.LUT R5, R12, 0xfffffffe, RZ, 0xc0, !PT ;  /* 0xfffffffe0c059812 */ /* 0x002fe400078ec0ff */
[----:B0-----:R-:W-:-:S03]  /*84a0*/  @!P3 LOP3.LUT R9, R18, 0xfffffffe, RZ, 0xc0, !PT ;  /* 0xfffffffe1209b812 */ /* 0x001fc600078ec0ff */
[----:B------:R-:W-:Y:S02]  /*84b0*/  @!P4 LEA.HI R6, R6, R6, RZ, 0x1 ;  /* 0x000000060606c211 */ /* 0x000fe400078f08ff */
[----:B------:R-:W-:Y:S01]  /*84c0*/  @!P6 LEA.HI R4, R3, R3, RZ, 0x1 ;  /* 0x000000030304e211 */ /* 0x000fe200078f08ff */
[----:B------:R-:W-:Y:S01]  /*84d0*/  @!P3 IMAD.WIDE R8, R9, 0x4, R14 ;  /* 0x000000040908b825 */ /* 0x000fe200078e020e */
[----:B------:R-:W-:Y:S02]  /*84e0*/  @!P5 LEA.HI R2, R7, R7, RZ, 0x1 ;  /* 0x000000070702d211 */ /* 0x000fe400078f08ff */
[----:B------:R-:W-:Y:S02]  /*84f0*/  @!P0 LOP3.LUT R3, R0, 0xfffffffe, RZ, 0xc0, !PT ;  /* 0xfffffffe00038812 */ /* 0x000fe400078ec0ff */
[----:B------:R-:W-:Y:S02]  /*8500*/  @!P2 LOP3.LUT R7, R13, 0xfffffffe, RZ, 0xc0, !PT ;  /* 0xfffffffe0d07a812 */ /* 0x000fe400078ec0ff */
[----:B--2---:R-:W-:-:S02]  /*8510*/  @!P4 LOP3.LUT R11, R6, 0xfffffffe, RZ, 0xc0, !PT ;  /* 0xfffffffe060bc812 */ /* 0x004fc400078ec0ff */
[----:B------:R-:W-:Y:S01]  /*8520*/  @!P5 LOP3.LUT R13, R2, 0xfffffffe, RZ, 0xc0, !PT ;  /* 0xfffffffe020dd812 */ /* 0x000fe200078ec0ff */
[----:B------:R-:W-:Y:S01]  /*8530*/  @!P0 IMAD.WIDE R2, R3, 0x4, R14 ;  /* 0x0000000403028825 */ /* 0x000fe200078e020e */
[----:B------:R-:W-:-:S03]  /*8540*/  @!P6 LOP3.LUT R21, R4, 0xfffffffe, RZ, 0xc0, !PT ;  /* 0xfffffffe0415e812 */ /* 0x000fc600078ec0ff */
[--C-:B------:R-:W-:Y:S01]  /*8550*/  @!P1 IMAD.WIDE R4, R5, 0x4, R14.reuse ;  /* 0x0000000405049825 */ /* 0x100fe200078e020e */
[----:B------:R0:W-:Y:S03]  /*8560*/  @!P0 ST.E.64 desc[UR42][R2.64], R60 ;  /* 0x0000003c02008985 */ /* 0x0001e6000c101b2a */
[--C-:B------:R-:W-:Y:S01]  /*8570*/  @!P2 IMAD.WIDE R6, R7, 0x4, R14.reuse ;  /* 0x000000040706a825 */ /* 0x100fe200078e020e */
[----:B------:R0:W-:Y:S03]  /*8580*/  @!P1 ST.E.64 desc[UR42][R4.64], R64 ;  /* 0x0000004004009985 */ /* 0x0001e6000c101b2a */
[--C-:B------:R-:W-:Y:S01]  /*8590*/  @!P4 IMAD.WIDE R10, R11, 0x4, R14.reuse ;  /* 0x000000040b0ac825 */ /* 0x100fe200078e020e */
[----:B------:R0:W-:Y:S03]  /*85a0*/  @!P2 ST.E.64 desc[UR42][R6.64], R68 ;  /* 0x000000440600a985 */ /* 0x0001e6000c101b2a */
[--C-:B------:R-:W-:Y:S01]  /*85b0*/  @!P5 IMAD.WIDE R12, R13, 0x4, R14.reuse ;  /* 0x000000040d0cd825 */ /* 0x100fe200078e020e */
[----:B------:R0:W-:Y:S03]  /*85c0*/  @!P3 ST.E.64 desc[UR42][R8.64], R72 ;  /* 0x000000480800b985 */ /* 0x0001e6000c101b2a */
[----:B------:R-:W-:Y:S01]  /*85d0*/  @!P6 IMAD.WIDE R14, R21, 0x4, R14 ;  /* 0x00000004150ee825 */ /* 0x000fe200078e020e */
[----:B------:R0:W-:Y:S04]  /*85e0*/  @!P4 ST.E.64 desc[UR42][R10.64], R76 ;  /* 0x0000004c0a00c985 */ /* 0x0001e8000c101b2a */
[----:B------:R0:W-:Y:S04]  /*85f0*/  @!P5 ST.E.64 desc[UR42][R12.64], R80 ;  /* 0x000000500c00d985 */ /* 0x0001e8000c101b2a */
[----:B------:R0:W-:Y:S02]  /*8600*/  @!P6 ST.E.64 desc[UR42][R14.64], R84 ;  /* 0x000000540e00e985 */ /* 0x0001e4000c101b2a */
.L_x_35:
[----:B------:R-:W-:Y:S05]  /*8610*/  BSYNC B0 ;  /* 0x0000000000007941 */ /* 0x000fea0003800000 */
.L_x_34:
[----:B------:R-:W-:Y:S01]  /*8620*/  ISETP.GE.AND P0, PT, R16, R17, PT ;  /* 0x000000111000720c */ /* 0x000fe20003f06270 */
[----:B0-----:R0:W1:Y:S04]  /*8630*/  SHFL.IDX PT, R13, R22, 0x1, 0x1c1f ;  /* 0x003c1f00160d7f89 */ /* 0x00106800000e0000 */
[----:B------:R0:W0:Y:S08]  /*8640*/  SHFL.IDX PT, R12, R20, 0x1, 0x1c1f ;  /* 0x003c1f00140c7f89 */ /* 0x00003000000e0000 */
[----:B------:R-:W-:Y:S05]  /*8650*/  @P0 BRA `(.L_x_10) ;  /* 0x0000004400cc0947 */ /* 0x000fea0003800000 */
[----:B------:R-:W-:Y:S01]  /*8660*/  ULDC UR4, c[0x0][0xac8] ;  /* 0x0002b20000047ab9 */ /* 0x000fe20000000800 */
[C---:B--2---:R-:W-:Y:S01]  /*8670*/  VIADD R0, R19.reuse, 0x8 ;  /* 0x0000000813007836 */ /* 0x044fe20000000000 */
[C---:B------:R-:W-:Y:S01]  /*8680*/  ISETP.GE.AND P0, PT, R19.reuse, UR4, PT ;  /* 0x0000000413007c0c */ /* 0x040fe2000bf06270 */
[C---:B------:R-:W-:Y:S01]  /*8690*/  VIADD R4, R19.reuse, 0x10 ;  /* 0x0000001013047836 */ /* 0x040fe20000000000 */
[C---:B------:R-:W-:Y:S01]  /*86a0*/  IADD3 R6, R19.reuse, 0x18, RZ ;  /* 0x0000001813067810 */ /* 0x040fe20007ffe0ff */
[C---:B------:R-:W-:Y:S01]  /*86b0*/  VIADD R8, R19.reuse, 0x20 ;  /* 0x0000002013087836 */ /* 0x040fe20000000000 */
[----:B------:R-:W-:Y:S01]  /*86c0*/  ISETP.GE.AND P5, PT, R0, UR4, PT ;  /* 0x0000000400007c0c */ /* 0x000fe2000bfa6270 */
[C---:B------:R-:W-:Y:S01]  /*86d0*/  VIADD R9, R19.reuse, 0x28 ;  /* 0x0000002813097836 */ /* 0x040fe20000000000 */
[----:B------:R-:W-:Y:S01]  /*86e0*/  ISETP.GE.AND P6, PT, R4, UR4, PT ;  /* 0x0000000404007c0c */ /* 0x000fe2000bfc6270 */
[C---:B------:R-:W-:Y:S01]  /*86f0*/  VIADD R11, R19.reuse, 0x38 ;  /* 0x00000038130b7836 */ /* 0x040fe20000000000 */
[C---:B------:R-:W-:Y:S01]  /*8700*/  IADD3 R10, R19.reuse, 0x30, RZ ;  /* 0x00000030130a7810 */ /* 0x040fe20007ffe0ff */
[C---:B------:R-:W-:Y:S01]  /*8710*/  VIADD R16, R19.reuse, 0x40 ;  /* 0x0000004013107836 */ /* 0x040fe20000000000 */
[----:B------:R-:W-:Y:S01]  /*8720*/  ISETP.GE.AND P4, PT, R8, UR4, PT ;  /* 0x0000000408007c0c */ /* 0x000fe2000bf86270 */
[----:B0-----:R-:W-:Y:S01]  /*8730*/  VIADD R20, R19, 0x70 ;  /* 0x0000007013147836 */ /* 0x001fe20000000000 */
[----:B------:R-:W-:Y:S01]  /*8740*/  ISETP.GE.AND P3, PT, R9, UR4, PT ;  /* 0x0000000409007c0c */ /* 0x000fe2000bf66270 */
[----:B-1----:R-:W-:Y:S01]  /*8750*/  @!P0 IMAD.WIDE R2, R19, 0x4, R12 ;  /* 0x0000000413028825 */ /* 0x002fe200078e020c */
[----:B------:R-:W-:-:S02]  /*8760*/  ISETP.GE.AND P2, PT, R10, UR4, PT ;  /* 0x000000040a007c0c */ /* 0x000fc4000bf46270 */
[----:B------:R-:W-:Y:S02]  /*8770*/  ISETP.GE.AND P1, PT, R11, UR4, PT ;  /* 0x000000040b007c0c */ /* 0x000fe4000bf26270 */
[----:B------:R0:W-:Y:S01]  /*8780*/  @!P0 ST.E.64 desc[UR42][R2.64], R26 ;  /* 0x0000001a02008985 */ /* 0x0001e2000c101b2a */
[----:B------:R-:W-:Y:S02]  /*8790*/  ISETP.GE.AND P0, PT, R6, UR4, PT ;  /* 0x0000000406007c0c */ /* 0x000fe4000bf06270 */
[----:B------:R-:W-:Y:S02]  /*87a0*/  @!P5 LEA.HI R0, R0, R0, RZ, 0x1 ;  /* 0x000000000000d211 */ /* 0x000fe400078f08ff */
[----:B------:R-:W-:Y:S02]  /*87b0*/  @!P6 LEA.HI R4, R4, R4, RZ, 0x1 ;  /* 0x000000040404e211 */ /* 0x000fe400078f08ff */
[----:B------:R-:W-:Y:S02]  /*87c0*/  @!P5 LOP3.LUT R5, R0, 0xfffffffe, RZ, 0xc0, !PT ;  /* 0xfffffffe0005d812 */ /* 0x000fe400078ec0ff */
[----:B------:R-:W-:-:S02]  /*87d0*/  @!P6 LOP3.LUT R7, R4, 0xfffffffe, RZ, 0xc0, !PT ;  /* 0xfffffffe0407e812 */ /* 0x000fc400078ec0ff */
[----:B------:R-:W-:Y:S02]  /*87e0*/  @!P4 LEA.HI R8, R8, R8, RZ, 0x1 ;  /* 0x000000080808c211 */ /* 0x000fe400078f08ff */
[----:B------:R-:W-:Y:S01]  /*87f0*/  @!P3 LEA.HI R0, R9, R9, RZ, 0x1 ;  /* 0x000000090900b211 */ /* 0x000fe200078f08ff */
[--C-:B0-----:R-:W-:Y:S01]  /*8800*/  @!P5 IMAD.WIDE R2, R5, 0x4, R12.reuse ;  /* 0x000000040502d825 */ /* 0x101fe200078e020c */
[----:B------:R-:W-:Y:S02]  /*8810*/  @!P0 LEA.HI R6, R6, R6, RZ, 0x1 ;  /* 0x0000000606068211 */ /* 0x000fe400078f08ff */
[----:B------:R-:W-:Y:S01]  /*8820*/  @!P2 LEA.HI R10, R10, R10, RZ, 0x1 ;  /* 0x0000000a0a0aa211 */ /* 0x000fe200078f08ff */
[----:B------:R-:W-:Y:S01]  /*8830*/  @!P6 IMAD.WIDE R4, R7, 0x4, R12 ;  /* 0x000000040704e825 */ /* 0x000fe200078e020c */
[----:B---3--:R-:W-:Y:S01]  /*8840*/  @!P1 LEA.HI R14, R11, R11, RZ, 0x1 ;  /* 0x0000000b0b0e9211 */ /* 0x008fe200078f08ff */
[----:B------:R0:W-:Y:S01]  /*8850*/  @!P5 ST.E.64 desc[UR42][R2.64], R30 ;  /* 0x0000001e0200d985 */ /* 0x0001e2000c101b2a */
[----:B------:R-:W-:-:S02]  /*8860*/  @!P0 LOP3.LUT R7, R6, 0xfffffffe, RZ, 0xc0, !PT ;  /* 0xfffffffe06078812 */ /* 0x000fc400078ec0ff */
[----:B------:R-:W-:Y:S01]  /*8870*/  @!P4 LOP3.LUT R9, R8, 0xfffffffe, RZ, 0xc0, !PT ;  /* 0xfffffffe0809c812 */ /* 0x000fe200078ec0ff */
[----:B------:R1:W-:Y:S01]  /*8880*/  @!P6 ST.E.64 desc[UR42][R4.64], R34 ;  /* 0x000000220400e985 */ /* 0x0003e2000c101b2a */
[----:B------:R-:W-:Y:S01]  /*8890*/  @!P3 LOP3.LUT R11, R0, 0xfffffffe, RZ, 0xc0, !PT ;  /* 0xfffffffe000bb812 */ /* 0x000fe200078ec0ff */
[C---:B------:R-:W-:Y:S01]  /*88a0*/  VIADD R0, R19.reuse, 0x50 ;  /* 0x0000005013007836 */ /* 0x040fe20000000000 */
[----:B----4-:R-:W-:Y:S02]  /*88b0*/  @!P2 LOP3.LUT R15, R10, 0xfffffffe, RZ, 0xc0, !PT ;  /* 0xfffffffe0a0fa812 */ /* 0x010fe400078ec0ff */
[----:B------:R-:W-:Y:S01]  /*88c0*/  @!P1 LOP3.LUT R17, R14, 0xfffffffe, RZ, 0xc0, !PT ;  /* 0xfffffffe0e119812 */ /* 0x000fe200078ec0ff */
[C---:B------:R-:W-:Y:S01]  /*88d0*/  VIADD R14, R19.reuse, 0x58 ;  /* 0x00000058130e7836 */ /* 0x040fe20000000000 */
[----:B------:R-:W-:Y:S02]  /*88e0*/  IADD3 R18, R19, 0x48, RZ ;  /* 0x0000004813127810 */ /* 0x000fe40007ffe0ff */
[----:B------:R-:W-:Y:S01]  /*88f0*/  ISETP.GE.AND P5, PT, R16, UR4, PT ;  /* 0x0000000410007c0c */ /* 0x000fe2000bfa6270 */
[----:B0-----:R-:W-:Y:S01]  /*8900*/  @!P0 IMAD.WIDE R2, R7, 0x4, R12 ;  /* 0x0000000407028825 */ /* 0x001fe200078e020c */
[----:B------:R-:W-:-:S03]  /*8910*/  ISETP.GE.AND P6, PT, R18, UR4, PT ;  /* 0x0000000412007c0c */ /* 0x000fc6000bfc6270 */
[--C-:B-1----:R-:W-:Y:S01]  /*8920*/  @!P4 IMAD.WIDE R4, R9, 0x4, R12.reuse ;  /* 0x000000040904c825 */ /* 0x102fe200078e020c */
[----:B------:R0:W-:Y:S01]  /*8930*/  @!P0 ST.E.64 desc[UR42][R2.64], R38 ;  /* 0x0000002602008985 */ /* 0x0001e2000c101b2a */
[----:B------:R-:W-:Y:S02]  /*8940*/  ISETP.GE.AND P0, PT, R0, UR4, PT ;  /* 0x0000000400007c0c */ /* 0x000fe4000bf06270 */
[--C-:B------:R-:W-:Y:S01]  /*8950*/  @!P3 IMAD.WIDE R6, R11, 0x4, R12.reuse ;  /* 0x000000040b06b825 */ /* 0x100fe200078e020c */
[----:B------:R1:W-:Y:S01]  /*8960*/  @!P4 ST.E.64 desc[UR42][R4.64], R42 ;  /* 0x0000002a0400c985 */ /* 0x0003e2000c101b2a */
[----:B------:R-:W-:Y:S02]  /*8970*/  ISETP.GE.AND P4, PT, R20, UR4, PT ;  /* 0x0000000414007c0c */ /* 0x000fe4000bf86270 */
[----:B------:R-:W-:Y:S01]  /*8980*/  @!P2 IMAD.WIDE R8, R15, 0x4, R12 ;  /* 0x000000040f08a825 */ /* 0x000fe200078e020c */
[----:B------:R2:W-:Y:S01]  /*8990*/  @!P3 ST.E.64 desc[UR42][R6.64], R46 ;  /* 0x0000002e0600b985 */ /* 0x0005e2000c101b2a */
[----:B------:R-:W-:-:S02]  /*89a0*/  IADD3 R15, R19, 0x60, RZ ;  /* 0x00000060130f7810 */ /* 0x000fc40007ffe0ff */
[----:B------:R-:W-:Y:S01]  /*89b0*/  @!P1 IMAD.WIDE R10, R17, 0x4, R12 ;  /* 0x00000004110a9825 */ /* 0x000fe200078e020c */
[----:B------:R3:W-:Y:S01]  /*89c0*/  @!P2 ST.E.64 desc[UR42][R8.64], R50 ;  /* 0x000000320800a985 */ /* 0x0007e2000c101b2a */
[----:B------:R-:W-:Y:S02]  /*89d0*/  ISETP.GE.AND P2, PT, R15, UR4, PT ;  /* 0x000000040f007c0c */ /* 0x000fe4000bf46270 */
[----:B------:R-:W-:Y:S01]  /*89e0*/  VIADD R17, R19, 0x68 ;  /* 0x0000006813117836 */ /* 0x000fe20000000000 */
[----:B------:R4:W-:Y:S01]  /*89f0*/  @!P1 ST.E.64 desc[UR42][R10.64], R54 ;  /* 0x000000360a009985 */ /* 0x0009e2000c101b2a */
[----:B------:R-:W-:Y:S02]  /*8a00*/  ISETP.GE.AND P1, PT, R14, UR4, PT ;  /* 0x000000040e007c0c */ /* 0x000fe4000bf26270 */
[----:B------:R-:W-:Y:S02]  /*8a10*/  @!P5 LEA.HI R16, R16, R16, RZ, 0x1 ;  /* 0x000000101010d211 */ /* 0x000fe400078f08ff */
[----:B------:R-:W-:-:S02]  /*8a20*/  ISETP.GE.AND P3, PT, R17, UR4, PT ;  /* 0x0000000411007c0c */ /* 0x000fc4000bf66270 */
[----:B------:R-:W-:Y:S02]  /*8a30*/  @!P6 LEA.HI R18, R18, R18, RZ, 0x1 ;  /* 0x000000121212e211 */ /* 0x000fe400078f08ff */
[----:B0-----:R-:W-:Y:S02]  /*8a40*/  @!P5 LOP3.LUT R3, R16, 0xfffffffe, RZ, 0xc0, !PT ;  /* 0xfffffffe1003d812 */ /* 0x001fe400078ec0ff */
[----:B-1----:R-:W-:Y:S02]  /*8a50*/  @!P6 LOP3.LUT R5, R18, 0xfffffffe, RZ, 0xc0, !PT ;  /* 0xfffffffe1205e812 */ /* 0x002fe400078ec0ff */
[----:B------:R-:W-:Y:S01]  /*8a60*/  @!P0 LEA.HI R0, R0, R0, RZ, 0x1 ;  /* 0x0000000000008211 */ /* 0x000fe200078f08ff */
[--C-:B------:R-:W-:Y:S01]  /*8a70*/  @!P5 IMAD.WIDE R2, R3, 0x4, R12.reuse ;  /* 0x000000040302d825 */ /* 0x100fe200078e020c */
[----:B------:R-:W-:Y:S02]  /*8a80*/  @!P1 LEA.HI R14, R14, R14, RZ, 0x1 ;  /* 0x0000000e0e0e9211 */ /* 0x000fe400078f08ff */
[----:B------:R-:W-:Y:S01]  /*8a90*/  @!P2 LEA.HI R15, R15, R15, RZ, 0x1 ;  /* 0x0000000f0f0fa211 */ /* 0x000fe200078f08ff */
[----:B------:R-:W-:Y:S01]  /*8aa0*/  @!P6 IMAD.WIDE R4, R5, 0x4, R12 ;  /* 0x000000040504e825 */ /* 0x000fe200078e020c */
[----:B------:R-:W-:Y:S01]  /*8ab0*/  @!P3 LEA.HI R17, R17, R17, RZ, 0x1 ;  /* 0x000000111111b211 */ /* 0x000fe200078f08ff */
[----:B------:R0:W-:Y:S01]  /*8ac0*/  @!P5 ST.E.64 desc[UR42][R2.64], R58 ;  /* 0x0000003a0200d985 */ /* 0x0001e2000c101b2a */
[----:B------:R-:W-:-:S02]  /*8ad0*/  @!P4 LEA.HI R20, R20, R20, RZ, 0x1 ;  /* 0x000000141414c211 */ /* 0x000fc400078f08ff */
[----:B--2---:R-:W-:Y:S01]  /*8ae0*/  @!P0 LOP3.LUT R7, R0, 0xfffffffe, RZ, 0xc0, !PT ;  /* 0xfffffffe00078812 */ /* 0x004fe200078ec0ff */
[----:B------:R1:W-:Y:S01]  /*8af0*/  @!P6 ST.E.64 desc[UR42][R4.64], R62 ;  /* 0x0000003e0400e985 */ /* 0x0003e2000c101b2a */
[----:B---3--:R-:W-:Y:S02]  /*8b00*/  @!P1 LOP3.LUT R9, R14, 0xfffffffe, RZ, 0xc0, !PT ;  /* 0xfffffffe0e099812 */ /* 0x008fe400078ec0ff */
[----:B------:R-:W-:Y:S02]  /*8b10*/  @!P2 LOP3.LUT R15, R15, 0xfffffffe, RZ, 0xc0, !PT ;  /* 0xfffffffe0f0fa812 */ /* 0x000fe400078ec0ff */
[----:B------:R-:W-:Y:S02]  /*8b20*/  @!P3 LOP3.LUT R17, R17, 0xfffffffe, RZ, 0xc0, !PT ;  /* 0xfffffffe1111b812 */ /* 0x000fe400078ec0ff */
[----:B----4-:R-:W-:Y:S02]  /*8b30*/  @!P4 LOP3.LUT R11, R20, 0xfffffffe, RZ, 0xc0, !PT ;  /* 0xfffffffe140bc812 */ /* 0x010fe400078ec0ff */
[----:B------:R-:W-:Y:S01]  /*8b40*/  IADD3 R19, R19, 0x78, RZ ;  /* 0x0000007813137810 */ /* 0x000fe20007ffe0ff */
[----:B0-----:R-:W-:-:S04]  /*8b50*/  @!P0 IMAD.WIDE R2, R7, 0x4, R12 ;  /* 0x0000000407028825 */ /* 0x001fc800078e020c */
[--C-:B-1----:R-:W-:Y:S01]  /*8b60*/  @!P1 IMAD.WIDE R4, R9, 0x4, R12.reuse ;  /* 0x0000000409049825 */ /* 0x102fe200078e020c */
[----:B------:R0:W-:Y:S01]  /*8b70*/  @!P0 ST.E.64 desc[UR42][R2.64], R66 ;  /* 0x0000004202008985 */ /* 0x0001e2000c101b2a */
[----:B------:R-:W-:Y:S02]  /*8b80*/  ISETP.GE.AND P0, PT, R19, UR4, PT ;  /* 0x0000000413007c0c */ /* 0x000fe4000bf06270 */
[--C-:B------:R-:W-:Y:S01]  /*8b90*/  @!P2 IMAD.WIDE R6, R15, 0x4, R12.reuse ;  /* 0x000000040f06a825 */ /* 0x100fe200078e020c */
[----:B------:R0:W-:Y:S03]  /*8ba0*/  @!P1 ST.E.64 desc[UR42][R4.64], R70 ;  /* 0x0000004604009985 */ /* 0x0001e6000c101b2a */
[--C-:B------:R-:W-:Y:S01]  /*8bb0*/  @!P3 IMAD.WIDE R8, R17, 0x4, R12.reuse ;  /* 0x000000041108b825 */ /* 0x100fe200078e020c */
[----:B------:R0:W-:Y:S03]  /*8bc0*/  @!P2 ST.E.64 desc[UR42][R6.64], R74 ;  /* 0x0000004a0600a985 */ /* 0x0001e6000c101b2a */
[----:B------:R-:W-:Y:S01]  /*8bd0*/  @!P4 IMAD.WIDE R10, R11, 0x4, R12 ;  /* 0x000000040b0ac825 */ /* 0x000fe200078e020c */
[----:B------:R0:W-:Y:S04]  /*8be0*/  @!P3 ST.E.64 desc[UR42][R8.64], R78 ;  /* 0x0000004e0800b985 */ /* 0x0001e8000c101b2a */
[----:B------:R0:W-:Y:S01]  /*8bf0*/  @!P4 ST.E.64 desc[UR42][R10.64], R82 ;  /* 0x000000520a00c985 */ /* 0x0001e2000c101b2a */
[----:B------:R-:W-:Y:S05]  /*8c00*/  @P0 BRA `(.L_x_10) ;  /* 0x0000004000600947 */ /* 0x000fea0003800000 */
[----:B------:R-:W-:-:S04]  /*8c10*/  LEA.HI R19, R19, R19, RZ, 0x1 ;  /* 0x0000001313137211 */ /* 0x000fc800078f08ff */
[----:B0-----:R-:W-:-:S05]  /*8c20*/  LOP3.LUT R3, R19, 0xfffffffe, RZ, 0xc0, !PT ;  /* 0xfffffffe13037812 */ /* 0x001fca00078ec0ff */
[----:B------:R-:W-:-:S05]  /*8c30*/  IMAD.WIDE R2, R3, 0x4, R12 ;  /* 0x0000000403027825 */ /* 0x000fca00078e020c */
[----:B------:R0:W-:Y:S01]  /*8c40*/  ST.E.64 desc[UR42][R2.64], R86 ;  /* 0x0000005602007985 */ /* 0x0001e2000c101b2a */
[----:B------:R-:W-:Y:S05]  /*8c50*/  BRA `(.L_x_10) ;  /* 0x00000040004c7947 */ /* 0x000fea0003800000 */
.L_x_33:
[----:B------:R-:W0:Y:S02]  /*8c60*/  S2R R0, SR_TID.X ;  /* 0x0000000000007919 */ /* 0x000e240000002100 */
[----:B0-----:R-:W-:-:S05]  /*8c70*/  VIADD R2, R0, 0xffffff80 ;  /* 0xffffff8000027836 */ /* 0x001fca0000000000 */
[----:B------:R-:W-:-:S13]  /*8c80*/  ISETP.GT.AND P0, PT, R2, 0x7f, PT ;  /* 0x0000007f0200780c */ /* 0x000fda0003f04270 */
[----:B------:R-:W-:Y:S05]  /*8c90*/  @P0 BRA `(.L_x_10) ;  /* 0x00000040003c0947 */ /* 0x000fea0003800000 */
[----:B------:R-:W0:Y:S01]  /*8ca0*/  S2R R3, SR_CTAID.X ;  /* 0x0000000000037919 */ /* 0x000e220000002500 */
[----:B------:R-:W1:Y:S01]  /*8cb0*/  LDC R6, c[0x0][0xbe8] ;  /* 0x0002fa00ff067b82 */ /* 0x000e620000000800 */
[----:B------:R-:W-:Y:S01]  /*8cc0*/  ULDC UR4, c[0x0][0xa88] ;  /* 0x0002a20000047ab9 */ /* 0x000fe20000000800 */
[----:B0-----:R-:W-:Y:S02]  /*8cd0*/  IMAD R0, R3, 0x80, R0 ;  /* 0x0000008003007824 */ /* 0x001fe400078e0200 */
[----:B-1----:R-:W-:-:S03]  /*8ce0*/  IMAD R3, R6, UR4, RZ ;  /* 0x0000000406037c24 */ /* 0x002fc6000f8e02ff */
[----:B------:R-:W-:-:S04]  /*8cf0*/  IADD3 R0, R0, -0x80, RZ ;  /* 0xffffff8000007810 */ /* 0x000fc80007ffe0ff */
[----:B------:R-:W-:-:S13]  /*8d00*/  ISETP.GE.AND P0, PT, R0, R3, PT ;  /* 0x000000030000720c */ /* 0x000fda0003f06270 */
[----:B------:R-:W-:Y:S05]  /*8d10*/  @P0 BRA `(.L_x_10) ;  /* 0x00000040001c0947 */ /* 0x000fea0003800000 */
[----:B------:R-:W-:Y:S01]  /*8d20*/  ISETP.NE.AND P0, PT, R6, 0x1, PT ;  /* 0x000000010600780c */ /* 0x000fe20003f05270 */
[----:B------:R-:W0:Y:S01]  /*8d30*/  S2UR UR4, SR_CTAID.Z ;  /* 0x00000000000479c3 */ /* 0x000e220000002700 */
[----:B------:R-:W-:Y:S01]  /*8d40*/  SHF.R.S32.HI R5, RZ, 0x1f, R16 ;  /* 0x0000001fff057819 */ /* 0x000fe20000011410 */
[----:B------:R-:W-:Y:S02]  /*8d50*/  ULDC.64 UR6, c[0x0][0xbd0] ;  /* 0x0002f40000067ab9 */ /* 0x000fe40000000a00 */
[----:B------:R-:W-:-:S04]  /*8d60*/  IMAD.WIDE.U32 R2, R16, UR6, RZ ;  /* 0x0000000610027c25 */ /* 0x000fc8000f8e00ff */
[----:B------:R-:W1:Y:S01]  /*8d70*/  LDC.64 R12, c[0x0][0xbd8] ;  /* 0x0002f600ff0c7b82 */ /* 0x000e620000000a00 */
[----:B------:R-:W-:-:S04]  /*8d80*/  IMAD R5, R5, UR6, RZ ;  /* 0x0000000605057c24 */ /* 0x000fc8000f8e02ff */
[----:B------:R-:W-:Y:S02]  /*8d90*/  IMAD R5, R16, UR7, R5 ;  /* 0x0000000710057c24 */ /* 0x000fe4000f8e0205 */
[----:B------:R-:W-:Y:S01]  /*8da0*/  IMAD.MOV R16, RZ, RZ, -R16 ;  /* 0x000000ffff107224 */ /* 0x000fe200078e0a10 */
[----:B------:R-:W2:Y:S01]  /*8db0*/  @P0 LDC R9, c[0x0][0xbec] ;  /* 0x0002fb00ff090b82 */ /* 0x000ea20000000800 */
[----:B------:R-:W-:Y:S01]  /*8dc0*/  IMAD.IADD R3, R3, 0x1, R5 ;  /* 0x0000000103037824 */ /* 0x000fe200078e0205 */
[----:B------:R-:W-:-:S06]  /*8dd0*/  MOV R5, R0 ;  /* 0x0000000000057202 */ /* 0x000fcc0000000f00 */
[----:B------:R-:W3:Y:S01]  /*8de0*/  S2UR UR8, SR_CTAID.Y ;  /* 0x00000000000879c3 */ /* 0x000ee20000002600 */
[----:B0-----:R-:W-:-:S07]  /*8df0*/  USHF.R.S32.HI UR5, URZ, 0x1f, UR4 ;  /* 0x0000001f3f057899 */ /* 0x001fce0008011404 */
[----:B------:R-:W3:Y:S01]  /*8e00*/  LDC R7, c[0x0][0xc50] ;  /* 0x00031400ff077b82 */ /* 0x000ee20000000800 */
[C---:B-1----:R-:W-:Y:S02]  /*8e10*/  IMAD R8, R12.reuse, UR5, RZ ;  /* 0x000000050c087c24 */ /* 0x042fe4000f8e02ff */
[----:B------:R-:W-:-:S04]  /*8e20*/  IMAD.WIDE.U32 R2, R12, UR4, R2 ;  /* 0x000000040c027c25 */ /* 0x000fc8000f8e0002 */
[----:B------:R-:W-:Y:S01]  /*8e30*/  IMAD R13, R13, UR4, R8 ;  /* 0x000000040d0d7c24 */ /* 0x000fe2000f8e0208 */
[----:B------:R-:W0:Y:S01]  /*8e40*/  @P0 LDC R11, c[0x0][0xbf0] ;  /* 0x0002fc00ff0b0b82 */ /* 0x000e220000000800 */
[----:B--2---:R-:W-:Y:S01]  /*8e50*/  @P0 IMAD.HI.U32 R4, R0, R9, RZ ;  /* 0x0000000900040227 */ /* 0x004fe200078e00ff */
[----:B------:R-:W-:-:S03]  /*8e60*/  ULDC.64 UR4, c[0x0][0xbe0] ;  /* 0x0002f80000047ab9 */ /* 0x000fc60000000a00 */
[----:B------:R-:W-:Y:S02]  /*8e70*/  IMAD.IADD R3, R13, 0x1, R3 ;  /* 0x000000010d037824 */ /* 0x000fe400078e0203 */
[----:B---3--:R-:W-:-:S04]  /*8e80*/  IMAD R9, R7, R16, UR8 ;  /* 0x0000000807097e24 */ /* 0x008fc8000f8e0210 */
[----:B------:R-:W-:Y:S01]  /*8e90*/  IMAD.WIDE.U32 R2, R9, UR4, R2 ;  /* 0x0000000409027c25 */ /* 0x000fe2000f8e0002 */
[----:B0-----:R-:W-:Y:S02]  /*8ea0*/  @P0 SHF.R.U32.HI R5, RZ, R11, R4 ;  /* 0x0000000bff050219 */ /* 0x001fe40000011604 */
[----:B------:R-:W-:Y:S02]  /*8eb0*/  SHF.R.S32.HI R4, RZ, 0x1f, R9 ;  /* 0x0000001fff047819 */ /* 0x000fe40000011409 */
[----:B------:R-:W-:Y:S01]  /*8ec0*/  IADD3 R2, P0, R5, R2, RZ ;  /* 0x0000000205027210 */ /* 0x000fe20007f1e0ff */
[----:B------:R-:W-:Y:S02]  /*8ed0*/  IMAD.MOV R7, RZ, RZ, -R5 ;  /* 0x000000ffff077224 */ /* 0x000fe400078e0a05 */
[----:B------:R-:W-:Y:S02]  /*8ee0*/  IMAD R4, R4, UR4, RZ ;  /* 0x0000000404047c24 */ /* 0x000fe4000f8e02ff */
[----:B------:R-:W-:-:S02]  /*8ef0*/  IMAD R7, R6, R7, R0 ;  /* 0x0000000706077224 */ /* 0x000fc400078e0200 */
[----:B------:R-:W-:Y:S01]  /*8f00*/  IMAD R4, R9, UR5, R4 ;  /* 0x0000000509047c24 */ /* 0x000fe2000f8e0204 */
[----:B------:R-:W-:Y:S01]  /*8f10*/  SHF.R.S32.HI R9, RZ, 0x1f, R5 ;  /* 0x0000001fff097819 */ /* 0x000fe20000011405 */
[----:B------:R-:W-:Y:S01]  /*8f20*/  ULDC.64 UR4, c[0x0][0xbc8] ;  /* 0x0002f20000047ab9 */ /* 0x000fe20000000a00 */
[----:B------:R-:W-:Y:S02]  /*8f30*/  SHF.R.S32.HI R0, RZ, 0x1f, R7 ;  /* 0x0000001fff007819 */ /* 0x000fe40000011407 */
[----:B------:R-:W-:-:S03]  /*8f40*/  IADD3.X R3, R9, R3, R4, P0, !PT ;  /* 0x0000000309037210 */ /* 0x000fc600007fe404 */
[----:B------:R-:W-:Y:S02]  /*8f50*/  IMAD R0, R0, UR4, RZ ;  /* 0x0000000400007c24 */ /* 0x000fe4000f8e02ff */
[----:B------:R-:W-:-:S04]  /*8f60*/  IMAD.WIDE.U32 R2, R7, UR4, R2 ;  /* 0x0000000407027c25 */ /* 0x000fc8000f8e0002 */
[----:B------:R-:W-:Y:S01]  /*8f70*/  IMAD R5, R7, UR5, R0 ;  /* 0x0000000507057c24 */ /* 0x000fe2000f8e0200 */
[----:B------:R-:W-:Y:S02]  /*8f80*/  ULDC.64 UR4, c[0x0][0xba8] ;  /* 0x0002ea0000047ab9 */ /* 0x000fe40000000a00 */
[----:B------:R-:W-:Y:S02]  /*8f90*/  LEA R4, P0, R2, UR4, 0x2 ;  /* 0x0000000402047c11 */ /* 0x000fe4000f8010ff */
[----:B------:R-:W-:-:S04]  /*8fa0*/  IADD3 R3, R3, R5, RZ ;  /* 0x0000000503037210 */ /* 0x000fc80007ffe0ff */
[----:B------:R-:W-:Y:S01]  /*8fb0*/  LEA.HI.X R5, R2, UR5, R3, 0x2, P0 ;  /* 0x0000000502057c11 */ /* 0x000fe200080f1403 */
[----:B------:R-:W-:-:S05]  /*8fc0*/  IMAD.MOV.U32 R3, RZ, RZ, -0x800000 ;  /* 0xff800000ff037424 */ /* 0x000fca00078e00ff */
[----:B------:R3:W-:Y:S01]  /*8fd0*/  STG.E desc[UR42][R4.64], R3 ;  /* 0x0000000304007986 */ /* 0x0007e2000c10192a */
[----:B------:R-:W-:Y:S05]  /*8fe0*/  BRA `(.L_x_10) ;  /* 0x0000003c00687947 */ /* 0x000fea0003800000 */
.L_x_8:
[----:B------:R-:W-:-:S08]  /*8ff0*/  NOP ;  /* 0x0000000000007918 */ /* 0x000fd00000000000 */
[----:B0-----:R-:W0:-:S00]  /*9000*/  USETMAXREG.DEALLOC.CTAPOOL 0x18 ;  /* 0x00000018000079c8 */ /* 0x001e0000080e0500 */
[----:B0-----:R-:W-:Y:S01]  /*9010*/  LOP3.LUT R0, R0, 0x3, RZ, 0xc0, !PT ;  /* 0x0000000300007812 */ /* 0x001fe200078ec0ff */
[----:B------:R-:W0:Y:S05]  /*9020*/  S2R R18, SR_CTAID.Z ;  /* 0x0000000000127919 */ /* 0x000e2a0000002700 */
[----:B------:R-:W1:Y:S01]  /*9030*/  S2UR UR6, SR_CTAID.Y ;  /* 0x00000000000679c3 */ /* 0x000e620000002600 */
[----:B------:R-:W2:Y:S02]  /*9040*/  SHFL.IDX PT, R0, R0, RZ, 0x1f ;  /* 0x00001fff00007589 */ /* 0x000ea400000e0000 */
[----:B--2---:R-:W-:-:S13]  /*9050*/  ISETP.NE.AND P0, PT, R0, RZ, PT ;  /* 0x000000ff0000720c */ /* 0x004fda0003f05270 */
[----:B01----:R-:W-:Y:S05]  /*9060*/  @!P0 BRA `(.L_x_36) ;  /* 0x0000000000288947 */ /* 0x003fea0003800000 */
[----:B------:R-:W-:Y:S01]  /*9070*/  ULDC UR7, c[0x0][0xc50] ;  /* 0x0003140000077ab9 */ /* 0x000fe20000000800 */
[----:B------:R-:W-:Y:S01]  /*9080*/  UMOV UR36, UR6 ;  /* 0x0000000600247c82 */ /* 0x000fe20008000000 */
[----:B------:R-:W-:-:S06]  /*9090*/  UISETP.NE.AND UP0, UPT, UR7, 0x1, UPT ;  /* 0x000000010700788c */ /* 0x000fcc000bf05270 */
[----:B------:R-:W-:-:S13]  /*90a0*/  PLOP3.LUT P0, PT, PT, PT, UP0, 0x80, 0x0 ;  /* 0x000000000000781c */ /* 0x000fda0003f0f008 */
[----:B------:R-:W-:Y:S05]  /*90b0*/  @!P0 BRA `(.L_x_37) ;  /* 0x0000000000308947 */ /* 0x000fea0003800000 */
[----:B------:R-:W-:Y:S01]  /*90c0*/  ULDC UR4, c[0x0][0xc54] ;  /* 0x0003150000047ab9 */ /* 0x000fe20000000800 */
[----:B------:R-:W-:Y:S01]  /*90d0*/  ULDC UR36, c[0x0][0xc58] ;  /* 0x0003160000247ab9 */ /* 0x000fe20000000800 */
[----:B------:R-:W-:-:S04]  /*90e0*/  UIMAD.WIDE.U32 UR4, UR6, UR4, URZ ;  /* 0x00000004060472a5 */ /* 0x000fc8000f8e003f */
[----:B------:R-:W-:Y:S01]  /*90f0*/  USHF.R.U32.HI UR36, URZ, UR36, UR5 ;  /* 0x000000243f247299 */ /* 0x000fe20008011605 */
[----:B------:R-:W-:Y:S11]  /*9100*/  BRA `(.L_x_37) ;  /* 0x00000000001c7947 */ /* 0x000ff60003800000 */
.L_x_36:
[----:B------:R-:W-:Y:S01]  /*9110*/  ULDC UR7, c[0x0][0xc50] ;  /* 0x0003140000077ab9 */ /* 0x000fe20000000800 */
[----:B------:R-:W-:Y:S01]  /*9120*/  UMOV UR36, UR6 ;  /* 0x0000000600247c82 */ /* 0x000fe20008000000 */
[----:B------:R-:W-:-:S11]  /*9130*/  UISETP.NE.AND UP0, UPT, UR7, 0x1, UPT ;  /* 0x000000010700788c */ /* 0x000fd6000bf05270 */
[----:B------:R-:W-:Y:S01]  /*9140*/  @UP0 ULDC UR4, c[0x0][0xc54] ;  /* 0x0003150000040ab9 */ /* 0x000fe20000000800 */
[----:B------:R-:W-:Y:S01]  /*9150*/  @UP0 ULDC UR8, c[0x0][0xc58] ;  /* 0x0003160000080ab9 */ /* 0x000fe20000000800 */
[----:B------:R-:W-:-:S04]  /*9160*/  UIMAD.WIDE.U32 UR4, UR6, UR4, URZ ;  /* 0x00000004060472a5 */ /* 0x000fc8000f8e003f */
[----:B------:R-:W-:-:S12]  /*9170*/  @UP0 USHF.R.U32.HI UR36, URZ, UR8, UR5 ;  /* 0x000000083f240299 */ /* 0x000fd80008011605 */
.L_x_37:
[----:B------:R-:W-:Y:S01]  /*9180*/  ISETP.GE.AND P0, PT, R18, RZ, PT ;  /* 0x000000ff1200720c */ /* 0x000fe20003f06270 */
[----:B------:R-:W-:Y:S01]  /*9190*/  UIADD3 UR4, -UR36, URZ, URZ ;  /* 0x0000003f24047290 */ /* 0x000fe2000fffe13f */
[----:B------:R-:W-:Y:S01]  /*91a0*/  IMAD.MOV.U32 R9, RZ, RZ, 0x1 ;  /* 0x00000001ff097424 */ /* 0x000fe200078e00ff */
[----:B------:R-:W-:Y:S01]  /*91b0*/  MOV R0, RZ ;  /* 0x000000ff00007202 */ /* 0x000fe20000000f00 */
[----:B------:R-:W-:Y:S01]  /*91c0*/  IMAD.MOV.U32 R3, RZ, RZ, 0x1 ;  /* 0x00000001ff037424 */ /* 0x000fe200078e00ff */
[----:B------:R-:W-:-:S08]  /*91d0*/  UIMAD UR4, UR7, UR4, UR6 ;  /* 0x00000004070472a4 */ /* 0x000fd0000f8e0206 */
[----:B------:R-:W-:Y:S05]  /*91e0*/  @!P0 BRA `(.L_x_38) ;  /* 0x0000003800288947 */ /* 0x000fea0003800000 */
[----:B------:R-:W-:Y:S01]  /*91f0*/  ULDC.64 UR6, c[0x0][0x418] ;  /* 0x0001060000067ab9 */ /* 0x000fe20000000a00 */
[----:B------:R-:W-:Y:S01]  /*9200*/  ULDC UR5, c[0x0][0x424] ;  /* 0x0001090000057ab9 */ /* 0x000fe20000000800 */
[----:B------:R-:W-:Y:S01]  /*9210*/  UISETP.NE.U32.AND UP0, UPT, UR6, URZ, UPT ;  /* 0x0000003f0600728c */ /* 0x000fe2000bf05070 */
[----:B------:R0:W-:Y:S01]  /*9220*/  STL [R1+0xc], RZ ;  /* 0x00000cff01007387 */ /* 0x0001e20000100800 */
[----:B------:R-:W-:Y:S02]  /*9230*/  ULOP3.LUT UR40, UR4, 0xffff, URZ, 0xc0, !UPT ;  /* 0x0000ffff04287892 */ /* 0x000fe4000f8ec03f */
[----:B------:R-:W-:Y:S01]  /*9240*/  UISETP.NE.AND.EX UP0, UPT, UR7, URZ, UPT, UP0 ;  /* 0x0000003f0700728c */ /* 0x000fe2000bf05300 */
[----:B------:R-:W-:-:S03]  /*9250*/  ULDC UR6, c[0x0][0x2f0] ;  /* 0x0000bc0000067ab9 */ /* 0x000fc60000000800 */
[----:B------:R-:W-:-:S04]  /*9260*/  USEL UR5, UR5, 0x1, UP0 ;  /* 0x0000000105057887 */ /* 0x000fc80008000000 */
[----:B------:R-:W-:-:S04]  /*9270*/  UIMAD UR5, UR5, UR6, URZ ;  /* 0x00000006050572a4 */ /* 0x000fc8000f8e023f */
[----:B------:R-:W-:Y:S02]  /*9280*/  UISETP.GE.AND UP0, UPT, UR5, 0x1, UPT ;  /* 0x000000010500788c */ /* 0x000fe4000bf06270 */
[----:B------:R-:W-:-:S04]  /*9290*/  UIADD3 UR5, UR5, 0x7f, URZ ;  /* 0x0000007f05057890 */ /* 0x000fc8000fffe03f */
[----:B------:R-:W-:Y:S01]  /*92a0*/  PLOP3.LUT P0, PT, PT, PT, UP0, 0x80, 0x0 ;  /* 0x000000000000781c */ /* 0x000fe20003f0f008 */
[----:B------:R-:W-:-:S04]  /*92b0*/  USHF.R.S32.HI UR6, URZ, 0x1f, UR5 ;  /* 0x0000001f3f067899 */ /* 0x000fc80008011405 */
[----:B------:R-:W-:-:S04]  /*92c0*/  ULEA.HI UR6, UR6, UR5, URZ, 0x7 ;  /* 0x0000000506067291 */ /* 0x000fc8000f8f383f */
[----:B------:R-:W-:-:S04]  /*92d0*/  USHF.R.S32.HI UR39, URZ, 0x7, UR6 ;  /* 0x000000073f277899 */ /* 0x000fc80008011406 */
[----:B0-----:R-:W-:Y:S08]  /*92e0*/  @!P0 BRA `(.L_x_39) ;  /* 0x00000000007c8947 */ /* 0x001ff00003800000 */
[----:B------:R-:W-:-:S04]  /*92f0*/  USHF.R.U32.HI UR4, URZ, 0x10, UR4 ;  /* 0x000000103f047899 */ /* 0x000fc80008011604 */
[----:B------:R-:W-:-:S11]  /*9300*/  UISETP.NE.AND UP0, UPT, UR4, URZ, UPT ;  /* 0x0000003f0400728c */ /* 0x000fd6000bf05270 */
[----:B------:R-:W-:Y:S02]  /*9310*/  @!UP0 ULDC UR4, c[0x0][0x9f0] ;  /* 0x00027c0000048ab9 */ /* 0x000fe40000000800 */
[----:B------:R-:W-:Y:S01]  /*9320*/  IMAD.U32 R6, RZ, RZ, UR4 ;  /* 0x00000004ff067e24 */ /* 0x000fe2000f8e00ff */
[----:B------:R-:W-:-:S04]  /*9330*/  UIADD3 UR5, UR39, -0x1, UR4 ;  /* 0xffffffff27057890 */ /* 0x000fc8000fffe004 */
[-C--:B------:R-:W-:Y:S02]  /*9340*/  IABS R0, R6.reuse ;  /* 0x0000000600007213 */ /* 0x080fe40000000000 */
[----:B------:R-:W-:Y:S02]  /*9350*/  IABS R6, R6 ;  /* 0x0000000600067213 */ /* 0x000fe40000000000 */
[----:B------:R-:W0:Y:S08]  /*9360*/  I2F.RP R4, R0 ;  /* 0x0000000000047306 */ /* 0x000e300000209400 */
[----:B0-----:R-:W0:Y:S02]  /*9370*/  MUFU.RCP R4, R4 ;  /* 0x0000000400047308 */ /* 0x001e240000001000 */
[----:B0-----:R-:W-:-:S06]  /*9380*/  IADD3 R2, R4, 0xffffffe, RZ ;  /* 0x0ffffffe04027810 */ /* 0x001fcc0007ffe0ff */
[----:B------:R0:W1:Y:S02]  /*9390*/  F2I.FTZ.U32.TRUNC.NTZ R3, R2 ;  /* 0x0000000200037305 */ /* 0x000064000021f000 */
[----:B0-----:R-:W-:Y:S02]  /*93a0*/  IMAD.MOV.U32 R2, RZ, RZ, RZ ;  /* 0x000000ffff027224 */ /* 0x001fe400078e00ff */
[----:B-1----:R-:W-:-:S04]  /*93b0*/  IMAD.MOV R5, RZ, RZ, -R3 ;  /* 0x000000ffff057224 */ /* 0x002fc800078e0a03 */
[----:B------:R-:W-:-:S04]  /*93c0*/  IMAD R5, R5, R0, RZ ;  /* 0x0000000005057224 */ /* 0x000fc800078e02ff */
[----:B------:R-:W-:Y:S01]  /*93d0*/  IMAD.HI.U32 R3, R3, R5, R2 ;  /* 0x0000000503037227 */ /* 0x000fe200078e0002 */
[----:B------:R-:W-:Y:S01]  /*93e0*/  MOV R5, UR5 ;  /* 0x0000000500057c02 */ /* 0x000fe20008000f00 */
[----:B------:R-:W-:-:S03]  /*93f0*/  ULOP3.LUT UR5, UR5, UR4, URZ, 0x3c, !UPT ;  /* 0x0000000405057292 */ /* 0x000fc6000f8e3c3f */
[----:B------:R-:W-:Y:S01]  /*9400*/  IABS R2, R5 ;  /* 0x0000000500027213 */ /* 0x000fe20000000000 */
[----:B------:R-:W-:Y:S02]  /*9410*/  IMAD.MOV R5, RZ, RZ, -R6 ;  /* 0x000000ffff057224 */ /* 0x000fe400078e0a06 */
[----:B------:R-:W-:Y:S02]  /*9420*/  ISETP.LE.AND P2, PT, RZ, UR5, PT ;  /* 0x00000005ff007c0c */ /* 0x000fe4000bf43270 */
[----:B------:R-:W-:-:S04]  /*9430*/  IMAD.HI.U32 R3, R3, R2, RZ ;  /* 0x0000000203037227 */ /* 0x000fc800078e00ff */
[----:B------:R-:W-:-:S05]  /*9440*/  IMAD R5, R3, R5, R2 ;  /* 0x0000000503057224 */ /* 0x000fca00078e0202 */
[----:B------:R-:W-:-:S13]  /*9450*/  ISETP.GT.U32.AND P1, PT, R0, R5, PT ;  /* 0x000000050000720c */ /* 0x000fda0003f24070 */
[----:B------:R-:W-:Y:S01]  /*9460*/  @!P1 IMAD.IADD R5, R5, 0x1, -R0 ;  /* 0x0000000105059824 */ /* 0x000fe200078e0a00 */
[----:B------:R-:W-:Y:S02]  /*9470*/  @!P1 IADD3 R3, R3, 0x1, RZ ;  /* 0x0000000103039810 */ /* 0x000fe40007ffe0ff */
[----:B------:R-:W-:Y:S02]  /*9480*/  ISETP.NE.AND P1, PT, RZ, UR4, PT ;  /* 0x00000004ff007c0c */ /* 0x000fe4000bf25270 */
[----:B------:R-:W-:-:S13]  /*9490*/  ISETP.GE.U32.AND P0, PT, R5, R0, PT ;  /* 0x000000000500720c */ /* 0x000fda0003f06070 */
[----:B------:R-:W-:-:S04]  /*94a0*/  @P0 VIADD R3, R3, 0x1 ;  /* 0x0000000103030836 */ /* 0x000fc80000000000 */
[----:B------:R-:W-:Y:S01]  /*94b0*/  @!P2 IMAD.MOV R3, RZ, RZ, -R3 ;  /* 0x000000ffff03a224 */ /* 0x000fe200078e0a03 */
[----:B------:R-:W-:-:S05]  /*94c0*/  @!P1 LOP3.LUT R3, RZ, UR4, RZ, 0x33, !PT ;  /* 0x00000004ff039c12 */ /* 0x000fca000f8e33ff */
[----:B------:R0:W-:Y:S02]  /*94d0*/  STL [R1+0xc], R3 ;  /* 0x00000c0301007387 */ /* 0x0001e40000100800 */
.L_x_39:
[----:B------:R-:W2:Y:S01]  /*94e0*/  LDL R2, [R1+0xc] ;  /* 0x00000c0001027983 */ /* 0x000ea20000100800 */
[----:B0-----:R-:W-:Y:S02]  /*94f0*/  IMAD.MOV.U32 R3, RZ, RZ, 0x1 ;  /* 0x00000001ff037424 */ /* 0x001fe400078e00ff */
[----:B--2---:R-:W-:-:S05]  /*9500*/  IMAD R0, R2, UR40, RZ ;  /* 0x0000002802007c24 */ /* 0x004fca000f8e02ff */
[----:B------:R-:W-:Y:S01]  /*9510*/  VIADDMNMX R17, R0, R2, UR39, PT ;  /* 0x0000002700117e46 */ /* 0x000fe2000b800102 */
[----:B------:R0:W-:Y:S03]  /*9520*/  STL [R1+0x8], R0 ;  /* 0x0000080001007387 */ /* 0x0001e60000100800 */
[----:B------:R-:W-:Y:S01]  /*9530*/  ISETP.GT.AND P0, PT, R17, R0, PT ;  /* 0x000000001100720c */ /* 0x000fe20003f04270 */
[----:B------:R1:W-:Y:S01]  /*9540*/  STL [R1+0x10], R17 ;  /* 0x0000101101007387 */ /* 0x0003e20000100800 */
[----:B0-----:R-:W-:-:S11]  /*9550*/  MOV R0, RZ ;  /* 0x000000ff00007202 */ /* 0x001fd60000000f00 */
[----:B-1----:R-:W-:Y:S05]  /*9560*/  @!P0 BRA `(.L_x_38) ;  /* 0x0000003400488947 */ /* 0x002fea0003800000 */
[----:B------:R-:W0:Y:S01]  /*9570*/  S2UR UR4, SR_CgaCtaId ;  /* 0x00000000000479c3 */ /* 0x000e220000008800 */
[----:B------:R-:W-:Y:S02]  /*9580*/  UMOV UR38, 0x400 ;  /* 0x0000040000267882 */ /* 0x000fe40000000000 */
[----:B0-----:R-:W-:-:S04]  /*9590*/  ULEA UR38, UR4, UR38, 0x18 ;  /* 0x0000002604267291 */ /* 0x001fc8000f8ec03f */
[----:B------:R-:W-:-:S04]  /*95a0*/  UIADD3 UR4, UR38, 0x1c400, URZ ;  /* 0x0001c40026047890 */ /* 0x000fc8000fffe03f */
[----:B------:R-:W-:-:S06]  /*95b0*/  ULOP3.LUT UP0, URZ, UR4, 0x3ff, URZ, 0xc0, !UPT ;  /* 0x000003ff043f7892 */ /* 0x000fcc000f80c03f */
[----:B------:R-:W-:-:S13]  /*95c0*/  PLOP3.LUT P0, PT, PT, PT, UP0, 0x80, 0x0 ;  /* 0x000000000000781c */ /* 0x000fda0003f0f008 */
[----:B------:R-:W-:Y:S05]  /*95d0*/  @!P0 BRA `(.L_x_40) ;  /* 0x0000000000408947 */ /* 0x000fea0003800000 */
[----:B------:R-:W-:Y:S01]  /*95e0*/  MOV R2, 0x0 ;  /* 0x0000000000027802 */ /* 0x000fe20000000f00 */
[----:B------:R-:W-:Y:S01]  /*95f0*/  ULDC.64 UR6, c[0x4][0xb8] ;  /* 0x01002e0000067ab9 */ /* 0x000fe20000000a00 */
[----:B------:R-:W-:Y:S01]  /*9600*/  ULDC.64 UR8, c[0x4][0xc0] ;  /* 0x0100300000087ab9 */ /* 0x000fe20000000a00 */
[----:B------:R-:W-:Y:S01]  /*9610*/  ULDC.64 UR4, c[0x4][0x8] ;  /* 0x0100020000047ab9 */ /* 0x000fe20000000a00 */
[----:B------:R-:W-:Y:S01]  /*9620*/  IMAD.U32 R4, RZ, RZ, UR6 ;  /* 0x00000006ff047e24 */ /* 0x000fe2000f8e00ff */
[----:B------:R-:W-:Y:S01]  /*9630*/  MOV R5, UR7 ;  /* 0x0000000700057c02 */ /* 0x000fe20008000f00 */
[----:B------:R-:W0:Y:S01]  /*9640*/  LDC.64 R2, c[0x4][R2] ;  /* 0x0100000002027b82 */ /* 0x000e220000000a00 */
[----:B------:R-:W-:Y:S01]  /*9650*/  IMAD.U32 R6, RZ, RZ, UR8 ;  /* 0x00000008ff067e24 */ /* 0x000fe2000f8e00ff */
[----:B------:R-:W-:Y:S01]  /*9660*/  MOV R10, UR4 ;  /* 0x00000004000a7c02 */ /* 0x000fe20008000f00 */
[----:B------:R-:W-:Y:S01]  /*9670*/  IMAD.U32 R7, RZ, RZ, UR9 ;  /* 0x00000009ff077e24 */ /* 0x000fe2000f8e00ff */
[----:B------:R-:W-:Y:S01]  /*9680*/  MOV R12, 0x1 ;  /* 0x00000001000c7802 */ /* 0x000fe20000000f00 */
[----:B------:R-:W-:-:S02]  /*9690*/  IMAD.U32 R11, RZ, RZ, UR5 ;  /* 0x00000005ff0b7e24 */ /* 0x000fc4000f8e00ff */
[----:B------:R-:W-:Y:S02]  /*96a0*/  IMAD.MOV.U32 R8, RZ, RZ, 0x70 ;  /* 0x00000070ff087424 */ /* 0x000fe400078e00ff */
[----:B------:R-:W-:-:S07]  /*96b0*/  IMAD.MOV.U32 R13, RZ, RZ, RZ ;  /* 0x000000ffff0d7224 */ /* 0x000fce00078e00ff */
[----:B------:R-:W-:-:S07]  /*96c0*/  LEPC R20, `(.L_x_40) ;  /* 0x000000001014794e */ /* 0x000fce0000000000 */
[----:B0-----:R-:W-:Y:S05]  /*96d0*/  CALL.ABS.NOINC R2 ;  /* 0x0000000002007343 */ /* 0x001fea0003c00000 */
.L_x_40:
        /* <DEDUP_REMOVED lines=8> */
[----:B------:R0:W1:Y:S01]  /*9760*/  LDC.64 R2, c[0x4][R16] ;  /* 0x0100000010027b82 */ /* 0x0000620000000a00 */
[----:B------:R-:W-:Y:S01]  /*9770*/  IMAD.U32 R4, RZ, RZ, UR6 ;  /* 0x00000006ff047e24 */ /* 0x000fe2000f8e00ff */
[----:B------:R-:W-:Y:S01]  /*9780*/  MOV R5, UR7 ;  /* 0x0000000700057c02 */ /* 0x000fe20008000f00 */
[----:B------:R-:W-:Y:S01]  /*9790*/  IMAD.U32 R6, RZ, RZ, UR8 ;  /* 0x00000008ff067e24 */ /* 0x000fe2000f8e00ff */
[----:B------:R-:W-:Y:S01]  /*97a0*/  MOV R10, UR4 ;  /* 0x00000004000a7c02 */ /* 0x000fe20008000f00 */
[----:B------:R-:W-:Y:S01]  /*97b0*/  IMAD.U32 R7, RZ, RZ, UR9 ;  /* 0x00000009ff077e24 */ /* 0x000fe2000f8e00ff */
[----:B------:R-:W-:Y:S01]  /*97c0*/  MOV R12, 0x1 ;  /* 0x00000001000c7802 */ /* 0x000fe20000000f00 */
[----:B------:R-:W-:-:S02]  /*97d0*/  IMAD.U32 R11, RZ, RZ, UR5 ;  /* 0x00000005ff0b7e24 */ /* 0x000fc4000f8e00ff */
[----:B------:R-:W-:Y:S02]  /*97e0*/  IMAD.MOV.U32 R8, RZ, RZ, 0x70 ;  /* 0x00000070ff087424 */ /* 0x000fe400078e00ff */
[----:B0-----:R-:W-:-:S07]  /*97f0*/  IMAD.MOV.U32 R13, RZ, RZ, RZ ;  /* 0x000000ffff0d7224 */ /* 0x001fce00078e00ff */
[----:B------:R-:W-:-:S07]  /*9800*/  LEPC R20, `(.L_x_42) ;  /* 0x000000001014794e */ /* 0x000fce0000000000 */
[----:B-1----:R-:W-:Y:S05]  /*9810*/  CALL.ABS.NOINC R2 ;  /* 0x0000000002007343 */ /* 0x002fea0003c00000 */
.L_x_42:
[----:B------:R0:W1:Y:S01]  /*9820*/  LDC.64 R2, c[0x4][R16] ;  /* 0x0100000010027b82 */ /* 0x0000620000000a00 */
[----:B------:R-:W-:Y:S01]  /*9830*/  ULDC.64 UR6, c[0x4][0xb8] ;  /* 0x01002e0000067ab9 */ /* 0x000fe20000000a00 */
[----:B------:R-:W-:Y:S01]  /*9840*/  ULDC.64 UR8, c[0x4][0xc0] ;  /* 0x0100300000087ab9 */ /* 0x000fe20000000a00 */
[----:B------:R-:W-:Y:S01]  /*9850*/  ULDC.64 UR4, c[0x4][0x18] ;  /* 0x0100060000047ab9 */ /* 0x000fe20000000a00 */
        /* <DEDUP_REMOVED lines=11> */
.L_x_41:
[----:B------:R-:W0:Y:S02]  /*9910*/  LDC.64 R2, c[0x0][0x9f8] ;  /* 0x00027e00ff027b82 */ /* 0x000e240000000a00 */
[----:B0-----:R-:W-:-:S04]  /*9920*/  ISETP.NE.U32.AND P0, PT, R2, RZ, PT ;  /* 0x000000ff0200720c */ /* 0x001fc80003f05070 */
[----:B------:R-:W-:-:S13]  /*9930*/  ISETP.NE.AND.EX P0, PT, R3, RZ, PT, P0 ;  /* 0x000000ff0300720c */ /* 0x000fda0003f05300 */
[----:B------:R-:W0:Y:S02]  /*9940*/  @P0 LDC.64 R2, c[0x0][0x9f8] ;  /* 0x00027e00ff020b82 */ /* 0x000e240000000a00 */
[----:B0-----:R-:W-:-:S05]  /*9950*/  @P0 IMAD.WIDE R2, R18, 0x4, R2 ;  /* 0x0000000412020825 */ /* 0x001fca00078e0202 */
[----:B------:R0:W2:Y:S01]  /*9960*/  @P0 LDG.E R18, desc[UR42][R2.64] ;  /* 0x0000002a02120981 */ /* 0x0000a2000c1e1900 */
[----:B------:R-:W-:Y:S01]  /*9970*/  UMOV UR4, 0xffffffff ;  /* 0xffffffff00047882 */ /* 0x000fe20000000000 */
[----:B------:R-:W-:Y:S01]  /*9980*/  VIADD R17, R17, 0xffffffff ;  /* 0xffffffff11117836 */ /* 0x000fe20000000000 */
[----:B------:R-:W1:Y:S01]  /*9990*/  S2R R16, SR_TID.X ;  /* 0x0000000000107919 */ /* 0x000e620000002100 */
[----:B0-----:R-:W0:Y:S02]  /*99a0*/  LDC.64 R2, c[0x0][0x418] ;  /* 0x00010600ff027b82 */ /* 0x001e240000000a00 */
[----:B0-----:R-:W-:Y:S02]  /*99b0*/  ISETP.NE.U32.AND P0, PT, R2, RZ, PT ;  /* 0x000000ff0200720c */ /* 0x001fe40003f05070 */
[----:B-1----:R-:W-:Y:S02]  /*99c0*/  SHF.R.U32.HI R0, RZ, 0x5, R16 ;  /* 0x00000005ff007819 */ /* 0x002fe40000011610 */
[----:B------:R-:W-:-:S02]  /*99d0*/  ISETP.NE.AND.EX P1, PT, R3, RZ, PT, P0 ;  /* 0x000000ff0300720c */ /* 0x000fc40003f25300 */
[----:B------:R-:W-:Y:S02]  /*99e0*/  LOP3.LUT R0, R0, 0x3, RZ, 0xc0, !PT ;  /* 0x0000000300007812 */ /* 0x000fe400078ec0ff */
[----:B------:R-:W-:-:S05]  /*99f0*/  P2R R4, PR, RZ, 0x2 ;  /* 0x00000002ff047803 */ /* 0x000fca0000000000 */
[----:B------:R0:W-:Y:S01]  /*9a00*/  STL [R1+0x4], R4 ;  /* 0x0000040401007387 */ /* 0x0001e20000100800 */
[----:B--2---:R-:W-:Y:S02]  /*9a10*/  SHF.R.S32.HI R19, RZ, 0x1f, R18 ;  /* 0x0000001fff137819 */ /* 0x004fe40000011412 */
[----:B------:R-:W-:Y:S01]  /*9a20*/  SEL R16, R18, RZ, !P1 ;  /* 0x000000ff12107207 */ /* 0x000fe20004800000 */
[----:B0-----:R-:W-:Y:S06]  /*9a30*/  BRA.DIV UR4, `(.L_x_43) ;  /* 0x0000003604507947 */ /* 0x001fec000b800000 */
[----:B------:R0:W1:Y:S02]  /*9a40*/  SHFL.IDX PT, R14, R0, RZ, 0x1f ;  /* 0x00001fff000e7589 */ /* 0x00006400000e0000 */
.L_x_123:
[----:B------:R-:W-:Y:S02]  /*9a50*/  PLOP3.LUT P2, PT, PT, PT, PT, 0x8, 0x0 ;  /* 0x000000000000781c */ /* 0x000fe40003f4e170 */
[----:B-1----:R-:W-:Y:S02]  /*9a60*/  ISETP.NE.AND P0, PT, R14, RZ, PT ;  /* 0x000000ff0e00720c */ /* 0x002fe40003f05270 */
[----:B0-----:R-:W-:-:S05]  /*9a70*/  P2R R0, PR, RZ, 0x4 ;  /* 0x00000004ff007803 */ /* 0x001fca0000000000 */
[----:B------:R0:W-:Y:S06]  /*9a80*/  STL [R1], R0 ;  /* 0x0000000001007387 */ /* 0x0001ec0000100800 */
[----:B------:R-:W-:Y:S05]  /*9a90*/  @P0 BRA `(.L_x_44) ;  /* 0x00000004000c0947 */ /* 0x000fea0003800000 */
[----:B------:R-:W-:-:S03]  /*9aa0*/  UMOV UR4, 0xffffffff ;  /* 0xffffffff00047882 */ /* 0x000fc60000000000 */
[----:B------:R-:W-:Y:S05]  /*9ab0*/  BRA.DIV UR4, `(.L_x_45) ;  /* 0x0000003604507947 */ /* 0x000fea000b800000 */
[----:B------:R-:W-:-:S13]  /*9ac0*/  ELECT P6, URZ, PT ;  /* 0x00000000003f782f */ /* 0x000fda00038c0000 */
.L_x_126:
[----:B------:R-:W-:Y:S05]  /*9ad0*/  @!P6 BRA `(.L_x_44) ;  /* 0x0000000000fce947 */ /* 0x000fea0003800000 */
[----:B------:R-:W-:Y:S01]  /*9ae0*/  MOV R16, R18 ;  /* 0x0000001200107202 */ /* 0x000fe20000000f00 */
[----:B------:R-:W-:Y:S06]  /*9af0*/  @!P1 BRA `(.L_x_46) ;  /* 0x0000000000449947 */ /* 0x000fec0003800000 */
[----:B------:R-:W1:Y:S01]  /*9b00*/  LDC R6, c[0x0][0x43c] ;  /* 0x00010f00ff067b82 */ /* 0x000e620000000800 */
[----:B------:R-:W-:Y:S02]  /*9b10*/  ULDC.64 UR4, c[0x0][0x428] ;  /* 0x00010a0000047ab9 */ /* 0x000fe40000000a00 */
[----:B------:R-:W-:-:S04]  /*9b20*/  IMAD R7, R19, UR4, RZ ;  /* 0x0000000413077c24 */ /* 0x000fc8000f8e02ff */
[----:B------:R-:W-:Y:S01]  /*9b30*/  IMAD R7, R18, UR5, R7 ;  /* 0x0000000512077c24 */ /* 0x000fe2000f8e0207 */
[----:B-1----:R-:W-:-:S13]  /*9b40*/  ISETP.NE.AND P0, PT, R6, 0x1, PT ;  /* 0x000000010600780c */ /* 0x002fda0003f05270 */
[----:B------:R-:W0:Y:S02]  /*9b50*/  @P0 LDC.64 R4, c[0x0][0x440] ;  /* 0x00011000ff040b82 */ /* 0x000e240000000a00 */
[----:B0-----:R-:W-:-:S04]  /*9b60*/  @P0 IMAD.HI.U32 R0, R17, R4, RZ ;  /* 0x0000000411000227 */ /* 0x001fc800078e00ff */
[----:B------:R-:W-:Y:S01]  /*9b70*/  IMAD.MOV.U32 R4, RZ, RZ, R17 ;  /* 0x000000ffff047224 */ /* 0x000fe200078e0011 */
[----:B------:R-:W-:-:S04]  /*9b80*/  @P0 SHF.R.U32.HI R4, RZ, R5, R0 ;  /* 0x00000005ff040219 */ /* 0x000fc80000011600 */
[--C-:B------:R-:W-:Y:S01]  /*9b90*/  SHF.R.S32.HI R5, RZ, 0x1f, R4.reuse ;  /* 0x0000001fff057819 */ /* 0x100fe20000011404 */
[--C-:B------:R-:W-:Y:S02]  /*9ba0*/  IMAD.MOV R0, RZ, RZ, -R4.reuse ;  /* 0x000000ffff007224 */ /* 0x100fe400078e0a04 */
[----:B------:R-:W-:-:S04]  /*9bb0*/  IMAD.WIDE.U32 R4, R18, UR4, R4 ;  /* 0x0000000412047c25 */ /* 0x000fc8000f8e0004 */
[----:B------:R-:W-:Y:S01]  /*9bc0*/  IMAD R17, R6, R0, R17 ;  /* 0x0000000006117224 */ /* 0x000fe200078e0211 */
[----:B------:R-:W-:Y:S02]  /*9bd0*/  LEA R2, P0, R4, R2, 0x2 ;  /* 0x0000000204027211 */ /* 0x000fe400078010ff */
[----:B------:R-:W-:-:S04]  /*9be0*/  IADD3 R0, R5, R7, RZ ;  /* 0x0000000705007210 */ /* 0x000fc80007ffe0ff */
[----:B------:R-:W-:-:S05]  /*9bf0*/  LEA.HI.X R3, R4, R3, R0, 0x2, P0 ;  /* 0x0000000304037211 */ /* 0x000fca00000f1400 */
[----:B------:R1:W5:Y:S02]  /*9c00*/  LDG.E R16, desc[UR42][R2.64] ;  /* 0x0000002a02107981 */ /* 0x000364000c1e1900 */
.L_x_46:
[----:B0-----:R-:W-:Y:S01]  /*9c10*/  IMAD.MOV.U32 R0, RZ, RZ, 0x1 ;  /* 0x00000001ff007424 */ /* 0x001fe200078e00ff */
[----:B------:R-:W1:Y:S04]  /*9c20*/  S2R R8, SR_TID.X ;  /* 0x0000000000087919 */ /* 0x000e680000002100 */
[----:B------:R-:W-:-:S04]  /*9c30*/  SHF.L.U32 R0, R0, 0x1f, RZ ;  /* 0x0000001f00007819 */ /* 0x000fc800000006ff */
[----:B------:R-:W0:Y:S01]  /*9c40*/  SYNCS.PHASECHK.TRANS64.TRYWAIT P0, [UR38+0x34840], R0 ;  /* 0x03484000ff0075a7 */ /* 0x000e220008000166 */
[----:B-1----:R-:W-:-:S04]  /*9c50*/  LOP3.LUT R2, R8, 0x7f, RZ, 0xc0, !PT ;  /* 0x0000007f08027812 */ /* 0x002fc800078ec0ff */
[----:B------:R-:W-:Y:S01]  /*9c60*/  ISETP.NE.AND P1, PT, R2, RZ, PT ;  /* 0x000000ff0200720c */ /* 0x000fe20003f25270 */
[----:B0-----:R-:W-:-:S12]  /*9c70*/  @!P0 BRA `(.L_x_47) ;  /* 0x0000003400008947 */ /* 0x001fd80003800000 */
.L_x_127:
[----:B------:R-:W-:Y:S05]  /*9c80*/  @P1 BRA `(.L_x_48) ;  /* 0x0000000000181947 */ /* 0x000fea0003800000 */
[----:B------:R-:W1:Y:S01]  /*9c90*/  S2R R2, SR_TID.X ;  /* 0x0000000000027919 */ /* 0x000e620000002100 */
[----:B0-----:R-:W-:-:S04]  /*9ca0*/  IMAD.MOV.U32 R0, RZ, RZ, 0xc000 ;  /* 0x0000c000ff007424 */ /* 0x001fc800078e00ff */
[----:B------:R2:W-:Y:S01]  /*9cb0*/  SYNCS.ARRIVE.TRANS64 RZ, [UR38+0x34830], R0 ;  /* 0x03483000ffff79a7 */ /* 0x0005e20008000026 */
[----:B-1----:R-:W-:-:S13]  /*9cc0*/  LOP3.LUT P0, RZ, R2, 0x1f, RZ, 0xc0, !PT ;  /* 0x0000001f02ff7812 */ /* 0x002fda000780c0ff */
[----:B--2---:R-:W-:Y:S05]  /*9cd0*/  @!P0 BRA `(.L_x_48) ;  /* 0x0000000000048947 */ /* 0x004fea0003800000 */
[----:B------:R-:W-:Y:S01]  /*9ce0*/  BPT.TRAP 0x1 ;  /* 0x000000040000795c */ /* 0x000fe20000300000 */
.L_x_48:
[----:B------:R-:W-:Y:S01]  /*9cf0*/  R2UR UR11, R17 ;  /* 0x00000000110b72ca */ /* 0x000fe200000e0000 */
[----:B------:R-:W-:Y:S01]  /*9d00*/  ULDC.64 UR4, c[0x0][0x198] ;  /* 0x0000660000047ab9 */ /* 0x000fe20000000a00 */
[----:B-----5:R-:W-:Y:S01]  /*9d10*/  R2UR UR13, R16 ;  /* 0x00000000100d72ca */ /* 0x020fe200000e0000 */
[----:B------:R-:W-:Y:S01]  /*9d20*/  UIADD3 UR4, UP0, UR4, 0x370, URZ ;  /* 0x0000037004047890 */ /* 0x000fe2000ff1e03f */
[----:B------:R-:W-:Y:S01]  /*9d30*/  PLOP3.LUT P0, PT, PT, PT, PT, 0x80, 0x0 ;  /* 0x000000000000781c */ /* 0x000fe20003f0f070 */
[----:B------:R-:W-:Y:S02]  /*9d40*/  UIADD3 UR8, UR38, 0x1c400, URZ ;  /* 0x0001c40026087890 */ /* 0x000fe4000fffe03f */
[----:B------:R-:W-:Y:S01]  /*9d50*/  UIADD3 UR9, UR38, 0x34830, URZ ;  /* 0x0003483026097890 */ /* 0x000fe2000fffe03f */
[----:B0-----:R-:W-:Y:S01]  /*9d60*/  P2R R0, PR, RZ, 0x1 ;  /* 0x00000001ff007803 */ /* 0x001fe20000000000 */
[----:B------:R-:W-:Y:S02]  /*9d70*/  UIADD3.X UR5, URZ, UR5, URZ, UP0, !UPT ;  /* 0x000000053f057290 */ /* 0x000fe400087fe43f */
[----:B------:R-:W-:-:S02]  /*9d80*/  UIADD3 UR16, UR38, 0x20400, URZ ;  /* 0x0002040026107890 */ /* 0x000fc4000fffe03f */
[----:B------:R-:W-:Y:S01]  /*9d90*/  USHF.L.U32 UR11, UR11, 0x7, URZ ;  /* 0x000000070b0b7899 */ /* 0x000fe2000800063f */
[----:B------:R1:W-:Y:S01]  /*9da0*/  STL [R1], R0 ;  /* 0x0000000001007387 */ /* 0x0003e20000100800 */
[----:B------:R-:W-:Y:S01]  /*9db0*/  UIADD3 UR32, UR38, 0x24400, URZ ;  /* 0x0002440026207890 */ /* 0x000fe2000fffe03f */
[----:B------:R-:W-:Y:S01]  /*9dc0*/  UMOV UR6, 0x0 ;  /* 0x0000000000067882 */ /* 0x000fe20000000000 */
[----:B------:R-:W-:Y:S01]  /*9dd0*/  UMOV UR7, 0x14f00000 ;  /* 0x14f0000000077882 */ /* 0x000fe20000000000 */
[----:B------:R-:W-:Y:S01]  /*9de0*/  UMOV UR10, URZ ;  /* 0x0000003f000a7c82 */ /* 0x000fe20008000000 */
[----:B------:R-:W-:Y:S01]  /*9df0*/  UMOV UR12, UR36 ;  /* 0x00000024000c7c82 */ /* 0x000fe20008000000 */
[----:B------:R-:W-:Y:S01]  /*9e00*/  UMOV UR18, 0x40 ;  /* 0x0000004000127882 */ /* 0x000fe20000000000 */
[----:B------:R-:W-:Y:S01]  /*9e10*/  UMOV UR20, UR36 ;  /* 0x0000002400147c82 */ /* 0x000fe20008000000 */
[----:B------:R-:W-:Y:S01]  /*9e20*/  UMOV UR17, UR9 ;  /* 0x0000000900117c82 */ /* 0x000fe20008000000 */
[----:B------:R-:W-:Y:S01]  /*9e30*/  UMOV UR21, UR13 ;  /* 0x0000000d00157c82 */ /* 0x000fe20008000000 */
[----:B------:R-:W-:Y:S01]  /*9e40*/  UMOV UR19, UR11 ;  /* 0x0000000b00137c82 */ /* 0x000fe20008000000 */
[----:B------:R-:W-:Y:S01]  /*9e50*/  UMOV UR34, 0x80 ;  /* 0x0000008000227882 */ /* 0x000fe20000000000 */
[----:B------:R-:W-:Y:S01]  /*9e60*/  UMOV UR33, UR9 ;  /* 0x0000000900217c82 */ /* 0x000fe20008000000 */
[----:B------:R-:W-:Y:S01]  /*9e70*/  UMOV UR37, UR13 ;  /* 0x0000000d00257c82 */ /* 0x000fe20008000000 */
[----:B------:R1:W-:Y:S01]  /*9e80*/  UTMALDG.4D [UR8], [UR4], desc[UR6] ;  /* 0x00000608040075b4 */ /* 0x0003e20008019000 */
[----:B------:R-:W-:Y:S01]  /*9e90*/  UMOV UR35, UR11 ;  /* 0x0000000b00237c82 */ /* 0x000fe20008000000 */
[----:B------:R1:W-:Y:S01]  /*9ea0*/  UTMALDG.4D [UR16], [UR4], desc[UR6] ;  /* 0x00000610040075b4 */ /* 0x0003e20008019000 */
[----:B------:R1:W-:Y:S02]  /*9eb0*/  UTMALDG.4D [UR32], [UR4], desc[UR6] ;  /* 0x00000620040075b4 */ /* 0x0003e40008019000 */
[----:B-1----:R-:W-:Y:S01]  /*9ec0*/  NOP ;  /* 0x0000000000007918 */ /* 0x002fe20000000000 */
.L_x_44:
[----:B------:R-:W-:Y:S05]  /*9ed0*/  WARPSYNC.ALL ;  /* 0x0000000000007948 */ /* 0x000fea0003800000 */
[----:B------:R-:W-:Y:S01]  /*9ee0*/  UIADD3 UR4, UR38, 0x10400, URZ ;  /* 0x0001040026047890 */ /* 0x000fe2000fffe03f */
[----:B------:R-:W-:Y:S03]  /*9ef0*/  BAR.SYNC.DEFER_BLOCKING 0x8, 0x180 ;  /* 0x0206000000007b1d */ /* 0x000fe60000010000 */
[----:B------:R-:W-:-:S06]  /*9f00*/  ULOP3.LUT UP0, URZ, UR4, 0x3ff, URZ, 0xc0, !UPT ;  /* 0x000003ff043f7892 */ /* 0x000fcc000f80c03f */
[----:B------:R-:W-:-:S13]  /*9f10*/  PLOP3.LUT P0, PT, PT, PT, UP0, 0x80, 0x0 ;  /* 0x000000000000781c */ /* 0x000fda0003f0f008 */
[----:B------:R-:W-:Y:S05]  /*9f20*/  @!P0 BRA `(.L_x_49) ;  /* 0x0000000000408947 */ /* 0x000fea0003800000 */
[----:B------:R-:W-:Y:S01]  /*9f30*/  MOV R2, 0x0 ;  /* 0x0000000000027802 */ /* 0x000fe20000000f00 */
[----:B------:R-:W-:Y:S01]  /*9f40*/  ULDC.64 UR6, c[0x4][0xb8] ;  /* 0x01002e0000067ab9 */ /* 0x000fe20000000a00 */
[----:B------:R-:W-:Y:S01]  /*9f50*/  ULDC.64 UR8, c[0x4][0xc0] ;  /* 0x0100300000087ab9 */ /* 0x000fe20000000a00 */
[----:B------:R-:W-:Y:S01]  /*9f60*/  ULDC.64 UR4, c[0x4][0x20] ;  /* 0x0100080000047ab9 */ /* 0x000fe20000000a00 */
[----:B------:R-:W-:Y:S01]  /*9f70*/  MOV R4, UR6 ;  /* 0x0000000600047c02 */ /* 0x000fe20008000f00 */
[----:B------:R-:W-:Y:S01]  /*9f80*/  IMAD.U32 R5, RZ, RZ, UR7 ;  /* 0x00000007ff057e24 */ /* 0x000fe2000f8e00ff */
[----:B------:R-:W1:Y:S01]  /*9f90*/  LDC.64 R2, c[0x4][R2] ;  /* 0x0100000002027b82 */ /* 0x000e620000000a00 */
        /* <DEDUP_REMOVED lines=8> */
[----:B01----:R-:W-:Y:S05]  /*a020*/  CALL.ABS.NOINC R2 ;  /* 0x0000000002007343 */ /* 0x003fea0003c00000 */
.L_x_49:
[----:B------:R-:W1:Y:S01]  /*a030*/  S2R R4, SR_CTAID.Z ;  /* 0x0000000000047919 */ /* 0x000e620000002700 */
[----:B------:R-:W2:Y:S01]  /*a040*/  LDC R8, c[0x0][0x448] ;  /* 0x00011200ff087b82 */ /* 0x000ea20000000800 */
[----:B------:R-:W-:Y:S01]  /*a050*/  USHF.R.S32.HI UR4, URZ, 0x1f, UR36 ;  /* 0x0000001f3f047899 */ /* 0x000fe20008011424 */
[----:B------:R-:W3:Y:S01]  /*a060*/  S2R R12, SR_TID.X ;  /* 0x00000000000c7919 */ /* 0x000ee20000002100 */
[----:B------:R-:W-:Y:S02]  /*a070*/  ULDC.64 UR8, c[0x0][0x2d8] ;  /* 0x0000b60000087ab9 */ /* 0x000fe40000000a00 */
[----:B------:R-:W-:Y:S01]  /*a080*/  UIMAD UR6, UR4, UR8, URZ ;  /* 0x00000008040672a4 */ /* 0x000fe2000f8e023f */
[----:B------:R-:W4:Y:S02]  /*a090*/  S2R R9, SR_CTAID.X ;  /* 0x0000000000097919 */ /* 0x000f240000002500 */
[----:B------:R-:W0:Y:S01]  /*a0a0*/  LDC.64 R2, c[0x0][0x2e0] ;  /* 0x0000b800ff027b82 */ /* 0x000e220000000a00 */
[----:B------:R-:W-:-:S02]  /*a0b0*/  UIMAD.WIDE.U32 UR4, UR36, UR8, URZ ;  /* 0x00000008240472a5 */ /* 0x000fc4000f8e003f */
[----:B------:R-:W-:-:S04]  /*a0c0*/  UIMAD UR6, UR36, UR9, UR6 ;  /* 0x00000009240672a4 */ /* 0x000fc8000f8e0206 */
[----:B------:R-:W-:Y:S01]  /*a0d0*/  UIADD3 UR5, UR5, UR6, URZ ;  /* 0x0000000605057290 */ /* 0x000fe2000fffe03f */
[----:B--2---:R-:W-:Y:S02]  /*a0e0*/  ISETP.NE.AND P0, PT, R8, 0x1, PT ;  /* 0x000000010800780c */ /* 0x004fe40003f05270 */
[----:B-1----:R-:W-:Y:S02]  /*a0f0*/  SHF.R.S32.HI R5, RZ, 0x1f, R4 ;  /* 0x0000001fff057819 */ /* 0x002fe40000011404 */
[----:B---3--:R-:W-:-:S03]  /*a100*/  LOP3.LUT R11, R12, 0x7f, RZ, 0xc0, !PT ;  /* 0x0000007f0c0b7812 */ /* 0x008fc600078ec0ff */
[----:B0-----:R-:W-:Y:S01]  /*a110*/  IMAD R0, R5, R2, RZ ;  /* 0x0000000205007224 */ /* 0x001fe200078e02ff */
[----:B------:R-:W-:-:S03]  /*a120*/  SHF.R.U32.HI R6, RZ, 0x3, R11 ;  /* 0x00000003ff067819 */ /* 0x000fc6000001160b */
[C---:B------:R-:W-:Y:S02]  /*a130*/  IMAD R5, R4.reuse, R3, R0 ;  /* 0x0000000304057224 */ /* 0x040fe400078e0200 */
[----:B------:R-:W-:Y:S01]  /*a140*/  IMAD.WIDE.U32 R2, R4, R2, UR4 ;  /* 0x0000000404027e25 */ /* 0x000fe2000f8e0002 */
[----:B------:R-:W0:Y:S01]  /*a150*/  @P0 LDC R0, c[0x0][0x450] ;  /* 0x00011400ff000b82 */ /* 0x000e220000000800 */
[----:B------:R-:W-:-:S03]  /*a160*/  ULDC.64 UR4, c[0x0][0x2d0] ;  /* 0x0000b40000047ab9 */ /* 0x000fc60000000a00 */
[----:B------:R-:W-:Y:S01]  /*a170*/  IADD3 R3, R3, R5, RZ ;  /* 0x0000000503037210 */ /* 0x000fe20007ffe0ff */
[----:B------:R-:W-:-:S03]  /*a180*/  IMAD.SHL.U32 R5, R12, 0x10, RZ ;  /* 0x000000100c057824 */ /* 0x000fc600078e00ff */
[----:B------:R-:W1:Y:S02]  /*a190*/  @P0 LDC R4, c[0x0][0x44c] ;  /* 0x00011300ff040b82 */ /* 0x000e640000000800 */
[----:B------:R-:W-:-:S05]  /*a1a0*/  LOP3.LUT R5, R6, 0x70, R5, 0xf8, !PT ;  /* 0x0000007006057812 */ /* 0x000fca00078ef805 */
[----:B----4-:R-:W-:-:S04]  /*a1b0*/  IMAD R5, R9, 0x80, R5 ;  /* 0x0000008009057824 */ /* 0x010fc800078e0205 */
[----:B-1----:R-:W-:Y:S01]  /*a1c0*/  @P0 IMAD.HI.U32 R7, R5, R4, RZ ;  /* 0x0000000405070227 */ /* 0x002fe200078e00ff */
[----:B------:R-:W-:-:S04]  /*a1d0*/  MOV R4, R5 ;  /* 0x0000000500047202 */ /* 0x000fc80000000f00 */
[----:B0-----:R-:W-:Y:S01]  /*a1e0*/  @P0 SHF.R.U32.HI R4, RZ, R0, R7 ;  /* 0x00000000ff040219 */ /* 0x001fe20000011607 */
[----:B------:R-:W-:-:S04]  /*a1f0*/  IMAD.SHL.U32 R7, R11, 0x8, RZ ;  /* 0x000000080b077824 */ /* 0x000fc800078e00ff */
[----:B------:R-:W-:Y:S02]  /*a200*/  IMAD.MOV R0, RZ, RZ, -R4 ;  /* 0x000000ffff007224 */ /* 0x000fe400078e0a04 */
[----:B------:R-:W-:-:S04]  /*a210*/  IMAD.WIDE.U32 R2, R4, UR4, R2 ;  /* 0x0000000404027c25 */ /* 0x000fc8000f8e0002 */
[----:B------:R-:W-:Y:S01]  /*a220*/  IMAD R0, R8, R0, R5 ;  /* 0x0000000008007224 */ /* 0x000fe200078e0205 */
[----:B------:R-:W-:-:S05]  /*a230*/  SHF.R.S32.HI R5, RZ, 0x1f, R4 ;  /* 0x0000001fff057819 */ /* 0x000fca0000011404 */
[----:B------:R-:W-:-:S04]  /*a240*/  IMAD R5, R5, UR4, RZ ;  /* 0x0000000405057c24 */ /* 0x000fc8000f8e02ff */
[----:B------:R-:W-:Y:S01]  /*a250*/  IMAD R5, R4, UR5, R5 ;  /* 0x0000000504057c24 */ /* 0x000fe2000f8e0205 */
[----:B------:R-:W-:Y:S01]  /*a260*/  SHF.R.S32.HI R4, RZ, 0x1f, R0 ;  /* 0x0000001fff047819 */ /* 0x000fe20000011400 */
[----:B------:R-:W-:Y:S02]  /*a270*/  ULDC.64 UR4, c[0x0][0x2c8] ;  /* 0x0000b20000047ab9 */ /* 0x000fe40000000a00 */
[----:B------:R-:W-:Y:S02]  /*a280*/  IMAD.IADD R3, R3, 0x1, R5 ;  /* 0x0000000103037824 */ /* 0x000fe400078e0205 */
[----:B------:R-:W-:Y:S02]  /*a290*/  IMAD R5, R4, UR4, RZ ;  /* 0x0000000404057c24 */ /* 0x000fe4000f8e02ff */
[----:B------:R-:W-:-:S04]  /*a2a0*/  IMAD.WIDE.U32 R2, R0, UR4, R2 ;  /* 0x0000000400027c25 */ /* 0x000fc8000f8e0002 */
[----:B------:R-:W-:Y:S01]  /*a2b0*/  IMAD R4, R0, UR5, R5 ;  /* 0x0000000500047c24 */ /* 0x000fe2000f8e0205 */
[----:B------:R-:W-:Y:S02]  /*a2c0*/  ULDC.64 UR4, c[0x0][0x280] ;  /* 0x0000a00000047ab9 */ /* 0x000fe40000000a00 */
[----:B------:R-:W-:Y:S01]  /*a2d0*/  LEA R0, P0, R2, UR4, 0x1 ;  /* 0x0000000402007c11 */ /* 0x000fe2000f8008ff */
[----:B------:R-:W-:Y:S01]  /*a2e0*/  ULDC UR4, c[0x0][0x2b8] ;  /* 0x0000ae0000047ab9 */ /* 0x000fe20000000800 */
[----:B------:R-:W-:-:S04]  /*a2f0*/  IADD3 R5, R3, R4, RZ ;  /* 0x0000000403057210 */ /* 0x000fc80007ffe0ff */
[----:B------:R-:W-:Y:S01]  /*a300*/  LEA.HI.X R5, R2, UR5, R5, 0x1, P0 ;  /* 0x0000000502057c11 */ /* 0x000fe200080f0c05 */
[----:B------:R-:W-:-:S05]  /*a310*/  IMAD.SHL.U32 R2, R12, 0x8, RZ ;  /* 0x000000080c027824 */ /* 0x000fca00078e00ff */
[----:B------:R-:W-:-:S04]  /*a320*/  LOP3.LUT R10, R2, 0x38, RZ, 0xc0, !PT ;  /* 0x00000038020a7812 */ /* 0x000fc800078ec0ff */
[C---:B------:R-:W-:Y:S02]  /*a330*/  LOP3.LUT R3, R10.reuse, 0x40, RZ, 0xfc, !PT ;  /* 0x000000400a037812 */ /* 0x040fe400078efcff */
[C---:B------:R-:W-:Y:S02]  /*a340*/  ISETP.GE.AND P2, PT, R10.reuse, UR4, PT ;  /* 0x000000040a007c0c */ /* 0x040fe4000bf46270 */
[----:B------:R-:W-:Y:S02]  /*a350*/  ISETP.GE.AND P0, PT, R3, UR4, PT ;  /* 0x0000000403007c0c */ /* 0x000fe4000bf06270 */
[----:B------:R-:W-:-:S04]  /*a360*/  LOP3.LUT R3, R10, 0x80, RZ, 0xfc, !PT ;  /* 0x000000800a037812 */ /* 0x000fc800078efcff */
[----:B------:R-:W-:Y:S01]  /*a370*/  ISETP.GE.AND P1, PT, R3, UR4, PT ;  /* 0x0000000403007c0c */ /* 0x000fe2000bf26270 */
[----:B------:R-:W-:Y:S01]  /*a380*/  UMOV UR4, 0xffffffff ;  /* 0xffffffff00047882 */ /* 0x000fe20000000000 */
[----:B------:R-:W-:-:S04]  /*a390*/  LOP3.LUT R3, R2, 0x1c0, RZ, 0xc0, !PT ;  /* 0x000001c002037812 */ /* 0x000fc800078ec0ff */
[----:B------:R-:W-:-:S04]  /*a3a0*/  LOP3.LUT R3, R3, 0x38, R2, 0xf8, !PT ;  /* 0x0000003803037812 */ /* 0x000fc800078ef802 */
[----:B------:R-:W-:-:S04]  /*a3b0*/  LOP3.LUT R2, R3, 0x38, R12, 0x78, !PT ;  /* 0x0000003803027812 */ /* 0x000fc800078e780c */
[----:B------:R-:W-:Y:S01]  /*a3c0*/  LOP3.LUT R7, R2, 0x200, R7, 0xf8, !PT ;  /* 0x0000020002077812 */ /* 0x000fe200078ef807 */
[----:B------:R-:W-:Y:S06]  /*a3d0*/  BRA.DIV UR4, `(.L_x_50) ;  /* 0x0000002e04407947 */ /* 0x000fec000b800000 */
[----:B------:R-:W0:Y:S01]  /*a3e0*/  S2R R2, SR_CTAID.X ;  /* 0x0000000000027919 */ /* 0x000e220000002500 */
[----:B------:R-:W-:Y:S02]  /*a3f0*/  ULDC UR4, c[0x0][0x288] ;  /* 0x0000a20000047ab9 */ /* 0x000fe40000000800 */
[----:B------:R-:W-:Y:S01]  /*a400*/  IMAD R4, R8, UR4, RZ ;  /* 0x0000000408047c24 */ /* 0x000fe2000f8e02ff */
[----:B------:R-:W-:Y:S04]  /*a410*/  SHFL.IDX PT, R3, R0, RZ, 0x181f ;  /* 0x00181fff00037589 */ /* 0x000fe800000e0000 */
[----:B------:R-:W-:Y:S04]  /*a420*/  SHFL.IDX PT, R8, R5, 0x1, 0x181f ;  /* 0x00381f0005087f89 */ /* 0x000fe800000e0000 */
[----:B------:R-:W-:Y:S01]  /*a430*/  SHFL.IDX PT, R14, R0, 0x1, 0x181f ;  /* 0x00381f00000e7f89 */ /* 0x000fe200000e0000 */
[----:B0-----:R-:W-:-:S03]  /*a440*/  LEA R6, R2, R6, 0x7 ;  /* 0x0000000602067211 */ /* 0x001fc600078e38ff */
[----:B------:R-:W0:Y:S01]  /*a450*/  SHFL.IDX PT, R2, R5, RZ, 0x181f ;  /* 0x00181fff05027589 */ /* 0x000e2200000e0000 */
[C---:B------:R-:W-:Y:S01]  /*a460*/  ISETP.GE.AND P3, PT, R6.reuse, R4, PT ;  /* 0x000000040600720c */ /* 0x040fe20003f66270 */
[----:B------:R-:W-:-:S12]  /*a470*/  VIADD R9, R6, 0x10 ;  /* 0x0000001006097836 */ /* 0x000fd80000000000 */
[----:B------:R-:W-:Y:S02]  /*a480*/  @!P3 LEA R21, R7, UR38, 0x1 ;  /* 0x000000260715bc11 */ /* 0x000fe4000f8e08ff */
[----:B0-----:R-:W-:-:S04]  /*a490*/  LOP3.LUT R3, R3, R2, RZ, 0x3c, !PT ;  /* 0x0000000203037212 */ /* 0x001fc800078e3cff */
[----:B------:R-:W-:-:S04]  /*a4a0*/  LOP3.LUT R2, R3, R2, RZ, 0x3c, !PT ;  /* 0x0000000203027212 */ /* 0x000fc800078e3cff */
[----:B------:R-:W-:-:S03]  /*a4b0*/  LOP3.LUT R3, R3, R2, RZ, 0x3c, !PT ;  /* 0x0000000203037212 */ /* 0x000fc600078e3cff */
[----:B------:R-:W-:-:S05]  /*a4c0*/  @!P3 IMAD.WIDE.U32 R2, R10, 0x2, R2 ;  /* 0x000000020a02b825 */ /* 0x000fca00078e0002 */
[----:B------:R-:W-:Y:S04]  /*a4d0*/  @!P3 LDGSTS.E.BYPASS.LTC128B.128 [R21+0x10400], desc[UR42][R2.64], !P2 ;  /* 0x104000000215bfae */ /* 0x000fe8000d101d6a */
[----:B------:R-:W-:Y:S04]  /*a4e0*/  @!P3 LDGSTS.E.BYPASS.LTC128B.128 [R21+0x14400], desc[UR42][R2.64+0x80], !P0 ;  /* 0x144000800215bfae */ /* 0x000fe8000c101d6a */
[----:B------:R0:W-:Y:S01]  /*a4f0*/  @!P3 LDGSTS.E.BYPASS.LTC128B.128 [R21+0x18400], desc[UR42][R2.64+0x100], !P1 ;  /* 0x184001000215bfae */ /* 0x0001e2000c901d6a */
[----:B------:R-:W-:Y:S01]  /*a500*/  ISETP.GE.AND P3, PT, R9, R4, PT ;  /* 0x000000040900720c */ /* 0x000fe20003f66270 */
[----:B------:R-:W-:Y:S01]  /*a510*/  IMAD.MOV.U32 R9, RZ, RZ, R8 ;  /* 0x000000ffff097224 */ /* 0x000fe200078e0008 */
[----:B------:R-:W-:-:S02]  /*a520*/  MOV R8, R14 ;  /* 0x0000000e00087202 */ /* 0x000fc40000000f00 */
[----:B------:R-:W-:Y:S04]  /*a530*/  SHFL.IDX PT, R14, R0, 0x2, 0x181f ;  /* 0x00581f00000e7f89 */ /* 0x000fe800000e0000 */
[----:B0-----:R-:W0:Y:S01]  /*a540*/  SHFL.IDX PT, R2, R5, 0x2, 0x181f ;  /* 0x00581f0005027f89 */ /* 0x001e2200000e0000 */
[----:B------:R-:W-:-:S04]  /*a550*/  VIADD R3, R6, 0x20 ;  /* 0x0000002006037836 */ /* 0x000fc80000000000 */
[----:B------:R-:W-:Y:S01]  /*a560*/  @!P3 LEA R20, R7, UR38, 0x1 ;  /* 0x000000260714bc11 */ /* 0x000fe2000f8e08ff */
[----:B------:R-:W-:-:S05]  /*a570*/  @!P3 IMAD.WIDE.U32 R8, R10, 0x2, R8 ;  /* 0x000000020a08b825 */ /* 0x000fca00078e0008 */
[----:B------:R-:W-:Y:S04]  /*a580*/  @!P3 LDGSTS.E.BYPASS.LTC128B.128 [R20+0x10c00], desc[UR42][R8.64], !P2 ;  /* 0x10c000000814bfae */ /* 0x000fe8000d101d6a */
[----:B------:R-:W-:Y:S04]  /*a590*/  @!P3 LDGSTS.E.BYPASS.LTC128B.128 [R20+0x14c00], desc[UR42][R8.64+0x80], !P0 ;  /* 0x14c000800814bfae */ /* 0x000fe8000c101d6a */
[----:B------:R1:W-:Y:S01]  /*a5a0*/  @!P3 LDGSTS.E.BYPASS.LTC128B.128 [R20+0x18c00], desc[UR42][R8.64+0x100], !P1 ;  /* 0x18c001000814bfae */ /* 0x0003e2000c901d6a */
[----:B------:R-:W-:Y:S01]  /*a5b0*/  ISETP.GE.AND P3, PT, R3, R4, PT ;  /* 0x000000040300720c */ /* 0x000fe20003f66270 */
[----:B0-----:R-:W-:Y:S01]  /*a5c0*/  IMAD.MOV.U32 R3, RZ, RZ, R2 ;  /* 0x000000ffff037224 */ /* 0x001fe200078e0002 */
[----:B------:R-:W-:-:S02]  /*a5d0*/  MOV R2, R14 ;  /* 0x0000000e00027202 */ /* 0x000fc40000000f00 */
[----:B------:R-:W-:Y:S01]  /*a5e0*/  SHFL.IDX PT, R14, R0, 0x3, 0x181f ;  /* 0x00781f00000e7f89 */ /* 0x000fe200000e0000 */
[----:B-1----:R-:W-:-:S08]  /*a5f0*/  VIADD R9, R6, 0x30 ;  /* 0x0000003006097836 */ /* 0x002fd00000000000 */
[----:B------:R-:W-:Y:S01]  /*a600*/  @!P3 IMAD.WIDE.U32 R2, R10, 0x2, R2 ;  /* 0x000000020a02b825 */ /* 0x000fe200078e0002 */
[----:B------:R-:W0:Y:S01]  /*a610*/  SHFL.IDX PT, R8, R5, 0x3, 0x181f ;  /* 0x00781f0005087f89 */ /* 0x000e2200000e0000 */
[----:B------:R-:W-:-:S05]  /*a620*/  @!P3 LEA R21, R7, UR38, 0x1 ;  /* 0x000000260715bc11 */ /* 0x000fca000f8e08ff */
[----:B------:R-:W-:Y:S04]  /*a630*/  @!P3 LDGSTS.E.BYPASS.LTC128B.128 [R21+0x11400], desc[UR42][R2.64], !P2 ;  /* 0x114000000215bfae */ /* 0x000fe8000d101d6a */
[----:B------:R-:W-:Y:S04]  /*a640*/  @!P3 LDGSTS.E.BYPASS.LTC128B.128 [R21+0x15400], desc[UR42][R2.64+0x80], !P0 ;  /* 0x154000800215bfae */ /* 0x000fe8000c101d6a */
[----:B------:R1:W-:Y:S01]  /*a650*/  @!P3 LDGSTS.E.BYPASS.LTC128B.128 [R21+0x19400], desc[UR42][R2.64+0x100], !P1 ;  /* 0x194001000215bfae */ /* 0x0003e2000c901d6a */
[----:B------:R-:W-:Y:S01]  /*a660*/  ISETP.GE.AND P3, PT, R9, R4, PT ;  /* 0x000000040900720c */ /* 0x000fe20003f66270 */
[----:B0-----:R-:W-:Y:S01]  /*a670*/  IMAD.MOV.U32 R9, RZ, RZ, R8 ;  /* 0x000000ffff097224 */ /* 0x001fe200078e0008 */
[----:B------:R-:W-:Y:S01]  /*a680*/  MOV R8, R14 ;  /* 0x0000000e00087202 */ /* 0x000fe20000000f00 */
[----:B-1----:R-:W0:Y:S01]  /*a690*/  SHFL.IDX PT, R2, R5, 0x4, 0x181f ;  /* 0x00981f0005027f89 */ /* 0x002e2200000e0000 */
[----:B------:R-:W-:-:S09]  /*a6a0*/  VIADD R3, R6, 0x40 ;  /* 0x0000004006037836 */ /* 0x000fd20000000000 */
[----:B------:R-:W-:Y:S01]  /*a6b0*/  @!P3 LEA R20, R7, UR38, 0x1 ;  /* 0x000000260714bc11 */ /* 0x000fe2000f8e08ff */
[----:B------:R-:W1:Y:S01]  /*a6c0*/  SHFL.IDX PT, R14, R0, 0x4, 0x181f ;  /* 0x00981f00000e7f89 */ /* 0x000e6200000e0000 */
[----:B------:R-:W-:-:S05]  /*a6d0*/  @!P3 IMAD.WIDE.U32 R8, R10, 0x2, R8 ;  /* 0x000000020a08b825 */ /* 0x000fca00078e0008 */
[----:B------:R-:W-:Y:S04]  /*a6e0*/  @!P3 LDGSTS.E.BYPASS.LTC128B.128 [R20+0x11c00], desc[UR42][R8.64], !P2 ;  /* 0x11c000000814bfae */ /* 0x000fe8000d101d6a */
[----:B------:R-:W-:Y:S04]  /*a6f0*/  @!P3 LDGSTS.E.BYPASS.LTC128B.128 [R20+0x15c00], desc[UR42][R8.64+0x80], !P0 ;  /* 0x15c000800814bfae */ /* 0x000fe8000c101d6a */
[----:B------:R2:W-:Y:S01]  /*a700*/  @!P3 LDGSTS.E.BYPASS.LTC128B.128 [R20+0x19c00], desc[UR42][R8.64+0x100], !P1 ;  /* 0x19c001000814bfae */ /* 0x0005e2000c901d6a */
[----:B------:R-:W-:Y:S01]  /*a710*/  ISETP.GE.AND P3, PT, R3, R4, PT ;  /* 0x000000040300720c */ /* 0x000fe20003f66270 */
[----:B0-----:R-:W-:Y:S01]  /*a720*/  IMAD.MOV.U32 R3, RZ, RZ, R2 ;  /* 0x000000ffff037224 */ /* 0x001fe200078e0002 */
[----:B-1----:R-:W-:Y:S01]  /*a730*/  MOV R2, R14 ;  /* 0x0000000e00027202 */ /* 0x002fe20000000f00 */
[----:B--2---:R-:W0:Y:S01]  /*a740*/  SHFL.IDX PT, R8, R5, 0x5, 0x181f ;  /* 0x00b81f0005087f89 */ /* 0x004e2200000e0000 */
[----:B------:R-:W-:-:S09]  /*a750*/  VIADD R9, R6, 0x50 ;  /* 0x0000005006097836 */ /* 0x000fd20000000000 */
[----:B------:R-:W-:Y:S01]  /*a760*/  @!P3 LEA R21, R7, UR38, 0x1 ;  /* 0x000000260715bc11 */ /* 0x000fe2000f8e08ff */
[----:B------:R-:W-:Y:S01]  /*a770*/  @!P3 IMAD.WIDE.U32 R2, R10, 0x2, R2 ;  /* 0x000000020a02b825 */ /* 0x000fe200078e0002 */
[----:B------:R-:W1:Y:S04]  /*a780*/  SHFL.IDX PT, R14, R0, 0x5, 0x181f ;  /* 0x00b81f00000e7f89 */ /* 0x000e6800000e0000 */
[----:B------:R-:W-:Y:S04]  /*a790*/  @!P3 LDGSTS.E.BYPASS.LTC128B.128 [R21+0x12400], desc[UR42][R2.64], !P2 ;  /* 0x124000000215bfae */ /* 0x000fe8000d101d6a */
[----:B------:R-:W-:Y:S04]  /*a7a0*/  @!P3 LDGSTS.E.BYPASS.LTC128B.128 [R21+0x16400], desc[UR42][R2.64+0x80], !P0 ;  /* 0x164000800215bfae */ /* 0x000fe8000c101d6a */
[----:B------:R2:W-:Y:S01]  /*a7b0*/  @!P3 LDGSTS.E.BYPASS.LTC128B.128 [R21+0x1a400], desc[UR42][R2.64+0x100], !P1 ;  /* 0x1a4001000215bfae */ /* 0x0005e2000c901d6a */
[----:B------:R-:W-:Y:S01]  /*a7c0*/  ISETP.GE.AND P3, PT, R9, R4, PT ;  /* 0x000000040900720c */ /* 0x000fe20003f66270 */
[----:B0-----:R-:W-:Y:S01]  /*a7d0*/  IMAD.MOV.U32 R9, RZ, RZ, R8 ;  /* 0x000000ffff097224 */ /* 0x001fe200078e0008 */
[----:B-1----:R-:W-:Y:S01]  /*a7e0*/  MOV R8, R14 ;  /* 0x0000000e00087202 */ /* 0x002fe20000000f00 */
[----:B--2---:R-:W0:Y:S10]  /*a7f0*/  SHFL.IDX PT, R2, R5, 0x6, 0x181f ;  /* 0x00d81f0005027f89 */ /* 0x004e3400000e0000 */
[----:B------:R-:W-:Y:S01]  /*a800*/  @!P3 LEA R20, R7, UR38, 0x1 ;  /* 0x000000260714bc11 */ /* 0x000fe2000f8e08ff */
[----:B------:R-:W-:Y:S01]  /*a810*/  VIADD R3, R6, 0x60 ;  /* 0x0000006006037836 */ /* 0x000fe20000000000 */
        /* <DEDUP_REMOVED lines=8> */
[----:B--2---:R0:W1:Y:S10]  /*a8a0*/  SHFL.IDX PT, R8, R5, 0x7, 0x181f ;  /* 0x00f81f0005087f89 */ /* 0x00407400000e0000 */
[----:B------:R-:W-:Y:S01]  /*a8b0*/  @!P3 LEA R21, R7, UR38, 0x1 ;  /* 0x000000260715bc11 */ /* 0x000fe2000f8e08ff */
[----:B------:R-:W-:Y:S01]  /*a8c0*/  @!P3 IMAD.WIDE.U32 R2, R10, 0x2, R2 ;  /* 0x000000020a02b825 */ /* 0x000fe200078e0002 */
[----:B------:R0:W2:Y:S04]  /*a8d0*/  SHFL.IDX PT, R14, R0, 0x7, 0x181f ;  /* 0x00f81f00000e7f89 */ /* 0x0000a800000e0000 */
[----:B------:R0:W-:Y:S04]  /*a8e0*/  @!P3 LDGSTS.E.BYPASS.LTC128B.128 [R21+0x13400], desc[UR42][R2.64], !P2 ;  /* 0x134000000215bfae */ /* 0x0001e8000d101d6a */
[----:B------:R0:W-:Y:S04]  /*a8f0*/  @!P3 LDGSTS.E.BYPASS.LTC128B.128 [R21+0x17400], desc[UR42][R2.64+0x80], !P0 ;  /* 0x174000800215bfae */ /* 0x0001e8000c101d6a */
[----:B------:R0:W-:Y:S02]  /*a900*/  @!P3 LDGSTS.E.BYPASS.LTC128B.128 [R21+0x1b400], desc[UR42][R2.64+0x100], !P1 ;  /* 0x1b4001000215bfae */ /* 0x0001e4000c901d6a */
.L_x_144:
[----:B0-----:R-:W-:Y:S01]  /*a910*/  VIADD R3, R6, 0x70 ;  /* 0x0000007006037836 */ /* 0x001fe20000000000 */
[----:B------:R-:W-:Y:S01]  /*a920*/  BSSY B0, `(.L_x_51) ;  /* 0x000000d000007945 */ /* 0x000fe20003800000 */
[----:B--2---:R-:W-:-:S03]  /*a930*/  IMAD.MOV.U32 R2, RZ, RZ, R14 ;  /* 0x000000ffff027224 */ /* 0x004fc600078e000e */
[----:B------:R-:W-:Y:S02]  /*a940*/  ISETP.GE.AND P3, PT, R3, R4, PT ;  /* 0x000000040300720c */ /* 0x000fe40003f66270 */
[----:B-1----:R-:W-:-:S11]  /*a950*/  MOV R3, R8 ;  /* 0x0000000800037202 */ /* 0x002fd60000000f00 */
[----:B------:R-:W-:Y:S05]  /*a960*/  @P3 BRA `(.L_x_52) ;  /* 0x0000000000203947 */ /* 0x000fea0003800000 */
[----:B------:R-:W-:Y:S01]  /*a970*/  IMAD.WIDE.U32 R10, R10, 0x2, R2 ;  /* 0x000000020a0a7825 */ /* 0x000fe200078e0002 */
[----:B------:R-:W-:-:S05]  /*a980*/  LEA R7, R7, UR38, 0x1 ;  /* 0x0000002607077c11 */ /* 0x000fca000f8e08ff */
[----:B------:R-:W-:Y:S01]  /*a990*/  @!PT LDS RZ, [RZ] ;  /* 0x00000000fffff984 */ /* 0x000fe20000000800 */
[----:B------:R-:W-:Y:S01]  /*a9a0*/  @!PT LDS RZ, [RZ] ;  /* 0x00000000fffff984 */ /* 0x000fe20000000800 */
[----:B------:R-:W-:Y:S01]  /*a9b0*/  @!PT LDS RZ, [RZ] ;  /* 0x00000000fffff984 */ /* 0x000fe20000000800 */
[----:B------:R0:W-:Y:S04]  /*a9c0*/  LDGSTS.E.BYPASS.LTC128B.128 [R7+0x13c00], desc[UR42][R10.64], !P2 ;  /* 0x13c000000a077fae */ /* 0x0001e8000d101d6a */
[----:B------:R0:W-:Y:S04]  /*a9d0*/  LDGSTS.E.BYPASS.LTC128B.128 [R7+0x17c00], desc[UR42][R10.64+0x80], !P0 ;  /* 0x17c000800a077fae */ /* 0x0001e8000c101d6a */
[----:B------:R0:W-:Y:S02]  /*a9e0*/  LDGSTS.E.BYPASS.LTC128B.128 [R7+0x1bc00], desc[UR42][R10.64+0x100], !P1 ;  /* 0x1bc001000a077fae */ /* 0x0001e4000c901d6a */
.L_x_52:
[----:B------:R-:W-:Y:S05]  /*a9f0*/  BSYNC B0 ;  /* 0x0000000000007941 */ /* 0x000fea0003800000 */
.L_x_51:
[----:B------:R-:W-:Y:S01]  /*aa00*/  NOP ;  /* 0x0000000000007918 */ /* 0x000fe20000000000 */
[----:B------:R-:W-:Y:S01]  /*aa10*/  SYNCS.ARRIVE.TRANS64.RED.A0T1 RZ, [UR38+0x34800], RZ ;  /* 0x034800ffffff79a7 */ /* 0x000fe20008200426 */
[----:B------:R-:W-:Y:S01]  /*aa20*/  IMAD.MOV.U32 R2, RZ, RZ, 0x1 ;  /* 0x00000001ff027424 */ /* 0x000fe200078e00ff */
[----:B------:R-:W-:Y:S04]  /*aa30*/  ARRIVES.LDGSTSBAR.64.TRANSCNT [UR38+0x34800] ;  /* 0x03480000ff0079b0 */ /* 0x000fe80008000aa6 */
[----:B------:R-:W-:Y:S01]  /*aa40*/  SHF.L.U32 R2, R2, 0x1f, RZ ;  /* 0x0000001f02027819 */ /* 0x000fe200000006ff */
[----:B------:R-:W-:Y:S01]  /*aa50*/  NOP ;  /* 0x0000000000007918 */ /* 0x000fe20000000000 */
[----:B------:R-:W2:Y:S01]  /*aa60*/  LDL.LU R4, [R1+0x10] ;  /* 0x0000100001047983 */ /* 0x000ea20000300800 */
[----:B------:R-:W-:Y:S03]  /*aa70*/  SYNCS.ARRIVE.TRANS64.A1T0 RZ, [UR38+0x34800], RZ ;  /* 0x034800ffffff79a7 */ /* 0x000fe60008100026 */
[----:B------:R-:W3:Y:S01]  /*aa80*/  LDL R3, [R1+0x8] ;  /* 0x0000080001037983 */ /* 0x000ee20000100800 */
[----:B------:R-:W1:Y:S01]  /*aa90*/  SYNCS.PHASECHK.TRANS64.TRYWAIT P0, [UR38+0x34820], R2 ;  /* 0x03482002ff0075a7 */ /* 0x000e620008000166 */
[----:B--2---:R-:W-:-:S05]  /*aaa0*/  VIADD R0, R4, 0xfffffffe ;  /* 0xfffffffe04007836 */ /* 0x004fca0000000000 */
[----:B---3--:R-:W-:Y:S01]  /*aab0*/  ISETP.GE.AND P1, PT, R0, R3, PT ;  /* 0x000000030000720c */ /* 0x008fe20003f26270 */
[----:B-1----:R-:W-:-:S12]  /*aac0*/  @!P0 BRA `(.L_x_53) ;  /* 0x00000030003c8947 */ /* 0x002fd80003800000 */
.L_x_145:
[----:B------:R-:W-:Y:S01]  /*aad0*/  MOV R9, 0x1 ;  /* 0x0000000100097802 */ /* 0x000fe20000000f00 */
[----:B------:R-:W-:Y:S01]  /*aae0*/  IMAD.MOV.U32 R8, RZ, RZ, RZ ;  /* 0x000000ffff087224 */ /* 0x000fe200078e00ff */
[----:B------:R-:W-:Y:S06]  /*aaf0*/  @!P1 BRA `(.L_x_54) ;  /* 0x0000001800e89947 */ /* 0x000fec0003800000 */
[----:B------:R-:W2:Y:S04]  /*ab00*/  LDL.LU R4, [R1+0xc] ;  /* 0x00000c0001047983 */ /* 0x000ea80000300800 */
[----:B-1----:R-:W3:Y:S01]  /*ab10*/  LDL.LU R3, [R1+0x8] ;  /* 0x0000080001037983 */ /* 0x002ee20000300800 */
[----:B------:R-:W-:Y:S01]  /*ab20*/  UIADD3 UR4, UR40, 0x1, URZ ;  /* 0x0000000128047890 */ /* 0x000fe2000fffe03f */
[----:B------:R-:W-:Y:S01]  /*ab30*/  IMAD.MOV.U32 R9, RZ, RZ, 0x1 ;  /* 0x00000001ff097424 */ /* 0x000fe200078e00ff */
[----:B------:R-:W0:Y:S02]  /*ab40*/  S2R R6, SR_TID.X ;  /* 0x0000000000067919 */ /* 0x000e240000002100 */
[----:B0-----:R-:W-:Y:S02]  /*ab50*/  LOP3.LUT R10, R6, 0x1f, RZ, 0xc0, !PT ;  /* 0x0000001f060a7812 */ /* 0x001fe400078ec0ff */
[----:B--2---:R-:W-:Y:S01]  /*ab60*/  IMAD R2, R4, UR4, RZ ;  /* 0x0000000404027c24 */ /* 0x004fe2000f8e02ff */
[----:B---3--:R-:W-:-:S04]  /*ab70*/  LOP3.LUT R3, RZ, R3, RZ, 0x33, !PT ;  /* 0x00000003ff037212 */ /* 0x008fc800078e33ff */
[----:B------:R-:W-:-:S05]  /*ab80*/  VIMNMX R2, R2, UR39, PT ;  /* 0x0000002702027c48 */ /* 0x000fca000bfe0100 */
[----:B------:R-:W-:-:S05]  /*ab90*/  IMAD.MOV R4, RZ, RZ, -R2 ;  /* 0x000000ffff047224 */ /* 0x000fca00078e0a02 */
[----:B------:R-:W-:Y:S02]  /*aba0*/  VIADDMNMX R5, R4, 0x1, R3, !PT ;  /* 0x0000000104057846 */ /* 0x000fe40007800103 */
[----:B------:R-:W-:Y:S02]  /*abb0*/  LOP3.LUT R3, RZ, R2, RZ, 0x33, !PT ;  /* 0x00000002ff037212 */ /* 0x000fe400078e33ff */
[----:B------:R-:W-:Y:S01]  /*abc0*/  IADD3 R4, R5, -0x2, RZ ;  /* 0xfffffffe05047810 */ /* 0x000fe20007ffe0ff */
[----:B------:R-:W-:-:S03]  /*abd0*/  IMAD.IADD R5, R2, 0x1, R5 ;  /* 0x0000000102057824 */ /* 0x000fc600078e0205 */
[----:B------:R-:W-:Y:S02]  /*abe0*/  ISETP.NE.AND P0, PT, R4, R3, PT ;  /* 0x000000030400720c */ /* 0x000fe40003f05270 */
[----:B------:R-:W-:Y:S02]  /*abf0*/  MOV R4, R16 ;  /* 0x0000001000047202 */ /* 0x000fe40000000f00 */
[----:B------:R-:W-:-:S09]  /*ac00*/  LOP3.LUT R12, R5, 0x1, RZ, 0xc0, !PT ;  /* 0x00000001050c7812 */ /* 0x000fd200078ec0ff */
[----:B------:R-:W-:Y:S05]  /*ac10*/  @!P0 BRA `(.L_x_55) ;  /* 0x0000001000748947 */ /* 0x000fea0003800000 */
[----:B------:R-:W-:Y:S01]  /*ac20*/  BSSY B0, `(.L_x_55) ;  /* 0x000011c000007945 */ /* 0x000fe20003800000 */
[----:B------:R-:W-:Y:S01]  /*ac30*/  IMAD.IADD R6, R5, 0x1, -R12 ;  /* 0x0000000105067824 */ /* 0x000fe200078e0a0c */
[----:B------:R-:W-:Y:S01]  /*ac40*/  MOV R4, R16 ;  /* 0x0000001000047202 */ /* 0x000fe20000000f00 */
[----:B------:R-:W-:-:S07]  /*ac50*/  IMAD.MOV.U32 R7, RZ, RZ, 0x1 ;  /* 0x00000001ff077424 */ /* 0x000fce00078e00ff */
.L_x_88:
[----:B------:R-:W2:Y:S01]  /*ac60*/  LDL R2, [R1] ;  /* 0x0000000001027983 */ /* 0x000ea20000100800 */
[----:B------:R-:W-:Y:S01]  /*ac70*/  VIADD R6, R6, 0xfffffffe ;  /* 0xfffffffe06067836 */ /* 0x000fe20000000000 */
[----:B------:R-:W-:Y:S04]  /*ac80*/  BSSY B1, `(.L_x_56) ;  /* 0x0000088000017945 */ /* 0x000fe80003800000 */
[----:B------:R-:W-:Y:S02]  /*ac90*/  ISETP.NE.AND P1, PT, R6, RZ, PT ;  /* 0x000000ff0600720c */ /* 0x000fe40003f25270 */
[----:B--2---:R-:W-:-:S13]  /*aca0*/  ISETP.NE.AND P0, PT, R2, RZ, PT ;  /* 0x000000ff0200720c */ /* 0x004fda0003f05270 */
[----:B0-----:R-:W-:Y:S05]  /*acb0*/  @!P0 BRA `(.L_x_57) ;  /* 0x0000000800108947 */ /* 0x001fea0003800000 */
[----:B------:R-:W2:Y:S01]  /*acc0*/  LDL R2, [R1+0x4] ;  /* 0x0000040001027983 */ /* 0x000ea20000100800 */
[----:B------:R-:W-:Y:S01]  /*acd0*/  IMAD.MOV.U32 R9, RZ, RZ, R0 ;  /* 0x000000ffff097224 */ /* 0x000fe200078e0000 */
[----:B--2---:R-:W-:-:S13]  /*ace0*/  ISETP.NE.AND P0, PT, R2, RZ, PT ;  /* 0x000000ff0200720c */ /* 0x004fda0003f05270 */
[----:B------:R-:W-:Y:S05]  /*acf0*/  @!P0 BRA `(.L_x_58) ;  /* 0x0000000000488947 */ /* 0x000fea0003800000 */
[----:B------:R-:W0:Y:S01]  /*ad00*/  LDC R9, c[0x0][0x43c] ;  /* 0x00010f00ff097b82 */ /* 0x000e220000000800 */
[----:B------:R-:W-:Y:S02]  /*ad10*/  ULDC.64 UR4, c[0x0][0x428] ;  /* 0x00010a0000047ab9 */ /* 0x000fe40000000a00 */
[----:B------:R-:W-:Y:S01]  /*ad20*/  IMAD R5, R19, UR4, RZ ;  /* 0x0000000413057c24 */ /* 0x000fe2000f8e02ff */
[----:B0-----:R-:W-:-:S13]  /*ad30*/  ISETP.NE.AND P0, PT, R9, 0x1, PT ;  /* 0x000000010900780c */ /* 0x001fda0003f05270 */
[----:B------:R-:W0:Y:S02]  /*ad40*/  @P0 LDC.64 R2, c[0x0][0x440] ;  /* 0x00011000ff020b82 */ /* 0x000e240000000a00 */
[----:B0-----:R-:W-:Y:S01]  /*ad50*/  @P0 IMAD.HI.U32 R4, R0, R2, RZ ;  /* 0x0000000200040227 */ /* 0x001fe200078e00ff */
[----:B------:R-:W-:-:S04]  /*ad60*/  MOV R2, R0 ;  /* 0x0000000000027202 */ /* 0x000fc80000000f00 */
[----:B------:R-:W-:Y:S01]  /*ad70*/  @P0 SHF.R.U32.HI R2, RZ, R3, R4 ;  /* 0x00000003ff020219 */ /* 0x000fe20000011604 */
[----:B------:R-:W-:-:S04]  /*ad80*/  IMAD R4, R18, UR5, R5 ;  /* 0x0000000512047c24 */ /* 0x000fc8000f8e0205 */
[----:B------:R-:W-:-:S04]  /*ad90*/  IMAD.MOV R3, RZ, RZ, -R2 ;  /* 0x000000ffff037224 */ /* 0x000fc800078e0a02 */
[----:B------:R-:W-:Y:S01]  /*ada0*/  IMAD R9, R9, R3, R0 ;  /* 0x0000000309097224 */ /* 0x000fe200078e0200 */
[----:B------:R-:W-:-:S03]  /*adb0*/  SHF.R.S32.HI R3, RZ, 0x1f, R2 ;  /* 0x0000001fff037819 */ /* 0x000fc60000011402 */
[----:B------:R-:W-:Y:S01]  /*adc0*/  IMAD.WIDE.U32 R2, R18, UR4, R2 ;  /* 0x0000000412027c25 */ /* 0x000fe2000f8e0002 */
[----:B------:R-:W-:-:S03]  /*add0*/  ULDC.64 UR4, c[0x0][0x418] ;  /* 0x0001060000047ab9 */ /* 0x000fc60000000a00 */
[----:B------:R-:W-:Y:S01]  /*ade0*/  IMAD.IADD R3, R4, 0x1, R3 ;  /* 0x0000000104037824 */ /* 0x000fe200078e0203 */
[----:B------:R-:W-:-:S04]  /*adf0*/  LEA R4, P0, R2, UR4, 0x2 ;  /* 0x0000000402047c11 */ /* 0x000fc8000f8010ff */
[----:B------:R-:W-:-:S05]  /*ae00*/  LEA.HI.X R5, R2, UR5, R3, 0x2, P0 ;  /* 0x0000000502057c11 */ /* 0x000fca00080f1403 */
[----:B------:R0:W5:Y:S04]  /*ae10*/  LDG.E R4, desc[UR42][R4.64] ;  /* 0x0000002a04047981 */ /* 0x000168000c1e1900 */
.L_x_58:
[----:B------:R-:W1:Y:S01]  /*ae20*/  S2R R2, SR_TID.X ;  /* 0x0000000000027919 */ /* 0x000e620000002100 */
[----:B------:R-:W-:Y:S01]  /*ae30*/  BSSY B2, `(.L_x_59) ;  /* 0x0000006000027945 */ /* 0x000fe20003800000 */
[----:B-1----:R-:W-:Y:S02]  /*ae40*/  LOP3.LUT R3, R2, 0x7f, RZ, 0xc0, !PT ;  /* 0x0000007f02037812 */ /* 0x002fe400078ec0ff */
[----:B------:R-:W-:Y:S02]  /*ae50*/  SHF.L.U32 R2, R7, 0x1f, RZ ;  /* 0x0000001f07027819 */ /* 0x000fe400000006ff */
[----:B------:R-:W-:Y:S02]  /*ae60*/  ISETP.NE.AND P2, PT, R3, RZ, PT ;  /* 0x000000ff0300720c */ /* 0x000fe40003f45270 */
[----:B------:R-:W1:Y:S02]  /*ae70*/  SYNCS.PHASECHK.TRANS64.TRYWAIT P0, [UR38+0x34848], R2 ;  /* 0x03484802ff0075a7 */ /* 0x000e640008000166 */
[----:B-1----:R-:W-:Y:S09]  /*ae80*/  @!P0 BRA `(.L_x_60) ;  /* 0x0000002c00648947 */ /* 0x002ff20003800000 */
.L_x_146:
[----:B------:R-:W-:Y:S05]  /*ae90*/  BSYNC B2 ;  /* 0x0000000000027941 */ /* 0x000fea0003800000 */
.L_x_59:
[----:B------:R-:W-:Y:S04]  /*aea0*/  BSSY B2, `(.L_x_61) ;  /* 0x0000007000027945 */ /* 0x000fe80003800000 */
[----:B------:R-:W-:Y:S05]  /*aeb0*/  @P2 BRA `(.L_x_62) ;  /* 0x0000000000142947 */ /* 0x000fea0003800000 */
[----:B------:R-:W-:Y:S02]  /*aec0*/  ISETP.NE.AND P0, PT, R10, RZ, PT ;  /* 0x000000ff0a00720c */ /* 0x000fe40003f05270 */
[----:B-1----:R-:W-:-:S04]  /*aed0*/  MOV R3, 0xc000 ;  /* 0x0000c00000037802 */ /* 0x002fc80000000f00 */
[----:B------:R2:W-:Y:S07]  /*aee0*/  SYNCS.ARRIVE.TRANS64 RZ, [UR38+0x34838], R3 ;  /* 0x03483803ffff79a7 */ /* 0x0005ee0008000026 */
[----:B------:R-:W-:Y:S05]  /*aef0*/  @!P0 BRA `(.L_x_62) ;  /* 0x0000000000048947 */ /* 0x000fea0003800000 */
[----:B------:R-:W-:Y:S01]  /*af00*/  BPT.TRAP 0x1 ;  /* 0x000000040000795c */ /* 0x000fe20000300000 */
.L_x_62:
[----:B------:R-:W-:Y:S05]  /*af10*/  BSYNC B2 ;  /* 0x0000000000027941 */ /* 0x000fea0003800000 */
.L_x_61:
[----:B0-----:R-:W-:Y:S01]  /*af20*/  IMAD.MOV.U32 R5, RZ, RZ, RZ ;  /* 0x000000ffff057224 */ /* 0x001fe200078e00ff */
[----:B------:R-:W-:Y:S01]  /*af30*/  ULDC.64 UR4, c[0x0][0x198] ;  /* 0x0000660000047ab9 */ /* 0x000fe20000000a00 */
[----:B------:R-:W-:Y:S01]  /*af40*/  PLOP3.LUT P0, PT, PT, PT, PT, 0x80, 0x0 ;  /* 0x000000000000781c */ /* 0x000fe20003f0f070 */
[----:B------:R-:W-:Y:S01]  /*af50*/  UIADD3 UR4, UP0, UR4, 0x370, URZ ;  /* 0x0000037004047890 */ /* 0x000fe2000ff1e03f */
[----:B-12---:R-:W-:Y:S01]  /*af60*/  IMAD.SHL.U32 R3, R9, 0x80, RZ ;  /* 0x0000008009037824 */ /* 0x006fe200078e00ff */
[----:B------:R-:W-:Y:S01]  /*af70*/  R2UR UR34, R5 ;  /* 0x00000000052272ca */ /* 0x000fe200000e0000 */
[----:B------:R-:W-:Y:S02]  /*af80*/  UIADD3 UR32, UR38, 0x28400, URZ ;  /* 0x0002840026207890 */ /* 0x000fe4000fffe03f */
[----:B------:R-:W-:Y:S02]  /*af90*/  UIADD3 UR33, UR38, 0x34838, URZ ;  /* 0x0003483826217890 */ /* 0x000fe4000fffe03f */
[----:B------:R-:W-:Y:S01]  /*afa0*/  UIADD3.X UR5, URZ, UR5, URZ, UP0, !UPT ;  /* 0x000000053f057290 */ /* 0x000fe200087fe43f */
[----:B------:R-:W-:Y:S01]  /*afb0*/  UMOV UR6, 0x0 ;  /* 0x0000000000067882 */ /* 0x000fe20000000000 */
[----:B------:R-:W-:-:S10]  /*afc0*/  UMOV UR7, 0x14f00000 ;  /* 0x14f0000000077882 */ /* 0x000fd40000000000 */
.L_x_63:
[----:B------:R-:W-:-:S13]  /*afd0*/  @P0 ELECT P3, URZ, PT ;  /* 0x00000000003f082f */ /* 0x000fda0003860000 */
[----:B-----5:R-:W-:Y:S02]  /*afe0*/  @P3 R2UR UR37, R4 ;  /* 0x00000000042532ca */ /* 0x020fe400000e0000 */
[----:B------:R-:W-:Y:S02]  /*aff0*/  @P3 R2UR UR35, R3 ;  /* 0x00000000032332ca */ /* 0x000fe400000e0000 */
[----:B------:R-:W-:Y:S02]  /*b000*/  @P3 PLOP3.LUT P0, PT, P3, PT, PT, 0x8, 0x0 ;  /* 0x000000000000381c */ /* 0x000fe40001f0e170 */
[----:B------:R-:W-:-:S09]  /*b010*/  PLOP3.LUT P3, PT, PT, PT, PT, 0x8, 0x0 ;  /* 0x000000000000781c */ /* 0x000fd20003f6e170 */
[----:B------:R0:W-:Y:S02]  /*b020*/  UTMALDG.4D [UR32], [UR4], desc[UR6] ;  /* 0x00000620040075b4 */ /* 0x0001e40008019000 */
[----:B0-----:R-:W-:Y:S05]  /*b030*/  @P0 BRA.U.ANY `(.L_x_63) ;  /* 0xfffffffd00e40947 */ /* 0x001fea000393ffff */
[----:B------:R-:W-:Y:S01]  /*b040*/  MOV R11, 0x40 ;  /* 0x00000040000b7802 */ /* 0x000fe20000000f00 */
[----:B------:R-:W-:Y:S01]  /*b050*/  UIADD3 UR8, UR38, 0x2c400, URZ ;  /* 0x0002c40026087890 */ /* 0x000fe2000fffe03f */
[----:B------:R-:W-:Y:S01]  /*b060*/  PLOP3.LUT P0, PT, PT, PT, PT, 0x80, 0x0 ;  /* 0x000000000000781c */ /* 0x000fe20003f0f070 */
[----:B------:R-:W-:Y:S01]  /*b070*/  UMOV UR6, 0x0 ;  /* 0x0000000000067882 */ /* 0x000fe20000000000 */
[----:B------:R-:W-:Y:S01]  /*b080*/  R2UR UR10, R11 ;  /* 0x000000000b0a72ca */ /* 0x000fe200000e0000 */
[----:B------:R-:W-:-:S14]  /*b090*/  UMOV UR7, 0x14f00000 ;  /* 0x14f0000000077882 */ /* 0x000fdc0000000000 */
.L_x_64:
[----:B------:R-:W-:-:S13]  /*b0a0*/  @P0 ELECT P3, URZ, PT ;  /* 0x00000000003f082f */ /* 0x000fda0003860000 */
[----:B------:R-:W-:Y:S01]  /*b0b0*/  @P3 R2UR UR13, R4 ;  /* 0x00000000040d32ca */ /* 0x000fe200000e0000 */
[----:B------:R-:W-:Y:S01]  /*b0c0*/  UMOV UR9, UR33 ;  /* 0x0000002100097c82 */ /* 0x000fe20008000000 */
[----:B------:R-:W-:Y:S01]  /*b0d0*/  @P3 R2UR UR11, R3 ;  /* 0x00000000030b32ca */ /* 0x000fe200000e0000 */
[----:B------:R-:W-:Y:S01]  /*b0e0*/  UMOV UR12, UR36 ;  /* 0x00000024000c7c82 */ /* 0x000fe20008000000 */
[----:B------:R-:W-:Y:S02]  /*b0f0*/  @P3 PLOP3.LUT P0, PT, P3, PT, PT, 0x8, 0x0 ;  /* 0x000000000000381c */ /* 0x000fe40001f0e170 */
[----:B------:R-:W-:-:S09]  /*b100*/  PLOP3.LUT P3, PT, PT, PT, PT, 0x8, 0x0 ;  /* 0x000000000000781c */ /* 0x000fd20003f6e170 */
[----:B------:R0:W-:Y:S02]  /*b110*/  UTMALDG.4D [UR8], [UR4], desc[UR6] ;  /* 0x00000608040075b4 */ /* 0x0001e40008019000 */
[----:B0-----:R-:W-:Y:S05]  /*b120*/  @P0 BRA.U.ANY `(.L_x_64) ;  /* 0xfffffffd00dc0947 */ /* 0x001fea000393ffff */
[----:B------:R-:W-:Y:S01]  /*b130*/  PLOP3.LUT P0, PT, PT, PT, PT, 0x80, 0x0 ;  /* 0x000000000000781c */ /* 0x000fe20003f0f070 */
[----:B------:R-:W-:Y:S01]  /*b140*/  UIADD3 UR8, UR38, 0x30400, URZ ;  /* 0x0003040026087890 */ /* 0x000fe2000fffe03f */
[----:B------:R-:W-:Y:S01]  /*b150*/  UMOV UR6, 0x0 ;  /* 0x0000000000067882 */ /* 0x000fe20000000000 */
[----:B------:R-:W-:Y:S01]  /*b160*/  UMOV UR7, 0x14f00000 ;  /* 0x14f0000000077882 */ /* 0x000fe20000000000 */
[----:B------:R-:W-:-:S09]  /*b170*/  UMOV UR10, 0x80 ;  /* 0x00000080000a7882 */ /* 0x000fd20000000000 */
.L_x_65:
        /* <DEDUP_REMOVED lines=9> */
[----:B------:R-:W0:Y:S01]  /*b210*/  SYNCS.PHASECHK.TRANS64.TRYWAIT P0, [UR38+0x34860], R2 ;  /* 0x03486002ff0075a7 */ /* 0x000e220008000166 */
[----:B------:R-:W-:Y:S04]  /*b220*/  BSSY B2, `(.L_x_66) ;  /* 0x0000002000027945 */ /* 0x000fe80003800000 */
[----:B0-----:R-:W-:Y:S05]  /*b230*/  @!P0 BRA `(.L_x_67) ;  /* 0x0000002800908947 */ /* 0x001fea0003800000 */
.L_x_147:
[----:B------:R-:W-:Y:S05]  /*b240*/  BSYNC B2 ;  /* 0x0000000000027941 */ /* 0x000fea0003800000 */
.L_x_66:
[----:B------:R-:W-:Y:S01]  /*b250*/  BSSY B2, `(.L_x_68) ;  /* 0x0000009000027945 */ /* 0x000fe20003800000 */
[----:B0-----:R-:W-:Y:S02]  /*b260*/  IMAD.MOV.U32 R2, RZ, RZ, 0x0 ;  /* 0x00000000ff027424 */ /* 0x001fe400078e00ff */
[----:B------:R-:W-:Y:S01]  /*b270*/  IMAD.MOV.U32 R3, RZ, RZ, 0x14f00000 ;  /* 0x14f00000ff037424 */ /* 0x000fe200078e00ff */
[----:B------:R-:W-:Y:S06]  /*b280*/  @P2 BRA `(.L_x_69) ;  /* 0x0000000000142947 */ /* 0x000fec0003800000 */
[----:B------:R-:W-:Y:S02]  /*b290*/  ISETP.NE.AND P0, PT, R10, RZ, PT ;  /* 0x000000ff0a00720c */ /* 0x000fe40003f05270 */
[----:B------:R-:W-:-:S04]  /*b2a0*/  MOV R13, 0x8000 ;  /* 0x00008000000d7802 */ /* 0x000fc80000000f00 */
[----:B------:R0:W-:Y:S07]  /*b2b0*/  SYNCS.ARRIVE.TRANS64 RZ, [UR38+0x34850], R13 ;  /* 0x0348500dffff79a7 */ /* 0x0001ee0008000026 */
[----:B------:R-:W-:Y:S05]  /*b2c0*/  @!P0 BRA `(.L_x_69) ;  /* 0x0000000000048947 */ /* 0x000fea0003800000 */
[----:B------:R-:W-:Y:S01]  /*b2d0*/  BPT.TRAP 0x1 ;  /* 0x000000040000795c */ /* 0x000fe20000300000 */
.L_x_69:
[----:B------:R-:W-:Y:S05]  /*b2e0*/  BSYNC B2 ;  /* 0x0000000000027941 */ /* 0x000fea0003800000 */
.L_x_68:
[----:B------:R-:W-:Y:S01]  /*b2f0*/  R2UR UR6, R2 ;  /* 0x00000000020672ca */ /* 0x000fe200000e0000 */
[----:B------:R-:W-:Y:S01]  /*b300*/  ULDC.64 UR4, c[0x0][0x198] ;  /* 0x0000660000047ab9 */ /* 0x000fe20000000a00 */
[----:B------:R-:W-:Y:S01]  /*b310*/  R2UR UR7, R3 ;  /* 0x00000000030772ca */ /* 0x000fe200000e0000 */
[----:B------:R-:W-:Y:S01]  /*b320*/  UIADD3 UR4, UP0, UR4, 0x470, URZ ;  /* 0x0000047004047890 */ /* 0x000fe2000ff1e03f */
[----:B------:R-:W-:Y:S01]  /*b330*/  R2UR UR10, R5 ;  /* 0x00000000050a72ca */ /* 0x000fe200000e0000 */
[----:B------:R-:W-:Y:S01]  /*b340*/  IMAD.SHL.U32 R5, R17, 0x80, RZ ;  /* 0x0000008011057824 */ /* 0x000fe200078e00ff */
[----:B------:R-:W-:Y:S01]  /*b350*/  PLOP3.LUT P0, PT, PT, PT, PT, 0x80, 0x0 ;  /* 0x000000000000781c */ /* 0x000fe20003f0f070 */
[----:B------:R-:W-:Y:S02]  /*b360*/  UIADD3 UR8, UR38, 0x400, URZ ;  /* 0x0000040026087890 */ /* 0x000fe4000fffe03f */
[----:B------:R-:W-:Y:S02]  /*b370*/  UIADD3 UR9, UR38, 0x34850, URZ ;  /* 0x0003485026097890 */ /* 0x000fe4000fffe03f */
[----:B------:R-:W-:-:S12]  /*b380*/  UIADD3.X UR5, URZ, UR5, URZ, UP0, !UPT ;  /* 0x000000053f057290 */ /* 0x000fd800087fe43f */
.L_x_70:
[----:B------:R-:W-:-:S13]  /*b390*/  @P0 ELECT P2, URZ, PT ;  /* 0x00000000003f082f */ /* 0x000fda0003840000 */
[----:B------:R-:W-:Y:S01]  /*b3a0*/  @P2 R2UR UR13, R16 ;  /* 0x00000000100d22ca */ /* 0x000fe200000e0000 */
[----:B------:R-:W-:Y:S01]  /*b3b0*/  UMOV UR12, UR36 ;  /* 0x00000024000c7c82 */ /* 0x000fe20008000000 */
[----:B------:R-:W-:Y:S02]  /*b3c0*/  @P2 R2UR UR11, R5 ;  /* 0x00000000050b22ca */ /* 0x000fe400000e0000 */
[----:B------:R-:W-:Y:S02]  /*b3d0*/  @P2 PLOP3.LUT P0, PT, P2, PT, PT, 0x8, 0x0 ;  /* 0x000000000000281c */ /* 0x000fe4000170e170 */
[----:B------:R-:W-:-:S09]  /*b3e0*/  PLOP3.LUT P2, PT, PT, PT, PT, 0x8, 0x0 ;  /* 0x000000000000781c */ /* 0x000fd20003f4e170 */
[----:B------:R1:W-:Y:S02]  /*b3f0*/  UTMALDG.4D [UR8], [UR4], desc[UR6] ;  /* 0x00000608040075b4 */ /* 0x0003e40008019000 */
[----:B-1----:R-:W-:Y:S05]  /*b400*/  @P0 BRA.U.ANY `(.L_x_70) ;  /* 0xfffffffd00e00947 */ /* 0x002fea000393ffff */
[----:B------:R-:W-:Y:S01]  /*b410*/  R2UR UR6, R2 ;  /* 0x00000000020672ca */ /* 0x000fe200000e0000 */
[----:B------:R-:W-:Y:S01]  /*b420*/  UIADD3 UR8, UR38, 0x4400, URZ ;  /* 0x0000440026087890 */ /* 0x000fe2000fffe03f */
[----:B------:R-:W-:Y:S02]  /*b430*/  R2UR UR7, R3 ;  /* 0x00000000030772ca */ /* 0x000fe400000e0000 */
[----:B------:R-:W-:Y:S02]  /*b440*/  R2UR UR10, R11 ;  /* 0x000000000b0a72ca */ /* 0x000fe400000e0000 */
[----:B------:R-:W-:-:S13]  /*b450*/  PLOP3.LUT P0, PT, PT, PT, PT, 0x80, 0x0 ;  /* 0x000000000000781c */ /* 0x000fda0003f0f070 */
.L_x_71:
        /* <DEDUP_REMOVED lines=8> */
[----:B------:R-:W-:Y:S01]  /*b4e0*/  IMAD.MOV.U32 R17, RZ, RZ, R9 ;  /* 0x000000ffff117224 */ /* 0x000fe200078e0009 */
[----:B------:R-:W-:-:S07]  /*b4f0*/  MOV R16, R4 ;  /* 0x0000000400107202 */ /* 0x000fce0000000f00 */
.L_x_57:
[----:B------:R-:W-:Y:S05]  /*b500*/  BSYNC B1 ;  /* 0x0000000000017941 */ /* 0x000fea0003800000 */
.L_x_56:
[----:B------:R-:W2:Y:S01]  /*b510*/  LDL R2, [R1] ;  /* 0x0000000001027983 */ /* 0x000ea20000100800 */
[----:B------:R-:W-:Y:S01]  /*b520*/  BSSY B1, `(.L_x_72) ;  /* 0x0000088000017945 */ /* 0x000fe20003800000 */
[----:B------:R-:W-:Y:S02]  /*b530*/  LOP3.LUT R9, R7, 0x1, RZ, 0x3c, !PT ;  /* 0x0000000107097812 */ /* 0x000fe400078e3cff */
[----:B--2---:R-:W-:-:S13]  /*b540*/  ISETP.NE.AND P0, PT, R2, RZ, PT ;  /* 0x000000ff0200720c */ /* 0x004fda0003f05270 */
[----:B------:R-:W-:Y:S05]  /*b550*/  @!P0 BRA `(.L_x_73) ;  /* 0x0000000800108947 */ /* 0x000fea0003800000 */
[----:B------:R-:W2:Y:S01]  /*b560*/  LDL R2, [R1+0x4] ;  /* 0x0000040001027983 */ /* 0x000ea20000100800 */
[----:B------:R-:W-:Y:S01]  /*b570*/  VIADD R11, R0, 0xffffffff ;  /* 0xffffffff000b7836 */ /* 0x000fe20000000000 */
[----:B--2---:R-:W-:-:S13]  /*b580*/  ISETP.NE.AND P0, PT, R2, RZ, PT ;  /* 0x000000ff0200720c */ /* 0x004fda0003f05270 */
[----:B------:R-:W-:Y:S05]  /*b590*/  @!P0 BRA `(.L_x_74) ;  /* 0x0000000000488947 */ /* 0x000fea0003800000 */
[----:B------:R-:W1:Y:S01]  /*b5a0*/  LDC R4, c[0x0][0x43c] ;  /* 0x00010f00ff047b82 */ /* 0x000e620000000800 */
[----:B------:R-:W-:Y:S01]  /*b5b0*/  ULDC.64 UR4, c[0x0][0x428] ;  /* 0x00010a0000047ab9 */ /* 0x000fe20000000a00 */
[----:B-1----:R-:W-:-:S13]  /*b5c0*/  ISETP.NE.AND P0, PT, R4, 0x1, PT ;  /* 0x000000010400780c */ /* 0x002fda0003f05270 */
[----:B------:R-:W1:Y:S02]  /*b5d0*/  @P0 LDC.64 R2, c[0x0][0x440] ;  /* 0x00011000ff020b82 */ /* 0x000e640000000a00 */
[----:B-1----:R-:W-:-:S04]  /*b5e0*/  @P0 IMAD.HI.U32 R5, R11, R2, RZ ;  /* 0x000000020b050227 */ /* 0x002fc800078e00ff */
[----:B------:R-:W-:Y:S01]  /*b5f0*/  IMAD.MOV.U32 R2, RZ, RZ, R11 ;  /* 0x000000ffff027224 */ /* 0x000fe200078e000b */
[----:B------:R-:W-:-:S04]  /*b600*/  @P0 SHF.R.U32.HI R2, RZ, R3, R5 ;  /* 0x00000003ff020219 */ /* 0x000fc80000011605 */
[----:B------:R-:W-:-:S05]  /*b610*/  IADD3 R3, -R2, RZ, RZ ;  /* 0x000000ff02037210 */ /* 0x000fca0007ffe1ff */
[----:B------:R-:W-:Y:S01]  /*b620*/  IMAD R11, R4, R3, R11 ;  /* 0x00000003040b7224 */ /* 0x000fe200078e020b */
[----:B------:R-:W-:Y:S01]  /*b630*/  SHF.R.S32.HI R3, RZ, 0x1f, R2 ;  /* 0x0000001fff037819 */ /* 0x000fe20000011402 */
[----:B------:R-:W-:-:S04]  /*b640*/  IMAD R4, R19, UR4, RZ ;  /* 0x0000000413047c24 */ /* 0x000fc8000f8e02ff */
[C---:B------:R-:W-:Y:S02]  /*b650*/  IMAD R4, R18.reuse, UR5, R4 ;  /* 0x0000000512047c24 */ /* 0x040fe4000f8e0204 */
[----:B------:R-:W-:Y:S01]  /*b660*/  IMAD.WIDE.U32 R2, R18, UR4, R2 ;  /* 0x0000000412027c25 */ /* 0x000fe2000f8e0002 */
[----:B------:R-:W-:-:S03]  /*b670*/  ULDC.64 UR4, c[0x0][0x418] ;  /* 0x0001060000047ab9 */ /* 0x000fc60000000a00 */
[----:B------:R-:W-:Y:S01]  /*b680*/  IMAD.IADD R3, R4, 0x1, R3 ;  /* 0x0000000104037824 */ /* 0x000fe200078e0203 */
[----:B------:R-:W-:-:S04]  /*b690*/  LEA R4, P0, R2, UR4, 0x2 ;  /* 0x0000000402047c11 */ /* 0x000fc8000f8010ff */
[----:B------:R-:W-:-:S05]  /*b6a0*/  LEA.HI.X R5, R2, UR5, R3, 0x2, P0 ;  /* 0x0000000502057c11 */ /* 0x000fca00080f1403 */
[----:B------:R1:W5:Y:S04]  /*b6b0*/  LDG.E R4, desc[UR42][R4.64] ;  /* 0x0000002a04047981 */ /* 0x000368000c1e1900 */
.L_x_74:
[----:B------:R-:W2:Y:S01]  /*b6c0*/  S2R R2, SR_TID.X ;  /* 0x0000000000027919 */ /* 0x000ea20000002100 */
[----:B------:R-:W-:Y:S01]  /*b6d0*/  BSSY B2, `(.L_x_75) ;  /* 0x0000006000027945 */ /* 0x000fe20003800000 */
[----:B--2---:R-:W-:Y:S02]  /*b6e0*/  LOP3.LUT R3, R2, 0x7f, RZ, 0xc0, !PT ;  /* 0x0000007f02037812 */ /* 0x004fe400078ec0ff */
[----:B------:R-:W-:Y:S02]  /*b6f0*/  SHF.L.U32 R2, R9, 0x1f, RZ ;  /* 0x0000001f09027819 */ /* 0x000fe400000006ff */
[----:B------:R-:W-:Y:S02]  /*b700*/  ISETP.NE.AND P2, PT, R3, RZ, PT ;  /* 0x000000ff0300720c */ /* 0x000fe40003f45270 */
[----:B------:R-:W2:Y:S02]  /*b710*/  SYNCS.PHASECHK.TRANS64.TRYWAIT P0, [UR38+0x34840], R2 ;  /* 0x03484002ff0075a7 */ /* 0x000ea40008000166 */
[----:B--2---:R-:W-:Y:S09]  /*b720*/  @!P0 BRA `(.L_x_76) ;  /* 0x00000024006c8947 */ /* 0x004ff20003800000 */
.L_x_148:
[----:B------:R-:W-:Y:S05]  /*b730*/  BSYNC B2 ;  /* 0x0000000000027941 */ /* 0x000fea0003800000 */
.L_x_75:
[----:B------:R-:W-:Y:S04]  /*b740*/  BSSY B2, `(.L_x_77) ;  /* 0x0000007000027945 */ /* 0x000fe80003800000 */
[----:B------:R-:W-:Y:S05]  /*b750*/  @P2 BRA `(.L_x_78) ;  /* 0x0000000000142947 */ /* 0x000fea0003800000 */
[----:B------:R-:W-:Y:S01]  /*b760*/  ISETP.NE.AND P0, PT, R10, RZ, PT ;  /* 0x000000ff0a00720c */ /* 0x000fe20003f05270 */
[----:B--2---:R-:W-:-:S04]  /*b770*/  IMAD.MOV.U32 R2, RZ, RZ, 0xc000 ;  /* 0x0000c000ff027424 */ /* 0x004fc800078e00ff */
[----:B------:R3:W-:Y:S08]  /*b780*/  SYNCS.ARRIVE.TRANS64 RZ, [UR38+0x34830], R2 ;  /* 0x03483002ffff79a7 */ /* 0x0007f00008000026 */
[----:B---3--:R-:W-:Y:S05]  /*b790*/  @!P0 BRA `(.L_x_78) ;  /* 0x0000000000048947 */ /* 0x008fea0003800000 */
[----:B------:R-:W-:Y:S01]  /*b7a0*/  BPT.TRAP 0x1 ;  /* 0x000000040000795c */ /* 0x000fe20000300000 */
.L_x_78:
[----:B------:R-:W-:Y:S05]  /*b7b0*/  BSYNC B2 ;  /* 0x0000000000027941 */ /* 0x000fea0003800000 */
.L_x_77:
[----:B-1----:R-:W-:Y:S01]  /*b7c0*/  MOV R5, RZ ;  /* 0x000000ff00057202 */ /* 0x002fe20000000f00 */
[----:B------:R-:W-:Y:S01]  /*b7d0*/  ULDC.64 UR4, c[0x0][0x198] ;  /* 0x0000660000047ab9 */ /* 0x000fe20000000a00 */
[----:B------:R-:W-:Y:S01]  /*b7e0*/  PLOP3.LUT P0, PT, PT, PT, PT, 0x80, 0x0 ;  /* 0x000000000000781c */ /* 0x000fe20003f0f070 */
[----:B------:R-:W-:Y:S01]  /*b7f0*/  UIADD3 UR4, UP0, UR4, 0x370, URZ ;  /* 0x0000037004047890 */ /* 0x000fe2000ff1e03f */
[----:B------:R-:W-:Y:S01]  /*b800*/  R2UR UR10, R5 ;  /* 0x00000000050a72ca */ /* 0x000fe200000e0000 */
[----:B--2---:R-:W-:Y:S01]  /*b810*/  IMAD.SHL.U32 R2, R11, 0x80, RZ ;  /* 0x000000800b027824 */ /* 0x004fe200078e00ff */
[----:B------:R-:W-:Y:S02]  /*b820*/  UIADD3 UR8, UR38, 0x1c400, URZ ;  /* 0x0001c40026087890 */ /* 0x000fe4000fffe03f */
[----:B------:R-:W-:Y:S02]  /*b830*/  UIADD3 UR9, UR38, 0x34830, URZ ;  /* 0x0003483026097890 */ /* 0x000fe4000fffe03f */
[----:B------:R-:W-:Y:S01]  /*b840*/  UIADD3.X UR5, URZ, UR5, URZ, UP0, !UPT ;  /* 0x000000053f057290 */ /* 0x000fe200087fe43f */
[----:B------:R-:W-:Y:S01]  /*b850*/  UMOV UR6, 0x0 ;  /* 0x0000000000067882 */ /* 0x000fe20000000000 */
[----:B------:R-:W-:-:S10]  /*b860*/  UMOV UR7, 0x14f00000 ;  /* 0x14f0000000077882 */ /* 0x000fd40000000000 */
.L_x_79:
[----:B------:R-:W-:-:S13]  /*b870*/  @P0 ELECT P3, URZ, PT ;  /* 0x00000000003f082f */ /* 0x000fda0003860000 */
[----:B-----5:R-:W-:Y:S01]  /*b880*/  @P3 R2UR UR13, R4 ;  /* 0x00000000040d32ca */ /* 0x020fe200000e0000 */
[----:B------:R-:W-:Y:S01]  /*b890*/  UMOV UR12, UR36 ;  /* 0x00000024000c7c82 */ /* 0x000fe20008000000 */
[----:B------:R-:W-:Y:S02]  /*b8a0*/  @P3 R2UR UR11, R2 ;  /* 0x00000000020b32ca */ /* 0x000fe400000e0000 */
[----:B------:R-:W-:Y:S02]  /*b8b0*/  @P3 PLOP3.LUT P0, PT, P3, PT, PT, 0x8, 0x0 ;  /* 0x000000000000381c */ /* 0x000fe40001f0e170 */
[----:B------:R-:W-:-:S09]  /*b8c0*/  PLOP3.LUT P3, PT, PT, PT, PT, 0x8, 0x0 ;  /* 0x000000000000781c */ /* 0x000fd20003f6e170 */
[----:B------:R1:W-:Y:S02]  /*b8d0*/  UTMALDG.4D [UR8], [UR4], desc[UR6] ;  /* 0x00000608040075b4 */ /* 0x0003e40008019000 */
[----:B-1----:R-:W-:Y:S05]  /*b8e0*/  @P0 BRA.U.ANY `(.L_x_79) ;  /* 0xfffffffd00e00947 */ /* 0x002fea000393ffff */
[----:B0-----:R-:W-:Y:S01]  /*b8f0*/  IMAD.MOV.U32 R13, RZ, RZ, 0x40 ;  /* 0x00000040ff0d7424 */ /* 0x001fe200078e00ff */
[----:B------:R-:W-:Y:S01]  /*b900*/  PLOP3.LUT P0, PT, PT, PT, PT, 0x80, 0x0 ;  /* 0x000000000000781c */ /* 0x000fe20003f0f070 */
[----:B------:R-:W-:Y:S01]  /*b910*/  UIADD3 UR8, UR38, 0x20400, URZ ;  /* 0x0002040026087890 */ /* 0x000fe2000fffe03f */
[----:B------:R-:W-:Y:S02]  /*b920*/  UMOV UR6, 0x0 ;  /* 0x0000000000067882 */ /* 0x000fe40000000000 */
[----:B------:R-:W-:Y:S01]  /*b930*/  R2UR UR10, R13 ;  /* 0x000000000d0a72ca */ /* 0x000fe200000e0000 */
[----:B------:R-:W-:-:S14]  /*b940*/  UMOV UR7, 0x14f00000 ;  /* 0x14f0000000077882 */ /* 0x000fdc0000000000 */
.L_x_80:
[----:B------:R-:W-:-:S13]  /*b950*/  @P0 ELECT P3, URZ, PT ;  /* 0x00000000003f082f */ /* 0x000fda0003860000 */
[----:B------:R-:W-:Y:S01]  /*b960*/  @P3 R2UR UR13, R4 ;  /* 0x00000000040d32ca */ /* 0x000fe200000e0000 */
[----:B------:R-:W-:Y:S01]  /*b970*/  UMOV UR12, UR36 ;  /* 0x00000024000c7c82 */ /* 0x000fe20008000000 */
[----:B------:R-:W-:Y:S02]  /*b980*/  @P3 R2UR UR11, R2 ;  /* 0x00000000020b32ca */ /* 0x000fe400000e0000 */
        /* <DEDUP_REMOVED lines=9> */
.L_x_81:
        /* <DEDUP_REMOVED lines=8> */
[----:B------:R-:W-:Y:S01]  /*baa0*/  SHF.L.U32 R2, R7, 0x1f, RZ ;  /* 0x0000001f07027819 */ /* 0x000fe200000006ff */
[----:B------:R-:W-:Y:S03]  /*bab0*/  BSSY B2, `(.L_x_82) ;  /* 0x0000003000027945 */ /* 0x000fe60003800000 */
[----:B------:R-:W0:Y:S02]  /*bac0*/  SYNCS.PHASECHK.TRANS64.TRYWAIT P0, [UR38+0x34868], R2 ;  /* 0x03486802ff0075a7 */ /* 0x000e240008000166 */
[----:B0-----:R-:W-:Y:S05]  /*bad0*/  @!P0 BRA `(.L_x_83) ;  /* 0x0000002000988947 */ /* 0x001fea0003800000 */
.L_x_149:
[----:B------:R-:W-:Y:S05]  /*bae0*/  BSYNC B2 ;  /* 0x0000000000027941 */ /* 0x000fea0003800000 */
.L_x_82:
[----:B------:R-:W-:Y:S01]  /*baf0*/  BSSY B2, `(.L_x_84) ;  /* 0x0000009000027945 */ /* 0x000fe20003800000 */
[----:B0-----:R-:W-:Y:S01]  /*bb00*/  MOV R2, 0x0 ;  /* 0x0000000000027802 */ /* 0x001fe20000000f00 */
[----:B------:R-:W-:Y:S02]  /*bb10*/  IMAD.MOV.U32 R3, RZ, RZ, 0x14f00000 ;  /* 0x14f00000ff037424 */ /* 0x000fe400078e00ff */
[----:B------:R-:W-:Y:S05]  /*bb20*/  @P2 BRA `(.L_x_85) ;  /* 0x0000000000142947 */ /* 0x000fea0003800000 */
[----:B------:R-:W-:Y:S01]  /*bb30*/  ISETP.NE.AND P0, PT, R10, RZ, PT ;  /* 0x000000ff0a00720c */ /* 0x000fe20003f05270 */
[----:B------:R-:W-:-:S04]  /*bb40*/  IMAD.MOV.U32 R7, RZ, RZ, 0x8000 ;  /* 0x00008000ff077424 */ /* 0x000fc800078e00ff */
[----:B------:R0:W-:Y:S08]  /*bb50*/  SYNCS.ARRIVE.TRANS64 RZ, [UR38+0x34858], R7 ;  /* 0x03485807ffff79a7 */ /* 0x0001f00008000026 */
[----:B0-----:R-:W-:Y:S05]  /*bb60*/  @!P0 BRA `(.L_x_85) ;  /* 0x0000000000048947 */ /* 0x001fea0003800000 */
[----:B------:R-:W-:Y:S01]  /*bb70*/  BPT.TRAP 0x1 ;  /* 0x000000040000795c */ /* 0x000fe20000300000 */
.L_x_85:
[----:B------:R-:W-:Y:S05]  /*bb80*/  BSYNC B2 ;  /* 0x0000000000027941 */ /* 0x000fea0003800000 */
.L_x_84:
[----:B------:R-:W-:Y:S01]  /*bb90*/  R2UR UR6, R2 ;  /* 0x00000000020672ca */ /* 0x000fe200000e0000 */
[----:B------:R-:W-:Y:S01]  /*bba0*/  ULDC.64 UR4, c[0x0][0x198] ;  /* 0x0000660000047ab9 */ /* 0x000fe20000000a00 */
[----:B------:R-:W-:Y:S01]  /*bbb0*/  R2UR UR7, R3 ;  /* 0x00000000030772ca */ /* 0x000fe200000e0000 */
[----:B------:R-:W-:Y:S01]  /*bbc0*/  UIADD3 UR4, UP0, UR4, 0x470, URZ ;  /* 0x0000047004047890 */ /* 0x000fe2000ff1e03f */
[----:B------:R-:W-:Y:S01]  /*bbd0*/  R2UR UR10, R5 ;  /* 0x00000000050a72ca */ /* 0x000fe200000e0000 */
[----:B------:R-:W-:Y:S01]  /*bbe0*/  UIADD3 UR8, UR38, 0x8400, URZ ;  /* 0x0000840026087890 */ /* 0x000fe2000fffe03f */
[----:B------:R-:W-:Y:S01]  /*bbf0*/  PLOP3.LUT P0, PT, PT, PT, PT, 0x80, 0x0 ;  /* 0x000000000000781c */ /* 0x000fe20003f0f070 */
[----:B------:R-:W-:Y:S01]  /*bc00*/  UIADD3 UR9, UR38, 0x34858, URZ ;  /* 0x0003485826097890 */ /* 0x000fe2000fffe03f */
[----:B------:R-:W-:Y:S01]  /*bc10*/  SHF.L.U32 R5, R17, 0x7, RZ ;  /* 0x0000000711057819 */ /* 0x000fe200000006ff */
[----:B------:R-:W-:-:S12]  /*bc20*/  UIADD3.X UR5, URZ, UR5, URZ, UP0, !UPT ;  /* 0x000000053f057290 */ /* 0x000fd800087fe43f */
.L_x_86:
        /* <DEDUP_REMOVED lines=8> */
[----:B------:R-:W-:Y:S01]  /*bcb0*/  R2UR UR6, R2 ;  /* 0x00000000020672ca */ /* 0x000fe200000e0000 */
[----:B------:R-:W-:Y:S01]  /*bcc0*/  UIADD3 UR8, UR38, 0xc400, URZ ;  /* 0x0000c40026087890 */ /* 0x000fe2000fffe03f */
[----:B------:R-:W-:Y:S02]  /*bcd0*/  R2UR UR7, R3 ;  /* 0x00000000030772ca */ /* 0x000fe400000e0000 */
[----:B------:R-:W-:Y:S02]  /*bce0*/  R2UR UR10, R13 ;  /* 0x000000000d0a72ca */ /* 0x000fe400000e0000 */
[----:B------:R-:W-:-:S13]  /*bcf0*/  PLOP3.LUT P0, PT, PT, PT, PT, 0x80, 0x0 ;  /* 0x000000000000781c */ /* 0x000fda0003f0f070 */
.L_x_87:
        /* <DEDUP_REMOVED lines=8> */
[----:B------:R-:W-:Y:S02]  /*bd80*/  IMAD.MOV.U32 R17, RZ, RZ, R11 ;  /* 0x000000ffff117224 */ /* 0x000fe400078e000b */
[----:B------:R-:W-:-:S07]  /*bd90*/  IMAD.MOV.U32 R16, RZ, RZ, R4 ;  /* 0x000000ffff107224 */ /* 0x000fce00078e0004 */
.L_x_73:
[----:B------:R-:W-:Y:S05]  /*bda0*/  BSYNC B1 ;  /* 0x0000000000017941 */ /* 0x000fea0003800000 */
.L_x_72:
[----:B------:R-:W-:Y:S01]  /*bdb0*/  IADD3 R0, R0, -0x2, RZ ;  /* 0xfffffffe00007810 */ /* 0x000fe20007ffe0ff */
[----:B------:R-:W-:Y:S01]  /*bdc0*/  IMAD.MOV.U32 R7, RZ, RZ, R9 ;  /* 0x000000ffff077224 */ /* 0x000fe200078e0009 */
[----:B------:R-:W-:Y:S06]  /*bdd0*/  @P1 BRA `(.L_x_88) ;  /* 0xffffffec00a01947 */ /* 0x000fec000383ffff */
[----:B------:R-:W-:Y:S05]  /*bde0*/  BSYNC B0 ;  /* 0x0000000000007941 */ /* 0x000fea0003800000 */
.L_x_55:
[----:B------:R-:W-:Y:S01]  /*bdf0*/  ISETP.NE.AND P0, PT, R12, RZ, PT ;  /* 0x000000ff0c00720c */ /* 0x000fe20003f05270 */
[----:B------:R-:W-:-:S12]  /*be00*/  BSSY B0, `(.L_x_54) ;  /* 0x0000089000007945 */ /* 0x000fd80003800000 */
[----:B------:R-:W-:Y:S05]  /*be10*/  @!P0 BRA `(.L_x_89) ;  /* 0x00000008001c8947 */ /* 0x000fea0003800000 */
[----:B------:R-:W2:Y:S01]  /*be20*/  LDL R2, [R1] ;  /* 0x0000000001027983 */ /* 0x000ea20000100800 */
[----:B------:R-:W-:Y:S01]  /*be30*/  IMAD.MOV.U32 R8, RZ, RZ, 0x1 ;  /* 0x00000001ff087424 */ /* 0x000fe200078e00ff */
[----:B--2---:R-:W-:-:S13]  /*be40*/  ISETP.NE.AND P1, PT, R2, RZ, PT ;  /* 0x000000ff0200720c */ /* 0x004fda0003f25270 */
[----:B------:R-:W-:Y:S05]  /*be50*/  @!P1 BRA `(.L_x_89) ;  /* 0x00000008000c9947 */ /* 0x000fea0003800000 */
[----:B------:R-:W2:Y:S02]  /*be60*/  LDL.LU R2, [R1+0x4] ;  /* 0x0000040001027983 */ /* 0x000ea40000300800 */
[----:B--2---:R-:W-:-:S13]  /*be70*/  ISETP.NE.AND P1, PT, R2, RZ, PT ;  /* 0x000000ff0200720c */ /* 0x004fda0003f25270 */
[----:B------:R-:W-:Y:S05]  /*be80*/  @!P1 BRA `(.L_x_90) ;  /* 0x00000000004c9947 */ /* 0x000fea0003800000 */
[----:B------:R-:W1:Y:S01]  /*be90*/  LDC R7, c[0x0][0x43c] ;  /* 0x00010f00ff077b82 */ /* 0x000e620000000800 */
[----:B------:R-:W-:Y:S01]  /*bea0*/  MOV R6, R0 ;  /* 0x0000000000067202 */ /* 0x000fe20000000f00 */
[----:B------:R-:W-:Y:S02]  /*beb0*/  ULDC.64 UR4, c[0x0][0x428] ;  /* 0x00010a0000047ab9 */ /* 0x000fe40000000a00 */
[----:B------:R-:W-:-:S04]  /*bec0*/  IMAD R19, R19, UR4, RZ ;  /* 0x0000000413137c24 */ /* 0x000fc8000f8e02ff */
[----:B------:R-:W-:Y:S01]  /*bed0*/  IMAD R19, R18, UR5, R19 ;  /* 0x0000000512137c24 */ /* 0x000fe2000f8e0213 */
[----:B-1----:R-:W-:-:S13]  /*bee0*/  ISETP.NE.AND P0, PT, R7, 0x1, PT ;  /* 0x000000010700780c */ /* 0x002fda0003f05270 */
[----:B------:R-:W1:Y:S02]  /*bef0*/  @P0 LDC.64 R2, c[0x0][0x440] ;  /* 0x00011000ff020b82 */ /* 0x000e640000000a00 */
[----:B-1----:R-:W-:-:S05]  /*bf00*/  @P0 IMAD.HI.U32 R2, R0, R2, RZ ;  /* 0x0000000200020227 */ /* 0x002fca00078e00ff */
[----:B------:R-:W-:-:S04]  /*bf10*/  @P0 SHF.R.U32.HI R6, RZ, R3, R2 ;  /* 0x00000003ff060219 */ /* 0x000fc80000011602 */
[--C-:B------:R-:W-:Y:S01]  /*bf20*/  SHF.R.S32.HI R3, RZ, 0x1f, R6.reuse ;  /* 0x0000001fff037819 */ /* 0x100fe20000011406 */
[----:B------:R-:W-:-:S04]  /*bf30*/  IMAD.MOV.U32 R2, RZ, RZ, R6 ;  /* 0x000000ffff027224 */ /* 0x000fc800078e0006 */
[----:B------:R-:W-:Y:S01]  /*bf40*/  IMAD.WIDE.U32 R2, R18, UR4, R2 ;  /* 0x0000000412027c25 */ /* 0x000fe2000f8e0002 */
[----:B------:R-:W-:-:S03]  /*bf50*/  ULDC.64 UR4, c[0x0][0x418] ;  /* 0x0001060000047ab9 */ /* 0x000fc60000000a00 */
[----:B------:R-:W-:Y:S01]  /*bf60*/  IMAD.IADD R3, R19, 0x1, R3 ;  /* 0x0000000113037824 */ /* 0x000fe200078e0203 */
[----:B------:R-:W-:-:S04]  /*bf70*/  LEA R4, P0, R2, UR4, 0x2 ;  /* 0x0000000402047c11 */ /* 0x000fc8000f8010ff */
[----:B------:R-:W-:-:S05]  /*bf80*/  LEA.HI.X R5, R2, UR5, R3, 0x2, P0 ;  /* 0x0000000502057c11 */ /* 0x000fca00080f1403 */
[----:B------:R1:W5:Y:S01]  /*bf90*/  LDG.E R4, desc[UR42][R4.64] ;  /* 0x0000002a04047981 */ /* 0x000362000c1e1900 */
[----:B------:R-:W-:-:S05]  /*bfa0*/  IADD3 R2, -R6, RZ, RZ ;  /* 0x000000ff06027210 */ /* 0x000fca0007ffe1ff */
[----:B------:R-:W-:-:S07]  /*bfb0*/  IMAD R0, R7, R2, R0 ;  /* 0x0000000207007224 */ /* 0x000fce00078e0200 */
.L_x_90:
[----:B------:R-:W2:Y:S01]  /*bfc0*/  S2R R2, SR_TID.X ;  /* 0x0000000000027919 */ /* 0x000ea20000002100 */
[----:B------:R-:W-:Y:S01]  /*bfd0*/  BSSY B1, `(.L_x_91) ;  /* 0x0000006000017945 */ /* 0x000fe20003800000 */
[----:B--2---:R-:W-:Y:S02]  /*bfe0*/  LOP3.LUT R3, R2, 0x7f, RZ, 0xc0, !PT ;  /* 0x0000007f02037812 */ /* 0x004fe400078ec0ff */
[----:B------:R-:W-:Y:S02]  /*bff0*/  SHF.L.U32 R2, R9, 0x1f, RZ ;  /* 0x0000001f09027819 */ /* 0x000fe400000006ff */
[----:B------:R-:W-:Y:S02]  /*c000*/  ISETP.NE.AND P1, PT, R3, RZ, PT ;  /* 0x000000ff0300720c */ /* 0x000fe40003f25270 */
[----:B------:R-:W2:Y:S02]  /*c010*/  SYNCS.PHASECHK.TRANS64.TRYWAIT P0, [UR38+0x34848], R2 ;  /* 0x03484802ff0075a7 */ /* 0x000ea40008000166 */
[----:B--2---:R-:W-:Y:S09]  /*c020*/  @!P0 BRA `(.L_x_92) ;  /* 0x0000001c005c8947 */ /* 0x004ff20003800000 */
.L_x_150:
[----:B------:R-:W-:Y:S05]  /*c030*/  BSYNC B1 ;  /* 0x0000000000017941 */ /* 0x000fea0003800000 */
.L_x_91:
[----:B------:R-:W-:Y:S04]  /*c040*/  BSSY B1, `(.L_x_93) ;  /* 0x0000007000017945 */ /* 0x000fe80003800000 */
[----:B------:R-:W-:Y:S05]  /*c050*/  @P1 BRA `(.L_x_94) ;  /* 0x0000000000141947 */ /* 0x000fea0003800000 */
[----:B------:R-:W-:Y:S01]  /*c060*/  ISETP.NE.AND P0, PT, R10, RZ, PT ;  /* 0x000000ff0a00720c */ /* 0x000fe20003f05270 */
[----:B--2---:R-:W-:-:S04]  /*c070*/  IMAD.MOV.U32 R3, RZ, RZ, 0xc000 ;  /* 0x0000c000ff037424 */ /* 0x004fc800078e00ff */
[----:B------:R3:W-:Y:S08]  /*c080*/  SYNCS.ARRIVE.TRANS64 RZ, [UR38+0x34838], R3 ;  /* 0x03483803ffff79a7 */ /* 0x0007f00008000026 */
[----:B---3--:R-:W-:Y:S05]  /*c090*/  @!P0 BRA `(.L_x_94) ;  /* 0x0000000000048947 */ /* 0x008fea0003800000 */
[----:B------:R-:W-:Y:S01]  /*c0a0*/  BPT.TRAP 0x1 ;  /* 0x000000040000795c */ /* 0x000fe20000300000 */
.L_x_94:
[----:B------:R-:W-:Y:S05]  /*c0b0*/  BSYNC B1 ;  /* 0x0000000000017941 */ /* 0x000fea0003800000 */
.L_x_93:
[----:B-1----:R-:W-:Y:S01]  /*c0c0*/  IMAD.MOV.U32 R5, RZ, RZ, RZ ;  /* 0x000000ffff057224 */ /* 0x002fe200078e00ff */
[----:B------:R-:W-:Y:S01]  /*c0d0*/  ULDC.64 UR4, c[0x0][0x198] ;  /* 0x0000660000047ab9 */ /* 0x000fe20000000a00 */
[----:B------:R-:W-:Y:S01]  /*c0e0*/  PLOP3.LUT P0, PT, PT, PT, PT, 0x80, 0x0 ;  /* 0x000000000000781c */ /* 0x000fe20003f0f070 */
[----:B------:R-:W-:Y:S01]  /*c0f0*/  UIADD3 UR4, UP0, UR4, 0x370, URZ ;  /* 0x0000037004047890 */ /* 0x000fe2000ff1e03f */
[----:B--2---:R-:W-:Y:S01]  /*c100*/  SHF.L.U32 R3, R0, 0x7, RZ ;  /* 0x0000000700037819 */ /* 0x004fe200000006ff */
[----:B------:R-:W-:Y:S01]  /*c110*/  UIADD3 UR8, UR38, 0x28400, URZ ;  /* 0x0002840026087890 */ /* 0x000fe2000fffe03f */
[----:B------:R-:W-:Y:S01]  /*c120*/  R2UR UR10, R5 ;  /* 0x00000000050a72ca */ /* 0x000fe200000e0000 */
[----:B------:R-:W-:Y:S02]  /*c130*/  UIADD3 UR9, UR38, 0x34838, URZ ;  /* 0x0003483826097890 */ /* 0x000fe4000fffe03f */
[----:B------:R-:W-:Y:S01]  /*c140*/  UIADD3.X UR5, URZ, UR5, URZ, UP0, !UPT ;  /* 0x000000053f057290 */ /* 0x000fe200087fe43f */
[----:B------:R-:W-:Y:S01]  /*c150*/  UMOV UR6, 0x0 ;  /* 0x0000000000067882 */ /* 0x000fe20000000000 */
[----:B------:R-:W-:-:S10]  /*c160*/  UMOV UR7, 0x14f00000 ;  /* 0x14f0000000077882 */ /* 0x000fd40000000000 */
.L_x_95:
        /* <DEDUP_REMOVED lines=8> */
[----:B------:R-:W-:Y:S01]  /*c1f0*/  IMAD.MOV.U32 R6, RZ, RZ, 0x40 ;  /* 0x00000040ff067424 */ /* 0x000fe200078e00ff */
[----:B------:R-:W-:Y:S01]  /*c200*/  PLOP3.LUT P0, PT, PT, PT, PT, 0x80, 0x0 ;  /* 0x000000000000781c */ /* 0x000fe20003f0f070 */
[----:B------:R-:W-:Y:S01]  /*c210*/  UIADD3 UR8, UR38, 0x2c400, URZ ;  /* 0x0002c40026087890 */ /* 0x000fe2000fffe03f */
[----:B------:R-:W-:Y:S02]  /*c220*/  UMOV UR6, 0x0 ;  /* 0x0000000000067882 */ /* 0x000fe40000000000 */
[----:B------:R-:W-:Y:S01]  /*c230*/  R2UR UR10, R6 ;  /* 0x00000000060a72ca */ /* 0x000fe200000e0000 */
[----:B------:R-:W-:-:S14]  /*c240*/  UMOV UR7, 0x14f00000 ;  /* 0x14f0000000077882 */ /* 0x000fdc0000000000 */
.L_x_96:
        /* <DEDUP_REMOVED lines=8> */
[----:B------:R-:W-:Y:S01]  /*c2d0*/  PLOP3.LUT P0, PT, PT, PT, PT, 0x80, 0x0 ;  /* 0x000000000000781c */ /* 0x000fe20003f0f070 */
[----:B------:R-:W-:Y:S01]  /*c2e0*/  UIADD3 UR8, UR38, 0x30400, URZ ;  /* 0x0003040026087890 */ /* 0x000fe2000fffe03f */
[----:B------:R-:W-:Y:S01]  /*c2f0*/  UMOV UR6, 0x0 ;  /* 0x0000000000067882 */ /* 0x000fe20000000000 */
[----:B------:R-:W-:Y:S01]  /*c300*/  UMOV UR7, 0x14f00000 ;  /* 0x14f0000000077882 */ /* 0x000fe20000000000 */
[----:B------:R-:W-:-:S09]  /*c310*/  UMOV UR10, 0x80 ;  /* 0x00000080000a7882 */ /* 0x000fd20000000000 */
.L_x_97:
        /* <DEDUP_REMOVED lines=8> */
[----:B------:R-:W1:Y:S01]  /*c3a0*/  SYNCS.PHASECHK.TRANS64.TRYWAIT P0, [UR38+0x34860], R2 ;  /* 0x03486002ff0075a7 */ /* 0x000e620008000166 */
[----:B------:R-:W-:Y:S04]  /*c3b0*/  BSSY B1, `(.L_x_98) ;  /* 0x0000002000017945 */ /* 0x000fe80003800000 */
[----:B-1----:R-:W-:Y:S05]  /*c3c0*/  @!P0 BRA `(.L_x_99) ;  /* 0x00000018008c8947 */ /* 0x002fea0003800000 */
.L_x_151:
[----:B------:R-:W-:Y:S05]  /*c3d0*/  BSYNC B1 ;  /* 0x0000000000017941 */ /* 0x000fea0003800000 */
.L_x_98:
[----:B------:R-:W-:Y:S01]  /*c3e0*/  BSSY B1, `(.L_x_100) ;  /* 0x0000009000017945 */ /* 0x000fe20003800000 */
[----:B-1----:R-:W-:Y:S01]  /*c3f0*/  IMAD.MOV.U32 R2, RZ, RZ, 0x0 ;  /* 0x00000000ff027424 */ /* 0x002fe200078e00ff */
[----:B------:R-:W-:Y:S02]  /*c400*/  MOV R3, 0x14f00000 ;  /* 0x14f0000000037802 */ /* 0x000fe40000000f00 */
[----:B------:R-:W-:Y:S05]  /*c410*/  @P1 BRA `(.L_x_101) ;  /* 0x0000000000141947 */ /* 0x000fea0003800000 */
[----:B------:R-:W-:Y:S01]  /*c420*/  ISETP.NE.AND P0, PT, R10, RZ, PT ;  /* 0x000000ff0a00720c */ /* 0x000fe20003f05270 */
[----:B------:R-:W-:-:S04]  /*c430*/  IMAD.MOV.U32 R7, RZ, RZ, 0x8000 ;  /* 0x00008000ff077424 */ /* 0x000fc800078e00ff */
[----:B------:R1:W-:Y:S08]  /*c440*/  SYNCS.ARRIVE.TRANS64 RZ, [UR38+0x34850], R7 ;  /* 0x03485007ffff79a7 */ /* 0x0003f00008000026 */
[----:B-1----:R-:W-:Y:S05]  /*c450*/  @!P0 BRA `(.L_x_101) ;  /* 0x0000000000048947 */ /* 0x002fea0003800000 */
[----:B------:R-:W-:Y:S01]  /*c460*/  BPT.TRAP 0x1 ;  /* 0x000000040000795c */ /* 0x000fe20000300000 */
.L_x_101:
[----:B------:R-:W-:Y:S05]  /*c470*/  BSYNC B1 ;  /* 0x0000000000017941 */ /* 0x000fea0003800000 */
.L_x_100:
        /* <DEDUP_REMOVED lines=10> */
.L_x_102:
        /* <DEDUP_REMOVED lines=13> */
.L_x_103:
        /* <DEDUP_REMOVED lines=8> */
[----:B------:R-:W-:Y:S01]  /*c670*/  MOV R17, R0 ;  /* 0x0000000000117202 */ /* 0x000fe20000000f00 */
[----:B------:R-:W-:-:S07]  /*c680*/  IMAD.MOV.U32 R16, RZ, RZ, R4 ;  /* 0x000000ffff107224 */ /* 0x000fce00078e0004 */
.L_x_89:
[----:B------:R-:W-:Y:S05]  /*c690*/  BSYNC B0 ;  /* 0x0000000000007941 */ /* 0x000fea0003800000 */
.L_x_54:
[----:B------:R-:W2:Y:S01]  /*c6a0*/  LDL.LU R0, [R1] ;  /* 0x0000000001007983 */ /* 0x000ea20000300800 */
[----:B------:R-:W-:Y:S01]  /*c6b0*/  BSSY B0, `(.L_x_104) ;  /* 0x0000037000007945 */ /* 0x000fe20003800000 */
[----:B--2---:R-:W-:-:S13]  /*c6c0*/  ISETP.NE.AND P0, PT, R0, RZ, PT ;  /* 0x000000ff0000720c */ /* 0x004fda0003f05270 */
[----:B------:R-:W-:Y:S05]  /*c6d0*/  @!P0 BRA `(.L_x_105) ;  /* 0x0000000000d08947 */ /* 0x000fea0003800000 */
[----:B------:R-:W2:Y:S01]  /*c6e0*/  S2R R0, SR_TID.X ;  /* 0x0000000000007919 */ /* 0x000ea20000002100 */
[----:B-1----:R-:W-:Y:S01]  /*c6f0*/  LEA R3, R8, UR38, 0x3 ;  /* 0x0000002608037c11 */ /* 0x002fe2000f8e18ff */
[----:B------:R-:W-:Y:S01]  /*c700*/  BSSY B1, `(.L_x_106) ;  /* 0x0000006000017945 */ /* 0x000fe20003800000 */
[----:B--2---:R-:W-:Y:S02]  /*c710*/  LOP3.LUT R2, R0, 0x7f, RZ, 0xc0, !PT ;  /* 0x0000007f00027812 */ /* 0x004fe400078ec0ff */
[----:B------:R-:W-:Y:S02]  /*c720*/  SHF.L.U32 R0, R9, 0x1f, RZ ;  /* 0x0000001f09007819 */ /* 0x000fe400000006ff */
[----:B------:R-:W-:Y:S02]  /*c730*/  ISETP.NE.AND P1, PT, R2, RZ, PT ;  /* 0x000000ff0200720c */ /* 0x000fe40003f25270 */
[----:B------:R-:W1:Y:S02]  /*c740*/  SYNCS.PHASECHK.TRANS64.TRYWAIT P0, [R3+URZ+0x34860], R0 ;  /* 0x03486000030075a7 */ /* 0x000e64000800017f */
[----:B-1----:R-:W-:Y:S09]  /*c750*/  @!P0 BRA `(.L_x_107) ;  /* 0x0000001400c08947 */ /* 0x002ff20003800000 */
.L_x_152:
[----:B------:R-:W-:Y:S05]  /*c760*/  BSYNC B1 ;  /* 0x0000000000017941 */ /* 0x000fea0003800000 */
.L_x_106:
[----:B------:R-:W-:Y:S04]  /*c770*/  BSSY B1, `(.L_x_108) ;  /* 0x0000008000017945 */ /* 0x000fe80003800000 */
[----:B------:R-:W-:Y:S05]  /*c780*/  @P1 BRA `(.L_x_109) ;  /* 0x0000000000181947 */ /* 0x000fea0003800000 */
[----:B------:R-:W2:Y:S01]  /*c790*/  S2R R2, SR_TID.X ;  /* 0x0000000000027919 */ /* 0x000ea20000002100 */
[----:B-1----:R-:W-:-:S04]  /*c7a0*/  IMAD.MOV.U32 R0, RZ, RZ, 0x8000 ;  /* 0x00008000ff007424 */ /* 0x002fc800078e00ff */
[----:B------:R3:W-:Y:S01]  /*c7b0*/  SYNCS.ARRIVE.TRANS64 RZ, [R3+URZ+0x34850], R0 ;  /* 0x0348500003ff79a7 */ /* 0x0007e2000800003f */
[----:B--2---:R-:W-:-:S13]  /*c7c0*/  LOP3.LUT P0, RZ, R2, 0x1f, RZ, 0xc0, !PT ;  /* 0x0000001f02ff7812 */ /* 0x004fda000780c0ff */
[----:B---3--:R-:W-:Y:S05]  /*c7d0*/  @!P0 BRA `(.L_x_109) ;  /* 0x0000000000048947 */ /* 0x008fea0003800000 */
[----:B------:R-:W-:Y:S01]  /*c7e0*/  BPT.TRAP 0x1 ;  /* 0x000000040000795c */ /* 0x000fe20000300000 */
.L_x_109:
[----:B------:R-:W-:Y:S05]  /*c7f0*/  BSYNC B1 ;  /* 0x0000000000017941 */ /* 0x000fea0003800000 */
.L_x_108:
[----:B------:R-:W-:Y:S01]  /*c800*/  R2UR UR4, R8 ;  /* 0x00000000080472ca */ /* 0x000fe200000e0000 */
[----:B------:R-:W-:Y:S01]  /*c810*/  ULDC.64 UR6, c[0x0][0x198] ;  /* 0x0000660000067ab9 */ /* 0x000fe20000000a00 */
[----:B------:R-:W-:Y:S01]  /*c820*/  R2UR UR9, R3 ;  /* 0x00000000030972ca */ /* 0x000fe200000e0000 */
[----:B------:R-:W-:Y:S01]  /*c830*/  UIADD3 UR6, UP0, UR6, 0x470, URZ ;  /* 0x0000047006067890 */ /* 0x000fe2000ff1e03f */
[----:B------:R-:W-:Y:S01]  /*c840*/  PLOP3.LUT P0, PT, PT, PT, PT, 0x80, 0x0 ;  /* 0x000000000000781c */ /* 0x000fe20003f0f070 */
[----:B------:R-:W-:Y:S01]  /*c850*/  UMOV UR14, 0x0 ;  /* 0x00000000000e7882 */ /* 0x000fe20000000000 */
[----:B------:R-:W-:Y:S01]  /*c860*/  SHF.L.U32 R17, R17, 0x7, RZ ;  /* 0x0000000711117819 */ /* 0x000fe200000006ff */
[----:B------:R-:W-:Y:S01]  /*c870*/  UIADD3.X UR7, URZ, UR7, URZ, UP0, !UPT ;  /* 0x000000073f077290 */ /* 0x000fe200087fe43f */
[----:B------:R-:W-:Y:S01]  /*c880*/  UMOV UR15, 0x14f00000 ;  /* 0x14f00000000f7882 */ /* 0x000fe20000000000 */
[----:B------:R-:W-:-:S04]  /*c890*/  UMOV UR10, URZ ;  /* 0x0000003f000a7c82 */ /* 0x000fc80008000000 */
[----:B------:R-:W-:Y:S02]  /*c8a0*/  ULEA UR4, UR4, UR38, 0xf ;  /* 0x0000002604047291 */ /* 0x000fe4000f8e783f */
[----:B------:R-:W-:Y:S02]  /*c8b0*/  UIADD3 UR9, UR9, 0x34850, URZ ;  /* 0x0003485009097890 */ /* 0x000fe4000fffe03f */
[----:B------:R-:W-:-:S12]  /*c8c0*/  UIADD3 UR8, UR4, 0x400, URZ ;  /* 0x0000040004087890 */ /* 0x000fd8000fffe03f */
.L_x_110:
[----:B------:R-:W-:-:S13]  /*c8d0*/  @P0 ELECT P1, URZ, PT ;  /* 0x00000000003f082f */ /* 0x000fda0003820000 */
[----:B------:R-:W-:Y:S01]  /*c8e0*/  @P1 R2UR UR13, R16 ;  /* 0x00000000100d12ca */ /* 0x000fe200000e0000 */
[----:B------:R-:W-:Y:S01]  /*c8f0*/  UMOV UR12, UR36 ;  /* 0x00000024000c7c82 */ /* 0x000fe20008000000 */
[----:B------:R-:W-:Y:S02]  /*c900*/  @P1 R2UR UR11, R17 ;  /* 0x00000000110b12ca */ /* 0x000fe400000e0000 */
[----:B------:R-:W-:Y:S02]  /*c910*/  @P1 PLOP3.LUT P0, PT, P1, PT, PT, 0x8, 0x0 ;  /* 0x000000000000181c */ /* 0x000fe40000f0e170 */
[----:B------:R-:W-:-:S09]  /*c920*/  PLOP3.LUT P1, PT, PT, PT, PT, 0x8, 0x0 ;  /* 0x000000000000781c */ /* 0x000fd20003f2e170 */
[----:B------:R2:W-:Y:S02]  /*c930*/  UTMALDG.4D [UR8], [UR6], desc[UR14] ;  /* 0x00000e08060075b4 */ /* 0x0005e40008019000 */
[----:B--2---:R-:W-:Y:S05]  /*c940*/  @P0 BRA.U.ANY `(.L_x_110) ;  /* 0xfffffffd00e00947 */ /* 0x004fea000393ffff */
[----:B------:R-:W-:Y:S01]  /*c950*/  PLOP3.LUT P0, PT, PT, PT, PT, 0x80, 0x0 ;  /* 0x000000000000781c */ /* 0x000fe20003f0f070 */
[----:B------:R-:W-:Y:S01]  /*c960*/  UIADD3 UR8, UR4, 0x4400, URZ ;  /* 0x0000440004087890 */ /* 0x000fe2000fffe03f */
[----:B------:R-:W-:Y:S02]  /*c970*/  UMOV UR5, 0x14f00000 ;  /* 0x14f0000000057882 */ /* 0x000fe40000000000 */
[----:B------:R-:W-:Y:S01]  /*c980*/  UMOV UR4, 0x0 ;  /* 0x0000000000047882 */ /* 0x000fe20000000000 */
[----:B------:R-:W-:-:S08]  /*c990*/  UMOV UR10, 0x40 ;  /* 0x00000040000a7882 */ /* 0x000fd00000000000 */
.L_x_111:
        /* <DEDUP_REMOVED lines=8> */
.L_x_105:
[----:B------:R-:W-:Y:S05]  /*ca20*/  BSYNC B0 ;  /* 0x0000000000007941 */ /* 0x000fea0003800000 */
.L_x_104:
[----:B-1----:R-:W-:Y:S02]  /*ca30*/  VIADD R0, R8, 0x1 ;  /* 0x0000000108007836 */ /* 0x002fe40000000000 */
[----:B------:R-:W-:-:S03]  /*ca40*/  IMAD.MOV.U32 R3, RZ, RZ, RZ ;  /* 0x000000ffff037224 */ /* 0x000fc600078e00ff */
[----:B------:R-:W-:-:S04]  /*ca50*/  ISETP.NE.AND P0, PT, R0, 0x2, PT ;  /* 0x000000020000780c */ /* 0x000fc80003f05270 */
[----:B------:R-:W-:Y:S02]  /*ca60*/  SEL R2, RZ, 0x1, P0 ;  /* 0x00000001ff027807 */ /* 0x000fe40000000000 */
[----:B------:R-:W-:Y:S02]  /*ca70*/  SEL R0, R0, RZ, P0 ;  /* 0x000000ff00007207 */ /* 0x000fe40000000000 */
[----:B------:R-:W-:-:S07]  /*ca80*/  LOP3.LUT R9, R9, R2, RZ, 0x3c, !PT ;  /* 0x0000000209097212 */ /* 0x000fce00078e3cff */
.L_x_38:
[----:B------:R-:W1:Y:S01]  /*ca90*/  S2R R5, SR_CgaCtaId ;  /* 0x0000000000057919 */ /* 0x000e620000008800 */
[----:B------:R-:W-:Y:S02]  /*caa0*/  MOV R2, 0x400 ;  /* 0x0000040000027802 */ /* 0x000fe40000000f00 */
[----:B------:R-:W-:Y:S02]  /*cab0*/  SHF.L.U32 R3, R3, 0x1f, RZ ;  /* 0x0000001f03037819 */ /* 0x000fe400000006ff */
[----:B-1----:R-:W-:-:S04]  /*cac0*/  LEA R2, R5, R2, 0x18 ;  /* 0x0000000205027211 */ /* 0x002fc800078ec0ff */
[----:B------:R-:W1:Y:S02]  /*cad0*/  SYNCS.PHASECHK.TRANS64.TRYWAIT P0, [R2+URZ+0x34820], R3 ;  /* 0x03482003020075a7 */ /* 0x000e64000800017f */
[----:B-1----:R-:W-:Y:S05]  /*cae0*/  @!P0 BRA `(.L_x_112) ;  /* 0x0000001000f08947 */ /* 0x002fea0003800000 */
.L_x_153:
[----:B------:R-:W-:-:S03]  /*caf0*/  UMOV UR4, 0xffffffff ;  /* 0xffffffff00047882 */ /* 0x000fc60000000000 */
[----:B------:R-:W-:Y:S05]  /*cb00*/  BRA.DIV UR4, `(.L_x_113) ;  /* 0x0000001204fc7947 */ /* 0x000fea000b800000 */
[----:B-1----:R-:W1:Y:S02]  /*cb10*/  S2R R3, SR_TID.X ;  /* 0x0000000000037919 */ /* 0x002e640000002100 */
[----:B-1----:R-:W-:-:S04]  /*cb20*/  SHF.R.U32.HI R3, RZ, 0x5, R3 ;  /* 0x00000005ff037819 */ /* 0x002fc80000011603 */
[----:B------:R-:W-:-:S05]  /*cb30*/  LOP3.LUT R3, R3, 0x3, RZ, 0xc0, !PT ;  /* 0x0000000303037812 */ /* 0x000fca00078ec0ff */
[----:B------:R1:W2:Y:S02]  /*cb40*/  SHFL.IDX PT, R14, R3, RZ, 0x1f ;  /* 0x00001fff030e7589 */ /* 0x0002a400000e0000 */
.L_x_156:
[----:B--2---:R-:W-:-:S13]  /*cb50*/  ISETP.NE.AND P0, PT, R14, RZ, PT ;  /* 0x000000ff0e00720c */ /* 0x004fda0003f05270 */
[----:B------:R-:W-:Y:S05]  /*cb60*/  @P0 BRA `(.L_x_10) ;  /* 0x0000000000880947 */ /* 0x000fea0003800000 */
[----:B------:R-:W-:-:S03]  /*cb70*/  UMOV UR4, 0xffffffff ;  /* 0xffffffff00047882 */ /* 0x000fc60000000000 */
[----:B------:R-:W-:Y:S05]  /*cb80*/  BRA.DIV UR4, `(.L_x_114) ;  /* 0x0000001604107947 */ /* 0x000fea000b800000 */
[----:B------:R-:W-:-:S13]  /*cb90*/  ELECT P6, URZ, PT ;  /* 0x00000000003f782f */ /* 0x000fda00038c0000 */
.L_x_159:
[----:B------:R-:W-:Y:S05]  /*cba0*/  @!P6 BRA `(.L_x_10) ;  /* 0x000000000078e947 */ /* 0x000fea0003800000 */
[----:B-1----:R-:W2:Y:S02]  /*cbb0*/  LDL.LU R3, [R1+0x14] ;  /* 0x0000140001037983 */ /* 0x002ea40000300800 */
[----:B--2---:R-:W-:-:S04]  /*cbc0*/  LOP3.LUT R3, R3, 0x2, RZ, 0xfc, !PT ;  /* 0x0000000203037812 */ /* 0x004fc800078efcff */
[----:B------:R-:W-:-:S13]  /*cbd0*/  ISETP.NE.AND P2, PT, R3, 0x3, PT ;  /* 0x000000030300780c */ /* 0x000fda0003f45270 */
[----:B------:R-:W-:Y:S05]  /*cbe0*/  @!P2 BRA `(.L_x_115) ;  /* 0x000000000004a947 */ /* 0x000fea0003800000 */
[----:B------:R-:W-:Y:S01]  /*cbf0*/  BPT.TRAP 0x1 ;  /* 0x000000040000795c */ /* 0x000fe20000300000 */
.L_x_115:
[----:B0-----:R-:W-:Y:S01]  /*cc00*/  IADD3 R7, R2, 0x34840, RZ ;  /* 0x0003484002077810 */ /* 0x001fe20007ffe0ff */
[----:B------:R-:W-:Y:S01]  /*cc10*/  VIADD R3, R0, 0x1 ;  /* 0x0000000100037836 */ /* 0x000fe20000000000 */
[----:B------:R-:W-:-:S03]  /*cc20*/  SHF.L.U32 R5, R9, 0x1f, RZ ;  /* 0x0000001f09057819 */ /* 0x000fc600000006ff */
[----:B------:R-:W-:Y:S01]  /*cc30*/  IMAD R6, R0, 0x8, R7 ;  /* 0x0000000800067824 */ /* 0x000fe200078e0207 */
[----:B------:R-:W-:-:S03]  /*cc40*/  ISETP.NE.AND P1, PT, R3, 0x2, PT ;  /* 0x000000020300780c */ /* 0x000fc60003f25270 */
[----:B------:R-:W0:Y:S01]  /*cc50*/  SYNCS.PHASECHK.TRANS64.TRYWAIT P0, [R6+URZ], R5 ;  /* 0x00000005060075a7 */ /* 0x000e22000800017f */
[----:B------:R-:W-:Y:S02]  /*cc60*/  SEL R4, RZ, 0x1, P1 ;  /* 0x00000001ff047807 */ /* 0x000fe40000800000 */
[----:B------:R-:W-:Y:S02]  /*cc70*/  SEL R8, R3, RZ, P1 ;  /* 0x000000ff03087207 */ /* 0x000fe40000800000 */
[----:B------:R-:W-:Y:S02]  /*cc80*/  LOP3.LUT R4, R9, R4, RZ, 0x3c, !PT ;  /* 0x0000000409047212 */ /* 0x000fe400078e3cff */
[----:B------:R-:W-:Y:S02]  /*cc90*/  LEA R3, R8, R7, 0x3 ;  /* 0x0000000708037211 */ /* 0x000fe400078e18ff */
[----:B------:R-:W-:Y:S01]  /*cca0*/  SHF.L.U32 R4, R4, 0x1f, RZ ;  /* 0x0000001f04047819 */ /* 0x000fe200000006ff */
[----:B0-----:R-:W-:Y:S06]  /*ccb0*/  @!P0 BRA `(.L_x_116) ;  /* 0x0000001000e48947 */ /* 0x001fec0003800000 */
.L_x_160:
[----:B------:R-:W1:Y:S02]  /*ccc0*/  SYNCS.PHASECHK.TRANS64.TRYWAIT P0, [R3+URZ], R4 ;  /* 0x00000004030075a7 */ /* 0x000e64000800017f */
[----:B-1----:R-:W-:Y:S05]  /*ccd0*/  @!P0 BRA `(.L_x_117) ;  /* 0x0000001000f08947 */ /* 0x002fea0003800000 */
.L_x_161:
[----:B------:R-:W-:Y:S05]  /*cce0*/  @!P2 BRA `(.L_x_118) ;  /* 0x000000000004a947 */ /* 0x000fea0003800000 */
[----:B------:R-:W-:Y:S01]  /*ccf0*/  BPT.TRAP 0x1 ;  /* 0x000000040000795c */ /* 0x000fe20000300000 */
.L_x_118:
[----:B-1----:R-:W-:-:S04]  /*cd00*/  VIADD R3, R2, 0x34860 ;  /* 0x0003486002037836 */ /* 0x002fc80000000000 */
[----:B------:R-:W-:-:S04]  /*cd10*/  IMAD R0, R0, 0x8, R3 ;  /* 0x0000000800007824 */ /* 0x000fc800078e0203 */
[----:B------:R-:W1:Y:S02]  /*cd20*/  SYNCS.PHASECHK.TRANS64.TRYWAIT P0, [R0+URZ], R5 ;  /* 0x00000005000075a7 */ /* 0x000e64000800017f */
[----:B-1----:R-:W-:Y:S05]  /*cd30*/  @!P0 BRA `(.L_x_119) ;  /* 0x0000001000ec8947 */ /* 0x002fea0003800000 */
.L_x_162:
[----:B------:R-:W-:-:S07]  /*cd40*/  LEA R3, R8, R3, 0x3 ;  /* 0x0000000308037211 */ /* 0x000fce00078e18ff */
.L_x_120:
[----:B--2---:R2:W3:Y:S02]  /*cd50*/  SYNCS.PHASECHK.TRANS64.TRYWAIT P0, [R3+URZ], R4 ;  /* 0x00000004030075a7 */ /* 0x0044e4000800017f */
[----:B---3--:R-:W-:Y:S05]  /*cd60*/  @!P0 NANOSLEEP.SYNCS 0x989680 ;  /* 0x009896800000895d */ /* 0x008fea0003900000 */
[----:B------:R-:W3:Y:S02]  /*cd70*/  @!P0 SYNCS.PHASECHK.TRANS64 P0, [R3+URZ], R4 ;  /* 0x00000004030085a7 */ /* 0x000ee4000800007f */
[----:B---3--:R-:W-:Y:S05]  /*cd80*/  @!P0 BRA `(.L_x_120) ;  /* 0xfffffffc00f08947 */ /* 0x008fea000383ffff */
.L_x_10:
[----:B------:R-:W-:Y:S05]  /*cd90*/  BSYNC B6 ;  /* 0x0000000000067941 */ /* 0x000fea0003800000 */
.L_x_7:
[----:B------:R-:W-:Y:S05]  /*cda0*/  EXIT ;  /* 0x000000000000794d */ /* 0x000fea0003800000 */
.L_x_14:
[----:B0-----:R-:W-:-:S04]  /*cdb0*/  IMAD.U32 R0, RZ, RZ, UR36 ;  /* 0x00000024ff007e24 */ /* 0x001fc8000f8e00ff */
[----:B------:R0:W1:Y:S03]  /*cdc0*/  SYNCS.PHASECHK.TRANS64.TRYWAIT P1, [R0+URZ+0x34800], R3 ;  /* 0x03480003000075a7 */ /* 0x000066000802017f */
[----:B-1----:R-:W-:Y:S05]  /*cdd0*/  @!P1 NANOSLEEP.SYNCS 0x989680 ;  /* 0x009896800000995d */ /* 0x002fea0003900000 */
[----:B------:R-:W1:Y:S02]  /*cde0*/  @!P1 SYNCS.PHASECHK.TRANS64 P1, [R0+URZ+0x34800], R3 ;  /* 0x03480003000095a7 */ /* 0x000e64000802007f */
[----:B-1----:R-:W-:Y:S05]  /*cdf0*/  @!P1 BRA `(.L_x_14) ;  /* 0xfffffffc00ec9947 */ /* 0x002fea000383ffff */
[----:B------:R-:W-:Y:S05]  /*ce00*/  BRA `(.L_x_121) ;  /* 0xffffff4400187947 */ /* 0x000fea000383ffff */
.L_x_18:
[----:B0-----:R-:W-:-:S04]  /*ce10*/  IMAD.U32 R0, RZ, RZ, UR36 ;  /* 0x00000024ff007e24 */ /* 0x001fc8000f8e00ff */
[----:B------:R0:W2:Y:S03]  /*ce20*/  SYNCS.PHASECHK.TRANS64.TRYWAIT P2, [R0+URZ+0x34830], R3 ;  /* 0x03483003000075a7 */ /* 0x0000a6000804017f */
[----:B--2---:R-:W-:Y:S05]  /*ce30*/  @!P2 NANOSLEEP.SYNCS 0x989680 ;  /* 0x009896800000a95d */ /* 0x004fea0003900000 */
[----:B------:R-:W2:Y:S02]  /*ce40*/  @!P2 SYNCS.PHASECHK.TRANS64 P2, [R0+URZ+0x34830], R3 ;  /* 0x034830030000a5a7 */ /* 0x000ea4000804007f */
[----:B--2---:R-:W-:Y:S05]  /*ce50*/  @!P2 BRA `(.L_x_18) ;  /* 0xfffffffc00eca947 */ /* 0x004fea000383ffff */
[----:B------:R-:W-:Y:S05]  /*ce60*/  BRA `(.L_x_17) ;  /* 0xffffff4400307947 */ /* 0x000fea000383ffff */
.L_x_23:
[----:B-1----:R-:W-:-:S04]  /*ce70*/  MOV R10, UR39 ;  /* 0x00000027000a7c02 */ /* 0x002fc80008000f00 */
[----:B------:R1:W2:Y:S03]  /*ce80*/  SYNCS.PHASECHK.TRANS64.TRYWAIT P2, [R10+URZ+0x34830], R9 ;  /* 0x034830090a0075a7 */ /* 0x0002a6000804017f */
[----:B--2---:R-:W-:Y:S05]  /*ce90*/  @!P2 NANOSLEEP.SYNCS 0x989680 ;  /* 0x009896800000a95d */ /* 0x004fea0003900000 */
[----:B------:R-:W2:Y:S02]  /*cea0*/  @!P2 SYNCS.PHASECHK.TRANS64 P2, [R10+URZ+0x34830], R9 ;  /* 0x034830090a00a5a7 */ /* 0x000ea4000804007f */
[----:B--2---:R-:W-:Y:S05]  /*ceb0*/  @!P2 BRA `(.L_x_23) ;  /* 0xfffffffc00eca947 */ /* 0x004fea000383ffff */
[----:B------:R-:W-:Y:S05]  /*cec0*/  BRA `(.L_x_22) ;  /* 0xffffff7000f87947 */ /* 0x000fea000383ffff */
.L_x_27:
[----:B01----:R-:W-:-:S04]  /*ced0*/  IMAD.U32 R9, RZ, RZ, UR7 ;  /* 0x00000007ff097e24 */ /* 0x003fc8000f8e00ff */
[----:B------:R0:W1:Y:S03]  /*cee0*/  SYNCS.PHASECHK.TRANS64.TRYWAIT P2, [R9+URZ+0x34850], R8 ;  /* 0x03485008090075a7 */ /* 0x000066000804017f */
[----:B-1----:R-:W-:Y:S05]  /*cef0*/  @!P2 NANOSLEEP.SYNCS 0x989680 ;  /* 0x009896800000a95d */ /* 0x002fea0003900000 */
[----:B------:R-:W1:Y:S02]  /*cf00*/  @!P2 SYNCS.PHASECHK.TRANS64 P2, [R9+URZ+0x34850], R8 ;  /* 0x034850080900a5a7 */ /* 0x000e64000804007f */
[----:B-1----:R-:W-:Y:S05]  /*cf10*/  @!P2 BRA `(.L_x_27) ;  /* 0xfffffffc00eca947 */ /* 0x002fea000383ffff */
[----:B------:R-:W-:Y:S05]  /*cf20*/  BRA `(.L_x_26) ;  /* 0xffffff7c00047947 */ /* 0x000fea000383ffff */
.L_x_32:
[----:B-1----:R1:W2:Y:S02]  /*cf30*/  SYNCS.PHASECHK.TRANS64.TRYWAIT P0, [R14+URZ+0x34850], R3 ;  /* 0x034850030e0075a7 */ /* 0x0022a4000800017f */
[----:B--2---:R-:W-:Y:S05]  /*cf40*/  @!P0 NANOSLEEP.SYNCS 0x989680 ;  /* 0x009896800000895d */ /* 0x004fea0003900000 */
[----:B------:R-:W2:Y:S02]  /*cf50*/  @!P0 SYNCS.PHASECHK.TRANS64 P0, [R14+URZ+0x34850], R3 ;  /* 0x034850030e0085a7 */ /* 0x000ea4000800007f */
[----:B--2---:R-:W-:Y:S05]  /*cf60*/  @!P0 BRA `(.L_x_32) ;  /* 0xfffffffc00f08947 */ /* 0x004fea000383ffff */
[----:B------:R-:W-:Y:S05]  /*cf70*/  BRA `(.L_x_31) ;  /* 0xffffff9c00d47947 */ /* 0x000fea000383ffff */
.L_x_43:
[----:B------:R-:W-:Y:S01]  /*cf80*/  IMAD.MOV.U32 R13, RZ, RZ, R0 ;  /* 0x000000ffff0d7224 */ /* 0x000fe200078e0000 */
[----:B------:R-:W-:Y:S01]  /*cf90*/  MOV R12, RZ ;  /* 0x000000ff000c7202 */ /* 0x000fe20000000f00 */
[----:B------:R-:W-:Y:S02]  /*cfa0*/  IMAD.MOV.U32 R11, RZ, RZ, 0x1f ;  /* 0x0000001fff0b7424 */ /* 0x000fe400078e00ff */
[----:B------:R-:W-:-:S07]  /*cfb0*/  IMAD.MOV.U32 R15, RZ, RZ, -0x1 ;  /* 0xffffffffff0f7424 */ /* 0x000fce00078e00ff */
[----:B------:R-:W-:Y:S05]  /*cfc0*/  WARPSYNC.COLLECTIVE R15, `(.L_x_122) ;  /* 0x000000000f087348 */ /* 0x000fea0003c00000 */
[----:B------:R0:W1:Y:S02]  /*cfd0*/  SHFL.IDX P6, R14, R13, R12, R11 ;  /* 0x0000000c0d0e7389 */ /* 0x00006400000c000b */
[----:B01----:R-:W-:Y:S01]  /*cfe0*/  ENDCOLLECTIVE ;  /* 0x000000000000791b */ /* 0x003fe20003800000 */
.L_x_122:
[----:B------:R-:W-:Y:S05]  /*cff0*/  BRA `(.L_x_123) ;  /* 0xffffffc800947947 */ /* 0x000fea000383ffff */
.L_x_45:
[----:B------:R-:W-:Y:S01]  /*d000*/  BSSY B0, `(.L_x_124) ;  /* 0x0000006000007945 */ /* 0x000fe20003800000 */
[----:B------:R-:W-:-:S07]  /*d010*/  MOV R15, 0xffffffff ;  /* 0xffffffff000f7802 */ /* 0x000fce0000000f00 */
[----:B0-----:R-:W-:Y:S05]  /*d020*/  WARPSYNC.COLLECTIVE R15, `(.L_x_125) ;  /* 0x000000000f0c7348 */ /* 0x001fea0003c00000 */
[----:B------:R-:W-:Y:S02]  /*d030*/  ELECT P6, UR62, PT ;  /* 0x00000000003e782f */ /* 0x000fe400038c0000 */
[----:B------:R-:W-:Y:S01]  /*d040*/  MOV R14, UR62 ;  /* 0x0000003e000e7c02 */ /* 0x000fe20008000f00 */
[----:B0-----:R-:W-:Y:S10]  /*d050*/  ENDCOLLECTIVE ;  /* 0x000000000000791b */ /* 0x001ff40003800000 */
.L_x_125:
[----:B------:R-:W-:Y:S05]  /*d060*/  BSYNC B0 ;  /* 0x0000000000007941 */ /* 0x000fea0003800000 */
.L_x_124:
[----:B------:R-:W-:Y:S05]  /*d070*/  BRA `(.L_x_126) ;  /* 0xffffffc800947947 */ /* 0x000fea000383ffff */
.L_x_47:
[----:B0-----:R-:W-:-:S04]  /*d080*/  IMAD.U32 R3, RZ, RZ, UR38 ;  /* 0x00000026ff037e24 */ /* 0x001fc8000f8e00ff */
[----:B------:R0:W1:Y:S03]  /*d090*/  SYNCS.PHASECHK.TRANS64.TRYWAIT P0, [R3+URZ+0x34840], R0 ;  /* 0x03484000030075a7 */ /* 0x000066000800017f */
[----:B-1----:R-:W-:Y:S05]  /*d0a0*/  @!P0 NANOSLEEP.SYNCS 0x989680 ;  /* 0x009896800000895d */ /* 0x002fea0003900000 */
[----:B------:R-:W1:Y:S02]  /*d0b0*/  @!P0 SYNCS.PHASECHK.TRANS64 P0, [R3+URZ+0x34840], R0 ;  /* 0x03484000030085a7 */ /* 0x000e64000800007f */
[----:B-1----:R-:W-:Y:S05]  /*d0c0*/  @!P0 BRA `(.L_x_47) ;  /* 0xfffffffc00ec8947 */ /* 0x002fea000383ffff */
[----:B------:R-:W-:Y:S05]  /*d0d0*/  BRA `(.L_x_127) ;  /* 0xffffffc800e87947 */ /* 0x000fea000383ffff */
.L_x_50:
[----:B------:R-:W-:Y:S01]  /*d0e0*/  MOV R13, R5 ;  /* 0x00000005000d7202 */ /* 0x000fe20000000f00 */
[----:B------:R-:W-:Y:S01]  /*d0f0*/  IMAD.MOV.U32 R12, RZ, RZ, RZ ;  /* 0x000000ffff0c7224 */ /* 0x000fe200078e00ff */
[----:B------:R-:W-:Y:S01]  /*d100*/  MOV R15, 0xffffffff ;  /* 0xffffffff000f7802 */ /* 0x000fe20000000f00 */
[----:B------:R-:W-:Y:S02]  /*d110*/  IMAD.MOV.U32 R11, RZ, RZ, 0x181f ;  /* 0x0000181fff0b7424 */ /* 0x000fe400078e00ff */
[----:B------:R-:W-:-:S07]  /*d120*/  IMAD R6, R9, 0x80, R6 ;  /* 0x0000008009067824 */ /* 0x000fce00078e0206 */
[----:B------:R-:W-:Y:S05]  /*d130*/  WARPSYNC.COLLECTIVE R15, `(.L_x_128) ;  /* 0x000000000f087348 */ /* 0x000fea0003c00000 */
[----:B------:R0:W1:Y:S02]  /*d140*/  SHFL.IDX P6, R14, R13, R12, R11 ;  /* 0x0000000c0d0e7389 */ /* 0x00006400000c000b */
[----:B01----:R-:W-:Y:S01]  /*d150*/  ENDCOLLECTIVE ;  /* 0x000000000000791b */ /* 0x003fe20003800000 */
.L_x_128:
[----:B------:R-:W-:Y:S02]  /*d160*/  VIADD R9, R6, 0x10 ;  /* 0x0000001006097836 */ /* 0x000fe40000000000 */
[----:B------:R-:W-:Y:S02]  /*d170*/  IMAD.MOV.U32 R13, RZ, RZ, R0 ;  /* 0x000000ffff0d7224 */ /* 0x000fe400078e0000 */
[----:B------:R-:W-:-:S07]  /*d180*/  IMAD.MOV.U32 R2, RZ, RZ, R14 ;  /* 0x000000ffff027224 */ /* 0x000fce00078e000e */
[----:B------:R-:W-:Y:S05]  /*d190*/  WARPSYNC.COLLECTIVE R15, `(.L_x_129) ;  /* 0x000000000f087348 */ /* 0x000fea0003c00000 */
[----:B------:R0:W1:Y:S02]  /*d1a0*/  SHFL.IDX P6, R14, R13, R12, R11 ;  /* 0x0000000c0d0e7389 */ /* 0x00006400000c000b */
[----:B01----:R-:W-:Y:S01]  /*d1b0*/  ENDCOLLECTIVE ;  /* 0x000000000000791b */ /* 0x003fe20003800000 */
.L_x_129:
[----:B------:R-:W-:Y:S02]  /*d1c0*/  ULDC UR4, c[0x0][0x288] ;  /* 0x0000a20000047ab9 */ /* 0x000fe40000000800 */
[----:B------:R-:W-:-:S05]  /*d1d0*/  IMAD R4, R8, UR4, RZ ;  /* 0x0000000408047c24 */ /* 0x000fca000f8e02ff */
[----:B------:R-:W-:Y:S01]  /*d1e0*/  ISETP.GE.AND P3, PT, R6, R4, PT ;  /* 0x000000040600720c */ /* 0x000fe20003f66270 */
[----:B------:R-:W-:Y:S01]  /*d1f0*/  IMAD.MOV.U32 R13, RZ, RZ, R5 ;  /* 0x000000ffff0d7224 */ /* 0x000fe200078e0005 */
[----:B------:R-:W-:-:S11]  /*d200*/  MOV R12, 0x1 ;  /* 0x00000001000c7802 */ /* 0x000fd60000000f00 */
[----:B------:R-:W-:Y:S02]  /*d210*/  @!P3 LEA R21, R7, UR38, 0x1 ;  /* 0x000000260715bc11 */ /* 0x000fe4000f8e08ff */
[----:B------:R-:W-:-:S07]  /*d220*/  MOV R3, R14 ;  /* 0x0000000e00037202 */ /* 0x000fce0000000f00 */
[----:B------:R-:W-:Y:S05]  /*d230*/  WARPSYNC.COLLECTIVE R15, `(.L_x_130) ;  /* 0x000000000f087348 */ /* 0x000fea0003c00000 */
[----:B------:R0:W1:Y:S02]  /*d240*/  SHFL.IDX P6, R14, R13, R12, R11 ;  /* 0x0000000c0d0e7389 */ /* 0x00006400000c000b */
[----:B01----:R-:W-:Y:S01]  /*d250*/  ENDCOLLECTIVE ;  /* 0x000000000000791b */ /* 0x003fe20003800000 */
.L_x_130:
[----:B------:R-:W-:-:S04]  /*d260*/  LOP3.LUT R3, R3, R2, RZ, 0x3c, !PT ;  /* 0x0000000203037212 */ /* 0x000fc800078e3cff */
[----:B------:R-:W-:-:S04]  /*d270*/  LOP3.LUT R2, R3, R2, RZ, 0x3c, !PT ;  /* 0x0000000203027212 */ /* 0x000fc800078e3cff */
[----:B------:R-:W-:Y:S01]  /*d280*/  LOP3.LUT R3, R3, R2, RZ, 0x3c, !PT ;  /* 0x0000000203037212 */ /* 0x000fe200078e3cff */
[----:B------:R-:W-:Y:S02]  /*d290*/  IMAD.MOV.U32 R13, RZ, RZ, R0 ;  /* 0x000000ffff0d7224 */ /* 0x000fe400078e0000 */
[----:B------:R-:W-:-:S05]  /*d2a0*/  @!P3 IMAD.WIDE.U32 R2, R10, 0x2, R2 ;  /* 0x000000020a02b825 */ /* 0x000fca00078e0002 */
[----:B------:R-:W-:Y:S01]  /*d2b0*/  @!PT LDS RZ, [RZ] ;  /* 0x00000000fffff984 */ /* 0x000fe20000000800 */
[----:B------:R-:W-:Y:S01]  /*d2c0*/  @!PT LDS RZ, [RZ] ;  /* 0x00000000fffff984 */ /* 0x000fe20000000800 */
[----:B------:R-:W-:Y:S01]  /*d2d0*/  @!PT LDS RZ, [RZ] ;  /* 0x00000000fffff984 */ /* 0x000fe20000000800 */
[----:B------:R0:W-:Y:S01]  /*d2e0*/  @!P3 LDGSTS.E.BYPASS.LTC128B.128 [R21+0x10400], desc[UR42][R2.64], !P2 ;  /* 0x104000000215bfae */ /* 0x0001e2000d101d6a */
[----:B------:R-:W-:-:S03]  /*d2f0*/  IMAD.MOV.U32 R8, RZ, RZ, R14 ;  /* 0x000000ffff087224 */ /* 0x000fc600078e000e */
[----:B------:R0:W-:Y:S04]  /*d300*/  @!P3 LDGSTS.E.BYPASS.LTC128B.128 [R21+0x14400], desc[UR42][R2.64+0x80], !P0 ;  /* 0x144000800215bfae */ /* 0x0001e8000c101d6a */
[----:B0-----:R-:W-:Y:S05]  /*d310*/  WARPSYNC.COLLECTIVE R15, `(.L_x_131) ;  /* 0x000000000f087348 */ /* 0x001fea0003c00000 */
[----:B------:R1:W2:Y:S02]  /*d320*/  SHFL.IDX P6, R14, R13, R12, R11 ;  /* 0x0000000c0d0e7389 */ /* 0x0002a400000c000b */
[----:B012---:R-:W-:Y:S01]  /*d330*/  ENDCOLLECTIVE ;  /* 0x000000000000791b */ /* 0x007fe20003800000 */
.L_x_131:
[----:B------:R-:W-:Y:S01]  /*d340*/  @!PT LDS RZ, [RZ] ;  /* 0x00000000fffff984 */ /* 0x000fe20000000800 */
[----:B------:R-:W-:Y:S01]  /*d350*/  @!PT LDS RZ, [RZ] ;  /* 0x00000000fffff984 */ /* 0x000fe20000000800 */
[----:B------:R-:W-:Y:S01]  /*d360*/  @!PT LDS RZ, [RZ] ;  /* 0x00000000fffff984 */ /* 0x000fe20000000800 */
[----:B------:R0:W-:Y:S01]  /*d370*/  @!P3 LDGSTS.E.BYPASS.LTC128B.128 [R21+0x18400], desc[UR42][R2.64+0x100], !P1 ;  /* 0x184001000215bfae */ /* 0x0001e2000c901d6a */
[----:B------:R-:W-:Y:S02]  /*d380*/  ISETP.GE.AND P3, PT, R9, R4, PT ;  /* 0x000000040900720c */ /* 0x000fe40003f66270 */
[----:B------:R-:W-:Y:S02]  /*d390*/  MOV R9, R8 ;  /* 0x0000000800097202 */ /* 0x000fe40000000f00 */
[----:B------:R-:W-:Y:S01]  /*d3a0*/  MOV R13, R5 ;  /* 0x00000005000d7202 */ /* 0x000fe20000000f00 */
[----:B------:R-:W-:Y:S02]  /*d3b0*/  IMAD.MOV.U32 R12, RZ, RZ, 0x2 ;  /* 0x00000002ff0c7424 */ /* 0x000fe400078e00ff */
[----:B0-----:R-:W-:-:S06]  /*d3c0*/  VIADD R3, R6, 0x20 ;  /* 0x0000002006037836 */ /* 0x001fcc0000000000 */
[----:B------:R-:W-:Y:S01]  /*d3d0*/  @!P3 LEA R20, R7, UR38, 0x1 ;  /* 0x000000260714bc11 */ /* 0x000fe2000f8e08ff */
[----:B------:R-:W-:-:S07]  /*d3e0*/  IMAD.MOV.U32 R8, RZ, RZ, R14 ;  /* 0x000000ffff087224 */ /* 0x000fce00078e000e */
[----:B------:R-:W-:Y:S05]  /*d3f0*/  WARPSYNC.COLLECTIVE R15, `(.L_x_132) ;  /* 0x000000000f087348 */ /* 0x000fea0003c00000 */
[----:B------:R0:W1:Y:S02]  /*d400*/  SHFL.IDX P6, R14, R13, R12, R11 ;  /* 0x0000000c0d0e7389 */ /* 0x00006400000c000b */
[----:B01----:R-:W-:Y:S01]  /*d410*/  ENDCOLLECTIVE ;  /* 0x000000000000791b */ /* 0x003fe20003800000 */
.L_x_132:
[----:B------:R-:W-:-:S05]  /*d420*/  @!P3 IMAD.WIDE.U32 R8, R10, 0x2, R8 ;  /* 0x000000020a08b825 */ /* 0x000fca00078e0008 */
[----:B------:R-:W-:Y:S01]  /*d430*/  @!PT LDS RZ, [RZ] ;  /* 0x00000000fffff984 */ /* 0x000fe20000000800 */
[----:B------:R-:W-:Y:S01]  /*d440*/  @!PT LDS RZ, [RZ] ;  /* 0x00000000fffff984 */ /* 0x000fe20000000800 */
[----:B------:R-:W-:Y:S01]  /*d450*/  @!PT LDS RZ, [RZ] ;  /* 0x00000000fffff984 */ /* 0x000fe20000000800 */
[----:B------:R0:W-:Y:S04]  /*d460*/  @!P3 LDGSTS.E.BYPASS.LTC128B.128 [R20+0x10c00], desc[UR42][R8.64], !P2 ;  /* 0x10c000000814bfae */ /* 0x0001e8000d101d6a */
[----:B------:R0:W-:Y:S01]  /*d470*/  @!P3 LDGSTS.E.BYPASS.LTC128B.128 [R20+0x14c00], desc[UR42][R8.64+0x80], !P0 ;  /* 0x14c000800814bfae */ /* 0x0001e2000c101d6a */
[----:B------:R-:W-:-:S03]  /*d480*/  MOV R13, R0 ;  /* 0x00000000000d7202 */ /* 0x000fc60000000f00 */
[----:B------:R0:W-:Y:S01]  /*d490*/  @!P3 LDGSTS.E.BYPASS.LTC128B.128 [R20+0x18c00], desc[UR42][R8.64+0x100], !P1 ;  /* 0x18c001000814bfae */ /* 0x0001e2000c901d6a */
[----:B------:R-:W-:Y:S01]  /*d4a0*/  ISETP.GE.AND P3, PT, R3, R4, PT ;  /* 0x000000040300720c */ /* 0x000fe20003f66270 */
[----:B------:R-:W-:-:S12]  /*d4b0*/  IMAD.MOV.U32 R2, RZ, RZ, R14 ;  /* 0x000000ffff027224 */ /* 0x000fd800078e000e */
[----:B0-----:R-:W-:Y:S05]  /*d4c0*/  WARPSYNC.COLLECTIVE R15, `(.L_x_133) ;  /* 0x000000000f087348 */ /* 0x001fea0003c00000 */
[----:B------:R1:W2:Y:S02]  /*d4d0*/  SHFL.IDX P6, R14, R13, R12, R11 ;  /* 0x0000000c0d0e7389 */ /* 0x0002a400000c000b */
[----:B012---:R-:W-:Y:S01]  /*d4e0*/  ENDCOLLECTIVE ;  /* 0x000000000000791b */ /* 0x007fe20003800000 */
.L_x_133:
[----:B------:R-:W-:Y:S01]  /*d4f0*/  IADD3 R9, R6, 0x30, RZ ;  /* 0x0000003006097810 */ /* 0x000fe20007ffe0ff */
[----:B------:R-:W-:Y:S01]  /*d500*/  IMAD.MOV.U32 R3, RZ, RZ, R2 ;  /* 0x000000ffff037224 */ /* 0x000fe200078e0002 */
[----:B------:R-:W-:Y:S01]  /*d510*/  @!P3 LEA R21, R7, UR38, 0x1 ;  /* 0x000000260715bc11 */ /* 0x000fe2000f8e08ff */
[----:B------:R-:W-:Y:S02]  /*d520*/  IMAD.MOV.U32 R13, RZ, RZ, R5 ;  /* 0x000000ffff0d7224 */ /* 0x000fe400078e0005 */
[----:B------:R-:W-:Y:S02]  /*d530*/  IMAD.MOV.U32 R12, RZ, RZ, 0x3 ;  /* 0x00000003ff0c7424 */ /* 0x000fe400078e00ff */
[----:B------:R-:W-:-:S07]  /*d540*/  IMAD.MOV.U32 R2, RZ, RZ, R14 ;  /* 0x000000ffff027224 */ /* 0x000fce00078e000e */
[----:B------:R-:W-:Y:S05]  /*d550*/  WARPSYNC.COLLECTIVE R15, `(.L_x_134) ;  /* 0x000000000f087348 */ /* 0x000fea0003c00000 */
[----:B------:R0:W1:Y:S02]  /*d560*/  SHFL.IDX P6, R14, R13, R12, R11 ;  /* 0x0000000c0d0e7389 */ /* 0x00006400000c000b */
[----:B01----:R-:W-:Y:S01]  /*d570*/  ENDCOLLECTIVE ;  /* 0x000000000000791b */ /* 0x003fe20003800000 */
.L_x_134:
[----:B------:R-:W-:-:S05]  /*d580*/  @!P3 IMAD.WIDE.U32 R2, R10, 0x2, R2 ;  /* 0x000000020a02b825 */ /* 0x000fca00078e0002 */
[----:B------:R-:W-:Y:S01]  /*d590*/  @!PT LDS RZ, [RZ] ;  /* 0x00000000fffff984 */ /* 0x000fe20000000800 */
[----:B------:R-:W-:Y:S01]  /*d5a0*/  @!PT LDS RZ, [RZ] ;  /* 0x00000000fffff984 */ /* 0x000fe20000000800 */
[----:B------:R-:W-:Y:S01]  /*d5b0*/  @!PT LDS RZ, [RZ] ;  /* 0x00000000fffff984 */ /* 0x000fe20000000800 */
[----:B------:R0:W-:Y:S04]  /*d5c0*/  @!P3 LDGSTS.E.BYPASS.LTC128B.128 [R21+0x11400], desc[UR42][R2.64], !P2 ;  /* 0x114000000215bfae */ /* 0x0001e8000d101d6a */
[----:B------:R0:W-:Y:S01]  /*d5d0*/  @!P3 LDGSTS.E.BYPASS.LTC128B.128 [R21+0x15400], desc[UR42][R2.64+0x80], !P0 ;  /* 0x154000800215bfae */ /* 0x0001e2000c101d6a */
[----:B------:R-:W-:-:S03]  /*d5e0*/  IMAD.MOV.U32 R13, RZ, RZ, R0 ;  /* 0x000000ffff0d7224 */ /* 0x000fc600078e0000 */
[----:B------:R0:W-:Y:S01]  /*d5f0*/  @!P3 LDGSTS.E.BYPASS.LTC128B.128 [R21+0x19400], desc[UR42][R2.64+0x100], !P1 ;  /* 0x194001000215bfae */ /* 0x0001e2000c901d6a */
[----:B------:R-:W-:Y:S02]  /*d600*/  ISETP.GE.AND P3, PT, R9, R4, PT ;  /* 0x000000040900720c */ /* 0x000fe40003f66270 */
[----:B------:R-:W-:-:S11]  /*d610*/  MOV R8, R14 ;  /* 0x0000000e00087202 */ /* 0x000fd60000000f00 */
[----:B0-----:R-:W-:Y:S05]  /*d620*/  WARPSYNC.COLLECTIVE R15, `(.L_x_135) ;  /* 0x000000000f087348 */ /* 0x001fea0003c00000 */
[----:B------:R1:W2:Y:S02]  /*d630*/  SHFL.IDX P6, R14, R13, R12, R11 ;  /* 0x0000000c0d0e7389 */ /* 0x0002a400000c000b */
[----:B012---:R-:W-:Y:S01]  /*d640*/  ENDCOLLECTIVE ;  /* 0x000000000000791b */ /* 0x007fe20003800000 */
.L_x_135:
[----:B------:R-:W-:Y:S02]  /*d650*/  VIADD R3, R6, 0x40 ;  /* 0x0000004006037836 */ /* 0x000fe40000000000 */
[----:B------:R-:W-:Y:S01]  /*d660*/  IMAD.MOV.U32 R9, RZ, RZ, R8 ;  /* 0x000000ffff097224 */ /* 0x000fe200078e0008 */
[----:B------:R-:W-:Y:S01]  /*d670*/  @!P3 LEA R20, R7, UR38, 0x1 ;  /* 0x000000260714bc11 */ /* 0x000fe2000f8e08ff */
[----:B------:R-:W-:Y:S01]  /*d680*/  IMAD.MOV.U32 R13, RZ, RZ, R5 ;  /* 0x000000ffff0d7224 */ /* 0x000fe200078e0005 */
[----:B------:R-:W-:Y:S02]  /*d690*/  MOV R12, 0x4 ;  /* 0x00000004000c7802 */ /* 0x000fe40000000f00 */
[----:B------:R-:W-:-:S07]  /*d6a0*/  MOV R8, R14 ;  /* 0x0000000e00087202 */ /* 0x000fce0000000f00 */
[----:B------:R-:W-:Y:S05]  /*d6b0*/  WARPSYNC.COLLECTIVE R15, `(.L_x_136) ;  /* 0x000000000f087348 */ /* 0x000fea0003c00000 */
[----:B------:R0:W1:Y:S02]  /*d6c0*/  SHFL.IDX P6, R14, R13, R12, R11 ;  /* 0x0000000c0d0e7389 */ /* 0x00006400000c000b */
[----:B01----:R-:W-:Y:S01]  /*d6d0*/  ENDCOLLECTIVE ;  /* 0x000000000000791b */ /* 0x003fe20003800000 */
.L_x_136:
        /* <DEDUP_REMOVED lines=8> */
[----:B------:R-:W-:Y:S01]  /*d760*/  ISETP.GE.AND P3, PT, R3, R4, PT ;  /* 0x000000040300720c */ /* 0x000fe20003f66270 */
[----:B------:R-:W-:-:S12]  /*d770*/  IMAD.MOV.U32 R2, RZ, RZ, R14 ;  /* 0x000000ffff027224 */ /* 0x000fd800078e000e */
[----:B0-----:R-:W-:Y:S05]  /*d780*/  WARPSYNC.COLLECTIVE R15, `(.L_x_137) ;  /* 0x000000000f087348 */ /* 0x001fea0003c00000 */
[----:B------:R1:W2:Y:S02]  /*d790*/  SHFL.IDX P6, R14, R13, R12, R11 ;  /* 0x0000000c0d0e7389 */ /* 0x0002a400000c000b */
[----:B012---:R-:W-:Y:S01]  /*d7a0*/  ENDCOLLECTIVE ;  /* 0x000000000000791b */ /* 0x007fe20003800000 */
.L_x_137:
[----:B------:R-:W-:Y:S01]  /*d7b0*/  VIADD R9, R6, 0x50 ;  /* 0x0000005006097836 */ /* 0x000fe20000000000 */
[----:B------:R-:W-:Y:S02]  /*d7c0*/  MOV R3, R2 ;  /* 0x0000000200037202 */ /* 0x000fe40000000f00 */
[----:B------:R-:W-:Y:S02]  /*d7d0*/  @!P3 LEA R21, R7, UR38, 0x1 ;  /* 0x000000260715bc11 */ /* 0x000fe4000f8e08ff */
[----:B------:R-:W-:Y:S01]  /*d7e0*/  MOV R13, R5 ;  /* 0x00000005000d7202 */ /* 0x000fe20000000f00 */
[----:B------:R-:W-:Y:S02]  /*d7f0*/  IMAD.MOV.U32 R12, RZ, RZ, 0x5 ;  /* 0x00000005ff0c7424 */ /* 0x000fe400078e00ff */
[----:B------:R-:W-:-:S07]  /*d800*/  IMAD.MOV.U32 R2, RZ, RZ, R14 ;  /* 0x000000ffff027224 */ /* 0x000fce00078e000e */
[----:B------:R-:W-:Y:S05]  /*d810*/  WARPSYNC.COLLECTIVE R15, `(.L_x_138) ;  /* 0x000000000f087348 */ /* 0x000fea0003c00000 */
[----:B------:R0:W1:Y:S02]  /*d820*/  SHFL.IDX P6, R14, R13, R12, R11 ;  /* 0x0000000c0d0e7389 */ /* 0x00006400000c000b */
[----:B01----:R-:W-:Y:S01]  /*d830*/  ENDCOLLECTIVE ;  /* 0x000000000000791b */ /* 0x003fe20003800000 */
.L_x_138:
        /* <DEDUP_REMOVED lines=13> */
.L_x_139:
        /* <DEDUP_REMOVED lines=9> */
.L_x_140:
        /* <DEDUP_REMOVED lines=13> */
.L_x_141:
[----:B------:R-:W-:Y:S01]  /*da70*/  IMAD.MOV.U32 R3, RZ, RZ, R2 ;  /* 0x000000ffff037224 */ /* 0x000fe200078e0002 */
[----:B------:R-:W-:Y:S01]  /*da80*/  @!P3 LEA R21, R7, UR38, 0x1 ;  /* 0x000000260715bc11 */ /* 0x000fe2000f8e08ff */
[----:B------:R-:W-:Y:S02]  /*da90*/  IMAD.MOV.U32 R13, RZ, RZ, R5 ;  /* 0x000000ffff0d7224 */ /* 0x000fe400078e0005 */
[----:B------:R-:W-:Y:S01]  /*daa0*/  IMAD.MOV.U32 R12, RZ, RZ, 0x7 ;  /* 0x00000007ff0c7424 */ /* 0x000fe200078e00ff */
[----:B------:R-:W-:-:S07]  /*dab0*/  MOV R2, R14 ;  /* 0x0000000e00027202 */ /* 0x000fce0000000f00 */
[----:B------:R-:W-:Y:S05]  /*dac0*/  WARPSYNC.COLLECTIVE R15, `(.L_x_142) ;  /* 0x000000000f087348 */ /* 0x000fea0003c00000 */
[----:B------:R0:W1:Y:S02]  /*dad0*/  SHFL.IDX P6, R14, R13, R12, R11 ;  /* 0x0000000c0d0e7389 */ /* 0x00006400000c000b */
[----:B01----:R-:W-:Y:S01]  /*dae0*/  ENDCOLLECTIVE ;  /* 0x000000000000791b */ /* 0x003fe20003800000 */
.L_x_142:
        /* <DEDUP_REMOVED lines=8> */
[----:B------:R-:W-:-:S07]  /*db70*/  MOV R8, R14 ;  /* 0x0000000e00087202 */ /* 0x000fce0000000f00 */
[----:B0-----:R-:W-:Y:S05]  /*db80*/  WARPSYNC.COLLECTIVE R15, `(.L_x_143) ;  /* 0x000000000f087348 */ /* 0x001fea0003c00000 */
[----:B------:R1:W2:Y:S02]  /*db90*/  SHFL.IDX P6, R14, R13, R12, R11 ;  /* 0x0000000c0d0e7389 */ /* 0x0002a400000c000b */
[----:B012---:R-:W-:Y:S01]  /*dba0*/  ENDCOLLECTIVE ;  /* 0x000000000000791b */ /* 0x007fe20003800000 */
.L_x_143:
[----:B------:R-:W-:Y:S05]  /*dbb0*/  BRA `(.L_x_144) ;  /* 0xffffffcc00547947 */ /* 0x000fea000383ffff */
.L_x_53:
[----:B-1----:R-:W-:-:S04]  /*dbc0*/  IMAD.U32 R3, RZ, RZ, UR38 ;  /* 0x00000026ff037e24 */ /* 0x002fc8000f8e00ff */
[----:B------:R1:W2:Y:S03]  /*dbd0*/  SYNCS.PHASECHK.TRANS64.TRYWAIT P0, [R3+URZ+0x34820], R2 ;  /* 0x03482002030075a7 */ /* 0x0002a6000800017f */
[----:B--2---:R-:W-:Y:S05]  /*dbe0*/  @!P0 NANOSLEEP.SYNCS 0x989680 ;  /* 0x009896800000895d */ /* 0x004fea0003900000 */
[----:B------:R-:W2:Y:S02]  /*dbf0*/  @!P0 SYNCS.PHASECHK.TRANS64 P0, [R3+URZ+0x34820], R2 ;  /* 0x03482002030085a7 */ /* 0x000ea4000800007f */
[----:B--2---:R-:W-:Y:S05]  /*dc00*/  @!P0 BRA `(.L_x_53) ;  /* 0xfffffffc00ec8947 */ /* 0x004fea000383ffff */
[----:B------:R-:W-:Y:S05]  /*dc10*/  BRA `(.L_x_145) ;  /* 0xffffffcc00ac7947 */ /* 0x000fea000383ffff */
.L_x_60:
[----:B-1----:R-:W-:-:S04]  /*dc20*/  MOV R3, UR38 ;  /* 0x0000002600037c02 */ /* 0x002fc80008000f00 */
[----:B------:R1:W2:Y:S03]  /*dc30*/  SYNCS.PHASECHK.TRANS64.TRYWAIT P0, [R3+URZ+0x34848], R2 ;  /* 0x03484802030075a7 */ /* 0x0002a6000800017f */
[----:B--2---:R-:W-:Y:S05]  /*dc40*/  @!P0 NANOSLEEP.SYNCS 0x989680 ;  /* 0x009896800000895d */ /* 0x004fea0003900000 */
[----:B------:R-:W2:Y:S02]  /*dc50*/  @!P0 SYNCS.PHASECHK.TRANS64 P0, [R3+URZ+0x34848], R2 ;  /* 0x03484802030085a7 */ /* 0x000ea4000800007f */
[----:B--2---:R-:W-:Y:S05]  /*dc60*/  @!P0 BRA `(.L_x_60) ;  /* 0xfffffffc00ec8947 */ /* 0x004fea000383ffff */
[----:B------:R-:W-:Y:S05]  /*dc70*/  BRA `(.L_x_146) ;  /* 0xffffffd000847947 */ /* 0x000fea000383ffff */
.L_x_67:
[----:B0-----:R-:W-:-:S04]  /*dc80*/  IMAD.U32 R3, RZ, RZ, UR38 ;  /* 0x00000026ff037e24 */ /* 0x001fc8000f8e00ff */
[----:B------:R0:W1:Y:S03]  /*dc90*/  SYNCS.PHASECHK.TRANS64.TRYWAIT P0, [R3+URZ+0x34860], R2 ;  /* 0x03486002030075a7 */ /* 0x000066000800017f */
[----:B-1----:R-:W-:Y:S05]  /*dca0*/  @!P0 NANOSLEEP.SYNCS 0x989680 ;  /* 0x009896800000895d */ /* 0x002fea0003900000 */
[----:B------:R-:W1:Y:S02]  /*dcb0*/  @!P0 SYNCS.PHASECHK.TRANS64 P0, [R3+URZ+0x34860], R2 ;  /* 0x03486002030085a7 */ /* 0x000e64000800007f */
[----:B-1----:R-:W-:Y:S05]  /*dcc0*/  @!P0 BRA `(.L_x_67) ;  /* 0xfffffffc00ec8947 */ /* 0x002fea000383ffff */
[----:B------:R-:W-:Y:S05]  /*dcd0*/  BRA `(.L_x_147) ;  /* 0xffffffd400587947 */ /* 0x000fea000383ffff */
.L_x_76:
[----:B--2---:R-:W-:-:S04]  /*dce0*/  IMAD.U32 R3, RZ, RZ, UR38 ;  /* 0x00000026ff037e24 */ /* 0x004fc8000f8e00ff */
[----:B------:R2:W3:Y:S03]  /*dcf0*/  SYNCS.PHASECHK.TRANS64.TRYWAIT P0, [R3+URZ+0x34840], R2 ;  /* 0x03484002030075a7 */ /* 0x0004e6000800017f */
[----:B---3--:R-:W-:Y:S05]  /*dd00*/  @!P0 NANOSLEEP.SYNCS 0x989680 ;  /* 0x009896800000895d */ /* 0x008fea0003900000 */
[----:B------:R-:W3:Y:S02]  /*dd10*/  @!P0 SYNCS.PHASECHK.TRANS64 P0, [R3+URZ+0x34840], R2 ;  /* 0x03484002030085a7 */ /* 0x000ee4000800007f */
[----:B---3--:R-:W-:Y:S05]  /*dd20*/  @!P0 BRA `(.L_x_76) ;  /* 0xfffffffc00ec8947 */ /* 0x008fea000383ffff */
[----:B------:R-:W-:Y:S05]  /*dd30*/  BRA `(.L_x_148) ;  /* 0xffffffd8007c7947 */ /* 0x000fea000383ffff */
.L_x_83:
[----:B0-----:R-:W-:-:S04]  /*dd40*/  MOV R3, UR38 ;  /* 0x0000002600037c02 */ /* 0x001fc80008000f00 */
[----:B------:R0:W1:Y:S03]  /*dd50*/  SYNCS.PHASECHK.TRANS64.TRYWAIT P0, [R3+URZ+0x34868], R2 ;  /* 0x03486802030075a7 */ /* 0x000066000800017f */
[----:B-1----:R-:W-:Y:S05]  /*dd60*/  @!P0 NANOSLEEP.SYNCS 0x989680 ;  /* 0x009896800000895d */ /* 0x002fea0003900000 */
[----:B------:R-:W1:Y:S02]  /*dd70*/  @!P0 SYNCS.PHASECHK.TRANS64 P0, [R3+URZ+0x34868], R2 ;  /* 0x03486802030085a7 */ /* 0x000e64000800007f */
[----:B-1----:R-:W-:Y:S05]  /*dd80*/  @!P0 BRA `(.L_x_83) ;  /* 0xfffffffc00ec8947 */ /* 0x002fea000383ffff */
[----:B------:R-:W-:Y:S05]  /*dd90*/  BRA `(.L_x_149) ;  /* 0xffffffdc00507947 */ /* 0x000fea000383ffff */
.L_x_92:
[----:B--2---:R-:W-:-:S04]  /*dda0*/  IMAD.U32 R3, RZ, RZ, UR38 ;  /* 0x00000026ff037e24 */ /* 0x004fc8000f8e00ff */
[----:B------:R2:W3:Y:S03]  /*ddb0*/  SYNCS.PHASECHK.TRANS64.TRYWAIT P0, [R3+URZ+0x34848], R2 ;  /* 0x03484802030075a7 */ /* 0x0004e6000800017f */
[----:B---3--:R-:W-:Y:S05]  /*ddc0*/  @!P0 NANOSLEEP.SYNCS 0x989680 ;  /* 0x009896800000895d */ /* 0x008fea0003900000 */
[----:B------:R-:W3:Y:S02]  /*ddd0*/  @!P0 SYNCS.PHASECHK.TRANS64 P0, [R3+URZ+0x34848], R2 ;  /* 0x03484802030085a7 */ /* 0x000ee4000800007f */
[----:B---3--:R-:W-:Y:S05]  /*dde0*/  @!P0 BRA `(.L_x_92) ;  /* 0xfffffffc00ec8947 */ /* 0x008fea000383ffff */
[----:B------:R-:W-:Y:S05]  /*ddf0*/  BRA `(.L_x_150) ;  /* 0xffffffe0008c7947 */ /* 0x000fea000383ffff */
.L_x_99:
[----:B-1----:R-:W-:-:S04]  /*de00*/  IMAD.U32 R3, RZ, RZ, UR38 ;  /* 0x00000026ff037e24 */ /* 0x002fc8000f8e00ff */
[----:B------:R1:W2:Y:S03]  /*de10*/  SYNCS.PHASECHK.TRANS64.TRYWAIT P0, [R3+URZ+0x34860], R2 ;  /* 0x03486002030075a7 */ /* 0x0002a6000800017f */
[----:B--2---:R-:W-:Y:S05]  /*de20*/  @!P0 NANOSLEEP.SYNCS 0x989680 ;  /* 0x009896800000895d */ /* 0x004fea0003900000 */
[----:B------:R-:W2:Y:S02]  /*de30*/  @!P0 SYNCS.PHASECHK.TRANS64 P0, [R3+URZ+0x34860], R2 ;  /* 0x03486002030085a7 */ /* 0x000ea4000800007f */
[----:B--2---:R-:W-:Y:S05]  /*de40*/  @!P0 BRA `(.L_x_99) ;  /* 0xfffffffc00ec8947 */ /* 0x004fea000383ffff */
[----:B------:R-:W-:Y:S05]  /*de50*/  BRA `(.L_x_151) ;  /* 0xffffffe4005c7947 */ /* 0x000fea000383ffff */
.L_x_107:
[----:B-1----:R1:W2:Y:S02]  /*de60*/  SYNCS.PHASECHK.TRANS64.TRYWAIT P0, [R3+URZ+0x34860], R0 ;  /* 0x03486000030075a7 */ /* 0x0022a4000800017f */
[----:B--2---:R-:W-:Y:S05]  /*de70*/  @!P0 NANOSLEEP.SYNCS 0x989680 ;  /* 0x009896800000895d */ /* 0x004fea0003900000 */
[----:B------:R-:W2:Y:S02]  /*de80*/  @!P0 SYNCS.PHASECHK.TRANS64 P0, [R3+URZ+0x34860], R0 ;  /* 0x03486000030085a7 */ /* 0x000ea4000800007f */
[----:B--2---:R-:W-:Y:S05]  /*de90*/  @!P0 BRA `(.L_x_107) ;  /* 0xfffffffc00f08947 */ /* 0x004fea000383ffff */
[----:B------:R-:W-:Y:S05]  /*dea0*/  BRA `(.L_x_152) ;  /* 0xffffffe8002c7947 */ /* 0x000fea000383ffff */
.L_x_112:
[----:B-1----:R1:W2:Y:S02]  /*deb0*/  SYNCS.PHASECHK.TRANS64.TRYWAIT P0, [R2+URZ+0x34820], R3 ;  /* 0x03482003020075a7 */ /* 0x0022a4000800017f */
[----:B--2---:R-:W-:Y:S05]  /*dec0*/  @!P0 NANOSLEEP.SYNCS 0x989680 ;  /* 0x009896800000895d */ /* 0x004fea0003900000 */
[----:B------:R-:W2:Y:S02]  /*ded0*/  @!P0 SYNCS.PHASECHK.TRANS64 P0, [R2+URZ+0x34820], R3 ;  /* 0x03482003020085a7 */ /* 0x000ea4000800007f */
[----:B--2---:R-:W-:Y:S05]  /*dee0*/  @!P0 BRA `(.L_x_112) ;  /* 0xfffffffc00f08947 */ /* 0x004fea000383ffff */
[----:B------:R-:W-:Y:S05]  /*def0*/  BRA `(.L_x_153) ;  /* 0xffffffe800fc7947 */ /* 0x000fea000383ffff */
.L_x_113:
[----:B------:R-:W2:Y:S01]  /*df00*/  S2R R4, SR_TID.X ;  /* 0x0000000000047919 */ /* 0x000ea20000002100 */
[----:B------:R-:W-:Y:S01]  /*df10*/  BSSY B0, `(.L_x_154) ;  /* 0x000000a000007945 */ /* 0x000fe20003800000 */
[----:B------:R-:W-:Y:S01]  /*df20*/  IMAD.MOV.U32 R12, RZ, RZ, RZ ;  /* 0x000000ffff0c7224 */ /* 0x000fe200078e00ff */
[----:B------:R-:W-:Y:S01]  /*df30*/  MOV R15, 0xffffffff ;  /* 0xffffffff000f7802 */ /* 0x000fe20000000f00 */
[----:B0-----:R-:W-:Y:S01]  /*df40*/  IMAD.MOV.U32 R11, RZ, RZ, 0x1f ;  /* 0x0000001fff0b7424 */ /* 0x001fe200078e00ff */
[----:B--2---:R-:W-:-:S04]  /*df50*/  SHF.R.U32.HI R4, RZ, 0x5, R4 ;  /* 0x00000005ff047819 */ /* 0x004fc80000011604 */
[----:B------:R-:W-:-:S04]  /*df60*/  LOP3.LUT R4, R4, 0x3, RZ, 0xc0, !PT ;  /* 0x0000000304047812 */ /* 0x000fc800078ec0ff */
[----:B------:R-:W-:-:S07]  /*df70*/  MOV R13, R4 ;  /* 0x00000004000d7202 */ /* 0x000fce0000000f00 */
[----:B-1----:R-:W-:Y:S05]  /*df80*/  WARPSYNC.COLLECTIVE R15, `(.L_x_155) ;  /* 0x000000000f087348 */ /* 0x002fea0003c00000 */
[----:B------:R0:W2:Y:S02]  /*df90*/  SHFL.IDX P6, R14, R13, R12, R11 ;  /* 0x0000000c0d0e7389 */ /* 0x0000a400000c000b */
[----:B012---:R-:W-:Y:S01]  /*dfa0*/  ENDCOLLECTIVE ;  /* 0x000000000000791b */ /* 0x007fe20003800000 */
.L_x_155:
[----:B------:R-:W-:Y:S05]  /*dfb0*/  BSYNC B0 ;  /* 0x0000000000007941 */ /* 0x000fea0003800000 */
.L_x_154:
[----:B------:R-:W-:Y:S05]  /*dfc0*/  BRA `(.L_x_156) ;  /* 0xffffffe800e07947 */ /* 0x000fea000383ffff */
.L_x_114:
[----:B------:R-:W-:Y:S01]  /*dfd0*/  BSSY B0, `(.L_x_157) ;  /* 0x0000006000007945 */ /* 0x000fe20003800000 */
[----:B------:R-:W-:-:S07]  /*dfe0*/  IMAD.MOV.U32 R15, RZ, RZ, -0x1 ;  /* 0xffffffffff0f7424 */ /* 0x000fce00078e00ff */
[----:B01----:R-:W-:Y:S05]  /*dff0*/  WARPSYNC.COLLECTIVE R15, `(.L_x_158) ;  /* 0x000000000f0c7348 */ /* 0x003fea0003c00000 */
[----:B------:R-:W-:Y:S02]  /*e000*/  ELECT P6, UR62, PT ;  /* 0x00000000003e782f */ /* 0x000fe400038c0000 */
[----:B------:R-:W-:Y:S01]  /*e010*/  MOV R14, UR62 ;  /* 0x0000003e000e7c02 */ /* 0x000fe20008000f00 */
[----:B01----:R-:W-:Y:S10]  /*e020*/  ENDCOLLECTIVE ;  /* 0x000000000000791b */ /* 0x003ff40003800000 */
.L_x_158:
[----:B------:R-:W-:Y:S05]  /*e030*/  BSYNC B0 ;  /* 0x0000000000007941 */ /* 0x000fea0003800000 */
.L_x_157:
[----:B------:R-:W-:Y:S05]  /*e040*/  BRA `(.L_x_159) ;  /* 0xffffffe800d47947 */ /* 0x000fea000383ffff */
.L_x_116:
[----:B0-----:R0:W1:Y:S02]  /*e050*/  SYNCS.PHASECHK.TRANS64.TRYWAIT P0, [R6+URZ], R5 ;  /* 0x00000005060075a7 */ /* 0x001064000800017f */
[----:B-1----:R-:W-:Y:S05]  /*e060*/  @!P0 NANOSLEEP.SYNCS 0x989680 ;  /* 0x009896800000895d */ /* 0x002fea0003900000 */
[----:B------:R-:W1:Y:S02]  /*e070*/  @!P0 SYNCS.PHASECHK.TRANS64 P0, [R6+URZ], R5 ;  /* 0x00000005060085a7 */ /* 0x000e64000800007f */
[----:B-1----:R-:W-:Y:S05]  /*e080*/  @!P0 BRA `(.L_x_116) ;  /* 0xfffffffc00f08947 */ /* 0x002fea000383ffff */
[----:B------:R-:W-:Y:S05]  /*e090*/  BRA `(.L_x_160) ;  /* 0xffffffec00087947 */ /* 0x000fea000383ffff */
.L_x_117:
[----:B-1----:R1:W2:Y:S02]  /*e0a0*/  SYNCS.PHASECHK.TRANS64.TRYWAIT P0, [R3+URZ], R4 ;  /* 0x00000004030075a7 */ /* 0x0022a4000800017f */
[----:B--2---:R-:W-:Y:S05]  /*e0b0*/  @!P0 NANOSLEEP.SYNCS 0x989680 ;  /* 0x009896800000895d */ /* 0x004fea0003900000 */
[----:B------:R-:W2:Y:S02]  /*e0c0*/  @!P0 SYNCS.PHASECHK.TRANS64 P0, [R3+URZ], R4 ;  /* 0x00000004030085a7 */ /* 0x000ea4000800007f */
[----:B--2---:R-:W-:Y:S05]  /*e0d0*/  @!P0 BRA `(.L_x_117) ;  /* 0xfffffffc00f08947 */ /* 0x004fea000383ffff */
[----:B------:R-:W-:Y:S05]  /*e0e0*/  BRA `(.L_x_161) ;  /* 0xffffffe800fc7947 */ /* 0x000fea000383ffff */
.L_x_119:
[----:B-1----:R1:W2:Y:S02]  /*e0f0*/  SYNCS.PHASECHK.TRANS64.TRYWAIT P0, [R0+URZ], R5 ;  /* 0x00000005000075a7 */ /* 0x0022a4000800017f */
[----:B--2---:R-:W-:Y:S05]  /*e100*/  @!P0 NANOSLEEP.SYNCS 0x989680 ;  /* 0x009896800000895d */ /* 0x004fea0003900000 */
[----:B------:R-:W2:Y:S02]  /*e110*/  @!P0 SYNCS.PHASECHK.TRANS64 P0, [R0+URZ], R5 ;  /* 0x00000005000085a7 */ /* 0x000ea4000800007f */
[----:B--2---:R-:W-:Y:S05]  /*e120*/  @!P0 BRA `(.L_x_119) ;  /* 0xfffffffc00f08947 */ /* 0x004fea000383ffff */
[----:B------:R-:W-:Y:S05]  /*e130*/  BRA `(.L_x_162) ;  /* 0xffffffec00007947 */ /* 0x000fea000383ffff */
.L_x_163:
[----:B------:R-:W-:-:S00]  /*e140*/  BRA `(.L_x_163) ;  /* 0xfffffffc00fc7947 */ /* 0x000fc0000383ffff */
[----:B------:R-:W-:-:S00]  /*e150*/  NOP ;  /* 0x0000000000007918 */ /* 0x000fc00000000000 */
        /* <DEDUP_REMOVED lines=10> */
.L_x_2980:


//--------------------- .text._ZN7cutlass13device_kernelIN5flash11enable_sm90INS1_16FlashAttnFwdSm90INS1_25CollectiveMainloopFwdSm90ILi2EN4cute5tupleIJNS5_1CILi1EEES8_S8_EEENS6_IJNS7_ILi128EEESA_NS7_ILi192EEEEEELi128ENS_10bfloat16_tEfNS_4arch4Sm90ELb0ELb0ELb1ELb1ELb0ELb0ELb0ELb1ELb1ELb1ELb1ELb0EEENS1_21CollectiveEpilogueFwdINS6_IJSA_SA_SA_EEES9_SD_SF_Li256ELb1ELb1ELb1ELb0EEENS1_36VarlenDynamicPersistentTileSchedulerILi128ELi128ELi256ELi128ELb1ELb1ELb1ELb0ELb1ELb1EEEEEEEEEvNT_6ParamsE --------------------------
	.section	.text._ZN7cutlass13device_kernelIN5flash11enable_sm90INS1_16FlashAttnFwdSm90INS1_25CollectiveMainloopFwdSm90ILi2EN4cute5tupleIJNS5_1CILi1EEES8_S8_EEENS6_IJNS7_ILi128EEESA_NS7_ILi192EEEEEELi128ENS_10bfloat16_tEfNS_4arch4Sm90ELb0ELb0ELb1ELb1ELb0ELb0ELb0ELb1ELb1ELb1ELb1ELb0EEENS1_21CollectiveEpilogueFwdINS6_IJSA_SA_SA_EEES9_SD_SF_Li256ELb1ELb1ELb1ELb0EEENS1_36VarlenDynamicPersistentTileSchedulerILi128ELi128ELi256ELi128ELb1ELb1ELb1ELb0ELb1ELb1EEEEEEEEEvNT_6ParamsE,"ax",@progbits
	.align	128
.text._ZN7cutlass13device_kernelIN5flash11enable_sm90INS1_16FlashAttnFwdSm90INS1_25CollectiveMainloopFwdSm90ILi2EN4cute5tupleIJNS5_1CILi1EEES8_S8_EEENS6_IJNS7_ILi128EEESA_NS7_ILi192EEEEEELi128ENS_10bfloat16_tEfNS_4arch4Sm90ELb0ELb0ELb1ELb1ELb0ELb0ELb0ELb1ELb1ELb1ELb1ELb0EEENS1_21CollectiveEpilogueFwdINS6_IJSA_SA_SA_EEES9_SD_SF_Li256ELb1ELb1ELb1ELb0EEENS1_36VarlenDynamicPersistentTileSchedulerILi128ELi128ELi256ELi128ELb1ELb1ELb1ELb0ELb1ELb1EEEEEEEEEvNT_6ParamsE:
        .type           _ZN7cutlass13device_kernelIN5flash11enable_sm90INS1_16FlashAttnFwdSm90INS1_25CollectiveMainloopFwdSm90ILi2EN4cute5tupleIJNS5_1CILi1EEES8_S8_EEENS6_IJNS7_ILi128EEESA_NS7_ILi192EEEEEELi128ENS_10bfloat16_tEfNS_4arch4Sm90ELb0ELb0ELb1ELb1ELb0ELb0ELb0ELb1ELb1ELb1ELb1ELb0EEENS1_21CollectiveEpilogueFwdINS6_IJSA_SA_SA_EEES9_SD_SF_Li256ELb1ELb1ELb1ELb0EEENS1_36VarlenDynamicPersistentTileSchedulerILi128ELi128ELi256ELi128ELb1ELb1ELb1ELb0ELb1ELb1EEEEEEEEEvNT_6ParamsE,@function
        .size           _ZN7cutlass13device_kernelIN5flash11enable_sm90INS1_16FlashAttnFwdSm90INS1_25CollectiveMainloopFwdSm90ILi2EN4cute5tupleIJNS5_1CILi1EEES8_S8_EEENS6_IJNS7_ILi128EEESA_NS7_ILi192EEEEEELi128ENS_10bfloat16_tEfNS_4arch4Sm90ELb0ELb0ELb1ELb1ELb0ELb0ELb0ELb1ELb1ELb1ELb1ELb0EEENS1_21CollectiveEpilogueFwdINS6_IJSA_SA_SA_EEES9_SD_SF_Li256ELb1ELb1ELb1ELb0EEENS1_36VarlenDynamicPersistentTileSchedulerILi128ELi128ELi256ELi128ELb1ELb1ELb1ELb0ELb1ELb1EEEEEEEEEvNT_6ParamsE,(.L_x_2981 - _ZN7cutlass13device_kernelIN5flash11enable_sm90INS1_16FlashAttnFwdSm90INS1_25CollectiveMainloopFwdSm90ILi2EN4cute5tupleIJNS5_1CILi1EEES8_S8_EEENS6_IJNS7_ILi128EEESA_NS7_ILi192EEEEEELi128ENS_10bfloat16_tEfNS_4arch4Sm90ELb0ELb0ELb1ELb1ELb0ELb0ELb0ELb1ELb1ELb1ELb1ELb0EEENS1_21CollectiveEpilogueFwdINS6_IJSA_SA_SA_EEES9_SD_SF_Li256ELb1ELb1ELb1ELb0EEENS1_36VarlenDynamicPersistentTileSchedulerILi128ELi128ELi256ELi128ELb1ELb1ELb1ELb0ELb1ELb1EEEEEEEEEvNT_6ParamsE)
        .other          _ZN7cutlass13device_kernelIN5flash11enable_sm90INS1_16FlashAttnFwdSm90INS1_25CollectiveMainloopFwdSm90ILi2EN4cute5tupleIJNS5_1CILi1EEES8_S8_EEENS6_IJNS7_ILi128EEESA_NS7_ILi192EEEEEELi128ENS_10bfloat16_tEfNS_4arch4Sm90ELb0ELb0ELb1ELb1ELb0ELb0ELb0ELb1ELb1ELb1ELb1ELb0EEENS1_21CollectiveEpilogueFwdINS6_IJSA_SA_SA_EEES9_SD_SF_Li256ELb1ELb1ELb1ELb0EEENS1_36VarlenDynamicPersistentTileSchedulerILi128ELi128ELi256ELi128ELb1ELb1ELb1ELb0ELb1ELb1EEEEEEEEEvNT_6ParamsE,@"STO_CUDA_ENTRY STV_DEFAULT"
_ZN7cutlass13device_kernelIN5flash11enable_sm90INS1_16FlashAttnFwdSm90INS1_25CollectiveMainloopFwdSm90ILi2EN4cute5tupleIJNS5_1CILi1EEES8_S8_EEENS6_IJNS7_ILi128EEESA_NS7_ILi192EEEEEELi128ENS_10bfloat16_tEfNS_4arch4Sm90ELb0ELb0ELb1ELb1ELb0ELb0ELb0ELb1ELb1ELb1ELb1ELb0EEENS1_21CollectiveEpilogueFwdINS6_IJSA_SA_SA_EEES9_SD_SF_Li256ELb1ELb1ELb1ELb0EEENS1_36VarlenDynamicPersistentTileSchedulerILi128ELi128ELi256ELi128ELb1ELb1ELb1ELb0ELb1ELb1EEEEEEEEEvNT_6ParamsE:
        /* <DEDUP_REMOVED lines=17> */
.L_x_165:
[----:B------:R-:W-:Y:S05]  /*0110*/  BSYNC B0 ;  /* 0x0000000000007941 */ /* 0x000fea0003800000 */
.L_x_164:
        /* <DEDUP_REMOVED lines=40> */
.L_x_166:
        /* <DEDUP_REMOVED lines=22> */
.L_x_167:
        /* <DEDUP_REMOVED lines=18> */
.L_x_168:
        /* <DEDUP_REMOVED lines=22> */
.L_x_169:
        /* <DEDUP_REMOVED lines=22> */
.L_x_170:
[----:B0-----:R-:W-:Y:S01]  /*08e0*/  ISETP.NE.AND P0, PT, R2, RZ, PT ;  /* 0x000000ff0200720c */ /* 0x001fe20003f05270 */
[----:B------:R-:W-:Y:S01]  /*08f0*/  IMAD.MOV.U32 R2, RZ, RZ, 0x1 ;  /* 0x00000001ff027424 */ /* 0x000fe200078e00ff */
[----:B------:R-:W-:Y:S01]  /*0900*/  NOP ;  /* 0x0000000000007918 */ /* 0x000fe20000000000 */
[----:B------:R-:W-:-:S03]  /*0910*/  ULDC.64 UR40, c[0x0][0x208] ;  /* 0x0000820000287ab9 */ /* 0x000fc60000000a00 */
[----:B------:R-:W-:-:S05]  /*0920*/  SEL R2, R2, 0x2, !P0 ;  /* 0x0000000202027807 */ /* 0x000fca0004000000 */
[----:B------:R0:W-:Y:S01]  /*0930*/  STL [R1+0x60], R2 ;  /* 0x0000600201007387 */ /* 0x0001e20000100800 */
[----:B-123--:R-:W-:Y:S06]  /*0940*/  BAR.SYNC.DEFER_BLOCKING 0x0 ;  /* 0x0000000000007b1d */ /* 0x00efec0000010000 */
[----:B------:R-:W-:Y:S05]  /*0950*/  @!P0 BRA `(.L_x_171) ;  /* 0x000000a000ac8947 */ /* 0x000fea0003800000 */
.L_x_172:
[----:B------:R-:W-:-:S08]  /*0960*/  NOP ;  /* 0x0000000000007918 */ /* 0x000fd00000000000 */
[----:B------:R-:W1:Y:S02]  /*0970*/  USETMAXREG.TRY_ALLOC.CTAPOOL UP0, 0xf0 ;  /* 0x000000f0000079c8 */ /* 0x000e640008000600 */
[----:B-1----:R-:W-:-:S13]  /*0980*/  PLOP3.LUT P0, PT, PT, PT, UP0, 0x80, 0x0 ;  /* 0x000000000000781c */ /* 0x002fda0003f0f008 */
[----:B------:R-:W-:Y:S05]  /*0990*/  @!P0 BRA `(.L_x_172) ;  /* 0xfffffffc00f08947 */ /* 0x000fea000383ffff */
[----:B------:R-:W1:Y:S08]  /*09a0*/  S2UR UR5, SR_CgaCtaId ;  /* 0x00000000000579c3 */ /* 0x000e700000008800 */
[----:B------:R-:W-:Y:S06]  /*09b0*/  BAR.ARV 0x8, 0x180 ;  /* 0x0206000000007b1d */ /* 0x000fec0000002000 */
[----:B------:R-:W-:-:S02]  /*09c0*/  UMOV UR4, 0x400 ;  /* 0x0000040000047882 */ /* 0x000fc40000000000 */
[----:B------:R-:W-:Y:S01]  /*09d0*/  BAR.SYNC.DEFER_BLOCKING 0x5, 0x180 ;  /* 0x0146000000007b1d */ /* 0x000fe20000010000 */
[----:B-1----:R-:W-:-:S09]  /*09e0*/  ULEA UR4, UR5, UR4, 0x18 ;  /* 0x0000000405047291 */ /* 0x002fd2000f8ec03f */
[----:B------:R-:W1:Y:S01]  /*09f0*/  LDS.128 R12, [UR4+0x348d0] ;  /* 0x0348d004ff0c7984 */ /* 0x000e620008000c00 */
[----:B------:R-:W-:Y:S01]  /*0a00*/  ULDC UR4, c[0x0][0xc3c] ;  /* 0x00030f0000047ab9 */ /* 0x000fe20000000800 */
[----:B------:R-:W-:Y:S06]  /*0a10*/  BAR.ARV 0x4, 0x180 ;  /* 0x0106000000007b1d */ /* 0x000fec0000002000 */
[----:B-1----:R-:W-:-:S13]  /*0a20*/  ISETP.GE.AND P0, PT, R15, UR4, PT ;  /* 0x000000040f007c0c */ /* 0x002fda000bf06270 */
[----:B------:R-:W-:Y:S05]  /*0a30*/  @P0 EXIT ;  /* 0x000000000000094d */ /* 0x000fea0003800000 */
[----:B------:R-:W2:Y:S01]  /*0a40*/  LDL.LU R10, [R1+0x60] ;  /* 0x00006000010a7983 */ /* 0x000ea20000300800 */
[----:B------:R-:W1:Y:S02]  /*0a50*/  S2R R0, SR_TID.X ;  /* 0x0000000000007919 */ /* 0x000e640000002100 */
[----:B-1----:R-:W-:-:S05]  /*0a60*/  VIADD R230, R0, 0xffffff80 ;  /* 0xffffff8000e67836 */ /* 0x002fca0000000000 */
[----:B------:R-:W-:-:S04]  /*0a70*/  SHF.R.S32.HI R3, RZ, 0x1f, R230 ;  /* 0x0000001fff037819 */ /* 0x000fc800000114e6 */
[----:B------:R-:W-:-:S04]  /*0a80*/  LEA.HI R5, R3, R230, RZ, 0x7 ;  /* 0x000000e603057211 */ /* 0x000fc800078f38ff */
[----:B------:R-:W-:-:S05]  /*0a90*/  LOP3.LUT R7, R5, 0xffffff80, RZ, 0xc0, !PT ;  /* 0xffffff8005077812 */ /* 0x000fca00078ec0ff */
[----:B------:R-:W-:-:S05]  /*0aa0*/  IMAD.IADD R208, R230, 0x1, -R7 ;  /* 0x00000001e6d07824 */ /* 0x000fca00078e0a07 */
[----:B------:R-:W-:-:S04]  /*0ab0*/  SHF.R.S32.HI R9, RZ, 0x1f, R208 ;  /* 0x0000001fff097819 */ /* 0x000fc800000114d0 */
[----:B------:R-:W-:-:S04]  /*0ac0*/  LEA.HI R4, R9, R208, RZ, 0x2 ;  /* 0x000000d009047211 */ /* 0x000fc800078f10ff */
[--C-:B------:R-:W-:Y:S02]  /*0ad0*/  SHF.R.S32.HI R6, RZ, 0x2, R4.reuse ;  /* 0x00000002ff067819 */ /* 0x100fe40000011404 */
[----:B------:R-:W-:-:S04]  /*0ae0*/  SHF.R.S32.HI R11, RZ, 0x1f, R4 ;  /* 0x0000001fff0b7819 */ /* 0x000fc80000011404 */
[----:B------:R-:W-:Y:S02]  /*0af0*/  LEA.HI R11, R11, R6, RZ, 0x3 ;  /* 0x000000060b0b7211 */ /* 0x000fe400078f18ff */
[----:B------:R-:W-:Y:S02]  /*0b00*/  LEA.HI R9, R9, R208, RZ, 0x5 ;  /* 0x000000d009097211 */ /* 0x000fe400078f28ff */
[----:B------:R-:W-:Y:S02]  /*0b10*/  LOP3.LUT R11, R11, 0xfffffff8, RZ, 0xc0, !PT ;  /* 0xfffffff80b0b7812 */ /* 0x000fe400078ec0ff */
[CC--:B0-----:R-:W-:Y:S02]  /*0b20*/  LEA.HI R2, R3.reuse, R230.reuse, RZ, 0x5 ;  /* 0x000000e603027211 */ /* 0x0c1fe400078f28ff */
[CC--:B------:R-:W-:Y:S01]  /*0b30*/  LEA.HI R0, R3.reuse, R230.reuse, RZ, 0x4 ;  /* 0x000000e603007211 */ /* 0x0c0fe200078f20ff */
[----:B------:R-:W-:Y:S01]  /*0b40*/  IMAD.IADD R6, R6, 0x1, -R11 ;  /* 0x0000000106067824 */ /* 0x000fe200078e0a0b */
[----:B------:R-:W-:Y:S01]  /*0b50*/  SHF.R.S32.HI R9, RZ, 0x5, R9 ;  /* 0x00000005ff097819 */ /* 0x000fe20000011409 */
[----:B------:R-:W-:Y:S01]  /*0b60*/  IMAD.SHL.U32 R2, R2, 0x20, RZ ;  /* 0x0000002002027824 */ /* 0x000fe200078e00ff */
[----:B------:R-:W-:-:S02]  /*0b70*/  LEA.HI R8, R3, R230, RZ, 0x2 ;  /* 0x000000e603087211 */ /* 0x000fc400078f10ff */
[----:B------:R-:W-:Y:S02]  /*0b80*/  LEA.HI R3, R3, R230, RZ, 0x3 ;  /* 0x000000e603037211 */ /* 0x000fe400078f18ff */
[----:B------:R-:W-:Y:S01]  /*0b90*/  LOP3.LUT R7, R0, 0x3fffff0, RZ, 0xc0, !PT ;  /* 0x03fffff000077812 */ /* 0x000fe200078ec0ff */
[----:B------:R-:W-:Y:S01]  /*0ba0*/  IMAD R6, R9, 0x10, R6 ;  /* 0x0000001009067824 */ /* 0x000fe200078e0206 */
[----:B------:R-:W-:Y:S02]  /*0bb0*/  LOP3.LUT R9, R3, 0xfffffff8, RZ, 0xc0, !PT ;  /* 0xfffffff803097812 */ /* 0x000fe400078ec0ff */
[----:B------:R-:W-:Y:S01]  /*0bc0*/  LOP3.LUT R2, R2, 0xfffffc00, RZ, 0xc0, !PT ;  /* 0xfffffc0002027812 */ /* 0x000fe200078ec0ff */
[----:B------:R-:W-:Y:S01]  /*0bd0*/  IMAD.IADD R7, R230, 0x1, -R7 ;  /* 0x00000001e6077824 */ /* 0x000fe200078e0a07 */
[----:B------:R-:W-:Y:S02]  /*0be0*/  LOP3.LUT R11, R8, 0xfffffffc, RZ, 0xc0, !PT ;  /* 0xfffffffc080b7812 */ /* 0x000fe400078ec0ff */
[----:B------:R-:W-:Y:S01]  /*0bf0*/  SHF.R.S32.HI R224, RZ, 0x7, R5 ;  /* 0x00000007ffe07819 */ /* 0x000fe20000011405 */
[----:B------:R-:W-:Y:S01]  /*0c00*/  IMAD.IADD R184, R230, 0x1, -R9 ;  /* 0x00000001e6b87824 */ /* 0x000fe200078e0a09 */
[----:B------:R-:W-:Y:S01]  /*0c10*/  LOP3.LUT R9, R4, 0x7ffffffc, RZ, 0xc0, !PT ;  /* 0x7ffffffc04097812 */ /* 0x000fe200078ec0ff */
[----:B------:R-:W-:Y:S01]  /*0c20*/  IMAD R227, R7, 0x40, R2 ;  /* 0x0000004007e37824 */ /* 0x000fe200078e0202 */
[----:B------:R-:W-:Y:S01]  /*0c30*/  SHF.R.S32.HI R7, RZ, 0x4, R0 ;  /* 0x00000004ff077819 */ /* 0x000fe20000011400 */
[----:B------:R-:W-:Y:S01]  /*0c40*/  IMAD.IADD R11, R230, 0x1, -R11 ;  /* 0x00000001e60b7824 */ /* 0x000fe200078e0a0b */
[----:B------:R-:W-:Y:S01]  /*0c50*/  LEA.HI R5, R5, R224, RZ, 0x1 ;  /* 0x000000e005057211 */ /* 0x000fe200078f08ff */
[----:B------:R-:W-:Y:S01]  /*0c60*/  IMAD.IADD R9, R208, 0x1, -R9 ;  /* 0x00000001d0097824 */ /* 0x000fe200078e0a09 */
[----:B------:R-:W-:-:S02]  /*0c70*/  LEA.HI R0, R0, R7, RZ, 0x1 ;  /* 0x0000000700007211 */ /* 0x000fc400078f08ff */
[----:B------:R-:W-:Y:S02]  /*0c80*/  LEA.HI R2, R11, R11, RZ, 0x1 ;  /* 0x0000000b0b027211 */ /* 0x000fe400078f08ff */
[----:B------:R-:W-:Y:S01]  /*0c90*/  LOP3.LUT R5, R5, 0x3fffffe, RZ, 0xc0, !PT ;  /* 0x03fffffe05057812 */ /* 0x000fe200078ec0ff */
[----:B------:R-:W-:Y:S01]  /*0ca0*/  IMAD.SHL.U32 R18, R184, 0x8, RZ ;  /* 0x00000008b8127824 */ /* 0x000fe200078e00ff */
[----:B------:R-:W-:Y:S01]  /*0cb0*/  LOP3.LUT R0, R0, 0x1ffffffe, RZ, 0xc0, !PT ;  /* 0x1ffffffe00007812 */ /* 0x000fe200078ec0ff */
[----:B------:R-:W-:Y:S01]  /*0cc0*/  IMAD.SHL.U32 R205, R9, 0x2, RZ ;  /* 0x0000000209cd7824 */ /* 0x000fe200078e00ff */
[----:B------:R-:W-:Y:S01]  /*0cd0*/  LOP3.LUT R2, R2, 0x1ffffffe, RZ, 0xc0, !PT ;  /* 0x1ffffffe02027812 */ /* 0x000fe200078ec0ff */
[----:B------:R-:W-:Y:S02]  /*0ce0*/  IMAD.IADD R5, R224, 0x1, -R5 ;  /* 0x00000001e0057824 */ /* 0x000fe400078e0a05 */
[----:B------:R-:W-:Y:S01]  /*0cf0*/  VIADD R22, R18, 0x40 ;  /* 0x0000004012167836 */ /* 0x000fe20000000000 */
[C---:B------:R-:W-:Y:S01]  /*0d00*/  IADD3 R196, R205.reuse, 0x38, RZ ;  /* 0x00000038cdc47810 */ /* 0x040fe20007ffe0ff */
[----:B------:R-:W-:-:S02]  /*0d10*/  VIADD R202, R205, 0x8 ;  /* 0x00000008cdca7836 */ /* 0x000fc40000000000 */
[C---:B------:R-:W-:Y:S02]  /*0d20*/  VIADD R201, R205.reuse, 0x10 ;  /* 0x00000010cdc97836 */ /* 0x040fe40000000000 */
[C---:B------:R-:W-:Y:S02]  /*0d30*/  VIADD R200, R205.reuse, 0x18 ;  /* 0x00000018cdc87836 */ /* 0x040fe40000000000 */
[C---:B------:R-:W-:Y:S02]  /*0d40*/  VIADD R199, R205.reuse, 0x20 ;  /* 0x00000020cdc77836 */ /* 0x040fe40000000000 */
[C---:B------:R-:W-:Y:S02]  /*0d50*/  VIADD R198, R205.reuse, 0x28 ;  /* 0x00000028cdc67836 */ /* 0x040fe40000000000 */
[C---:B------:R-:W-:Y:S02]  /*0d60*/  VIADD R197, R205.reuse, 0x30 ;  /* 0x00000030cdc57836 */ /* 0x040fe40000000000 */
[----:B------:R-:W-:-:S02]  /*0d70*/  VIADD R195, R205, 0x40 ;  /* 0x00000040cdc37836 */ /* 0x000fc40000000000 */
[C---:B------:R-:W-:Y:S02]  /*0d80*/  VIADD R194, R205.reuse, 0x48 ;  /* 0x00000048cdc27836 */ /* 0x040fe40000000000 */
[C---:B------:R-:W-:Y:S02]  /*0d90*/  VIADD R193, R205.reuse, 0x50 ;  /* 0x00000050cdc17836 */ /* 0x040fe40000000000 */
[C---:B------:R-:W-:Y:S02]  /*0da0*/  VIADD R192, R205.reuse, 0x58 ;  /* 0x00000058cdc07836 */ /* 0x040fe40000000000 */
[C---:B------:R-:W-:Y:S02]  /*0db0*/  VIADD R191, R205.reuse, 0x60 ;  /* 0x00000060cdbf7836 */ /* 0x040fe40000000000 */
[C---:B------:R-:W-:Y:S02]  /*0dc0*/  VIADD R190, R205.reuse, 0x68 ;  /* 0x00000068cdbe7836 */ /* 0x040fe40000000000 */
[----:B------:R-:W-:-:S02]  /*0dd0*/  VIADD R189, R205, 0x70 ;  /* 0x00000070cdbd7836 */ /* 0x000fc40000000000 */
[----:B------:R-:W-:Y:S02]  /*0de0*/  VIADD R188, R205, 0x78 ;  /* 0x00000078cdbc7836 */ /* 0x000fe40000000000 */
[----:B------:R-:W-:Y:S02]  /*0df0*/  IMAD.IADD R0, R7, 0x1, -R0 ;  /* 0x0000000107007824 */ /* 0x000fe400078e0a00 */
[----:B------:R-:W-:Y:S02]  /*0e00*/  IMAD.IADD R226, R11, 0x1, -R2 ;  /* 0x000000010be27824 */ /* 0x000fe400078e0a02 */
[----:B------:R-:W-:Y:S01]  /*0e10*/  IMAD R225, R5, 0x40, R6 ;  /* 0x0000004005e17824 */ /* 0x000fe200078e0206 */
[----:B------:R-:W-:Y:S01]  /*0e20*/  MOV R6, R14 ;  /* 0x0000000e00067202 */ /* 0x000fe20000000f00 */
[----:B------:R-:W-:Y:S01]  /*0e30*/  IMAD R227, R0, 0x8, R227 ;  /* 0x0000000800e37824 */ /* 0x000fe200078e02e3 */
[----:B------:R-:W-:Y:S01]  /*0e40*/  SHF.R.S32.HI R206, RZ, 0x3, R3 ;  /* 0x00000003ffce7819 */ /* 0x000fe20000011403 */
[----:B------:R-:W-:Y:S01]  /*0e50*/  IMAD.MOV.U32 R5, RZ, RZ, R13 ;  /* 0x000000ffff057224 */ /* 0x000fe200078e000d */
[----:B------:R-:W-:Y:S01]  /*0e60*/  SHF.R.S32.HI R229, RZ, 0x1f, R18 ;  /* 0x0000001fffe57819 */ /* 0x000fe20000011412 */
[----:B------:R-:W-:Y:S01]  /*0e70*/  IMAD.MOV.U32 R7, RZ, RZ, R15 ;  /* 0x000000ffff077224 */ /* 0x000fe200078e000f */
[----:B------:R-:W-:Y:S01]  /*0e80*/  SHF.R.S32.HI R228, RZ, 0x1f, R22 ;  /* 0x0000001fffe47819 */ /* 0x000fe20000011416 */
[----:B------:R-:W-:Y:S01]  /*0e90*/  IMAD.MOV.U32 R207, RZ, RZ, RZ ;  /* 0x000000ffffcf7224 */ /* 0x000fe200078e00ff */
[----:B------:R-:W-:Y:S01]  /*0ea0*/  SHF.R.S32.HI R223, RZ, 0x1f, R202 ;  /* 0x0000001fffdf7819 */ /* 0x000fe200000114ca */
[----:B------:R-:W-:Y:S01]  /*0eb0*/  IMAD.MOV.U32 R16, RZ, RZ, RZ ;  /* 0x000000ffff107224 */ /* 0x000fe200078e00ff */
[----:B------:R-:W-:Y:S01]  /*0ec0*/  SHF.R.S32.HI R222, RZ, 0x1f, R201 ;  /* 0x0000001fffde7819 */ /* 0x000fe200000114c9 */
[----:B------:R-:W-:Y:S01]  /*0ed0*/  IMAD.MOV.U32 R2, RZ, RZ, RZ ;  /* 0x000000ffff027224 */ /* 0x000fe200078e00ff */
[----:B------:R-:W-:Y:S01]  /*0ee0*/  SHF.R.S32.HI R221, RZ, 0x1f, R200 ;  /* 0x0000001fffdd7819 */ /* 0x000fe200000114c8 */
[----:B------:R-:W-:Y:S01]  /*0ef0*/  IMAD R226, R226, 0x8, R225 ;  /* 0x00000008e2e27824 */ /* 0x000fe200078e02e1 */
[----:B------:R-:W-:-:S02]  /*0f00*/  SHF.R.S32.HI R220, RZ, 0x1f, R199 ;  /* 0x0000001fffdc7819 */ /* 0x000fc400000114c7 */
[----:B------:R-:W-:Y:S02]  /*0f10*/  SHF.R.S32.HI R219, RZ, 0x1f, R198 ;  /* 0x0000001fffdb7819 */ /* 0x000fe400000114c6 */
[----:B------:R-:W-:Y:S02]  /*0f20*/  SHF.R.S32.HI R218, RZ, 0x1f, R197 ;  /* 0x0000001fffda7819 */ /* 0x000fe400000114c5 */
[----:B------:R-:W-:Y:S02]  /*0f30*/  SHF.R.S32.HI R217, RZ, 0x1f, R196 ;  /* 0x0000001fffd97819 */ /* 0x000fe400000114c4 */
[----:B------:R-:W-:Y:S02]  /*0f40*/  SHF.R.S32.HI R216, RZ, 0x1f, R195 ;  /* 0x0000001fffd87819 */ /* 0x000fe400000114c3 */
[----:B------:R-:W-:Y:S02]  /*0f50*/  SHF.R.S32.HI R215, RZ, 0x1f, R194 ;  /* 0x0000001fffd77819 */ /* 0x000fe400000114c2 */
[----:B------:R-:W-:-:S02]  /*0f60*/  SHF.R.S32.HI R214, RZ, 0x1f, R193 ;  /* 0x0000001fffd67819 */ /* 0x000fc400000114c1 */
[----:B------:R-:W-:Y:S02]  /*0f70*/  SHF.R.S32.HI R213, RZ, 0x1f, R192 ;  /* 0x0000001fffd57819 */ /* 0x000fe400000114c0 */
[----:B------:R-:W-:Y:S02]  /*0f80*/  SHF.R.S32.HI R212, RZ, 0x1f, R191 ;  /* 0x0000001fffd47819 */ /* 0x000fe400000114bf */
[----:B------:R-:W-:Y:S02]  /*0f90*/  SHF.R.S32.HI R211, RZ, 0x1f, R190 ;  /* 0x0000001fffd37819 */ /* 0x000fe400000114be */
[----:B------:R-:W-:Y:S02]  /*0fa0*/  SHF.R.S32.HI R210, RZ, 0x1f, R189 ;  /* 0x0000001fffd27819 */ /* 0x000fe400000114bd */
[----:B------:R-:W-:Y:S02]  /*0fb0*/  SHF.R.S32.HI R209, RZ, 0x1f, R188 ;  /* 0x0000001fffd17819 */ /* 0x000fe400000114bc */
[----:B--2---:R-:W-:-:S07]  /*0fc0*/  LOP3.LUT R19, R10, 0x1, RZ, 0xfc, !PT ;  /* 0x000000010a137812 */ /* 0x004fce00078efcff */
.L_x_219:
[----:B0-2-4-:R-:W0:Y:S01]  /*0fd0*/  LDC.64 R8, c[0x0][0xc88] ;  /* 0x00032200ff087b82 */ /* 0x015e220000000a00 */
[----:B------:R-:W-:-:S07]  /*0fe0*/  ULDC.64 UR4, c[0x0][0xa28] ;  /* 0x00028a0000047ab9 */ /* 0x000fce0000000a00 */
[----:B------:R-:W1:Y:S08]  /*0ff0*/  LDC.64 R12, c[0x0][0x418] ;  /* 0x00010600ff0c7b82 */ /* 0x000e700000000a00 */
[----:B------:R-:W2:Y:S01]  /*1000*/  LDC R0, c[0x0][0x424] ;  /* 0x00010900ff007b82 */ /* 0x000ea20000000800 */
[----:B0-----:R-:W-:Y:S01]  /*1010*/  IMAD.WIDE R8, R7, 0x4, R8 ;  /* 0x0000000407087825 */ /* 0x001fe200078e0208 */
[----:B------:R-:W-:-:S06]  /*1020*/  ISETP.NE.U32.AND P0, PT, RZ, UR4, PT ;  /* 0x00000004ff007c0c */ /* 0x000fcc000bf05070 */
[----:B------:R-:W0:Y:S01]  /*1030*/  LDC R7, c[0x0][0x2f0] ;  /* 0x0000bc00ff077b82 */ /* 0x000e220000000800 */
[----:B---3--:R-:W3:Y:S01]  /*1040*/  LDG.E R23, desc[UR40][R8.64] ;  /* 0x0000002808177981 */ /* 0x008ee2000c1e1900 */
[----:B------:R-:W-:Y:S01]  /*1050*/  ISETP.NE.AND.EX P0, PT, RZ, UR5, PT, P0 ;  /* 0x00000005ff007c0c */ /* 0x000fe2000bf05300 */
[----:B------:R-:W-:Y:S01]  /*1060*/  IMAD.MOV.U32 R3, RZ, RZ, RZ ;  /* 0x000000ffff037224 */ /* 0x000fe200078e00ff */
[----:B---3--:R-:W-:-:S11]  /*1070*/  SHF.R.S32.HI R204, RZ, 0x1f, R23 ;  /* 0x0000001fffcc7819 */ /* 0x008fd60000011417 */
[----:B------:R-:W-:-:S04]  /*1080*/  @P0 LEA R10, P1, R23, UR4, 0x2 ;  /* 0x00000004170a0c11 */ /* 0x000fc8000f8210ff */
[----:B------:R-:W-:Y:S01]  /*1090*/  @P0 LEA.HI.X R11, R23, UR5, R204, 0x2, P1 ;  /* 0x00000005170b0c11 */ /* 0x000fe200088f14cc */
[----:B------:R-:W-:Y:S02]  /*10a0*/  ULDC.64 UR4, c[0x0][0xa20] ;  /* 0x0002880000047ab9 */ /* 0x000fe40000000a00 */
[----:B------:R-:W-:Y:S02]  /*10b0*/  ISETP.NE.U32.AND P1, PT, RZ, UR4, PT ;  /* 0x00000004ff007c0c */ /* 0x000fe4000bf25070 */
[----:B------:R3:W5:Y:S01]  /*10c0*/  @P0 LDG.E R3, desc[UR40][R10.64] ;  /* 0x000000280a030981 */ /* 0x000762000c1e1900 */
[----:B-1----:R-:W-:Y:S02]  /*10d0*/  ISETP.NE.U32.AND P0, PT, R12, RZ, PT ;  /* 0x000000ff0c00720c */ /* 0x002fe40003f05070 */
[----:B------:R-:W-:Y:S02]  /*10e0*/  ISETP.NE.AND.EX P1, PT, RZ, UR5, PT, P1 ;  /* 0x00000005ff007c0c */ /* 0x000fe4000bf25310 */
[----:B------:R-:W-:-:S04]  /*10f0*/  ISETP.NE.AND.EX P0, PT, R13, RZ, PT, P0 ;  /* 0x000000ff0d00720c */ /* 0x000fc80003f05300 */
[----:B--2---:R-:W-:-:S05]  /*1100*/  SEL R0, R0, 0x1, P0 ;  /* 0x0000000100007807 */ /* 0x004fca0000000000 */
[----:B0-----:R-:W-:Y:S02]  /*1110*/  IMAD R104, R0, R7, RZ ;  /* 0x0000000700687224 */ /* 0x001fe400078e02ff */
[----:B------:R-:W-:-:S04]  /*1120*/  @P1 LEA R8, P2, R23, UR4, 0x2 ;  /* 0x0000000417081c11 */ /* 0x000fc8000f8410ff */
[----:B------:R-:W-:-:S05]  /*1130*/  @P1 LEA.HI.X R9, R23, UR5, R204, 0x2, P2 ;  /* 0x0000000517091c11 */ /* 0x000fca00090f14cc */
[----:B------:R3:W5:Y:S01]  /*1140*/  @P1 LDG.E R104, desc[UR40][R8.64] ;  /* 0x0000002808681981 */ /* 0x000762000c1e1900 */
[----:B------:R-:W-:Y:S05]  /*1150*/  @P1 BRA `(.L_x_173) ;  /* 0x0000000000241947 */ /* 0x000fea0003800000 */
[----:B------:R-:W-:Y:S02]  /*1160*/  ULDC.64 UR4, c[0x0][0xa08] ;  /* 0x0002820000047ab9 */ /* 0x000fe40000000a00 */
[----:B------:R-:W-:-:S04]  /*1170*/  ISETP.NE.U32.AND P0, PT, RZ, UR4, PT ;  /* 0x00000004ff007c0c */ /* 0x000fc8000bf05070 */
[----:B------:R-:W-:-:S13]  /*1180*/  ISETP.NE.AND.EX P0, PT, RZ, UR5, PT, P0 ;  /* 0x00000005ff007c0c */ /* 0x000fda000bf05300 */
[----:B------:R-:W-:Y:S05]  /*1190*/  @!P0 BRA `(.L_x_173) ;  /* 0x0000000000148947 */ /* 0x000fea0003800000 */
[----:B---3--:R-:W0:Y:S02]  /*11a0*/  LDC.64 R8, c[0x0][0xa08] ;  /* 0x00028200ff087b82 */ /* 0x008e240000000a00 */
[----:B0-----:R-:W-:-:S05]  /*11b0*/  IMAD.WIDE R8, R23, 0x4, R8 ;  /* 0x0000000417087825 */ /* 0x001fca00078e0208 */
[----:B-----5:R-:W2:Y:S04]  /*11c0*/  LDG.E R104, desc[UR40][R8.64] ;  /* 0x0000002808687981 */ /* 0x020ea8000c1e1900 */
[----:B------:R-:W2:Y:S02]  /*11d0*/  LDG.E R7, desc[UR40][R8.64+0x4] ;  /* 0x0000042808077981 */ /* 0x000ea4000c1e1900 */
[----:B--2---:R-:W-:-:S07]  /*11e0*/  IMAD.IADD R104, R7, 0x1, -R104 ;  /* 0x0000000107687824 */ /* 0x004fce00078e0a68 */
.L_x_173:
[----:B-----5:R-:W-:Y:S01]  /*11f0*/  IMAD.IADD R104, R104, 0x1, -R3 ;  /* 0x0000000168687824 */ /* 0x020fe200078e0a03 */
[C---:B------:R-:W-:Y:S01]  /*1200*/  LOP3.LUT R3, R6.reuse, 0xff000000, RZ, 0xc0, !PT ;  /* 0xff00000006037812 */ /* 0x040fe200078ec0ff */
[----:B------:R-:W-:Y:S01]  /*1210*/  IMAD.MOV.U32 R94, RZ, RZ, RZ ;  /* 0x000000ffff5e7224 */ /* 0x000fe200078e00ff */
[----:B------:R-:W-:Y:S01]  /*1220*/  LOP3.LUT R0, R6, 0xff0000, RZ, 0xc0, !PT ;  /* 0x00ff000006007812 */ /* 0x000fe200078ec0ff */
[C---:B------:R-:W-:Y:S01]  /*1230*/  VIADD R4, R104.reuse, 0x7f ;  /* 0x0000007f68047836 */ /* 0x040fe20000000000 */
[----:B------:R-:W-:Y:S02]  /*1240*/  ISETP.GE.AND P0, PT, R104, 0x1, PT ;  /* 0x000000016800780c */ /* 0x000fe40003f06270 */
[----:B------:R-:W-:Y:S02]  /*1250*/  SHF.R.U32.HI R3, RZ, 0x8, R3 ;  /* 0x00000008ff037819 */ /* 0x000fe40000011603 */
[----:B------:R-:W-:Y:S02]  /*1260*/  SHF.R.S32.HI R7, RZ, 0x1f, R4 ;  /* 0x0000001fff077819 */ /* 0x000fe40000011404 */
[----:B------:R-:W-:-:S02]  /*1270*/  LEA.HI R0, R0, R3, RZ, 0x10 ;  /* 0x0000000300007211 */ /* 0x000fc400078f80ff */
[----:B------:R-:W-:Y:S02]  /*1280*/  LEA.HI R7, R7, R4, RZ, 0x7 ;  /* 0x0000000407077211 */ /* 0x000fe400078f38ff */
[----:B------:R-:W-:Y:S02]  /*1290*/  LOP3.LUT R203, R0, 0xff, RZ, 0xc0, !PT ;  /* 0x000000ff00cb7812 */ /* 0x000fe400078ec0ff */
[----:B------:R-:W-:Y:S02]  /*12a0*/  SHF.R.U32.HI R186, RZ, 0x10, R0 ;  /* 0x00000010ffba7819 */ /* 0x000fe40000011600 */
[----:B---3--:R-:W-:Y:S01]  /*12b0*/  SHF.R.S32.HI R11, RZ, 0x7, R7 ;  /* 0x00000007ff0b7819 */ /* 0x008fe20000011407 */
[----:B------:R-:W-:Y:S06]  /*12c0*/  @!P0 BRA `(.L_x_174) ;  /* 0x0000000000748947 */ /* 0x000fec0003800000 */
[----:B------:R-:W0:Y:S01]  /*12d0*/  LDC R3, c[0x0][0x9f0] ;  /* 0x00027c00ff037b82 */ /* 0x000e220000000800 */
[----:B------:R-:W-:-:S04]  /*12e0*/  ISETP.NE.AND P0, PT, R186, RZ, PT ;  /* 0x000000ffba00720c */ /* 0x000fc80003f05270 */
[----:B0-----:R-:W-:-:S04]  /*12f0*/  SEL R12, R186, R3, P0 ;  /* 0x00000003ba0c7207 */ /* 0x001fc80000000000 */
[-C--:B------:R-:W-:Y:S02]  /*1300*/  IABS R4, R12.reuse ;  /* 0x0000000c00047213 */ /* 0x080fe40000000000 */
[----:B------:R-:W-:Y:S02]  /*1310*/  IADD3 R0, R11, -0x1, R12 ;  /* 0xffffffff0b007810 */ /* 0x000fe40007ffe00c */
[----:B------:R-:W0:Y:S01]  /*1320*/  I2F.RP R3, R4 ;  /* 0x0000000400037306 */ /* 0x000e220000209400 */
[----:B------:R-:W-:Y:S02]  /*1330*/  IABS R13, R12 ;  /* 0x0000000c000d7213 */ /* 0x000fe40000000000 */
[----:B------:R-:W-:Y:S02]  /*1340*/  IABS R10, R0 ;  /* 0x00000000000a7213 */ /* 0x000fe40000000000 */
[----:B------:R-:W-:-:S04]  /*1350*/  LOP3.LUT R0, R0, R12, RZ, 0x3c, !PT ;  /* 0x0000000c00007212 */ /* 0x000fc800078e3cff */
[----:B------:R-:W-:Y:S01]  /*1360*/  ISETP.GE.AND P2, PT, R0, RZ, PT ;  /* 0x000000ff0000720c */ /* 0x000fe20003f46270 */
[----:B0-----:R-:W0:Y:S02]  /*1370*/  MUFU.RCP R3, R3 ;  /* 0x0000000300037308 */ /* 0x001e240000001000 */
[----:B0-----:R-:W-:Y:S02]  /*1380*/  VIADD R8, R3, 0xffffffe ;  /* 0x0ffffffe03087836 */ /* 0x001fe40000000000 */
[----:B------:R-:W-:-:S04]  /*1390*/  IMAD.MOV R3, RZ, RZ, -R13 ;  /* 0x000000ffff037224 */ /* 0x000fc800078e0a0d */
[----:B------:R0:W1:Y:S02]  /*13a0*/  F2I.FTZ.U32.TRUNC.NTZ R9, R8 ;  /* 0x0000000800097305 */ /* 0x000064000021f000 */
[----:B0-----:R-:W-:Y:S01]  /*13b0*/  IMAD.MOV.U32 R8, RZ, RZ, RZ ;  /* 0x000000ffff087224 */ /* 0x001fe200078e00ff */
[----:B-1----:R-:W-:-:S05]  /*13c0*/  IADD3 R7, RZ, -R9, RZ ;  /* 0x80000009ff077210 */ /* 0x002fca0007ffe0ff */
[----:B------:R-:W-:-:S04]  /*13d0*/  IMAD R7, R7, R4, RZ ;  /* 0x0000000407077224 */ /* 0x000fc800078e02ff */
[----:B------:R-:W-:-:S06]  /*13e0*/  IMAD.HI.U32 R9, R9, R7, R8 ;  /* 0x0000000709097227 */ /* 0x000fcc00078e0008 */
[----:B------:R-:W-:-:S04]  /*13f0*/  IMAD.HI.U32 R9, R9, R10, RZ ;  /* 0x0000000a09097227 */ /* 0x000fc800078e00ff */
[----:B------:R-:W-:-:S05]  /*1400*/  IMAD R3, R9, R3, R10 ;  /* 0x0000000309037224 */ /* 0x000fca00078e020a */
[----:B------:R-:W-:-:S13]  /*1410*/  ISETP.GT.U32.AND P1, PT, R4, R3, PT ;  /* 0x000000030400720c */ /* 0x000fda0003f24070 */
[----:B------:R-:W-:Y:S02]  /*1420*/  @!P1 IMAD.IADD R3, R3, 0x1, -R4 ;  /* 0x0000000103039824 */ /* 0x000fe400078e0a04 */
[----:B------:R-:W-:Y:S01]  /*1430*/  @!P1 VIADD R9, R9, 0x1 ;  /* 0x0000000109099836 */ /* 0x000fe20000000000 */
[----:B------:R-:W-:Y:S02]  /*1440*/  ISETP.NE.AND P1, PT, R12, RZ, PT ;  /* 0x000000ff0c00720c */ /* 0x000fe40003f25270 */
[----:B------:R-:W-:-:S13]  /*1450*/  ISETP.GE.U32.AND P0, PT, R3, R4, PT ;  /* 0x000000040300720c */ /* 0x000fda0003f06070 */
[----:B------:R-:W-:-:S04]  /*1460*/  @P0 VIADD R9, R9, 0x1 ;  /* 0x0000000109090836 */ /* 0x000fc80000000000 */
[----:B------:R-:W-:Y:S01]  /*1470*/  @!P2 IMAD.MOV R9, RZ, RZ, -R9 ;  /* 0x000000ffff09a224 */ /* 0x000fe200078e0a09 */
[----:B------:R-:W-:-:S05]  /*1480*/  @!P1 LOP3.LUT R9, RZ, R12, RZ, 0x33, !PT ;  /* 0x0000000cff099212 */ /* 0x000fca00078e33ff */
[----:B------:R-:W-:-:S07]  /*1490*/  IMAD.MOV.U32 R94, RZ, RZ, R9 ;  /* 0x000000ffff5e7224 */ /* 0x000fce00078e0009 */
.L_x_174:
[-C--:B------:R-:W-:Y:S01]  /*14a0*/  IMAD R17, R203, R94.reuse, RZ ;  /* 0x0000005ecb117224 */ /* 0x080fe200078e02ff */
[----:B------:R-:W-:Y:S01]  /*14b0*/  LOP3.LUT R185, R6, 0xffff, RZ, 0xc0, !PT ;  /* 0x0000ffff06b97812 */ /* 0x000fe200078ec0ff */
[----:B------:R-:W-:Y:S01]  /*14c0*/  IMAD.MOV.U32 R187, RZ, RZ, R5 ;  /* 0x000000ffffbb7224 */ /* 0x000fe200078e0005 */
[----:B------:R-:W-:Y:S01]  /*14d0*/  PLOP3.LUT P0, PT, PT, PT, PT, 0x80, 0x0 ;  /* 0x000000000000781c */ /* 0x000fe20003f0f070 */
[----:B------:R-:W-:Y:S01]  /*14e0*/  IMAD.MOV.U32 R3, RZ, RZ, RZ ;  /* 0x000000ffff037224 */ /* 0x000fe200078e00ff */
[----:B------:R-:W-:Y:S01]  /*14f0*/  VIADDMNMX R94, R17, R94, R11, PT ;  /* 0x0000005e115e7246 */ /* 0x000fe2000380010b */
[----:B------:R-:W-:Y:S01]  /*1500*/  IMAD.MOV.U32 R0, RZ, RZ, RZ ;  /* 0x000000ffff007224 */ /* 0x000fe200078e00ff */
[----:B------:R-:W-:Y:S02]  /*1510*/  CS2R R86, SRZ ;  /* 0x0000000000567805 */ /* 0x000fe4000001ff00 */
[----:B------:R-:W-:Y:S02]  /*1520*/  CS2R R84, SRZ ;  /* 0x0000000000547805 */ /* 0x000fe4000001ff00 */
[----:B------:R-:W-:-:S02]  /*1530*/  ISETP.GT.AND P1, PT, R94, R17, PT ;  /* 0x000000115e00720c */ /* 0x000fc40003f24270 */
        /* <DEDUP_REMOVED lines=29> */
[----:B------:R-:W-:Y:S01]  /*1710*/  CS2R R20, SRZ ;  /* 0x0000000000147805 */ /* 0x000fe2000001ff00 */
[----:B------:R-:W-:Y:S06]  /*1720*/  @!P1 BRA `(.L_x_175) ;  /* 0x00000068000c9947 */ /* 0x000fec0003800000 */
[----:B------:R-:W0:Y:S01]  /*1730*/  SHFL.IDX PT, R0, R224, RZ, 0x1f ;  /* 0x00001fffe0007589 */ /* 0x000e2200000e0000 */
[----:B------:R-:W1:Y:S01]  /*1740*/  S2UR UR7, SR_CgaCtaId ;  /* 0x00000000000779c3 */ /* 0x000e620000008800 */
[----:B------:R-:W-:Y:S01]  /*1750*/  UMOV UR6, 0x400 ;  /* 0x0000040000067882 */ /* 0x000fe20000000000 */
[----:B0-----:R-:W-:Y:S01]  /*1760*/  R2UR UR4, R0 ;  /* 0x00000000000472ca */ /* 0x001fe200000e0000 */
[----:B-1----:R-:W-:-:S04]  /*1770*/  ULEA UR6, UR7, UR6, 0x18 ;  /* 0x0000000607067291 */ /* 0x002fc8000f8ec03f */
[----:B------:R-:W-:-:S04]  /*1780*/  UIADD3 UR6, UR6, 0x10400, URZ ;  /* 0x0001040006067890 */ /* 0x000fc8000fffe03f */
[----:B------:R-:W-:-:S04]  /*1790*/  ULOP3.LUT UP0, URZ, UR6, 0x3ff, URZ, 0xc0, !UPT ;  /* 0x000003ff063f7892 */ /* 0x000fc8000f80c03f */
[----:B------:R-:W-:Y:S02]  /*17a0*/  ULEA.HI UR5, UR4, UR4, URZ, 0x1 ;  /* 0x0000000404057291 */ /* 0x000fe4000f8f083f */
[----:B------:R-:W-:Y:S02]  /*17b0*/  PLOP3.LUT P0, PT, PT, PT, UP0, 0x80, 0x0 ;  /* 0x000000000000781c */ /* 0x000fe40003f0f008 */
        /* <DEDUP_REMOVED lines=9> */
[----:B------:R-:W-:Y:S01]  /*1850*/  IMAD.U32 R4, RZ, RZ, UR4 ;  /* 0x00000004ff047e24 */ /* 0x000fe2000f8e00ff */
[----:B------:R0:W1:Y:S01]  /*1860*/  LDC.64 R14, c[0x4][R0] ;  /* 0x01000000000e7b82 */ /* 0x0000620000000a00 */
[----:B------:R-:W-:Y:S01]  /*1870*/  IMAD.U32 R5, RZ, RZ, UR5 ;  /* 0x00000005ff057e24 */ /* 0x000fe2000f8e00ff */
[----:B------:R-:W-:Y:S01]  /*1880*/  ULDC.64 UR4, c[0x4][0xc0] ;  /* 0x0100300000047ab9 */ /* 0x000fe20000000a00 */
[----:B------:R-:W-:Y:S01]  /*1890*/  IMAD.U32 R10, RZ, RZ, UR6 ;  /* 0x00000006ff0a7e24 */ /* 0x000fe2000f8e00ff */
[----:B------:R-:W-:Y:S01]  /*18a0*/  MOV R11, UR7 ;  /* 0x00000007000b7c02 */ /* 0x000fe20008000f00 */
[----:B------:R-:W-:Y:S02]  /*18b0*/  IMAD.U32 R6, RZ, RZ, UR4 ;  /* 0x00000004ff067e24 */ /* 0x000fe4000f8e00ff */
[----:B------:R-:W-:-:S02]  /*18c0*/  IMAD.U32 R7, RZ, RZ, UR5 ;  /* 0x00000005ff077e24 */ /* 0x000fc4000f8e00ff */
[----:B------:R-:W-:Y:S02]  /*18d0*/  IMAD.MOV.U32 R8, RZ, RZ, 0x70 ;  /* 0x00000070ff087424 */ /* 0x000fe400078e00ff */
[----:B------:R-:W-:Y:S02]  /*18e0*/  IMAD.MOV.U32 R12, RZ, RZ, 0x1 ;  /* 0x00000001ff0c7424 */ /* 0x000fe400078e00ff */
[----:B0-----:R-:W-:-:S07]  /*18f0*/  IMAD.MOV.U32 R13, RZ, RZ, RZ ;  /* 0x000000ffff0d7224 */ /* 0x001fce00078e00ff */
[----:B------:R-:W-:-:S07]  /*1900*/  LEPC R20, `(.L_x_176) ;  /* 0x000000001014794e */ /* 0x000fce0000000000 */
[----:B-1----:R-:W-:Y:S05]  /*1910*/  CALL.ABS.NOINC R14 ;  /* 0x000000000e007343 */ /* 0x002fea0003c00000 */
.L_x_176:
[----:B------:R-:W0:Y:S01]  /*1920*/  S2UR UR5, SR_CgaCtaId ;  /* 0x00000000000579c3 */ /* 0x000e220000008800 */
[----:B------:R-:W-:Y:S01]  /*1930*/  LEA.HI R0, R207, R207, RZ, 0x1 ;  /* 0x000000cfcf007211 */ /* 0x000fe200078f08ff */
[----:B------:R-:W-:Y:S01]  /*1940*/  UMOV UR4, 0x400 ;  /* 0x0000040000047882 */ /* 0x000fe20000000000 */
[----:B------:R-:W-:Y:S01]  /*1950*/  BSSY B0, `(.L_x_177) ;  /* 0x0000009000007945 */ /* 0x000fe20003800000 */
[----:B------:R-:W-:Y:S02]  /*1960*/  ISETP.NE.AND P0, PT, R19, 0x3, PT ;  /* 0x000000031300780c */ /* 0x000fe40003f05270 */
[----:B------:R-:W-:-:S05]  /*1970*/  LOP3.LUT R0, R0, 0xfffffffe, RZ, 0xc0, !PT ;  /* 0xfffffffe00007812 */ /* 0x000fca00078ec0ff */
[----:B------:R-:W-:-:S05]  /*1980*/  IMAD.IADD R3, R207, 0x1, -R0 ;  /* 0x00000001cf037824 */ /* 0x000fca00078e0a00 */
[----:B------:R-:W-:Y:S01]  /*1990*/  SHF.L.U32 R3, R3, 0x1f, RZ ;  /* 0x0000001f03037819 */ /* 0x000fe200000006ff */
[----:B0-----:R-:W-:-:S06]  /*19a0*/  ULEA UR4, UR5, UR4, 0x18 ;  /* 0x0000000405047291 */ /* 0x001fcc000f8ec03f */
[----:B------:R-:W-:-:S04]  /*19b0*/  IMAD.U32 R0, RZ, RZ, UR4 ;  /* 0x00000004ff007e24 */ /* 0x000fc8000f8e00ff */
[----:B------:R-:W0:Y:S02]  /*19c0*/  SYNCS.PHASECHK.TRANS64.TRYWAIT P1, [R0+URZ+0x34800], R3 ;  /* 0x03480003000075a7 */ /* 0x000e24000802017f */
[----:B0-----:R-:W-:Y:S05]  /*19d0*/  @!P1 BRA `(.L_x_178) ;  /* 0x000000f800789947 */ /* 0x001fea0003800000 */
.L_x_342:
[----:B------:R-:W-:Y:S05]  /*19e0*/  BSYNC B0 ;  /* 0x0000000000007941 */ /* 0x000fea0003800000 */
.L_x_177:
[----:B------:R-:W-:Y:S05]  /*19f0*/  @!P0 BRA `(.L_x_179) ;  /* 0x0000000000048947 */ /* 0x000fea0003800000 */
[----:B------:R-:W-:Y:S01]  /*1a00*/  BPT.TRAP 0x1 ;  /* 0x000000040000795c */ /* 0x000fe20000300000 */
.L_x_179:
[----:B0-----:R-:W-:Y:S01]  /*1a10*/  IMAD R3, R2, 0x8, R0 ;  /* 0x0000000802037824 */ /* 0x001fe200078e0200 */
[----:B------:R-:W-:-:S04]  /*1a20*/  SHF.L.U32 R4, R16, 0x1f, RZ ;  /* 0x0000001f10047819 */ /* 0x000fc800000006ff */
[----:B------:R0:W1:Y:S01]  /*1a30*/  SYNCS.PHASECHK.TRANS64.TRYWAIT P2, [R3+URZ+0x34830], R4 ;  /* 0x03483004030075a7 */ /* 0x000062000804017f */
[----:B------:R-:W-:Y:S05]  /*1a40*/  @!P0 BRA `(.L_x_180) ;  /* 0x0000000000048947 */ /* 0x000fea0003800000 */
[----:B------:R-:W-:Y:S01]  /*1a50*/  BPT.TRAP 0x1 ;  /* 0x000000040000795c */ /* 0x000fe20000300000 */
.L_x_180:
[----:B------:R-:W2:Y:S01]  /*1a60*/  S2R R5, SR_TID.X ;  /* 0x0000000000057919 */ /* 0x000ea20000002100 */
[----:B------:R-:W-:Y:S01]  /*1a70*/  IMAD.MOV.U32 R151, RZ, RZ, RZ ;  /* 0x000000ffff977224 */ /* 0x000fe200078e00ff */
[----:B--2---:R-:W-:Y:S01]  /*1a80*/  LOP3.LUT P1, RZ, R5, 0x7f, RZ, 0xc0, !PT ;  /* 0x0000007f05ff7812 */ /* 0x004fe2000782c0ff */
[----:B-1----:R-:W-:-:S12]  /*1a90*/  @P2 BRA `(.L_x_181) ;  /* 0x0000000000082947 */ /* 0x002fd80003800000 */
[----:B------:R-:W1:Y:S02]  /*1aa0*/  SYNCS.PHASECHK.TRANS64.TRYWAIT P2, [R3+URZ+0x34830], R4 ;  /* 0x03483004030075a7 */ /* 0x000e64000804017f */
[----:B-1----:R-:W-:Y:S05]  /*1ab0*/  @!P2 BRA `(.L_x_182) ;  /* 0x000000f80054a947 */ /* 0x002fea0003800000 */
.L_x_181:
[----:B------:R-:W-:Y:S05]  /*1ac0*/  WARPSYNC.ALL ;  /* 0x0000000000007948 */ /* 0x000fea0003800000 */
[----:B01----:R-:W-:Y:S01]  /*1ad0*/  VIADD R4, R0, 0x1c400 ;  /* 0x0001c40000047836 */ /* 0x003fe20000000000 */
[----:B------:R-:W-:Y:S01]  /*1ae0*/  ULOP3.LUT UR56, UR56, 0x10000, URZ, 0xfc, !UPT ;  /* 0x0001000038387892 */ /* 0x000fe2000f8efc3f */
[----:B------:R-:W-:Y:S01]  /*1af0*/  WARPGROUP.ARRIVE ;  /* 0x00000000000079c5 */ /* 0x000fe20000000000 */
[----:B------:R-:W-:Y:S01]  /*1b00*/  UMOV UR57, 0x40000040 ;  /* 0x4000004000397882 */ /* 0x000fe20000000000 */
[----:B------:R-:W-:Y:S01]  /*1b10*/  UMOV UR59, 0x40000040 ;  /* 0x40000040003b7882 */ /* 0x000fe20000000000 */
[----:B------:R-:W-:Y:S01]  /*1b20*/  SHF.R.U32.HI R4, RZ, 0x4, R4 ;  /* 0x00000004ff047819 */ /* 0x000fe20000011604 */
[----:B------:R-:W-:Y:S01]  /*1b30*/  UIADD3 UR8, UR56, 0x2, URZ ;  /* 0x0000000238087890 */ /* 0x000fe2000fffe03f */
[----:B------:R-:W-:Y:S01]  /*1b40*/  P2R R12, PR, RZ, 0x1 ;  /* 0x00000001ff0c7803 */ /* 0x000fe20000000000 */
[----:B------:R-:W-:Y:S01]  /*1b50*/  UMOV UR9, 0x40000040 ;  /* 0x4000004000097882 */ /* 0x000fe20000000000 */
[----:B------:R-:W-:Y:S01]  /*1b60*/  LOP3.LUT R4, R4, 0x3fff, RZ, 0xc0, !PT ;  /* 0x00003fff04047812 */ /* 0x000fe200078ec0ff */
[----:B------:R-:W-:Y:S01]  /*1b70*/  UMOV UR11, 0x40000040 ;  /* 0x40000040000b7882 */ /* 0x000fe20000000000 */
[----:B------:R-:W-:Y:S01]  /*1b80*/  UIADD3 UR12, UR56, 0x4, URZ ;  /* 0x00000004380c7890 */ /* 0x000fe2000fffe03f */
[----:B------:R-:W-:Y:S01]  /*1b90*/  @!P1 VIADD R3, R3, 0x34840 ;  /* 0x0003484003039836 */ /* 0x000fe20000000000 */
[----:B------:R-:W-:Y:S01]  /*1ba0*/  LOP3.LUT R5, R4, 0x10000, RZ, 0xfc, !PT ;  /* 0x0001000004057812 */ /* 0x000fe200078efcff */
[----:B------:R-:W-:Y:S01]  /*1bb0*/  UMOV UR13, 0x40000040 ;  /* 0x40000040000d7882 */ /* 0x000fe20000000000 */
[----:B------:R-:W-:Y:S01]  /*1bc0*/  UMOV UR15, 0x40000040 ;  /* 0x40000040000f7882 */ /* 0x000fe20000000000 */
[----:B------:R-:W-:Y:S01]  /*1bd0*/  UIADD3 UR16, UR56, 0x6, URZ ;  /* 0x0000000638107890 */ /* 0x000fe2000fffe03f */
[----:B------:R-:W-:Y:S01]  /*1be0*/  @!P1 PRMT R3, RZ, 0x654, R3 ;  /* 0x00000654ff039816 */ /* 0x000fe20000000003 */
[----:B------:R-:W-:Y:S01]  /*1bf0*/  IMAD R4, R2, 0xc00, R5 ;  /* 0x00000c0002047824 */ /* 0x000fe200078e0205 */
[----:B------:R-:W-:Y:S01]  /*1c00*/  UMOV UR17, 0x40000040 ;  /* 0x4000004000117882 */ /* 0x000fe20000000000 */
[----:B------:R-:W-:Y:S01]  /*1c10*/  UMOV UR19, 0x40000040 ;  /* 0x4000004000137882 */ /* 0x000fe20000000000 */
[----:B------:R-:W-:Y:S01]  /*1c20*/  UIADD3 UR20, UR56, 0x400, URZ ;  /* 0x0000040038147890 */ /* 0x000fe2000fffe03f */
[--C-:B------:R-:W-:Y:S01]  /*1c30*/  IMAD.MOV.U32 R150, RZ, RZ, R151.reuse ;  /* 0x000000ffff967224 */ /* 0x100fe200078e0097 */
[----:B------:R-:W-:Y:S01]  /*1c40*/  R2UR UR58, R4 ;  /* 0x00000000043a72ca */ /* 0x000fe200000e0000 */
[----:B------:R-:W-:Y:S01]  /*1c50*/  UMOV UR21, 0x40000040 ;  /* 0x4000004000157882 */ /* 0x000fe20000000000 */
[----:B------:R-:W-:Y:S01]  /*1c60*/  UMOV UR23, 0x40000040 ;  /* 0x4000004000177882 */ /* 0x000fe20000000000 */
[----:B------:R-:W-:Y:S01]  /*1c70*/  UIADD3 UR24, UR56, 0x402, URZ ;  /* 0x0000040238187890 */ /* 0x000fe2000fffe03f */
[--C-:B------:R-:W-:Y:S01]  /*1c80*/  IMAD.MOV.U32 R149, RZ, RZ, R151.reuse ;  /* 0x000000ffff957224 */ /* 0x100fe200078e0097 */
[----:B------:R-:W-:Y:S01]  /*1c90*/  UMOV UR25, 0x40000040 ;  /* 0x4000004000197882 */ /* 0x000fe20000000000 */
[----:B------:R-:W-:Y:S01]  /*1ca0*/  UMOV UR27, 0x40000040 ;  /* 0x40000040001b7882 */ /* 0x000fe20000000000 */
[----:B------:R-:W-:Y:S01]  /*1cb0*/  UIADD3 UR28, UR56, 0x404, URZ ;  /* 0x00000404381c7890 */ /* 0x000fe2000fffe03f */
[-C--:B------:R-:W-:Y:S01]  /*1cc0*/  MOV R148, R151.reuse ;  /* 0x0000009700947202 */ /* 0x080fe20000000f00 */
[----:B------:R-:W-:Y:S01]  /*1cd0*/  UMOV UR29, 0x40000040 ;  /* 0x40000040001d7882 */ /* 0x000fe20000000000 */
[----:B------:R-:W-:Y:S01]  /*1ce0*/  UMOV UR31, 0x40000040 ;  /* 0x40000040001f7882 */ /* 0x000fe20000000000 */
[----:B------:R-:W-:Y:S01]  /*1cf0*/  UIADD3 UR32, UR56, 0x406, URZ ;  /* 0x0000040638207890 */ /* 0x000fe2000fffe03f */
[--C-:B------:R-:W-:Y:S01]  /*1d00*/  IMAD.MOV.U32 R147, RZ, RZ, R151.reuse ;  /* 0x000000ffff937224 */ /* 0x100fe200078e0097 */
[----:B------:R-:W-:Y:S01]  /*1d10*/  HGMMA.64x128x16.F32.BF16 R24, gdesc[UR56], RZ, !UPT, gsb0 ;  /* 0x01e00000381879f0 */ /* 0x000fe2000c0018ff */
[----:B------:R-:W-:Y:S01]  /*1d20*/  UIADD3 UR10, UR58, 0x2, URZ ;  /* 0x000000023a0a7890 */ /* 0x000fe2000fffe03f */
[--C-:B------:R-:W-:Y:S01]  /*1d30*/  IMAD.MOV.U32 R146, RZ, RZ, R151.reuse ;  /* 0x000000ffff927224 */ /* 0x100fe200078e0097 */
        /* <DEDUP_REMOVED lines=12> */
[----:B------:R-:W-:Y:S01]  /*1e00*/  UMOV UR33, 0x40000040 ;  /* 0x4000004000217882 */ /* 0x000fe20000000000 */
[----:B------:R-:W-:Y:S01]  /*1e10*/  UMOV UR35, 0x40000040 ;  /* 0x4000004000237882 */ /* 0x000fe20000000000 */
        /* <DEDUP_REMOVED lines=19> */
[-C--:B------:R-:W-:Y:S01]  /*1f50*/  MOV R132, R151.reuse ;  /* 0x0000009700847202 */ /* 0x080fe20000000f00 */
[----:B------:R-:W-:Y:S01]  /*1f60*/  UIADD3 UR54, UR58, 0x806, URZ ;  /* 0x000008063a367890 */ /* 0x000fe2000fffe03f */
[--C-:B------:R-:W-:Y:S01]  /*1f70*/  IMAD.MOV.U32 R130, RZ, RZ, R151.reuse ;  /* 0x000000ffff827224 */ /* 0x100fe200078e0097 */
[----:B------:R-:W-:Y:S01]  /*1f80*/  UMOV UR53, 0x40000040 ;  /* 0x4000004000357882 */ /* 0x000fe20000000000 */
[----:B------:R-:W-:Y:S01]  /*1f90*/  UMOV UR55, 0x40000040 ;  /* 0x4000004000377882 */ /* 0x000fe20000000000 */
[----:B------:R-:W-:Y:S01]  /*1fa0*/  ULDC UR4, c[0x0][0x9d8] ;  /* 0x0002760000047ab9 */ /* 0x000fe20000000800 */
[----:B------:R-:W-:Y:S01]  /*1fb0*/  ULDC UR5, c[0x0][0x988] ;  /* 0x0002620000057ab9 */ /* 0x000fe20000000800 */
[--C-:B------:R-:W-:Y:S01]  /*1fc0*/  IMAD.MOV.U32 R128, RZ, RZ, R151.reuse ;  /* 0x000000ffff807224 */ /* 0x100fe200078e0097 */
[-C--:B------:R-:W-:Y:S01]  /*1fd0*/  MOV R116, R151.reuse ;  /* 0x0000009700747202 */ /* 0x080fe20000000f00 */
[--C-:B------:R-:W-:Y:S01]  /*1fe0*/  IMAD.MOV.U32 R126, RZ, RZ, R151.reuse ;  /* 0x000000ffff7e7224 */ /* 0x100fe200078e0097 */
[----:B------:R-:W-:Y:S01]  /*1ff0*/  MOV R100, R151 ;  /* 0x0000009700647202 */ /* 0x000fe20000000f00 */
        /* <DEDUP_REMOVED lines=14> */
[----:B------:R-:W-:Y:S01]  /*20e0*/  IMAD.MOV.U32 R88, RZ, RZ, R151 ;  /* 0x000000ffff587224 */ /* 0x000fe200078e0097 */
        /* <DEDUP_REMOVED lines=46> */
[----:B------:R-:W1:Y:S01]  /*23d0*/  MUFU.TANH R6, R25 ;  /* 0x0000001900067308 */ /* 0x000e620000002400 */
[----:B------:R-:W-:Y:S01]  /*23e0*/  FMUL.FTZ R37, R37, UR4 ;  /* 0x0000000425257c20 */ /* 0x000fe20008410000 */
[----:B------:R-:W-:Y:S01]  /*23f0*/  FMUL.FTZ R31, R31, UR4 ;  /* 0x000000041f1f7c20 */ /* 0x000fe20008410000 */
[----:B------:R-:W-:Y:S01]  /*2400*/  FMUL.FTZ R61, R61, UR4 ;  /* 0x000000043d3d7c20 */ /* 0x000fe20008410000 */
[----:B------:R-:W-:Y:S01]  /*2410*/  FMUL.FTZ R40, R40, UR4 ;  /* 0x0000000428287c20 */ /* 0x000fe20008410000 */
[----:B------:R-:W-:Y:S01]  /*2420*/  FMUL.FTZ R34, R34, UR4 ;  /* 0x0000000422227c20 */ /* 0x000fe20008410000 */
[----:B------:R-:W-:Y:S01]  /*2430*/  FMUL.FTZ R41, R41, UR4 ;  /* 0x0000000429297c20 */ /* 0x000fe20008410000 */
[----:B------:R-:W-:Y:S01]  /*2440*/  FMUL.FTZ R35, R35, UR4 ;  /* 0x0000000423237c20 */ /* 0x000fe20008410000 */
[----:B------:R2:W-:Y:S01]  /*2450*/  MUFU.TANH R99, R57 ;  /* 0x0000003900637308 */ /* 0x0005e20000002400 */
        /* <DEDUP_REMOVED lines=8> */
[----:B--2---:R-:W-:Y:S01]  /*24e0*/  IADD3 R57, R104, 0x80, -R205 ;  /* 0x0000008068397810 */ /* 0x004fe20007ffe8cd */
[----:B------:R-:W-:Y:S01]  /*24f0*/  FMUL.FTZ R65, R65, UR4 ;  /* 0x0000000441417c20 */ /* 0x000fe20008410000 */
[----:B------:R-:W-:Y:S01]  /*2500*/  FMUL.FTZ R48, R48, UR4 ;  /* 0x0000000430307c20 */ /* 0x000fe20008410000 */
[----:B------:R-:W-:Y:S01]  /*2510*/  FMUL.FTZ R42, R42, UR4 ;  /* 0x000000042a2a7c20 */ /* 0x000fe20008410000 */
[----:B------:R-:W-:Y:S01]  /*2520*/  FMUL.FTZ R71, R71, UR4 ;  /* 0x0000000447477c20 */ /* 0x000fe20008410000 */
[----:B------:R-:W-:-:S02]  /*2530*/  IMAD R8, R94, -0x80, R57 ;  /* 0xffffff805e087824 */ /* 0x000fc400078e0239 */
[----:B------:R-:W-:Y:S01]  /*2540*/  FMUL.FTZ R43, R43, UR4 ;  /* 0x000000042b2b7c20 */ /* 0x000fe20008410000 */
[----:B------:R-:W-:Y:S01]  /*2550*/  MUFU.TANH R29, R29 ;  /* 0x0000001d001d7308 */ /* 0x000fe20000002400 */
[----:B------:R-:W-:Y:S01]  /*2560*/  FMUL.FTZ R49, R49, UR4 ;  /* 0x0000000431317c20 */ /* 0x000fe20008410000 */
[----:B------:R-:W-:Y:S01]  /*2570*/  FMUL.FTZ R52, R52, UR4 ;  /* 0x0000000434347c20 */ /* 0x000fe20008410000 */
[----:B------:R-:W-:Y:S01]  /*2580*/  ISETP.GT.AND P2, PT, R8, RZ, PT ;  /* 0x000000ff0800720c */ /* 0x000fe20003f44270 */
[----:B------:R-:W-:Y:S01]  /*2590*/  FMUL.FTZ R46, R46, UR4 ;  /* 0x000000042e2e7c20 */ /* 0x000fe20008410000 */
[C---:B------:R-:W-:Y:S01]  /*25a0*/  ISETP.GT.AND P3, PT, R8.reuse, 0x1, PT ;  /* 0x000000010800780c */ /* 0x040fe20003f64270 */
[----:B------:R-:W-:Y:S01]  /*25b0*/  FMUL.FTZ R47, R47, UR4 ;  /* 0x000000042f2f7c20 */ /* 0x000fe20008410000 */
[----:B------:R-:W-:Y:S01]  /*25c0*/  ISETP.GT.AND P6, PT, R8, 0x8, PT ;  /* 0x000000080800780c */ /* 0x000fe20003fc4270 */
[----:B------:R-:W2:Y:S01]  /*25d0*/  MUFU.TANH R7, R26 ;  /* 0x0000001a00077308 */ /* 0x000ea20000002400 */
[----:B0-----:R-:W-:Y:S01]  /*25e0*/  FSEL R21, R21, -INF , P2 ;  /* 0xff80000015157808 */ /* 0x001fe20001000000 */
[----:B------:R-:W-:Y:S01]  /*25f0*/  FMUL.FTZ R53, R53, UR4 ;  /* 0x0000000435357c20 */ /* 0x000fe20008410000 */
[----:B-1----:R-:W-:Y:S01]  /*2600*/  FSEL R6, R6, -INF , P3 ;  /* 0xff80000006067808 */ /* 0x002fe20001800000 */
[----:B------:R-:W-:Y:S01]  /*2610*/  FMUL.FTZ R50, R50, UR4 ;  /* 0x0000000432327c20 */ /* 0x000fe20008410000 */
[----:B------:R-:W-:Y:S01]  /*2620*/  ISETP.GT.AND P5, PT, R8, 0x9, PT ;  /* 0x000000090800780c */ /* 0x000fe20003fa4270 */
[----:B------:R-:W-:Y:S01]  /*2630*/  FMUL.FTZ R56, R56, UR4 ;  /* 0x0000000438387c20 */ /* 0x000fe20008410000 */
[----:B---3--:R-:W-:Y:S01]  /*2640*/  FSEL R57, R28, -INF , P6 ;  /* 0xff8000001c397808 */ /* 0x008fe20003000000 */
[----:B------:R-:W0:Y:S01]  /*2650*/  MUFU.TANH R32, R32 ;  /* 0x0000002000207308 */ /* 0x000e220000002400 */
[----:B------:R-:W-:Y:S01]  /*2660*/  FMNMX.FTZ R24, R21, R6, !PT ;  /* 0x0000000615187209 */ /* 0x000fe20007810000 */
[----:B------:R-:W-:Y:S01]  /*2670*/  FMUL.FTZ R51, R51, UR4 ;  /* 0x0000000433337c20 */ /* 0x000fe20008410000 */
[----:B------:R-:W-:Y:S01]  /*2680*/  ISETP.GT.AND P4, PT, R8, 0x10, PT ;  /* 0x000000100800780c */ /* 0x000fe20003f84270 */
        /* <DEDUP_REMOVED lines=9> */
[----:B------:R-:W-:Y:S01]  /*2720*/  FMUL.FTZ R59, R59, UR4 ;  /* 0x000000043b3b7c20 */ /* 0x000fe20008410000 */
[----:B------:R-:W-:Y:S01]  /*2730*/  FMUL.FTZ R62, R62, UR4 ;  /* 0x000000043e3e7c20 */ /* 0x000fe20008410000 */
[----:B------:R-:W-:Y:S01]  /*2740*/  FMUL.FTZ R68, R68, UR4 ;  /* 0x0000000444447c20 */ /* 0x000fe20008410000 */
[----:B------:R-:W-:Y:S01]  /*2750*/  MUFU.TANH R33, R33 ;  /* 0x0000002100217308 */ /* 0x000fe20000002400 */
        /* <DEDUP_REMOVED lines=8> */
[----:B-1----:R-:W-:Y:S01]  /*27e0*/  FSEL R4, R4, -INF , P3 ;  /* 0xff80000004047808 */ /* 0x002fe20001800000 */
[----:B------:R-:W-:Y:S01]  /*27f0*/  FMUL.FTZ R74, R74, UR4 ;  /* 0x000000044a4a7c20 */ /* 0x000fe20008410000 */
[----:B------:R-:W-:Y:S01]  /*2800*/  ISETP.GT.AND P3, PT, R8, 0x18, PT ;  /* 0x000000180800780c */ /* 0x000fe20003f64270 */
        /* <DEDUP_REMOVED lines=13> */
[----:B0-----:R-:W-:Y:S01]  /*28e0*/  FSEL R11, R11, -INF , P6 ;  /* 0xff8000000b0b7808 */ /* 0x001fe20003000000 */
[----:B------:R0:W-:Y:S01]  /*28f0*/  @!P1 SYNCS.ARRIVE.TRANS64.RED.A1T0 RZ, [R3+URZ], RZ ;  /* 0x000000ff03ff99a7 */ /* 0x0001e2000810043f */
[----:B------:R-:W-:Y:S01]  /*2900*/  ISETP.GT.AND P6, PT, R8, 0x19, PT ;  /* 0x000000190800780c */ /* 0x000fe20003fc4270 */
[----:B------:R-:W-:-:S04]  /*2910*/  IMAD.MOV.U32 R104, RZ, RZ, R151 ;  /* 0x000000ffff687224 */ /* 0x000fc800078e0097 */
[----:B------:R-:W-:Y:S08]  /*2920*/  MUFU.TANH R37, R37 ;  /* 0x0000002500257308 */ /* 0x000ff00000002400 */
[----:B------:R2:W-:Y:S01]  /*2930*/  MUFU.TANH R109, R61 ;  /* 0x0000003d006d7308 */ /* 0x0005e20000002400 */
[----:B-1----:R-:W-:-:S07]  /*2940*/  FSEL R13, R13, -INF , P5 ;  /* 0xff8000000d0d7808 */ /* 0x002fce0002800000 */
[----:B------:R-:W1:Y:S01]  /*2950*/  MUFU.TANH R15, R34 ;  /* 0x00000022000f7308 */ /* 0x000e620000002400 */
[----:B--2---:R-:W-:Y:S02]  /*2960*/  FSEL R61, R29, -INF , P5 ;  /* 0xff8000001d3d7808 */ /* 0x004fe40002800000 */
[----:B------:R-:W-:Y:S02]  /*2970*/  ISETP.GT.AND P5, PT, R8, 0x20, PT ;  /* 0x000000200800780c */ /* 0x000fe40003fa4270 */
[----:B------:R-:W-:-:S03]  /*2980*/  FMNMX.FTZ R24, R61, R24, !PT ;  /* 0x000000183d187209 */ /* 0x000fc60007810000 */
[----:B------:R-:W-:Y:S01]  /*2990*/  MUFU.TANH R40, R40 ;  /* 0x0000002800287308 */ /* 0x000fe20000002400 */
[----:B------:R-:W-:-:S07]  /*29a0*/  FMNMX.FTZ R24, R69, R24, !PT ;  /* 0x0000001845187209 */ /* 0x000fce0007810000 */
[----:B------:R-:W2:Y:S01]  /*29b0*/  MUFU.TANH R25, R35 ;  /* 0x0000002300197308 */ /* 0x000ea20000002400 */
[----:B-1----:R-:W-:Y:S02]  /*29c0*/  FSEL R15, R15, -INF , P4 ;  /* 0xff8000000f0f7808 */ /* 0x002fe40002000000 */
[----:B------:R-:W-:-:S05]  /*29d0*/  ISETP.GT.AND P4, PT, R8, 0x21, PT ;  /* 0x000000210800780c */ /* 0x000fca0003f84270 */
[----:B------:R-:W1:Y:S08]  /*29e0*/  MUFU.TANH R41, R41 ;  /* 0x0000002900297308 */ /* 0x000e700000002400 */
[----:B------:R3:W-:Y:S01]  /*29f0*/  MUFU.TANH R9, R63 ;  /* 0x0000003f00097308 */ /* 0x0007e20000002400 */
[----:B--2---:R-:W-:-:S07]  /*2a00*/  FSEL R25, R25, -INF , P2 ;  /* 0xff80000019197808 */ /* 0x004fce0001000000 */
[----:B------:R-:W2:Y:S01]  /*2a10*/  MUFU.TANH R27, R38 ;  /* 0x00000026001b7308 */ /* 0x000ea20000002400 */
[----:B---3--:R-:W-:Y:S02]  /*2a20*/  FSEL R63, R33, -INF , P2 ;  /* 0xff800000213f7808 */ /* 0x008fe40001000000 */
[----:B------:R-:W-:Y:S02]  /*2a30*/  ISETP.GT.AND P2, PT, R8, 0x28, PT ;  /* 0x000000280800780c */ /* 0x000fe40003f44270 */
[----:B------:R-:W-:Y:S02]  /*2a40*/  FMNMX.FTZ R24, R63, R24, !PT ;  /* 0x000000183f187209 */ /* 0x000fe40007810000 */
[----:B-1----:R-:W-:Y:S01]  /*2a50*/  FSEL R89, R41, -INF , P4 ;  /* 0xff80000029597808 */ /* 0x002fe20002000000 */
        /* <DEDUP_REMOVED lines=24> */
[----:B------:R-:W1:Y:S01]  /*2be0*/  MUFU.TANH R49, R49 ;  /* 0x0000003100317308 */ /* 0x000e620000002400 */
[----:B------:R-:W-:-:S04]  /*2bf0*/  FMNMX.FTZ R26, R89, R26, !PT ;  /* 0x0000001a591a7209 */ /* 0x000fc80007810000 */
[----:B------:R-:W-:-:S03]  /*2c00*/  FMNMX.FTZ R26, R91, R26, !PT ;  /* 0x0000001a5b1a7209 */ /* 0x000fc60007810000 */
[----:B------:R-:W3:Y:S01]  /*2c10*/  MUFU.TANH R35, R46 ;  /* 0x0000002e00237308 */ /* 0x000ee20000002400 */
[----:B------:R-:W-:Y:S02]  /*2c20*/  FMNMX.FTZ R26, R93, R26, !PT ;  /* 0x0000001a5d1a7209 */ /* 0x000fe40007810000 */
[----:B--2---:R-:W-:Y:S02]  /*2c30*/  FSEL R33, R43, -INF , P4 ;  /* 0xff8000002b217808 */ /* 0x004fe40002000000 */
[----:B------:R-:W-:Y:S02]  /*2c40*/  ISETP.GT.AND P4, PT, R8, 0x38, PT ;  /* 0x000000380800780c */ /* 0x000fe40003f84270 */
[----:B------:R-:W-:Y:S01]  /*2c50*/  FMNMX.FTZ R26, R95, R26, !PT ;  /* 0x0000001a5f1a7209 */ /* 0x000fe20007810000 */
[----:B------:R-:W2:Y:S01]  /*2c60*/  MUFU.TANH R52, R52 ;  /* 0x0000003400347308 */ /* 0x000ea20000002400 */
[----:B-1----:R-:W-:-:S04]  /*2c70*/  FSEL R97, R49, -INF , P5 ;  /* 0xff80000031617808 */ /* 0x002fc80002800000 */
[----:B------:R-:W-:-:S03]  /*2c80*/  FMNMX.FTZ R26, R97, R26, !PT ;  /* 0x0000001a611a7209 */ /* 0x000fc60007810000 */
[----:B------:R-:W1:Y:S01]  /*2c90*/  MUFU.TANH R47, R47 ;  /* 0x0000002f002f7308 */ /* 0x000e620000002400 */
[----:B---3--:R-:W-:Y:S02]  /*2ca0*/  FSEL R35, R35, -INF , P2 ;  /* 0xff80000023237808 */ /* 0x008fe40001000000 */
[----:B------:R-:W-:-:S05]  /*2cb0*/  ISETP.GT.AND P2, PT, R8, 0x39, PT ;  /* 0x000000390800780c */ /* 0x000fca0003f44270 */
[----:B------:R-:W3:Y:S01]  /*2cc0*/  MUFU.TANH R53, R53 ;  /* 0x0000003500357308 */ /* 0x000ee20000002400 */
[----:B--2---:R-:W-:-:S04]  /*2cd0*/  FSEL R101, R52, -INF , P4 ;  /* 0xff80000034657808 */ /* 0x004fc80002000000 */
[----:B------:R-:W-:-:S03]  /*2ce0*/  FMNMX.FTZ R26, R101, R26, !PT ;  /* 0x0000001a651a7209 */ /* 0x000fc60007810000 */
[----:B------:R-:W2:Y:S01]  /*2cf0*/  MUFU.TANH R50, R50 ;  /* 0x0000003200327308 */ /* 0x000ea20000002400 */
[----:B-1----:R-:W-:Y:S02]  /*2d00*/  FSEL R37, R47, -INF , P3 ;  /* 0xff8000002f257808 */ /* 0x002fe40001800000 */
[----:B------:R-:W-:-:S05]  /*2d10*/  ISETP.GT.AND P3, PT, R8, 0x40, PT ;  /* 0x000000400800780c */ /* 0x000fca0003f64270 */
[----:B------:R-:W1:Y:S01]  /*2d20*/  MUFU.TANH R56, R56 ;  /* 0x0000003800387308 */ /* 0x000e620000002400 */
[----:B---3--:R-:W-:-:S04]  /*2d30*/  FSEL R107, R53, -INF , P2 ;  /* 0xff800000356b7808 */ /* 0x008fc80001000000 */
[----:B------:R-:W-:-:S03]  /*2d40*/  FMNMX.FTZ R26, R107, R26, !PT ;  /* 0x0000001a6b1a7209 */ /* 0x000fc60007810000 */
[----:B------:R-:W3:Y:S01]  /*2d50*/  MUFU.TANH R51, R51 ;  /* 0x0000003300337308 */ /* 0x000ee20000002400 */
[----:B--2---:R-:W-:Y:S02]  /*2d60*/  FSEL R39, R50, -INF , P6 ;  /* 0xff80000032277808 */ /* 0x004fe40003000000 */
[----:B------:R-:W-:-:S04]  /*2d70*/  ISETP.GT.AND P6, PT, R8, 0x41, PT ;  /* 0x000000410800780c */ /* 0x000fc80003fc4270 */
[----:B------:R-:W-:Y:S01]  /*2d80*/  FSEL R99, R99, -INF , P6 ;  /* 0xff80000063637808 */ /* 0x000fe20003000000 */
[----:B------:R-:W2:Y:S01]  /*2d90*/  MUFU.TANH R54, R54 ;  /* 0x0000003600367308 */ /* 0x000ea20000002400 */
[----:B-1----:R-:W-:-:S04]  /*2da0*/  FSEL R105, R56, -INF , P3 ;  /* 0xff80000038697808 */ /* 0x002fc80001800000 */
[----:B------:R-:W-:-:S03]  /*2db0*/  FMNMX.FTZ R26, R105, R26, !PT ;  /* 0x0000001a691a7209 */ /* 0x000fc60007810000 */
[----:B------:R-:W1:Y:S01]  /*2dc0*/  MUFU.TANH R60, R60 ;  /* 0x0000003c003c7308 */ /* 0x000e620000002400 */
[----:B---3--:R-:W-:Y:S02]  /*2dd0*/  FSEL R41, R51, -INF , P5 ;  /* 0xff80000033297808 */ /* 0x008fe40002800000 */
[----:B------:R-:W-:Y:S02]  /*2de0*/  ISETP.GT.AND P5, PT, R8, 0x48, PT ;  /* 0x000000480800780c */ /* 0x000fe40003fa4270 */
[----:B------:R-:W-:-:S03]  /*2df0*/  FMNMX.FTZ R26, R99, R26, !PT ;  /* 0x0000001a631a7209 */ /* 0x000fc60007810000 */
[----:B------:R-:W3:Y:S01]  /*2e00*/  MUFU.TANH R55, R55 ;  /* 0x0000003700377308 */ /* 0x000ee20000002400 */
[----:B--2---:R-:W-:Y:S02]  /*2e10*/  FSEL R43, R54, -INF , P4 ;  /* 0xff800000362b7808 */ /* 0x004fe40002000000 */
[----:B------:R-:W-:-:S04]  /*2e20*/  ISETP.GT.AND P4, PT, R8, 0x49, PT ;  /* 0x000000490800780c */ /* 0x000fc80003f84270 */
[----:B------:R-:W-:Y:S01]  /*2e30*/  FSEL R109, R109, -INF , P4 ;  /* 0xff8000006d6d7808 */ /* 0x000fe20002000000 */
[----:B------:R-:W2:Y:S01]  /*2e40*/  MUFU.TANH R58, R58 ;  /* 0x0000003a003a7308 */ /* 0x000ea20000002400 */
[----:B-1----:R-:W-:Y:S02]  /*2e50*/  FSEL R103, R60, -INF , P5 ;  /* 0xff8000003c677808 */ /* 0x002fe40002800000 */
[----:B------:R-:W-:Y:S02]  /*2e60*/  FSEL R53, R9, -INF , P4 ;  /* 0xff80000009357808 */ /* 0x000fe40002000000 */
[----:B------:R-:W-:Y:S02]  /*2e70*/  FMNMX.FTZ R26, R103, R26, !PT ;  /* 0x0000001a671a7209 */ /* 0x000fe40007810000 */
[----:B------:R-:W-:Y:S01]  /*2e80*/  ISETP.GT.AND P4, PT, R8, 0x60, PT ;  /* 0x000000600800780c */ /* 0x000fe20003f84270 */
[----:B------:R-:W1:Y:S01]  /*2e90*/  MUFU.TANH R64, R64 ;  /* 0x0000004000407308 */ /* 0x000e620000002400 */
[----:B---3--:R-:W-:-:S02]  /*2ea0*/  FSEL R45, R55, -INF , P2 ;  /* 0xff800000372d7808 */ /* 0x008fc40001000000 */
[----:B------:R-:W-:Y:S02]  /*2eb0*/  ISETP.GT.AND P2, PT, R8, 0x50, PT ;  /* 0x000000500800780c */ /* 0x000fe40003f44270 */
        /* <DEDUP_REMOVED lines=11> */
[----:B------:R-:W-:Y:S02]  /*2f70*/  FMNMX.FTZ R26, R113, R26, !PT ;  /* 0x0000001a711a7209 */ /* 0x000fe40007810000 */
[----:B------:R-:W-:Y:S01]  /*2f80*/  FSEL R59, R10, -INF , P3 ;  /* 0xff8000000a3b7808 */ /* 0x000fe20001800000 */
[----:B------:R-:W3:Y:S01]  /*2f90*/  MUFU.TANH R14, R14 ;  /* 0x0000000e000e7308 */ /* 0x000ee20000002400 */
[----:B--2---:R-:W-:Y:S02]  /*2fa0*/  FSEL R51, R62, -INF , P5 ;  /* 0xff8000003e337808 */ /* 0x004fe40002800000 */
[----:B------:R-:W-:-:S02]  /*2fb0*/  ISETP.GT.AND P5, PT, R8, 0x59, PT ;  /* 0x000000590800780c */ /* 0x000fc40003fa4270 */
[----:B------:R-:W-:-:S03]  /*2fc0*/  ISETP.GT.AND P3, PT, R8, 0x61, PT ;  /* 0x000000610800780c */ /* 0x000fc60003f64270 */
[----:B------:R-:W2:Y:S01]  /*2fd0*/  MUFU.TANH R72, R72 ;  /* 0x0000004800487308 */ /* 0x000ea20000002400 */
[----:B-1----:R-:W-:-:S04]  /*2fe0*/  FSEL R115, R68, -INF , P6 ;  /* 0xff80000044737808 */ /* 0x002fc80003000000 */
[----:B------:R-:W-:-:S03]  /*2ff0*/  FMNMX.FTZ R26, R115, R26, !PT ;  /* 0x0000001a731a7209 */ /* 0x000fc60007810000 */
[----:B------:R-:W1:Y:S01]  /*3000*/  MUFU.TANH R66, R66 ;  /* 0x0000004200427308 */ /* 0x000e620000002400 */
[----:B---3--:R-:W-:-:S04]  /*3010*/  FSEL R117, R14, -INF , P5 ;  /* 0xff8000000e757808 */ /* 0x008fc80002800000 */
[----:B------:R-:W-:-:S03]  /*3020*/  FMNMX.FTZ R26, R117, R26, !PT ;  /* 0x0000001a751a7209 */ /* 0x000fc60007810000 */
        /* <DEDUP_REMOVED lines=11> */
[----:B------:R-:W-:-:S05]  /*30e0*/  ISETP.GT.AND P6, PT, R8, 0x69, PT ;  /* 0x000000690800780c */ /* 0x000fca0003fc4270 */
[----:B------:R-:W2:Y:S01]  /*30f0*/  MUFU.TANH R74, R74 ;  /* 0x0000004a004a7308 */ /* 0x000ea20000002400 */
[----:B-1----:R-:W-:-:S04]  /*3100*/  FSEL R123, R76, -INF , P2 ;  /* 0xff8000004c7b7808 */ /* 0x002fc80001000000 */
[----:B------:R-:W-:-:S03]  /*3110*/  FMNMX.FTZ R26, R123, R26, !PT ;  /* 0x0000001a7b1a7209 */ /* 0x000fc60007810000 */
[----:B------:R-:W1:Y:S01]  /*3120*/  MUFU.TANH R80, R80 ;  /* 0x0000005000507308 */ /* 0x000e620000002400 */
[----:B---3--:R-:W-:-:S04]  /*3130*/  FSEL R125, R77, -INF , P6 ;  /* 0xff8000004d7d7808 */ /* 0x008fc80003000000 */
[----:B------:R-:W-:-:S03]  /*3140*/  FMNMX.FTZ R26, R125, R26, !PT ;  /* 0x0000001a7d1a7209 */ /* 0x000fc60007810000 */
[----:B------:R3:W4:Y:S01]  /*3150*/  MUFU.TANH R24, R75 ;  /* 0x0000004b00187308 */ /* 0x0007220000002400 */
[----:B--2---:R-:W-:Y:S02]  /*3160*/  FSEL R77, R74, -INF , P4 ;  /* 0xff8000004a4d7808 */ /* 0x004fe40002000000 */
[----:B------:R-:W-:-:S05]  /*3170*/  ISETP.GT.AND P4, PT, R8, 0x71, PT ;  /* 0x000000710800780c */ /* 0x000fca0003f84270 */
[----:B------:R4:W2:Y:S01]  /*3180*/  MUFU.TANH R129, R81 ;  /* 0x0000005100817308 */ /* 0x0008a20000002400 */
[----:B---3--:R-:W-:Y:S02]  /*3190*/  FSEL R75, R20, -INF , P5 ;  /* 0xff800000144b7808 */ /* 0x008fe40002800000 */
[----:B------:R-:W-:-:S04]  /*31a0*/  ISETP.GT.AND P5, PT, R8, 0x70, PT ;  /* 0x000000700800780c */ /* 0x000fc80003fa4270 */
[----:B-1----:R-:W-:Y:S01]  /*31b0*/  FSEL R127, R80, -INF , P5 ;  /* 0xff800000507f7808 */ /* 0x002fe20002800000 */
[----:B------:R-:W1:Y:S01]  /*31c0*/  MUFU.TANH R78, R78 ;  /* 0x0000004e004e7308 */ /* 0x000e620000002400 */
[----:B----4-:R-:W-:Y:S02]  /*31d0*/  FSEL R81, R24, -INF , P3 ;  /* 0xff80000018517808 */ /* 0x010fe40001800000 */
[----:B------:R-:W-:Y:S02]  /*31e0*/  ISETP.GT.AND P3, PT, R8, 0x78, PT ;  /* 0x000000780800780c */ /* 0x000fe40003f64270 */
[----:B------:R-:W-:-:S03]  /*31f0*/  FMNMX.FTZ R26, R127, R26, !PT ;  /* 0x0000001a7f1a7209 */ /* 0x000fc60007810000 */
[----:B------:R-:W3:Y:S01]  /*3200*/  MUFU.TANH R84, R84 ;  /* 0x0000005400547308 */ /* 0x000ee20000002400 */
[----:B--2---:R-:W-:-:S04]  /*3210*/  FSEL R129, R129, -INF , P4 ;  /* 0xff80000081817808 */ /* 0x004fc80002000000 */
[----:B------:R-:W-:-:S03]  /*3220*/  FMNMX.FTZ R26, R129, R26, !PT ;  /* 0x0000001a811a7209 */ /* 0x000fc60007810000 */
[----:B------:R1:W2:Y:S08]  /*3230*/  MUFU.TANH R133, R85 ;  /* 0x0000005500857308 */ /* 0x0002b00000002400 */
[----:B------:R-:W4:Y:S01]  /*3240*/  MUFU.TANH R82, R82 ;  /* 0x0000005200527308 */ /* 0x000f220000002400 */
[----:B-1----:R-:W-:Y:S02]  /*3250*/  FSEL R85, R78, -INF , P2 ;  /* 0xff8000004e557808 */ /* 0x002fe40001000000 */
[----:B------:R-:W-:Y:S01]  /*3260*/  ISETP.GT.AND P2, PT, R8, 0x79, PT ;  /* 0x000000790800780c */ /* 0x000fe20003f44270 */
[----:B------:R-:W-:Y:S01]  /*3270*/  IMAD.U32 R8, RZ, RZ, UR5 ;  /* 0x00000005ff087e24 */ /* 0x000fe2000f8e00ff */
[----:B---3--:R-:W-:-:S03]  /*3280*/  FSEL R131, R84, -INF , P3 ;  /* 0xff80000054837808 */ /* 0x008fc60001800000 */
[----:B------:R-:W1:Y:S01]  /*3290*/  MUFU.TANH R83, R83 ;  /* 0x0000005300537308 */ /* 0x000e620000002400 */
[----:B--2---:R-:W-:Y:S02]  /*32a0*/  FSEL R133, R133, -INF , P2 ;  /* 0xff80000085857808 */ /* 0x004fe40001000000 */
[----:B------:R-:W-:-:S04]  /*32b0*/  FMNMX.FTZ R26, R131, R26, !PT ;  /* 0x0000001a831a7209 */ /* 0x000fc80007810000 */
[----:B------:R-:W-:Y:S01]  /*32c0*/  FMNMX.FTZ R26, R133, R26, !PT ;  /* 0x0000001a851a7209 */ /* 0x000fe20007810000 */
[----:B------:R-:W2:Y:S04]  /*32d0*/  MUFU.TANH R86, R86 ;  /* 0x0000005600567308 */ /* 0x000ea80000002400 */
[----:B------:R-:W3:Y:S02]  /*32e0*/  SHFL.BFLY PT, R9, R26, 0x2, 0x1f ;  /* 0x0c401f001a097f89 */ /* 0x000ee400000e0000 */
[----:B---3--:R-:W-:-:S05]  /*32f0*/  FMNMX.FTZ R14, R26, R9, !PT ;  /* 0x000000091a0e7209 */ /* 0x008fca0007810000 */
[----:B------:R-:W3:Y:S02]  /*3300*/  SHFL.BFLY PT, R9, R14, 0x1, 0x1f ;  /* 0x0c201f000e097f89 */ /* 0x000ee400000e0000 */
[----:B---3--:R-:W-:Y:S02]  /*3310*/  FMNMX.FTZ R9, R14, R9, !PT ;  /* 0x000000090e097209 */ /* 0x008fe40007810000 */
[----:B------:R-:W3:Y:S02]  /*3320*/  MUFU.TANH R14, R87 ;  /* 0x00000057000e7308 */ /* 0x000ee40000002400 */
[C---:B------:R-:W-:Y:S01]  /*3330*/  FSETP.NEU.FTZ.AND P0, PT, R9.reuse, -INF , PT ;  /* 0xff8000000900780b */ /* 0x040fe20003f1d000 */
[----:B------:R-:W-:-:S05]  /*3340*/  FMUL.FTZ R10, R9, R8 ;  /* 0x00000008090a7220 */ /* 0x000fca0000410000 */
[----:B------:R-:W-:Y:S02]  /*3350*/  FSEL R10, R10, RZ, P0 ;  /* 0x000000ff0a0a7208 */ /* 0x000fe40000000000 */
[----:B------:R-:W-:Y:S02]  /*3360*/  ISETP.NE.AND P0, PT, R12, RZ, PT ;  /* 0x000000ff0c00720c */ /* 0x000fe40003f05270 */
[----:B------:R5:W0:Y:S01]  /*3370*/  MUFU.TANH R12, R79 ;  /* 0x0000004f000c7308 */ /* 0x000a220000002400 */
[-CC-:B------:R-:W-:Y:S01]  /*3380*/  FFMA.FTZ R174, R91, R8.reuse, -R10.reuse ;  /* 0x000000085bae7223 */ /* 0x180fe2000001080a */
[----:B----4-:R-:W-:Y:S01]  /*3390*/  FSEL R91, R82, -INF , P5 ;  /* 0xff800000525b7808 */ /* 0x010fe20002800000 */
[-CC-:B------:R-:W-:Y:S01]  /*33a0*/  FFMA.FTZ R168, R95, R8.reuse, -R10.reuse ;  /* 0x000000085fa87223 */ /* 0x180fe2000001080a */
[----:B-1----:R-:W-:Y:S01]  /*33b0*/  FSEL R95, R83, -INF , P4 ;  /* 0xff800000535f7808 */ /* 0x002fe20002000000 */
[-CC-:B------:R-:W-:Y:S01]  /*33c0*/  FFMA.FTZ R176, R69, R8.reuse, -R10.reuse ;  /* 0x0000000845b07223 */ /* 0x180fe2000001080a */
[-CC-:B------:R-:W-:Y:S01]  /*33d0*/  FFMA.FTZ R69, R97, R8.reuse, -R10.reuse ;  /* 0x0000000861457223 */ /* 0x180fe2000001080a */
[----:B--2---:R-:W-:Y:S01]  /*33e0*/  FSEL R97, R86, -INF , P3 ;  /* 0xff80000056617808 */ /* 0x004fe20001800000 */
[-CC-:B------:R-:W-:Y:S01]  /*33f0*/  FFMA.FTZ R170, R101, R8.reuse, -R10.reuse ;  /* 0x0000000865aa7223 */ /* 0x180fe2000001080a */
[--C-:B-----5:R-:W-:Y:S01]  /*3400*/  FFMA.FTZ R79, R6, R8, -R10.reuse ;  /* 0x00000008064f7223 */ /* 0x120fe2000001080a */
[----:B------:R-:W-:Y:S01]  /*3410*/  FMNMX.FTZ R6, R7, R4, !PT ;  /* 0x0000000407067209 */ /* 0x000fe20007810000 */
[-CC-:B------:R-:W-:Y:S01]  /*3420*/  FFMA.FTZ R180, R21, R8.reuse, -R10.reuse ;  /* 0x0000000815b47223 */ /* 0x180fe2000001080a */
[----:B---3--:R-:W-:Y:S01]  /*3430*/  FSEL R101, R14, -INF , P2 ;  /* 0xff8000000e657808 */ /* 0x008fe20001000000 */
[--C-:B------:R-:W-:Y:S01]  /*3440*/  FFMA.FTZ R182, R57, R8, -R10.reuse ;  /* 0x0000000839b67223 */ /* 0x100fe2000001080a */
[----:B------:R-:W-:Y:S01]  /*3450*/  FMNMX.FTZ R6, R11, R6, !PT ;  /* 0x000000060b067209 */ /* 0x000fe20007810000 */
[----:B------:R-:W-:Y:S01]  /*3460*/  MUFU.EX2 R79, R79 ;  /* 0x0000004f004f7308 */ /* 0x000fe20000000800 */
[-CC-:B------:R-:W-:Y:S01]  /*3470*/  FFMA.FTZ R57, R61, R8.reuse, -R10.reuse ;  /* 0x000000083d397223 */ /* 0x180fe2000001080a */
[----:B0-----:R-:W-:Y:S01]  /*3480*/  FSEL R87, R12, -INF , P6 ;  /* 0xff8000000c577808 */ /* 0x001fe20003000000 */
[--C-:B------:R-:W-:Y:S01]  /*3490*/  FFMA.FTZ R61, R63, R8, -R10.reuse ;  /* 0x000000083f3d7223 */ /* 0x100fe2000001080a */
[----:B------:R-:W-:Y:S01]  /*34a0*/  FMNMX.FTZ R6, R13, R6, !PT ;  /* 0x000000060d067209 */ /* 0x000fe20007810000 */
[-CC-:B------:R-:W-:Y:S01]  /*34b0*/  FFMA.FTZ R178, R67, R8.reuse, -R10.reuse ;  /* 0x0000000843b27223 */ /* 0x180fe2000001080a */
[-CC-:B------:R-:W-:Y:S01]  /*34c0*/  FFMA.FTZ R63, R65, R8.reuse, -R10.reuse ;  /* 0x00000008413f7223 */ /* 0x180fe2000001080a */
[--C-:B------:R-:W-:Y:S01]  /*34d0*/  FFMA.FTZ R172, R71, R8, -R10.reuse ;  /* 0x0000000847ac7223 */ /* 0x100fe2000001080a */
[----:B------:R-:W-:Y:S01]  /*34e0*/  FMNMX.FTZ R6, R15, R6, !PT ;  /* 0x000000060f067209 */ /* 0x000fe20007810000 */
[----:B------:R-:W0:Y:S01]  /*34f0*/  MUFU.EX2 R180, R180 ;  /* 0x000000b400b47308 */ /* 0x000e220000000800 */
[-CC-:B------:R-:W-:Y:S01]  /*3500*/  FFMA.FTZ R65, R89, R8.reuse, -R10.reuse ;  /* 0x0000000859417223 */ /* 0x180fe2000001080a */
[--C-:B------:R-:W-:Y:S01]  /*3510*/  FFMA.FTZ R67, R93, R8, -R10.reuse ;  /* 0x000000085d437223 */ /* 0x100fe2000001080a */
[----:B------:R-:W-:Y:S01]  /*3520*/  FMNMX.FTZ R6, R25, R6, !PT ;  /* 0x0000000619067209 */ /* 0x000fe20007810000 */
[-CC-:B------:R-:W-:Y:S01]  /*3530*/  FFMA.FTZ R71, R107, R8.reuse, -R10.reuse ;  /* 0x000000086b477223 */ /* 0x180fe2000001080a */
[-CC-:B------:R-:W-:Y:S01]  /*3540*/  FFMA.FTZ R152, R105, R8.reuse, -R10.reuse ;  /* 0x0000000869987223 */ /* 0x180fe2000001080a */
[--C-:B------:R-:W-:Y:S01]  /*3550*/  FFMA.FTZ R83, R99, R8, -R10.reuse ;  /* 0x0000000863537223 */ /* 0x100fe2000001080a */
[----:B------:R-:W-:Y:S01]  /*3560*/  FMNMX.FTZ R6, R27, R6, !PT ;  /* 0x000000061b067209 */ /* 0x000fe20007810000 */
[----:B------:R-:W1:Y:S01]  /*3570*/  MUFU.EX2 R182, R182 ;  /* 0x000000b600b67308 */ /* 0x000e620000000800 */
[-CC-:B------:R-:W-:Y:S01]  /*3580*/  FFMA.FTZ R154, R103, R8.reuse, -R10.reuse ;  /* 0x00000008679a7223 */ /* 0x180fe2000001080a */
[--C-:B------:R-:W-:Y:S01]  /*3590*/  FFMA.FTZ R89, R109, R8, -R10.reuse ;  /* 0x000000086d597223 */ /* 0x100fe2000001080a */
[----:B------:R-:W-:Y:S01]  /*35a0*/  FMNMX.FTZ R6, R29, R6, !PT ;  /* 0x000000061d067209 */ /* 0x000fe20007810000 */
[-CC-:B------:R-:W-:Y:S01]  /*35b0*/  FFMA.FTZ R156, R111, R8.reuse, -R10.reuse ;  /* 0x000000086f9c7223 */ /* 0x180fe2000001080a */
[-CC-:B------:R-:W-:Y:S01]  /*35c0*/  FFMA.FTZ R93, R113, R8.reuse, -R10.reuse ;  /* 0x00000008715d7223 */ /* 0x180fe2000001080a */
[--C-:B------:R-:W-:Y:S01]  /*35d0*/  FFMA.FTZ R158, R115, R8, -R10.reuse ;  /* 0x00000008739e7223 */ /* 0x100fe2000001080a */
[----:B------:R-:W-:Y:S01]  /*35e0*/  FMNMX.FTZ R6, R31, R6, !PT ;  /* 0x000000061f067209 */ /* 0x000fe20007810000 */
[----:B------:R-:W2:Y:S01]  /*35f0*/  MUFU.EX2 R57, R57 ;  /* 0x0000003900397308 */ /* 0x000ea20000000800 */
[-CC-:B------:R-:W-:Y:S01]  /*3600*/  FFMA.FTZ R99, R117, R8.reuse, -R10.reuse ;  /* 0x0000000875637223 */ /* 0x180fe2000001080a */
[--C-:B------:R-:W-:Y:S01]  /*3610*/  FFMA.FTZ R160, R119, R8, -R10.reuse ;  /* 0x0000000877a07223 */ /* 0x100fe2000001080a */
[----:B------:R-:W-:Y:S01]  /*3620*/  FMNMX.FTZ R6, R33, R6, !PT ;  /* 0x0000000621067209 */ /* 0x000fe20007810000 */
[-CC-:B------:R-:W-:Y:S01]  /*3630*/  FFMA.FTZ R103, R121, R8.reuse, -R10.reuse ;  /* 0x0000000879677223 */ /* 0x180fe2000001080a */
[-CC-:B------:R-:W-:Y:S01]  /*3640*/  FFMA.FTZ R162, R123, R8.reuse, -R10.reuse ;  /* 0x000000087ba27223 */ /* 0x180fe2000001080a */
[--C-:B------:R-:W-:Y:S01]  /*3650*/  FFMA.FTZ R105, R125, R8, -R10.reuse ;  /* 0x000000087d697223 */ /* 0x100fe2000001080a */
[----:B------:R-:W-:Y:S01]  /*3660*/  FMNMX.FTZ R6, R35, R6, !PT ;  /* 0x0000000623067209 */ /* 0x000fe20007810000 */
[----:B------:R-:W3:Y:S01]  /*3670*/  MUFU.EX2 R176, R176 ;  /* 0x000000b000b07308 */ /* 0x000ee20000000800 */
[-CC-:B------:R-:W-:Y:S01]  /*3680*/  FFMA.FTZ R164, R127, R8.reuse, -R10.reuse ;  /* 0x000000087fa47223 */ /* 0x180fe2000001080a */
[--C-:B------:R-:W-:Y:S01]  /*3690*/  FFMA.FTZ R107, R129, R8, -R10.reuse ;  /* 0x00000008816b7223 */ /* 0x100fe2000001080a */
[----:B------:R-:W-:Y:S01]  /*36a0*/  FMNMX.FTZ R6, R37, R6, !PT ;  /* 0x0000000625067209 */ /* 0x000fe20007810000 */
[-CC-:B------:R-:W-:Y:S01]  /*36b0*/  FFMA.FTZ R166, R131, R8.reuse, -R10.reuse ;  /* 0x0000000883a67223 */ /* 0x180fe2000001080a */
[----:B------:R-:W-:Y:S01]  /*36c0*/  FFMA.FTZ R109, R133, R8, -R10 ;  /* 0x00000008856d7223 */ /* 0x000fe2000001080a */
[--C-:B------:R-:W-:Y:S01]  /*36d0*/  IMAD.MOV.U32 R133, RZ, RZ, R151.reuse ;  /* 0x000000ffff857224 */ /* 0x100fe200078e0097 */
[----:B------:R-:W-:Y:S01]  /*36e0*/  FMNMX.FTZ R6, R39, R6, !PT ;  /* 0x0000000627067209 */ /* 0x000fe20007810000 */
[----:B------:R-:W4:Y:S01]  /*36f0*/  MUFU.EX2 R61, R61 ;  /* 0x0000003d003d7308 */ /* 0x000f220000000800 */
[----:B------:R-:W-:-:S02]  /*3700*/  IMAD.MOV.U32 R131, RZ, RZ, R151 ;  /* 0x000000ffff837224 */ /* 0x000fc400078e0097 */
[----:B------:R-:W-:Y:S01]  /*3710*/  FMNMX.FTZ R6, R41, R6, !PT ;  /* 0x0000000629067209 */ /* 0x000fe20007810000 */
[--C-:B------:R-:W-:Y:S02]  /*3720*/  IMAD.MOV.U32 R129, RZ, RZ, R151.reuse ;  /* 0x000000ffff817224 */ /* 0x100fe400078e0097 */
[--C-:B------:R-:W-:Y:S01]  /*3730*/  IMAD.MOV.U32 R127, RZ, RZ, R151.reuse ;  /* 0x000000ffff7f7224 */ /* 0x100fe200078e0097 */
[----:B------:R-:W-:Y:S01]  /*3740*/  FMNMX.FTZ R6, R43, R6, !PT ;  /* 0x000000062b067209 */ /* 0x000fe20007810000 */
[----:B------:R-:W5:Y:S01]  /*3750*/  MUFU.EX2 R178, R178 ;  /* 0x000000b200b27308 */ /* 0x000f620000000800 */
[--C-:B------:R-:W-:Y:S02]  /*3760*/  IMAD.MOV.U32 R125, RZ, RZ, R151.reuse ;  /* 0x000000ffff7d7224 */ /* 0x100fe400078e0097 */
[----:B------:R-:W-:Y:S01]  /*3770*/  FMNMX.FTZ R6, R45, R6, !PT ;  /* 0x000000062d067209 */ /* 0x000fe20007810000 */
[--C-:B------:R-:W-:Y:S02]  /*3780*/  IMAD.MOV.U32 R123, RZ, RZ, R151.reuse ;  /* 0x000000ffff7b7224 */ /* 0x100fe400078e0097 */
[--C-:B------:R-:W-:Y:S01]  /*3790*/  IMAD.MOV.U32 R121, RZ, RZ, R151.reuse ;  /* 0x000000ffff797224 */ /* 0x100fe200078e0097 */
[----:B------:R-:W-:Y:S01]  /*37a0*/  FMNMX.FTZ R6, R47, R6, !PT ;  /* 0x000000062f067209 */ /* 0x000fe20007810000 */
[----:B------:R-:W5:Y:S01]  /*37b0*/  MUFU.EX2 R63, R63 ;  /* 0x0000003f003f7308 */ /* 0x000f620000000800 */
[----:B------:R-:W-:-:S02]  /*37c0*/  IMAD.MOV.U32 R119, RZ, RZ, R151 ;  /* 0x000000ffff777224 */ /* 0x000fc400078e0097 */
[----:B------:R-:W-:Y:S01]  /*37d0*/  FMNMX.FTZ R6, R49, R6, !PT ;  /* 0x0000000631067209 */ /* 0x000fe20007810000 */
[--C-:B------:R-:W-:Y:S02]  /*37e0*/  IMAD.MOV.U32 R117, RZ, RZ, R151.reuse ;  /* 0x000000ffff757224 */ /* 0x100fe400078e0097 */
[--C-:B------:R-:W-:Y:S01]  /*37f0*/  IMAD.MOV.U32 R115, RZ, RZ, R151.reuse ;  /* 0x000000ffff737224 */ /* 0x100fe200078e0097 */
[----:B------:R-:W-:Y:S01]  /*3800*/  FMNMX.FTZ R6, R51, R6, !PT ;  /* 0x0000000633067209 */ /* 0x000fe20007810000 */
[----:B------:R-:W-:Y:S01]  /*3810*/  MUFU.EX2 R172, R172 ;  /* 0x000000ac00ac7308 */ /* 0x000fe20000000800 */
[--C-:B------:R-:W-:Y:S02]  /*3820*/  IMAD.MOV.U32 R113, RZ, RZ, R151.reuse ;  /* 0x000000ffff717224 */ /* 0x100fe400078e0097 */
[----:B------:R-:W-:Y:S01]  /*3830*/  FMNMX.FTZ R6, R53, R6, !PT ;  /* 0x0000000635067209 */ /* 0x000fe20007810000 */
[----:B------:R-:W-:-:S03]  /*3840*/  IMAD.MOV.U32 R111, RZ, RZ, R151 ;  /* 0x000000ffff6f7224 */ /* 0x000fc600078e0097 */
[----:B------:R-:W-:Y:S01]  /*3850*/  FMNMX.FTZ R6, R55, R6, !PT ;  /* 0x0000000637067209 */ /* 0x000fe20007810000 */
[----:B------:R-:W-:Y:S03]  /*3860*/  MUFU.EX2 R65, R65 ;  /* 0x0000004100417308 */ /* 0x000fe60000000800 */
[----:B------:R-:W-:-:S04]  /*3870*/  FMNMX.FTZ R6, R59, R6, !PT ;  /* 0x000000063b067209 */ /* 0x000fc80007810000 */
        /* <DEDUP_REMOVED lines=14> */
[----:B------:R-:W-:-:S05]  /*3960*/  FMNMX.FTZ R6, R101, R6, !PT ;  /* 0x0000000665067209 */ /* 0x000fca0007810000 */
[----:B------:R-:W0:Y:S01]  /*3970*/  SHFL.BFLY PT, R21, R6, 0x2, 0x1f ;  /* 0x0c401f0006157f89 */ /* 0x000e2200000e0000 */
[----:B------:R-:W-:Y:S08]  /*3980*/  MUFU.EX2 R71, R71 ;  /* 0x0000004700477308 */ /* 0x000ff00000000800 */
[----:B------:R-:W-:Y:S08]  /*3990*/  MUFU.EX2 R152, R152 ;  /* 0x0000009800987308 */ /* 0x000ff00000000800 */
[----:B------:R-:W-:Y:S01]  /*39a0*/  MUFU.EX2 R83, R83 ;  /* 0x0000005300537308 */ /* 0x000fe20000000800 */
[----:B0-----:R-:W-:-:S07]  /*39b0*/  FMNMX.FTZ R12, R6, R21, !PT ;  /* 0x00000015060c7209 */ /* 0x001fce0007810000 */
[----:B------:R-:W-:Y:S01]  /*39c0*/  MUFU.EX2 R154, R154 ;  /* 0x0000009a009a7308 */ /* 0x000fe20000000800 */
[----:B------:R-:W0:Y:S07]  /*39d0*/  SHFL.BFLY PT, R21, R12, 0x1, 0x1f ;  /* 0x0c201f000c157f89 */ /* 0x000e2e00000e0000 */
[----:B------:R-:W-:Y:S08]  /*39e0*/  MUFU.EX2 R89, R89 ;  /* 0x0000005900597308 */ /* 0x000ff00000000800 */
[----:B------:R-:W-:Y:S08]  /*39f0*/  MUFU.EX2 R156, R156 ;  /* 0x0000009c009c7308 */ /* 0x000ff00000000800 */
[----:B------:R-:W-:Y:S01]  /*3a00*/  MUFU.EX2 R93, R93 ;  /* 0x0000005d005d7308 */ /* 0x000fe20000000800 */
[----:B0-----:R-:W-:-:S04]  /*3a10*/  FMNMX.FTZ R21, R12, R21, !PT ;  /* 0x000000150c157209 */ /* 0x001fc80007810000 */
[C---:B------:R-:W-:Y:S01]  /*3a20*/  FSETP.NEU.FTZ.AND P2, PT, R21.reuse, -INF , PT ;  /* 0xff8000001500780b */ /* 0x040fe20003f5d000 */
[----:B------:R-:W-:Y:S02]  /*3a30*/  FMUL.FTZ R6, R21, R8 ;  /* 0x0000000815067220 */ /* 0x000fe40000410000 */
[----:B------:R-:W-:Y:S03]  /*3a40*/  MUFU.EX2 R158, R158 ;  /* 0x0000009e009e7308 */ /* 0x000fe60000000800 */
[----:B------:R-:W-:-:S05]  /*3a50*/  FSEL R32, R6, RZ, P2 ;  /* 0x000000ff06207208 */ /* 0x000fca0001000000 */
[----:B------:R-:W-:Y:S01]  /*3a60*/  MUFU.EX2 R99, R99 ;  /* 0x0000006300637308 */ /* 0x000fe20000000800 */
[-CC-:B------:R-:W-:Y:S01]  /*3a70*/  FFMA.FTZ R181, R7, R8.reuse, -R32.reuse ;  /* 0x0000000807b57223 */ /* 0x180fe20000010820 */
[-CC-:B------:R-:W-:Y:S01]  /*3a80*/  FFMA.FTZ R6, R4, R8.reuse, -R32.reuse ;  /* 0x0000000804067223 */ /* 0x180fe20000010820 */
[-CC-:B------:R-:W-:Y:S01]  /*3a90*/  FFMA.FTZ R183, R11, R8.reuse, -R32.reuse ;  /* 0x000000080bb77223 */ /* 0x180fe20000010820 */
[----:B------:R-:W-:Y:S01]  /*3aa0*/  FADD.FTZ R7, R180, R79 ;  /* 0x0000004fb4077221 */ /* 0x000fe20000010000 */
[-CC-:B------:R-:W-:Y:S01]  /*3ab0*/  FFMA.FTZ R10, R13, R8.reuse, -R32.reuse ;  /* 0x000000080d0a7223 */ /* 0x180fe20000010820 */
[-CC-:B------:R-:W-:Y:S01]  /*3ac0*/  FFMA.FTZ R177, R15, R8.reuse, -R32.reuse ;  /* 0x000000080fb17223 */ /* 0x180fe20000010820 */
[-CC-:B------:R-:W-:Y:S01]  /*3ad0*/  FFMA.FTZ R12, R25, R8.reuse, -R32.reuse ;  /* 0x00000008190c7223 */ /* 0x180fe20000010820 */
[----:B------:R-:W-:Y:S01]  /*3ae0*/  MUFU.EX2 R181, R181 ;  /* 0x000000b500b57308 */ /* 0x000fe20000000800 */
[----:B-1----:R-:W-:Y:S01]  /*3af0*/  FADD.FTZ R4, R182, R7 ;  /* 0x00000007b6047221 */ /* 0x002fe20000010000 */
[-CC-:B------:R-:W-:Y:S01]  /*3b00*/  FFMA.FTZ R179, R27, R8.reuse, -R32.reuse ;  /* 0x000000081bb37223 */ /* 0x180fe20000010820 */
[-CC-:B------:R-:W-:Y:S01]  /*3b10*/  FFMA.FTZ R14, R29, R8.reuse, -R32.reuse ;  /* 0x000000081d0e7223 */ /* 0x180fe20000010820 */
[-C--:B------:R-:W-:Y:S01]  /*3b20*/  FFMA.FTZ R173, R31, R8.reuse, -R32 ;  /* 0x000000081fad7223 */ /* 0x080fe20000010820 */
[----:B--2---:R-:W-:Y:S01]  /*3b30*/  FADD.FTZ R7, R57, R4 ;  /* 0x0000000439077221 */ /* 0x004fe20000010000 */
[-CC-:B------:R-:W-:Y:S01]  /*3b40*/  FFMA.FTZ R20, R33, R8.reuse, -R32.reuse ;  /* 0x0000000821147223 */ /* 0x180fe20000010820 */
[-CC-:B------:R-:W-:Y:S01]  /*3b50*/  FFMA.FTZ R175, R35, R8.reuse, -R32.reuse ;  /* 0x0000000823af7223 */ /* 0x180fe20000010820 */
[----:B------:R-:W0:Y:S01]  /*3b60*/  MUFU.EX2 R6, R6 ;  /* 0x0000000600067308 */ /* 0x000e220000000800 */
[----:B---3--:R-:W-:Y:S01]  /*3b70*/  FADD.FTZ R4, R176, R7 ;  /* 0x00000007b0047221 */ /* 0x008fe20000010000 */
[-CC-:B------:R-:W-:Y:S01]  /*3b80*/  FFMA.FTZ R24, R37, R8.reuse, -R32.reuse ;  /* 0x0000000825187223 */ /* 0x180fe20000010820 */
[-CC-:B------:R-:W-:Y:S01]  /*3b90*/  FFMA.FTZ R169, R39, R8.reuse, -R32.reuse ;  /* 0x0000000827a97223 */ /* 0x180fe20000010820 */
[-C--:B------:R-:W-:Y:S01]  /*3ba0*/  FFMA.FTZ R26, R41, R8.reuse, -R32 ;  /* 0x00000008291a7223 */ /* 0x080fe20000010820 */
[----:B----4-:R-:W-:Y:S01]  /*3bb0*/  FADD.FTZ R7, R61, R4 ;  /* 0x000000043d077221 */ /* 0x010fe20000010000 */
[-CC-:B------:R-:W-:Y:S01]  /*3bc0*/  FFMA.FTZ R171, R43, R8.reuse, -R32.reuse ;  /* 0x000000082bab7223 */ /* 0x180fe20000010820 */
[-CC-:B------:R-:W-:Y:S01]  /*3bd0*/  FFMA.FTZ R28, R45, R8.reuse, -R32.reuse ;  /* 0x000000082d1c7223 */ /* 0x180fe20000010820 */
[----:B------:R-:W1:Y:S01]  /*3be0*/  MUFU.EX2 R183, R183 ;  /* 0x000000b700b77308 */ /* 0x000e620000000800 */
[----:B-----5:R-:W-:Y:S01]  /*3bf0*/  FADD.FTZ R34, R178, R7 ;  /* 0x00000007b2227221 */ /* 0x020fe20000010000 */
[-CC-:B------:R-:W-:Y:S01]  /*3c00*/  FFMA.FTZ R153, R47, R8.reuse, -R32.reuse ;  /* 0x000000082f997223 */ /* 0x180fe20000010820 */
[-CC-:B------:R-:W-:Y:S01]  /*3c10*/  FFMA.FTZ R30, R49, R8.reuse, -R32.reuse ;  /* 0x00000008311e7223 */ /* 0x180fe20000010820 */
[-C--:B------:R-:W-:Y:S01]  /*3c20*/  FFMA.FTZ R51, R51, R8.reuse, -R32 ;  /* 0x0000000833337223 */ /* 0x080fe20000010820 */
[----:B------:R-:W-:Y:S01]  /*3c30*/  FADD.FTZ R11, R63, R34 ;  /* 0x000000223f0b7221 */ /* 0x000fe20000010000 */
[-CC-:B------:R-:W-:Y:S01]  /*3c40*/  FFMA.FTZ R53, R53, R8.reuse, -R32.reuse ;  /* 0x0000000835357223 */ /* 0x180fe20000010820 */
[-C--:B------:R-:W-:Y:S01]  /*3c50*/  FFMA.FTZ R55, R55, R8.reuse, -R32 ;  /* 0x0000000837377223 */ /* 0x080fe20000010820 */
[----:B------:R-:W2:Y:S01]  /*3c60*/  MUFU.EX2 R10, R10 ;  /* 0x0000000a000a7308 */ /* 0x000ea20000000800 */
[----:B0-----:R-:W-:Y:S01]  /*3c70*/  FADD.FTZ R4, R181, R6 ;  /* 0x00000006b5047221 */ /* 0x001fe20000010000 */
[----:B------:R-:W-:Y:S01]  /*3c80*/  FADD.FTZ R36, R172, R11 ;  /* 0x0000000bac247221 */ /* 0x000fe20000010000 */
[-CC-:B------:R-:W-:Y:S01]  /*3c90*/  FFMA.FTZ R59, R59, R8.reuse, -R32.reuse ;  /* 0x000000083b3b7223 */ /* 0x180fe20000010820 */
[-CC-:B------:R-:W-:Y:S01]  /*3ca0*/  FFMA.FTZ R73, R73, R8.reuse, -R32.reuse ;  /* 0x0000000849497223 */ /* 0x180fe20000010820 */
[-C--:B------:R-:W-:Y:S01]  /*3cb0*/  FFMA.FTZ R75, R75, R8.reuse, -R32 ;  /* 0x000000084b4b7223 */ /* 0x080fe20000010820 */
[----:B------:R-:W-:Y:S01]  /*3cc0*/  FADD.FTZ R11, R65, R36 ;  /* 0x00000024410b7221 */ /* 0x000fe20000010000 */
[-C--:B------:R-:W-:Y:S01]  /*3cd0*/  FFMA.FTZ R77, R77, R8.reuse, -R32 ;  /* 0x000000084d4d7223 */ /* 0x080fe20000010820 */
[----:B------:R-:W0:Y:S01]  /*3ce0*/  MUFU.EX2 R177, R177 ;  /* 0x000000b100b17308 */ /* 0x000e220000000800 */
[----:B-1----:R-:W-:Y:S01]  /*3cf0*/  FADD.FTZ R7, R183, R4 ;  /* 0x00000004b7077221 */ /* 0x002fe20000010000 */
[----:B------:R-:W-:Y:S01]  /*3d00*/  FADD.FTZ R36, R174, R11 ;  /* 0x0000000bae247221 */ /* 0x000fe20000010000 */
[-CC-:B------:R-:W-:Y:S01]  /*3d10*/  FFMA.FTZ R81, R81, R8.reuse, -R32.reuse ;  /* 0x0000000851517223 */ /* 0x180fe20000010820 */
[-CC-:B------:R-:W-:Y:S01]  /*3d20*/  FFMA.FTZ R85, R85, R8.reuse, -R32.reuse ;  /* 0x0000000855557223 */ /* 0x180fe20000010820 */
[-C--:B------:R-:W-:Y:S01]  /*3d30*/  FFMA.FTZ R87, R87, R8.reuse, -R32 ;  /* 0x0000000857577223 */ /* 0x080fe20000010820 */
[----:B------:R-:W-:Y:S01]  /*3d40*/  FADD.FTZ R11, R67, R36 ;  /* 0x00000024430b7221 */ /* 0x000fe20000010000 */
[-CC-:B------:R-:W-:Y:S01]  /*3d50*/  FFMA.FTZ R91, R91, R8.reuse, -R32.reuse ;  /* 0x000000085b5b7223 */ /* 0x180fe20000010820 */
[----:B------:R-:W1:Y:S01]  /*3d60*/  MUFU.EX2 R12, R12 ;  /* 0x0000000c000c7308 */ /* 0x000e620000000800 */
[----:B--2---:R-:W-:Y:S01]  /*3d70*/  FADD.FTZ R4, R10, R7 ;  /* 0x000000070a047221 */ /* 0x004fe20000010000 */
[----:B------:R-:W-:Y:S01]  /*3d80*/  FADD.FTZ R38, R168, R11 ;  /* 0x0000000ba8267221 */ /* 0x000fe20000010000 */
[-CC-:B------:R-:W-:Y:S01]  /*3d90*/  FFMA.FTZ R95, R95, R8.reuse, -R32.reuse ;  /* 0x000000085f5f7223 */ /* 0x180fe20000010820 */
[-CC-:B------:R-:W-:Y:S01]  /*3da0*/  FFMA.FTZ R97, R97, R8.reuse, -R32.reuse ;  /* 0x0000000861617223 */ /* 0x180fe20000010820 */
[----:B------:R-:W-:Y:S01]  /*3db0*/  FFMA.FTZ R101, R101, R8, -R32 ;  /* 0x0000000865657223 */ /* 0x000fe20000010820 */
[----:B------:R-:W-:Y:S01]  /*3dc0*/  FADD.FTZ R11, R69, R38 ;  /* 0x00000026450b7221 */ /* 0x000fe20000010000 */
[----:B------:R-:W-:Y:S01]  /*3dd0*/  F2FP.BF16.F32.PACK_AB R181, R6, R181 ;  /* 0x000000b506b5723e */ /* 0x000fe200000010ff */
[----:B------:R-:W2:Y:S01]  /*3de0*/  MUFU.EX2 R179, R179 ;  /* 0x000000b300b37308 */ /* 0x000ea20000000800 */
[----:B0-----:R-:W-:Y:S01]  /*3df0*/  FADD.FTZ R7, R177, R4 ;  /* 0x00000004b1077221 */ /* 0x001fe20000010000 */
[----:B------:R-:W-:Y:S01]  /*3e00*/  FADD.FTZ R38, R170, R11 ;  /* 0x0000000baa267221 */ /* 0x000fe20000010000 */
[----:B------:R-:W-:-:S02]  /*3e10*/  F2FP.BF16.F32.PACK_AB R183, R10, R183 ;  /* 0x000000b70ab7723e */ /* 0x000fc400000010ff */
[----:B------:R-:W-:Y:S02]  /*3e20*/  F2FP.BF16.F32.PACK_AB R180, R79, R180 ;  /* 0x000000b44fb4723e */ /* 0x000fe400000010ff */
[----:B------:R-:W-:Y:S01]  /*3e30*/  F2FP.BF16.F32.PACK_AB R182, R57, R182 ;  /* 0x000000b639b6723e */ /* 0x000fe200000010ff */
[----:B------:R-:W0:Y:S01]  /*3e40*/  MUFU.EX2 R14, R14 ;  /* 0x0000000e000e7308 */ /* 0x000e220000000800 */
[C---:B-1----:R-:W-:Y:S01]  /*3e50*/  FADD.FTZ R4, R12.reuse, R7 ;  /* 0x000000070c047221 */ /* 0x042fe20000010000 */
[----:B------:R-:W-:Y:S01]  /*3e60*/  F2FP.BF16.F32.PACK_AB R177, R12, R177 ;  /* 0x000000b10cb1723e */ /* 0x000fe200000010ff */
[----:B------:R-:W-:Y:S01]  /*3e70*/  VIADD R12, R94, 0xfffffffe ;  /* 0xfffffffe5e0c7836 */ /* 0x000fe20000000000 */
[----:B------:R-:W-:Y:S01]  /*3e80*/  F2FP.BF16.F32.PACK_AB R176, R61, R176 ;  /* 0x000000b03db0723e */ /* 0x000fe200000010ff */
[----:B------:R-:W-:Y:S01]  /*3e90*/  IMAD.MOV.U32 R94, RZ, RZ, R151 ;  /* 0x000000ffff5e7224 */ /* 0x000fe200078e0097 */
[----:B------:R-:W-:Y:S02]  /*3ea0*/  F2FP.BF16.F32.PACK_AB R178, R63, R178 ;  /* 0x000000b23fb2723e */ /* 0x000fe400000010ff */
[----:B------:R-:W1:Y:S01]  /*3eb0*/  MUFU.EX2 R173, R173 ;  /* 0x000000ad00ad7308 */ /* 0x000e620000000800 */
[----:B--2---:R-:W-:Y:S01]  /*3ec0*/  FADD.FTZ R7, R179, R4 ;  /* 0x00000004b3077221 */ /* 0x004fe20000010000 */
[----:B------:R-:W-:-:S02]  /*3ed0*/  ISETP.GE.AND P2, PT, R12, R17, PT ;  /* 0x000000110c00720c */ /* 0x000fc40003f46270 */
[----:B------:R-:W-:Y:S02]  /*3ee0*/  F2FP.BF16.F32.PACK_AB R172, R65, R172 ;  /* 0x000000ac41ac723e */ /* 0x000fe400000010ff */
[----:B------:R-:W-:Y:S02]  /*3ef0*/  F2FP.BF16.F32.PACK_AB R174, R67, R174 ;  /* 0x000000ae43ae723e */ /* 0x000fe400000010ff */
[----:B------:R-:W2:Y:S01]  /*3f00*/  MUFU.EX2 R20, R20 ;  /* 0x0000001400147308 */ /* 0x000ea20000000800 */
[C---:B0-----:R-:W-:Y:S01]  /*3f10*/  FADD.FTZ R4, R14.reuse, R7 ;  /* 0x000000070e047221 */ /* 0x041fe20000010000 */
[----:B------:R-:W-:Y:S02]  /*3f20*/  F2FP.BF16.F32.PACK_AB R168, R69, R168 ;  /* 0x000000a845a8723e */ /* 0x000fe400000010ff */
[----:B------:R-:W-:Y:S02]  /*3f30*/  F2FP.BF16.F32.PACK_AB R170, R71, R170 ;  /* 0x000000aa47aa723e */ /* 0x000fe400000010ff */
[----:B------:R-:W-:-:S02]  /*3f40*/  F2FP.BF16.F32.PACK_AB R179, R14, R179 ;  /* 0x000000b30eb3723e */ /* 0x000fc400000010ff */
[----:B------:R-:W0:Y:S01]  /*3f50*/  MUFU.EX2 R175, R175 ;  /* 0x000000af00af7308 */ /* 0x000e220000000800 */
[----:B-1----:R-:W-:-:S07]  /*3f60*/  FADD.FTZ R7, R173, R4 ;  /* 0x00000004ad077221 */ /* 0x002fce0000010000 */
[----:B------:R-:W1:Y:S01]  /*3f70*/  MUFU.EX2 R24, R24 ;  /* 0x0000001800187308 */ /* 0x000e620000000800 */
[C---:B--2---:R-:W-:Y:S01]  /*3f80*/  FADD.FTZ R4, R20.reuse, R7 ;  /* 0x0000000714047221 */ /* 0x044fe20000010000 */
[----:B------:R-:W-:Y:S01]  /*3f90*/  FADD.FTZ R7, R71, R38 ;  /* 0x0000002647077221 */ /* 0x000fe20000010000 */
[----:B------:R-:W-:-:S03]  /*3fa0*/  F2FP.BF16.F32.PACK_AB R173, R20, R173 ;  /* 0x000000ad14ad723e */ /* 0x000fc600000010ff */
[----:B------:R-:W-:Y:S01]  /*3fb0*/  FADD.FTZ R40, R152, R7 ;  /* 0x0000000798287221 */ /* 0x000fe20000010000 */
[----:B------:R-:W-:Y:S01]  /*3fc0*/  F2FP.BF16.F32.PACK_AB R152, R83, R152 ;  /* 0x000000985398723e */ /* 0x000fe200000010ff */
[----:B------:R-:W2:Y:S01]  /*3fd0*/  MUFU.EX2 R169, R169 ;  /* 0x000000a900a97308 */ /* 0x000ea20000000800 */
[----:B0-----:R-:W-:Y:S01]  /*3fe0*/  FADD.FTZ R3, R175, R4 ;  /* 0x00000004af037221 */ /* 0x001fe20000010000 */
[----:B------:R-:W-:-:S04]  /*3ff0*/  FADD.FTZ R7, R83, R40 ;  /* 0x0000002853077221 */ /* 0x000fc80000010000 */
[----:B------:R-:W-:Y:S01]  /*4000*/  FADD.FTZ R40, R154, R7 ;  /* 0x000000079a287221 */ /* 0x000fe20000010000 */
[C---:B------:R-:W-:Y:S01]  /*4010*/  F2FP.BF16.F32.PACK_AB R154, R89.reuse, R154 ;  /* 0x0000009a599a723e */ /* 0x040fe200000010ff */
[----:B------:R-:W0:Y:S01]  /*4020*/  MUFU.EX2 R26, R26 ;  /* 0x0000001a001a7308 */ /* 0x000e220000000800 */
[C---:B-1----:R-:W-:Y:S01]  /*4030*/  FADD.FTZ R4, R24.reuse, R3 ;  /* 0x0000000318047221 */ /* 0x042fe20000010000 */
[----:B------:R-:W-:Y:S01]  /*4040*/  FADD.FTZ R7, R89, R40 ;  /* 0x0000002859077221 */ /* 0x000fe20000010000 */
[----:B------:R-:W-:Y:S01]  /*4050*/  F2FP.BF16.F32.PACK_AB R175, R24, R175 ;  /* 0x000000af18af723e */ /* 0x000fe200000010ff */
[----:B------:R-:W-:Y:S02]  /*4060*/  IMAD.MOV.U32 R89, RZ, RZ, R151 ;  /* 0x000000ffff597224 */ /* 0x000fe400078e0097 */
[----:B------:R-:W-:Y:S01]  /*4070*/  FADD.FTZ R40, R156, R7 ;  /* 0x000000079c287221 */ /* 0x000fe20000010000 */
[----:B------:R-:W-:Y:S01]  /*4080*/  F2FP.BF16.F32.PACK_AB R156, R93, R156 ;  /* 0x0000009c5d9c723e */ /* 0x000fe200000010ff */
[----:B------:R-:W1:Y:S01]  /*4090*/  MUFU.EX2 R171, R171 ;  /* 0x000000ab00ab7308 */ /* 0x000e620000000800 */
[----:B--2---:R-:W-:Y:S01]  /*40a0*/  FADD.FTZ R3, R169, R4 ;  /* 0x00000004a9037221 */ /* 0x004fe20000010000 */
[----:B------:R-:W-:Y:S01]  /*40b0*/  FADD.FTZ R7, R93, R40 ;  /* 0x000000285d077221 */ /* 0x000fe20000010000 */
[----:B------:R-:W-:-:S03]  /*40c0*/  IMAD.MOV.U32 R93, RZ, RZ, R151 ;  /* 0x000000ffff5d7224 */ /* 0x000fc600078e0097 */
[----:B------:R-:W-:Y:S01]  /*40d0*/  FADD.FTZ R40, R158, R7 ;  /* 0x000000079e287221 */ /* 0x000fe20000010000 */
[C---:B------:R-:W-:Y:S01]  /*40e0*/  F2FP.BF16.F32.PACK_AB R158, R99.reuse, R158 ;  /* 0x0000009e639e723e */ /* 0x040fe200000010ff */
[----:B------:R-:W2:Y:S01]  /*40f0*/  MUFU.EX2 R28, R28 ;  /* 0x0000001c001c7308 */ /* 0x000ea20000000800 */
[C---:B0-----:R-:W-:Y:S01]  /*4100*/  FADD.FTZ R4, R26.reuse, R3 ;  /* 0x000000031a047221 */ /* 0x041fe20000010000 */
[----:B------:R-:W-:Y:S01]  /*4110*/  FADD.FTZ R7, R99, R40 ;  /* 0x0000002863077221 */ /* 0x000fe20000010000 */
[----:B------:R-:W-:Y:S01]  /*4120*/  F2FP.BF16.F32.PACK_AB R169, R26, R169 ;  /* 0x000000a91aa9723e */ /* 0x000fe200000010ff */
[----:B------:R-:W-:-:S04]  /*4130*/  IMAD.MOV.U32 R99, RZ, RZ, R151 ;  /* 0x000000ffff637224 */ /* 0x000fc800078e0097 */
[----:B------:R-:W0:Y:S01]  /*4140*/  MUFU.EX2 R153, R153 ;  /* 0x0000009900997308 */ /* 0x000e220000000800 */
[----:B-1----:R-:W-:-:S07]  /*4150*/  FADD.FTZ R3, R171, R4 ;  /* 0x00000004ab037221 */ /* 0x002fce0000010000 */
[----:B------:R-:W1:Y:S01]  /*4160*/  MUFU.EX2 R30, R30 ;  /* 0x0000001e001e7308 */ /* 0x000e620000000800 */
[C---:B--2---:R-:W-:Y:S01]  /*4170*/  FADD.FTZ R4, R28.reuse, R3 ;  /* 0x000000031c047221 */ /* 0x044fe20000010000 */
[----:B------:R-:W-:-:S06]  /*4180*/  F2FP.BF16.F32.PACK_AB R171, R28, R171 ;  /* 0x000000ab1cab723e */ /* 0x000fcc00000010ff */
[----:B------:R-:W2:Y:S01]  /*4190*/  MUFU.EX2 R51, R51 ;  /* 0x0000003300337308 */ /* 0x000ea20000000800 */
[----:B0-----:R-:W-:-:S07]  /*41a0*/  FADD.FTZ R3, R153, R4 ;  /* 0x0000000499037221 */ /* 0x001fce0000010000 */
[----:B------:R-:W0:Y:S01]  /*41b0*/  MUFU.EX2 R34, R53 ;  /* 0x0000003500227308 */ /* 0x000e220000000800 */
[C---:B-1----:R-:W-:Y:S01]  /*41c0*/  FADD.FTZ R4, R30.reuse, R3 ;  /* 0x000000031e047221 */ /* 0x042fe20000010000 */
[----:B------:R-:W-:-:S06]  /*41d0*/  F2FP.BF16.F32.PACK_AB R153, R30, R153 ;  /* 0x000000991e99723e */ /* 0x000fcc00000010ff */
[----:B------:R-:W1:Y:S01]  /*41e0*/  MUFU.EX2 R160, R160 ;  /* 0x000000a000a07308 */ /* 0x000e620000000800 */
[----:B--2---:R-:W-:-:S07]  /*41f0*/  FADD.FTZ R3, R51, R4 ;  /* 0x0000000433037221 */ /* 0x004fce0000010000 */
[----:B------:R-:W2:Y:S01]  /*4200*/  MUFU.EX2 R55, R55 ;  /* 0x0000003700377308 */ /* 0x000ea20000000800 */
[C---:B0-----:R-:W-:Y:S01]  /*4210*/  FADD.FTZ R4, R34.reuse, R3 ;  /* 0x0000000322047221 */ /* 0x041fe20000010000 */
[----:B------:R-:W-:-:S06]  /*4220*/  F2FP.BF16.F32.PACK_AB R155, R34, R51 ;  /* 0x00000033229b723e */ /* 0x000fcc00000010ff */
[----:B------:R-:W0:Y:S01]  /*4230*/  MUFU.EX2 R103, R103 ;  /* 0x0000006700677308 */ /* 0x000e220000000800 */
[----:B-1----:R-:W-:-:S07]  /*4240*/  FADD.FTZ R42, R160, R7 ;  /* 0x00000007a02a7221 */ /* 0x002fce0000010000 */
[----:B------:R-:W1:Y:S01]  /*4250*/  MUFU.EX2 R36, R59 ;  /* 0x0000003b00247308 */ /* 0x000e620000000800 */
[----:B--2---:R-:W-:-:S07]  /*4260*/  FADD.FTZ R3, R55, R4 ;  /* 0x0000000437037221 */ /* 0x004fce0000010000 */
[----:B------:R-:W2:Y:S01]  /*4270*/  MUFU.EX2 R162, R162 ;  /* 0x000000a200a27308 */ /* 0x000ea20000000800 */
[C---:B0-----:R-:W-:Y:S01]  /*4280*/  FADD.FTZ R7, R103.reuse, R42 ;  /* 0x0000002a67077221 */ /* 0x041fe20000010000 */
[----:B------:R-:W-:Y:S01]  /*4290*/  F2FP.BF16.F32.PACK_AB R160, R103, R160 ;  /* 0x000000a067a0723e */ /* 0x000fe200000010ff */
[----:B------:R-:W-:-:S05]  /*42a0*/  IMAD.MOV.U32 R103, RZ, RZ, R151 ;  /* 0x000000ffff677224 */ /* 0x000fca00078e0097 */
[----:B------:R-:W0:Y:S01]  /*42b0*/  MUFU.EX2 R73, R73 ;  /* 0x0000004900497308 */ /* 0x000e220000000800 */
[C---:B-1----:R-:W-:Y:S01]  /*42c0*/  FADD.FTZ R4, R36.reuse, R3 ;  /* 0x0000000324047221 */ /* 0x042fe20000010000 */
[----:B------:R-:W-:-:S06]  /*42d0*/  F2FP.BF16.F32.PACK_AB R157, R36, R55 ;  /* 0x00000037249d723e */ /* 0x000fcc00000010ff */
[----:B------:R-:W1:Y:S01]  /*42e0*/  MUFU.EX2 R105, R105 ;  /* 0x0000006900697308 */ /* 0x000e620000000800 */
[----:B--2---:R-:W-:-:S07]  /*42f0*/  FADD.FTZ R42, R162, R7 ;  /* 0x00000007a22a7221 */ /* 0x004fce0000010000 */
[----:B------:R-:W2:Y:S01]  /*4300*/  MUFU.EX2 R38, R75 ;  /* 0x0000004b00267308 */ /* 0x000ea20000000800 */
[----:B0-----:R-:W-:-:S07]  /*4310*/  FADD.FTZ R3, R73, R4 ;  /* 0x0000000449037221 */ /* 0x001fce0000010000 */
[----:B------:R-:W0:Y:S01]  /*4320*/  MUFU.EX2 R164, R164 ;  /* 0x000000a400a47308 */ /* 0x000e220000000800 */
[C---:B-1----:R-:W-:Y:S01]  /*4330*/  FADD.FTZ R7, R105.reuse, R42 ;  /* 0x0000002a69077221 */ /* 0x042fe20000010000 */
[----:B------:R-:W-:Y:S01]  /*4340*/  F2FP.BF16.F32.PACK_AB R162, R105, R162 ;  /* 0x000000a269a2723e */ /* 0x000fe200000010ff */
[----:B------:R-:W-:-:S05]  /*4350*/  IMAD.MOV.U32 R105, RZ, RZ, R151 ;  /* 0x000000ffff697224 */ /* 0x000fca00078e0097 */
[----:B------:R-:W1:Y:S01]  /*4360*/  MUFU.EX2 R77, R77 ;  /* 0x0000004d004d7308 */ /* 0x000e620000000800 */
[C---:B--2---:R-:W-:Y:S01]  /*4370*/  FADD.FTZ R4, R38.reuse, R3 ;  /* 0x0000000326047221 */ /* 0x044fe20000010000 */
[----:B------:R-:W-:-:S06]  /*4380*/  F2FP.BF16.F32.PACK_AB R159, R38, R73 ;  /* 0x00000049269f723e */ /* 0x000fcc00000010ff */
[----:B------:R-:W2:Y:S01]  /*4390*/  MUFU.EX2 R107, R107 ;  /* 0x0000006b006b7308 */ /* 0x000ea20000000800 */
[----:B0-----:R-:W-:-:S07]  /*43a0*/  FADD.FTZ R44, R164, R7 ;  /* 0x00000007a42c7221 */ /* 0x001fce0000010000 */
[----:B------:R-:W0:Y:S01]  /*43b0*/  MUFU.EX2 R32, R81 ;  /* 0x0000005100207308 */ /* 0x000e220000000800 */
[----:B-1----:R-:W-:-:S07]  /*43c0*/  FADD.FTZ R3, R77, R4 ;  /* 0x000000044d037221 */ /* 0x002fce0000010000 */
[----:B------:R-:W1:Y:S01]  /*43d0*/  MUFU.EX2 R85, R85 ;  /* 0x0000005500557308 */ /* 0x000e620000000800 */
[C---:B--2---:R-:W-:Y:S01]  /*43e0*/  FADD.FTZ R7, R107.reuse, R44 ;  /* 0x0000002c6b077221 */ /* 0x044fe20000010000 */
[----:B------:R-:W-:Y:S01]  /*43f0*/  F2FP.BF16.F32.PACK_AB R164, R107, R164 ;  /* 0x000000a46ba4723e */ /* 0x000fe200000010ff */
[----:B------:R-:W-:-:S05]  /*4400*/  IMAD.MOV.U32 R107, RZ, RZ, R151 ;  /* 0x000000ffff6b7224 */ /* 0x000fca00078e0097 */
[----:B------:R-:W2:Y:S01]  /*4410*/  MUFU.EX2 R40, R87 ;  /* 0x0000005700287308 */ /* 0x000ea20000000800 */
[C---:B0-----:R-:W-:Y:S01]  /*4420*/  FADD.FTZ R44, R32.reuse, R3 ;  /* 0x00000003202c7221 */ /* 0x041fe20000010000 */
[----:B------:R-:W-:-:S06]  /*4430*/  F2FP.BF16.F32.PACK_AB R161, R32, R77 ;  /* 0x0000004d20a1723e */ /* 0x000fcc00000010ff */
[----:B------:R-:W0:Y:S01]  /*4440*/  MUFU.EX2 R91, R91 ;  /* 0x0000005b005b7308 */ /* 0x000e220000000800 */
[----:B-1----:R-:W-:-:S07]  /*4450*/  FADD.FTZ R3, R85, R44 ;  /* 0x0000002c55037221 */ /* 0x002fce0000010000 */
[----:B------:R1:W3:Y:S01]  /*4460*/  MUFU.EX2 R42, R95 ;  /* 0x0000005f002a7308 */ /* 0x0002e20000000800 */
[C---:B--2---:R-:W-:Y:S01]  /*4470*/  FADD.FTZ R10, R40.reuse, R3 ;  /* 0x00000003280a7221 */ /* 0x044fe20000010000 */
[----:B------:R-:W-:-:S06]  /*4480*/  F2FP.BF16.F32.PACK_AB R163, R40, R85 ;  /* 0x0000005528a3723e */ /* 0x000fcc00000010ff */
[----:B------:R-:W2:Y:S01]  /*4490*/  MUFU.EX2 R166, R166 ;  /* 0x000000a600a67308 */ /* 0x000ea20000000800 */
[----:B0-----:R-:W-:Y:S01]  /*44a0*/  FADD.FTZ R3, R91, R10 ;  /* 0x0000000a5b037221 */ /* 0x001fe20000010000 */
[----:B-1----:R-:W-:-:S06]  /*44b0*/  IMAD.MOV.U32 R95, RZ, RZ, R151 ;  /* 0x000000ffff5f7224 */ /* 0x002fcc00078e0097 */
[----:B------:R-:W0:Y:S01]  /*44c0*/  MUFU.EX2 R97, R97 ;  /* 0x0000006100617308 */ /* 0x000e220000000800 */
[C---:B---3--:R-:W-:Y:S01]  /*44d0*/  FADD.FTZ R10, R42.reuse, R3 ;  /* 0x000000032a0a7221 */ /* 0x048fe20000010000 */
[----:B------:R-:W-:Y:S01]  /*44e0*/  F2FP.BF16.F32.PACK_AB R165, R42, R91 ;  /* 0x0000005b2aa5723e */ /* 0x000fe200000010ff */
[----:B------:R-:W-:-:S05]  /*44f0*/  IMAD.MOV.U32 R91, RZ, RZ, R151 ;  /* 0x000000ffff5b7224 */ /* 0x000fca00078e0097 */
[----:B------:R-:W1:Y:S01]  /*4500*/  MUFU.EX2 R109, R109 ;  /* 0x0000006d006d7308 */ /* 0x000e620000000800 */
[----:B--2---:R-:W-:Y:S01]  /*4510*/  FADD.FTZ R4, R166, R7 ;  /* 0x00000007a6047221 */ /* 0x004fe20000010000 */
[----:B------:R-:W-:-:S06]  /*4520*/  IMAD.MOV.U32 R7, RZ, RZ, 0x3f800000 ;  /* 0x3f800000ff077424 */ /* 0x000fcc00078e00ff */
[----:B------:R2:W3:Y:S01]  /*4530*/  MUFU.EX2 R6, R101 ;  /* 0x0000006500067308 */ /* 0x0004e20000000800 */
[----:B0-----:R-:W-:Y:S01]  /*4540*/  FADD.FTZ R3, R97, R10 ;  /* 0x0000000a61037221 */ /* 0x001fe20000010000 */
[C---:B-1----:R-:W-:Y:S01]  /*4550*/  FADD.FTZ R4, R109.reuse, R4 ;  /* 0x000000046d047221 */ /* 0x042fe20000010000 */
[----:B------:R-:W-:Y:S01]  /*4560*/  F2FP.BF16.F32.PACK_AB R166, R109, R166 ;  /* 0x000000a66da6723e */ /* 0x000fe200000010ff */
[--C-:B------:R-:W-:Y:S02]  /*4570*/  IMAD.MOV.U32 R109, RZ, RZ, R151.reuse ;  /* 0x000000ffff6d7224 */ /* 0x100fe400078e0097 */
[----:B--2---:R-:W-:Y:S02]  /*4580*/  IMAD.MOV.U32 R101, RZ, RZ, R151 ;  /* 0x000000ffff657224 */ /* 0x004fe400078e0097 */
[C---:B---3--:R-:W-:Y:S01]  /*4590*/  FADD.FTZ R3, R6.reuse, R3 ;  /* 0x0000000306037221 */ /* 0x048fe20000010000 */
[----:B------:R-:W-:Y:S01]  /*45a0*/  F2FP.BF16.F32.PACK_AB R167, R6, R97 ;  /* 0x0000006106a7723e */ /* 0x000fe200000010ff */
[----:B------:R-:W-:-:S02]  /*45b0*/  IMAD.MOV.U32 R6, RZ, RZ, 0x3f800000 ;  /* 0x3f800000ff067424 */ /* 0x000fc400078e00ff */
[----:B------:R-:W-:Y:S01]  /*45c0*/  IMAD.MOV.U32 R97, RZ, RZ, R151 ;  /* 0x000000ffff617224 */ /* 0x000fe200078e0097 */
[----:B------:R-:W-:Y:S06]  /*45d0*/  @!P2 BRA `(.L_x_183) ;  /* 0x0000002800b8a947 */ /* 0x000fec0003800000 */
[----:B------:R-:W-:Y:S01]  /*45e0*/  R2UR UR5, R2 ;  /* 0x00000000020572ca */ /* 0x000fe200000e0000 */
[----:B------:R-:W-:Y:S01]  /*45f0*/  IMAD.MOV.U32 R10, RZ, RZ, R21 ;  /* 0x000000ffff0a7224 */ /* 0x000fe200078e0015 */
[----:B------:R-:W-:Y:S01]  /*4600*/  MOV R6, 0x3f800000 ;  /* 0x3f80000000067802 */ /* 0x000fe20000000f00 */
[----:B------:R-:W-:Y:S01]  /*4610*/  IMAD.MOV.U32 R14, RZ, RZ, R9 ;  /* 0x000000ffff0e7224 */ /* 0x000fe200078e0009 */
[----:B------:R-:W-:Y:S01]  /*4620*/  CS2R R150, SRZ ;  /* 0x0000000000967805 */ /* 0x000fe2000001ff00 */
[----:B------:R-:W-:Y:S01]  /*4630*/  IMAD.MOV.U32 R11, RZ, RZ, R16 ;  /* 0x000000ffff0b7224 */ /* 0x000fe200078e0010 */
        /* <DEDUP_REMOVED lines=30> */
[----:B------:R-:W-:Y:S01]  /*4820*/  CS2R R88, SRZ ;  /* 0x0000000000587805 */ /* 0x000fe2000001ff00 */
[----:B------:R-:W-:-:S06]  /*4830*/  ULDC UR4, c[0x0][0x9d8] ;  /* 0x0002760000047ab9 */ /* 0x000fcc0000000800 */
.L_x_192:
        /* <DEDUP_REMOVED lines=8> */
.L_x_184:
[----:B------:R-:W0:Y:S01]  /*48c0*/  S2UR UR10, SR_CgaCtaId ;  /* 0x00000000000a79c3 */ /* 0x000e220000008800 */
[----:B------:R-:W-:Y:S01]  /*48d0*/  UMOV UR7, 0x400 ;  /* 0x0000040000077882 */ /* 0x000fe20000000000 */
[----:B------:R-:W-:Y:S01]  /*48e0*/  IMAD.U32 R13, RZ, RZ, UR6 ;  /* 0x00000006ff0d7e24 */ /* 0x000fe2000f8e00ff */
[----:B------:R-:W-:Y:S01]  /*48f0*/  SHF.L.U32 R8, R16, 0x1f, RZ ;  /* 0x0000001f10087819 */ /* 0x000fe200000006ff */
[----:B0-----:R-:W-:-:S06]  /*4900*/  ULEA UR7, UR10, UR7, 0x18 ;  /* 0x000000070a077291 */ /* 0x001fcc000f8ec03f */
[----:B------:R-:W-:-:S04]  /*4910*/  IMAD.U32 R0, RZ, RZ, UR7 ;  /* 0x00000007ff007e24 */ /* 0x000fc8000f8e00ff */
[----:B------:R-:W-:-:S04]  /*4920*/  IMAD R13, R13, 0x8, R0 ;  /* 0x000000080d0d7824 */ /* 0x000fc800078e0200 */
[----:B------:R0:W1:Y:S01]  /*4930*/  SYNCS.PHASECHK.TRANS64.TRYWAIT P2, [R13+URZ+0x34830], R8 ;  /* 0x034830080d0075a7 */ /* 0x000062000804017f */
[----:B------:R-:W-:Y:S05]  /*4940*/  @!P0 BRA `(.L_x_185) ;  /* 0x0000000000048947 */ /* 0x000fea0003800000 */
[----:B------:R-:W-:Y:S01]  /*4950*/  BPT.TRAP 0x1 ;  /* 0x000000040000795c */ /* 0x000fe20000300000 */
.L_x_185:
[----:B------:R-:W-:Y:S01]  /*4960*/  IMAD R9, R2, 0xc00, R5 ;  /* 0x00000c0002097824 */ /* 0x000fe200078e0205 */
[----:B-1----:R-:W-:Y:S06]  /*4970*/  @P2 BRA `(.L_x_186) ;  /* 0x0000000000082947 */ /* 0x002fec0003800000 */
[----:B------:R-:W1:Y:S02]  /*4980*/  SYNCS.PHASECHK.TRANS64.TRYWAIT P2, [R13+URZ+0x34830], R8 ;  /* 0x034830080d0075a7 */ /* 0x000e64000804017f */
[----:B-1----:R-:W-:Y:S05]  /*4990*/  @!P2 BRA `(.L_x_187) ;  /* 0x000000c800b0a947 */ /* 0x002fea0003800000 */
.L_x_186:
[----:B------:R-:W-:Y:S01]  /*49a0*/  R2UR UR58, R9 ;  /* 0x00000000093a72ca */ /* 0x000fe200000e0000 */
[----:B------:R-:W-:Y:S01]  /*49b0*/  WARPGROUP.ARRIVE ;  /* 0x00000000000079c5 */ /* 0x000fe20000000000 */
        /* <DEDUP_REMOVED lines=124> */
.L_x_188:
[----:B------:R-:W-:Y:S01]  /*5180*/  IMAD.U32 R7, RZ, RZ, UR5 ;  /* 0x00000005ff077e24 */ /* 0x000fe2000f8e00ff */
[----:B------:R-:W-:-:S03]  /*5190*/  SHF.L.U32 R6, R11, 0x1f, RZ ;  /* 0x0000001f0b067819 */ /* 0x000fc600000006ff */
[----:B------:R-:W-:-:S04]  /*51a0*/  IMAD R11, R7, 0x8, R0 ;  /* 0x00000008070b7824 */ /* 0x000fc800078e0200 */
[----:B------:R2:W3:Y:S01]  /*51b0*/  SYNCS.PHASECHK.TRANS64.TRYWAIT P2, [R11+URZ+0x34850], R6 ;  /* 0x034850060b0075a7 */ /* 0x0004e2000804017f */
[----:B------:R-:W-:Y:S05]  /*51c0*/  @!P0 BRA `(.L_x_189) ;  /* 0x0000000000048947 */ /* 0x000fea0003800000 */
[----:B------:R-:W-:Y:S01]  /*51d0*/  BPT.TRAP 0x1 ;  /* 0x000000040000795c */ /* 0x000fe20000300000 */
.L_x_189:
[----:B---3--:R-:W-:Y:S05]  /*51e0*/  @P2 BRA `(.L_x_190) ;  /* 0x0000000000082947 */ /* 0x008fea0003800000 */
[----:B------:R-:W3:Y:S02]  /*51f0*/  SYNCS.PHASECHK.TRANS64.TRYWAIT P2, [R11+URZ+0x34850], R6 ;  /* 0x034850060b0075a7 */ /* 0x000ee4000804017f */
[----:B---3--:R-:W-:Y:S05]  /*5200*/  @!P2 BRA `(.L_x_191) ;  /* 0x000000c000a8a947 */ /* 0x008fea0003800000 */
.L_x_190:
[----:B------:R-:W-:Y:S01]  /*5210*/  R2UR UR6, R0 ;  /* 0x00000000000672ca */ /* 0x000fe200000e0000 */
[----:B------:R-:W-:Y:S01]  /*5220*/  WARPGROUP.ARRIVE ;  /* 0x00000000000079c5 */ /* 0x000fe20000000000 */
[----:B------:R-:W-:Y:S01]  /*5230*/  UMOV UR7, 0x40000040 ;  /* 0x4000004000077882 */ /* 0x000fe20000000000 */
[----:B------:R-:W-:Y:S01]  /*5240*/  UMOV UR11, 0x40000040 ;  /* 0x40000040000b7882 */ /* 0x000fe20000000000 */
[----:B------:R-:W-:Y:S01]  /*5250*/  FMUL.FTZ R21, R24, UR4 ;  /* 0x0000000418157c20 */ /* 0x000fe20008410000 */
[----:B------:R-:W-:Y:S01]  /*5260*/  FMUL.FTZ R231, R32, UR4 ;  /* 0x0000000420e77c20 */ /* 0x000fe20008410000 */
[----:B------:R-:W-:Y:S01]  /*5270*/  FMUL.FTZ R233, R33, UR4 ;  /* 0x0000000421e97c20 */ /* 0x000fe20008410000 */
[----:B------:R-:W-:Y:S01]  /*5280*/  FMUL.FTZ R235, R36, UR4 ;  /* 0x0000000424eb7c20 */ /* 0x000fe20008410000 */
[----:B------:R-:W-:Y:S01]  /*5290*/  FMUL.FTZ R237, R37, UR4 ;  /* 0x0000000425ed7c20 */ /* 0x000fe20008410000 */
[----:B--23--:R-:W-:Y:S01]  /*52a0*/  FMUL.FTZ R6, R40, UR4 ;  /* 0x0000000428067c20 */ /* 0x00cfe20008410000 */
[----:B------:R-:W0:Y:S01]  /*52b0*/  MUFU.TANH R21, R21 ;  /* 0x0000001500157308 */ /* 0x000e220000002400 */
[----:B------:R-:W-:Y:S01]  /*52c0*/  FMUL.FTZ R20, R41, UR4 ;  /* 0x0000000429147c20 */ /* 0x000fe20008410000 */
[----:B------:R-:W-:Y:S01]  /*52d0*/  FMUL.FTZ R44, R44, UR4 ;  /* 0x000000042c2c7c20 */ /* 0x000fe20008410000 */
[----:B------:R-:W-:Y:S01]  /*52e0*/  UIADD3 UR6, UR6, 0x400, URZ ;  /* 0x0000040006067890 */ /* 0x000fe2000fffe03f */
[----:B------:R-:W-:Y:S01]  /*52f0*/  FMUL.FTZ R24, R48, UR4 ;  /* 0x0000000430187c20 */ /* 0x000fe20008410000 */
[----:B------:R-:W-:Y:S01]  /*5300*/  FMUL.FTZ R15, R26, UR4 ;  /* 0x000000041a0f7c20 */ /* 0x000fe20008410000 */
[----:B------:R-:W-:Y:S01]  /*5310*/  FMUL.FTZ R26, R49, UR4 ;  /* 0x00000004311a7c20 */ /* 0x000fe20008410000 */
[----:B------:R-:W-:Y:S01]  /*5320*/  USHF.R.U32.HI UR6, URZ, 0x4, UR6 ;  /* 0x000000043f067899 */ /* 0x000fe20008011606 */
[----:B------:R-:W-:Y:S01]  /*5330*/  MUFU.TANH R231, R231 ;  /* 0x000000e700e77308 */ /* 0x000fe20000002400 */
[----:B------:R-:W-:Y:S01]  /*5340*/  FMUL.FTZ R32, R56, UR4 ;  /* 0x0000000438207c20 */ /* 0x000fe20008410000 */
[----:B------:R-:W-:Y:S01]  /*5350*/  FMUL.FTZ R33, R34, UR4 ;  /* 0x0000000422217c20 */ /* 0x000fe20008410000 */
[----:B------:R-:W-:Y:S01]  /*5360*/  ULOP3.LUT UR6, UR6, 0x3fff, URZ, 0xc0, !UPT ;  /* 0x00003fff06067892 */ /* 0x000fe2000f8ec03f */
[----:B------:R-:W-:Y:S01]  /*5370*/  FMUL.FTZ R34, R57, UR4 ;  /* 0x0000000439227c20 */ /* 0x000fe20008410000 */
[----:B------:R-:W-:Y:S01]  /*5380*/  FMUL.FTZ R36, R60, UR4 ;  /* 0x000000043c247c20 */ /* 0x000fe20008410000 */
[----:B------:R-:W-:Y:S01]  /*5390*/  FMUL.FTZ R37, R38, UR4 ;  /* 0x0000000426257c20 */ /* 0x000fe20008410000 */
[----:B------:R-:W-:Y:S01]  /*53a0*/  ULOP3.LUT UR6, UR6, 0x4000000, URZ, 0xfc, !UPT ;  /* 0x0400000006067892 */ /* 0x000fe2000f8efc3f */
[----:B------:R-:W-:Y:S01]  /*53b0*/  MUFU.TANH R233, R233 ;  /* 0x000000e900e97308 */ /* 0x000fe20000002400 */
[----:B01----:R-:W-:Y:S01]  /*53c0*/  FMNMX.FTZ R8, R21, R14, !PT ;  /* 0x0000000e15087209 */ /* 0x003fe20007810000 */
[----:B------:R-:W-:Y:S01]  /*53d0*/  FMUL.FTZ R38, R61, UR4 ;  /* 0x000000043d267c20 */ /* 0x000fe20008410000 */
[----:B------:R-:W-:Y:S01]  /*53e0*/  ULEA UR6, UR5, UR6, 0xb ;  /* 0x0000000605067291 */ /* 0x000fe2000f8e583f */
[----:B------:R-:W-:Y:S01]  /*53f0*/  FMUL.FTZ R65, R65, UR4 ;  /* 0x0000000441417c20 */ /* 0x000fe20008410000 */
[----:B------:R-:W-:Y:S01]  /*5400*/  FMUL.FTZ R69, R69, UR4 ;  /* 0x0000000445457c20 */ /* 0x000fe20008410000 */
[----:B------:R-:W-:Y:S01]  /*5410*/  FMUL.FTZ R40, R72, UR4 ;  /* 0x0000000448287c20 */ /* 0x000fe20008410000 */
[----:B------:R-:W-:Y:S01]  /*5420*/  UIADD3 UR10, UR6, 0x80, URZ ;  /* 0x00000080060a7890 */ /* 0x000fe2000fffe03f */
[----:B------:R-:W-:Y:S01]  /*5430*/  MUFU.TANH R235, R235 ;  /* 0x000000eb00eb7308 */ /* 0x000fe20000002400 */
[----:B------:R-:W-:Y:S01]  /*5440*/  FMUL.FTZ R73, R73, UR4 ;  /* 0x0000000449497c20 */ /* 0x000fe20008410000 */
[----:B------:R-:W-:Y:S01]  /*5450*/  FMUL.FTZ R41, R42, UR4 ;  /* 0x000000042a297c20 */ /* 0x000fe20008410000 */
[----:B------:R-:W-:Y:S01]  /*5460*/  FMUL.FTZ R42, R76, UR4 ;  /* 0x000000044c2a7c20 */ /* 0x000fe20008410000 */
[----:B------:R-:W-:Y:S01]  /*5470*/  HGMMA.64x128x16.F32.BF16 R88, R180, gdesc[UR4].tnspB, R88, gsb0 ;  /* 0x41e00004b4587df0 */ /* 0x000fe20008001858 */
        /* <DEDUP_REMOVED lines=26> */
[----:B------:R-:W-:Y:S01]  /*5620*/  UMOV UR7, 0x40000040 ;  /* 0x4000004000077882 */ /* 0x000fe20000000000 */
[----:B------:R-:W-:Y:S01]  /*5630*/  MUFU.TANH R24, R24 ;  /* 0x0000001800187308 */ /* 0x000fe20000002400 */
[C---:B------:R-:W-:Y:S01]  /*5640*/  ISETP.GT.AND P2, PT, R12.reuse, R17, PT ;  /* 0x000000110c00720c */ /* 0x040fe20003f44270 */
[----:B------:R-:W-:Y:S01]  /*5650*/  VIADD R12, R12, 0xffffffff ;  /* 0xffffffff0c0c7836 */ /* 0x000fe20000000000 */
[----:B------:R-:W-:-:S05]  /*5660*/  R2UR UR5, R2 ;  /* 0x00000000020572ca */ /* 0x000fca00000e0000 */
[----:B------:R-:W-:Y:S08]  /*5670*/  MUFU.TANH R26, R26 ;  /* 0x0000001a001a7308 */ /* 0x000ff00000002400 */
        /* <DEDUP_REMOVED lines=12> */
[----:B------:R-:W-:Y:S01]  /*5740*/  MUFU.TANH R15, R15 ;  /* 0x0000000f000f7308 */ /* 0x000fe20000002400 */
[----:B------:R-:W-:-:S02]  /*5750*/  WARPGROUP.DEPBAR.LE gsb0, 0x0 ;  /* 0x00008000000079c5 */ /* 0x000fc40000010000 */
[----:B------:R-:W-:Y:S01]  /*5760*/  WARPGROUP.ARRIVE ;  /* 0x00000000000079c5 */ /* 0x000fe20000000000 */
[----:B------:R-:W-:Y:S01]  /*5770*/  FMUL.FTZ R181, R25, UR4 ;  /* 0x0000000419b57c20 */ /* 0x000fe20008410000 */
[----:B------:R-:W-:Y:S01]  /*5780*/  FMUL.FTZ R25, R27, UR4 ;  /* 0x000000041b197c20 */ /* 0x000fe20008410000 */
[----:B------:R-:W-:Y:S01]  /*5790*/  FMUL.FTZ R27, R28, UR4 ;  /* 0x000000041c1b7c20 */ /* 0x000fe20008410000 */
[----:B------:R-:W-:Y:S01]  /*57a0*/  FMUL.FTZ R183, R29, UR4 ;  /* 0x000000041db77c20 */ /* 0x000fe20008410000 */
[----:B------:R-:W-:Y:S01]  /*57b0*/  FMUL.FTZ R28, R52, UR4 ;  /* 0x00000004341c7c20 */ /* 0x000fe20008410000 */
[----:B------:R-:W-:Y:S01]  /*57c0*/  HGMMA.64x128x16.F32.BF16 R88, R176, gdesc[UR8].tnspB, R88, gsb0 ;  /* 0x41e00008b0587df0 */ /* 0x000fe20008001858 */
[----:B------:R-:W-:Y:S01]  /*57d0*/  UIADD3 UR10, UR6, 0x100, URZ ;  /* 0x00000100060a7890 */ /* 0x000fe2000fffe03f */
[----:B------:R-:W0:Y:S01]  /*57e0*/  MUFU.TANH R181, R181 ;  /* 0x000000b500b57308 */ /* 0x000e220000002400 */
[----:B------:R-:W-:Y:S01]  /*57f0*/  UMOV UR11, 0x40000040 ;  /* 0x40000040000b7882 */ /* 0x000fe20000000000 */
[----:B------:R-:W-:Y:S01]  /*5800*/  FMUL.FTZ R29, R30, UR4 ;  /* 0x000000041e1d7c20 */ /* 0x000fe20008410000 */
[----:B------:R-:W-:Y:S01]  /*5810*/  FMUL.FTZ R30, R53, UR4 ;  /* 0x00000004351e7c20 */ /* 0x000fe20008410000 */
[----:B------:R-:W-:Y:S01]  /*5820*/  FMUL.FTZ R53, R54, UR4 ;  /* 0x0000000436357c20 */ /* 0x000fe20008410000 */
[----:B------:R-:W-:Y:S01]  /*5830*/  FMUL.FTZ R52, R82, UR4 ;  /* 0x0000000452347c20 */ /* 0x000fe20008410000 */
[----:B------:R-:W-:-:S02]  /*5840*/  FMUL.FTZ R54, R86, UR4 ;  /* 0x0000000456367c20 */ /* 0x000fc40008410000 */
[----:B------:R-:W1:Y:S08]  /*5850*/  MUFU.TANH R27, R27 ;  /* 0x0000001b001b7308 */ /* 0x000e700000002400 */
[----:B------:R-:W2:Y:S01]  /*5860*/  MUFU.TANH R183, R183 ;  /* 0x000000b700b77308 */ /* 0x000ea20000002400 */
[----:B0-----:R-:W-:-:S07]  /*5870*/  FMNMX.FTZ R8, R181, R8, !PT ;  /* 0x00000008b5087209 */ /* 0x001fce0007810000 */
[----:B------:R-:W-:Y:S01]  /*5880*/  MUFU.TANH R28, R28 ;  /* 0x0000001c001c7308 */ /* 0x000fe20000002400 */
[----:B-1----:R-:W-:-:S07]  /*5890*/  FMNMX.FTZ R8, R27, R8, !PT ;  /* 0x000000081b087209 */ /* 0x002fce0007810000 */
[----:B------:R-:W-:Y:S01]  /*58a0*/  MUFU.TANH R30, R30 ;  /* 0x0000001e001e7308 */ /* 0x000fe20000002400 */
[----:B--2---:R-:W-:-:S04]  /*58b0*/  FMNMX.FTZ R8, R183, R8, !PT ;  /* 0x00000008b7087209 */ /* 0x004fc80007810000 */
[----:B------:R-:W-:-:S03]  /*58c0*/  FMNMX.FTZ R8, R231, R8, !PT ;  /* 0x00000008e7087209 */ /* 0x000fc60007810000 */
[----:B------:R-:W-:Y:S01]  /*58d0*/  MUFU.TANH R25, R25 ;  /* 0x0000001900197308 */ /* 0x000fe20000002400 */
[----:B------:R-:W-:-:S04]  /*58e0*/  FMNMX.FTZ R8, R233, R8, !PT ;  /* 0x00000008e9087209 */ /* 0x000fc80007810000 */
[----:B------:R-:W-:-:S03]  /*58f0*/  FMNMX.FTZ R8, R235, R8, !PT ;  /* 0x00000008eb087209 */ /* 0x000fc60007810000 */
[----:B------:R-:W-:Y:S01]  /*5900*/  MUFU.TANH R29, R29 ;  /* 0x0000001d001d7308 */ /* 0x000fe20000002400 */
[----:B------:R-:W-:-:S04]  /*5910*/  FMNMX.FTZ R7, R237, R8, !PT ;  /* 0x00000008ed077209 */ /* 0x000fc80007810000 */
[----:B------:R-:W-:-:S03]  /*5920*/  FMNMX.FTZ R7, R6, R7, !PT ;  /* 0x0000000706077209 */ /* 0x000fc60007810000 */
[----:B------:R-:W-:Y:S01]  /*5930*/  MUFU.TANH R31, R31 ;  /* 0x0000001f001f7308 */ /* 0x000fe20000002400 */
[----:B------:R-:W-:-:S07]  /*5940*/  FMNMX.FTZ R8, R20, R7, !PT ;  /* 0x0000000714087209 */ /* 0x000fce0007810000 */
        /* <DEDUP_REMOVED lines=12> */
[----:B------:R-:W-:-:S04]  /*5a10*/  FMUL.FTZ R179, R45, UR4 ;  /* 0x000000042db37c20 */ /* 0x000fc80008410000 */
[----:B------:R0:W1:Y:S01]  /*5a20*/  MUFU.TANH R177, R44 ;  /* 0x0000002c00b17308 */ /* 0x0000620000002400 */
[----:B------:R-:W-:Y:S01]  /*5a30*/  FMUL.FTZ R45, R46, UR4 ;  /* 0x000000042e2d7c20 */ /* 0x000fe20008410000 */
[----:B------:R-:W-:Y:S01]  /*5a40*/  FMUL.FTZ R46, R84, UR4 ;  /* 0x00000004542e7c20 */ /* 0x000fe20008410000 */
[----:B------:R-:W-:Y:S01]  /*5a50*/  HGMMA.64x128x16.F32.BF16 R88, R172, gdesc[UR8].tnspB, R88, gsb0 ;  /* 0x41e00008ac587df0 */ /* 0x000fe20008001858 */
[----:B------:R-:W-:Y:S01]  /*5a60*/  UIADD3 UR10, UR6, 0x180, URZ ;  /* 0x00000180060a7890 */ /* 0x000fe2000fffe03f */
[----:B------:R-:W-:-:S03]  /*5a70*/  UMOV UR11, 0x40000040 ;  /* 0x40000040000b7882 */ /* 0x000fc60000000000 */
[----:B------:R-:W2:Y:S01]  /*5a80*/  MUFU.TANH R179, R179 ;  /* 0x000000b300b37308 */ /* 0x000ea20000002400 */
[----:B0-----:R-:W-:-:S07]  /*5a90*/  FMUL.FTZ R44, R80, UR4 ;  /* 0x00000004502c7c20 */ /* 0x001fce0008410000 */
        /* <DEDUP_REMOVED lines=36> */
[----:B------:R-:W1:Y:S01]  /*5ce0*/  MUFU.TANH R175, R175 ;  /* 0x000000af00af7308 */ /* 0x000e620000002400 */
[----:B0-----:R-:W-:-:S04]  /*5cf0*/  FMNMX.FTZ R8, R173, R8, !PT ;  /* 0x00000008ad087209 */ /* 0x001fc80007810000 */
[----:B------:R-:W-:-:S04]  /*5d00*/  FMNMX.FTZ R8, R65, R8, !PT ;  /* 0x0000000841087209 */ /* 0x000fc80007810000 */
[----:B-1----:R-:W-:-:S04]  /*5d10*/  FMNMX.FTZ R8, R175, R8, !PT ;  /* 0x00000008af087209 */ /* 0x002fc80007810000 */
[----:B------:R-:W-:-:S04]  /*5d20*/  FMNMX.FTZ R7, R69, R8, !PT ;  /* 0x0000000845077209 */ /* 0x000fc80007810000 */
[----:B------:R-:W-:-:S04]  /*5d30*/  FMNMX.FTZ R8, R40, R7, !PT ;  /* 0x0000000728087209 */ /* 0x000fc80007810000 */
[----:B------:R-:W-:-:S04]  /*5d40*/  FMNMX.FTZ R7, R73, R8, !PT ;  /* 0x0000000849077209 */ /* 0x000fc80007810000 */
        /* <DEDUP_REMOVED lines=10> */
[----:B-1----:R-:W-:Y:S02]  /*5df0*/  FMNMX.FTZ R9, R7, R56, !PT ;  /* 0x0000003807097209 */ /* 0x002fe40007810000 */
[----:B------:R-:W-:-:S03]  /*5e00*/  FMNMX.FTZ R56, R15, R10, !PT ;  /* 0x0000000a0f387209 */ /* 0x000fc60007810000 */
[----:B------:R-:W-:Y:S01]  /*5e10*/  FADD.FTZ R7, -R9, R14 ;  /* 0x0000000e09077221 */ /* 0x000fe20000010100 */
[----:B------:R-:W-:Y:S01]  /*5e20*/  FMNMX.FTZ R56, R25, R56, !PT ;  /* 0x0000003819387209 */ /* 0x000fe20007810000 */
[-C--:B0-----:R-:W-:Y:S02]  /*5e30*/  FMUL.FTZ R14, R9, R8.reuse ;  /* 0x00000008090e7220 */ /* 0x081fe40000410000 */
[----:B------:R-:W-:Y:S01]  /*5e40*/  FMUL.FTZ R7, R7, R8 ;  /* 0x0000000807077220 */ /* 0x000fe20000410000 */
[----:B------:R-:W-:Y:S01]  /*5e50*/  FMNMX.FTZ R56, R29, R56, !PT ;  /* 0x000000381d387209 */ /* 0x000fe20007810000 */
[-CC-:B------:R-:W-:Y:S01]  /*5e60*/  FFMA.FTZ R180, R21, R8.reuse, -R14.reuse ;  /* 0x0000000815b47223 */ /* 0x180fe2000001080e */
[-CC-:B------:R-:W-:Y:S01]  /*5e70*/  FFMA.FTZ R172, R6, R8.reuse, -R14.reuse ;  /* 0x0000000806ac7223 */ /* 0x180fe2000001080e */
[--C-:B------:R-:W-:Y:S01]  /*5e80*/  FFMA.FTZ R181, R181, R8, -R14.reuse ;  /* 0x00000008b5b57223 */ /* 0x100fe2000001080e */
[----:B------:R-:W-:Y:S01]  /*5e90*/  FMNMX.FTZ R56, R31, R56, !PT ;  /* 0x000000381f387209 */ /* 0x000fe20007810000 */
[----:B------:R-:W-:Y:S01]  /*5ea0*/  MUFU.EX2 R7, R7 ;  /* 0x0000000700077308 */ /* 0x000fe20000000800 */
[----:B------:R-:W-:Y:S01]  /*5eb0*/  FFMA.FTZ R182, R27, R8, -R14 ;  /* 0x000000081bb67223 */ /* 0x000fe2000001080e */
[----:B------:R-:W-:-:S02]  /*5ec0*/  WARPGROUP.DEPBAR.LE gsb0, 0x0 ;  /* 0x00008000000079c5 */ /* 0x000fc40000010000 */
[----:B------:R-:W-:Y:S01]  /*5ed0*/  WARPGROUP.ARRIVE ;  /* 0x00000000000079c5 */ /* 0x000fe20000000000 */
[----:B------:R-:W-:Y:S01]  /*5ee0*/  FMNMX.FTZ R56, R33, R56, !PT ;  /* 0x0000003821387209 */ /* 0x000fe20007810000 */
[----:B------:R-:W-:Y:S01]  /*5ef0*/  FMUL.FTZ R169, R66, UR4 ;  /* 0x0000000442a97c20 */ /* 0x000fe20008410000 */
[----:B------:R-:W-:Y:S01]  /*5f00*/  FMUL.FTZ R171, R70, UR4 ;  /* 0x0000000446ab7c20 */ /* 0x000fe20008410000 */
[----:B------:R-:W-:Y:S01]  /*5f10*/  MUFU.EX2 R180, R180 ;  /* 0x000000b400b47308 */ /* 0x000fe20000000800 */
[----:B------:R-:W-:Y:S01]  /*5f20*/  FMNMX.FTZ R56, R35, R56, !PT ;  /* 0x0000003823387209 */ /* 0x000fe20007810000 */
[----:B------:R-:W-:Y:S01]  /*5f30*/  HGMMA.64x128x16.F32.BF16 R88, R152, gdesc[UR8].tnspB, R88, gsb0 ;  /* 0x41e0000898587df0 */ /* 0x000fe20008001858 */
[----:B------:R-:W-:Y:S01]  /*5f40*/  UIADD3 UR10, UR6, 0x280, URZ ;  /* 0x00000280060a7890 */ /* 0x000fe2000fffe03f */
[--C-:B------:R-:W-:Y:S01]  /*5f50*/  FFMA.FTZ R176, R231, R8, -R14.reuse ;  /* 0x00000008e7b07223 */ /* 0x100fe2000001080e */
[----:B------:R-:W-:Y:S01]  /*5f60*/  UMOV UR11, 0x40000040 ;  /* 0x40000040000b7882 */ /* 0x000fe20000000000 */
[----:B------:R-:W-:Y:S01]  /*5f70*/  FMNMX.FTZ R56, R37, R56, !PT ;  /* 0x0000003825387209 */ /* 0x000fe20007810000 */
[-CC-:B------:R-:W-:Y:S01]  /*5f80*/  FFMA.FTZ R178, R235, R8.reuse, -R14.reuse ;  /* 0x00000008ebb27223 */ /* 0x180fe2000001080e */
[----:B------:R-:W0:Y:S01]  /*5f90*/  MUFU.TANH R169, R169 ;  /* 0x000000a900a97308 */ /* 0x000e220000002400 */
[--C-:B------:R-:W-:Y:S01]  /*5fa0*/  FFMA.FTZ R168, R24, R8, -R14.reuse ;  /* 0x0000000818a87223 */ /* 0x100fe2000001080e */
[----:B------:R-:W-:Y:S01]  /*5fb0*/  FMNMX.FTZ R56, R39, R56, !PT ;  /* 0x0000003827387209 */ /* 0x000fe20007810000 */
[-CC-:B------:R-:W-:Y:S01]  /*5fc0*/  FFMA.FTZ R170, R28, R8.reuse, -R14.reuse ;  /* 0x000000081caa7223 */ /* 0x180fe2000001080e */
[-CC-:B------:R-:W-:Y:S01]  /*5fd0*/  FFMA.FTZ R183, R183, R8.reuse, -R14.reuse ;  /* 0x00000008b7b77223 */ /* 0x180fe2000001080e */
[--C-:B------:R-:W-:Y:S01]  /*5fe0*/  FFMA.FTZ R233, R233, R8, -R14.reuse ;  /* 0x00000008e9e97223 */ /* 0x100fe2000001080e */
[----:B------:R-:W-:Y:S01]  /*5ff0*/  FMNMX.FTZ R56, R41, R56, !PT ;  /* 0x0000003829387209 */ /* 0x000fe20007810000 */
[-CC-:B------:R-:W-:Y:S01]  /*6000*/  FFMA.FTZ R27, R237, R8.reuse, -R14.reuse ;  /* 0x00000008ed1b7223 */ /* 0x180fe2000001080e */
[----:B------:R-:W1:Y:S01]  /*6010*/  MUFU.TANH R171, R171 ;  /* 0x000000ab00ab7308 */ /* 0x000e620000002400 */
        /* <DEDUP_REMOVED lines=15> */
[----:B------:R-:W-:Y:S01]  /*6110*/  FFMA.FTZ R85, R85, R8, -R14 ;  /* 0x0000000855557223 */ /* 0x000fe2000001080e */
[----:B------:R-:W-:Y:S01]  /*6120*/  MUFU.EX2 R182, R182 ;  /* 0x000000b600b67308 */ /* 0x000fe20000000800 */
[----:B------:R-:W-:-:S04]  /*6130*/  FMNMX.FTZ R56, R51, R56, !PT ;  /* 0x0000003833387209 */ /* 0x000fc80007810000 */
[----:B------:R-:W-:-:S03]  /*6140*/  FMNMX.FTZ R56, R53, R56, !PT ;  /* 0x0000003835387209 */ /* 0x000fc60007810000 */
        /* <DEDUP_REMOVED lines=8> */
[----:B0-----:R-:W-:-:S03]  /*61d0*/  FMNMX.FTZ R56, R169, R56, !PT ;  /* 0x00000038a9387209 */ /* 0x001fc60007810000 */
[----:B------:R-:W-:Y:S01]  /*61e0*/  MUFU.EX2 R178, R178 ;  /* 0x000000b200b27308 */ /* 0x000fe20000000800 */
[----:B------:R-:W-:-:S04]  /*61f0*/  FMNMX.FTZ R56, R67, R56, !PT ;  /* 0x0000003843387209 */ /* 0x000fc80007810000 */
[----:B-1----:R-:W-:-:S03]  /*6200*/  FMNMX.FTZ R56, R171, R56, !PT ;  /* 0x00000038ab387209 */ /* 0x002fc60007810000 */
        /* <DEDUP_REMOVED lines=13> */
[----:B------:R-:W-:-:S05]  /*62e0*/  FMNMX.FTZ R6, R87, R6, !PT ;  /* 0x0000000657067209 */ /* 0x000fca0007810000 */
[----:B------:R-:W0:Y:S02]  /*62f0*/  SHFL.BFLY PT, R21, R6, 0x2, 0x1f ;  /* 0x0c401f0006157f89 */ /* 0x000e2400000e0000 */
[----:B------:R-:W-:Y:S08]  /*6300*/  MUFU.EX2 R170, R170 ;  /* 0x000000aa00aa7308 */ /* 0x000ff00000000800 */
[----:B------:R-:W-:Y:S08]  /*6310*/  MUFU.EX2 R235, R235 ;  /* 0x000000eb00eb7308 */ /* 0x000ff00000000800 */
[----:B------:R-:W-:Y:S01]  /*6320*/  MUFU.EX2 R65, R65 ;  /* 0x0000004100417308 */ /* 0x000fe20000000800 */
[----:B0-----:R-:W-:-:S07]  /*6330*/  FMNMX.FTZ R21, R6, R21, !PT ;  /* 0x0000001506157209 */ /* 0x001fce0007810000 */
[----:B------:R-:W-:Y:S01]  /*6340*/  MUFU.EX2 R69, R69 ;  /* 0x0000004500457308 */ /* 0x000fe20000000800 */
[----:B------:R-:W0:Y:S01]  /*6350*/  SHFL.BFLY PT, R6, R21, 0x1, 0x1f ;  /* 0x0c201f0015067f89 */ /* 0x000e2200000e0000 */
[----:B------:R-:W-:Y:S02]  /*6360*/  WARPGROUP.DEPBAR.LE gsb0, 0x0 ;  /* 0x00008000000079c5 */ /* 0x000fe40000010000 */
[----:B------:R-:W-:Y:S01]  /*6370*/  WARPGROUP.ARRIVE ;  /* 0x00000000000079c5 */ /* 0x000fe20000000000 */
[-CC-:B------:R-:W-:Y:S01]  /*6380*/  FFMA.FTZ R155, R20, R8.reuse, -R14.reuse ;  /* 0x00000008149b7223 */ /* 0x180fe2000001080e */
[-CC-:B------:R-:W-:Y:S01]  /*6390*/  FFMA.FTZ R153, R26, R8.reuse, -R14.reuse ;  /* 0x000000081a997223 */ /* 0x180fe2000001080e */
[-CC-:B------:R-:W-:Y:S01]  /*63a0*/  FFMA.FTZ R152, R32, R8.reuse, -R14.reuse ;  /* 0x0000000820987223 */ /* 0x180fe2000001080e */
[-CC-:B------:R-:W-:Y:S01]  /*63b0*/  FFMA.FTZ R154, R36, R8.reuse, -R14.reuse ;  /* 0x00000008249a7223 */ /* 0x180fe2000001080e */
[-CC-:B------:R-:W-:Y:S01]  /*63c0*/  FFMA.FTZ R20, R40, R8.reuse, -R14.reuse ;  /* 0x0000000828147223 */ /* 0x180fe2000001080e */
[----:B------:R-:W-:Y:S01]  /*63d0*/  HGMMA.64x128x16.F32.BF16 R88, R156, gdesc[UR8].tnspB, R88, gsb0 ;  /* 0x41e000089c587df0 */ /* 0x000fe20008001858 */
[----:B------:R-:W-:Y:S01]  /*63e0*/  UIADD3 UR10, UR6, 0x300, URZ ;  /* 0x00000300060a7890 */ /* 0x000fe2000fffe03f */
[----:B------:R-:W-:Y:S01]  /*63f0*/  FFMA.FTZ R26, R44, R8, -R14 ;  /* 0x000000082c1a7223 */ /* 0x000fe2000001080e */
[----:B------:R-:W-:Y:S01]  /*6400*/  UMOV UR11, 0x40000040 ;  /* 0x40000040000b7882 */ /* 0x000fe20000000000 */
[----:B------:R-:W-:Y:S01]  /*6410*/  UIADD3 UR6, UR6, 0x380, URZ ;  /* 0x0000038006067890 */ /* 0x000fe2000fffe03f */
[----:B------:R-:W-:Y:S01]  /*6420*/  FFMA.FTZ R44, R7, R4, R180 ;  /* 0x00000004072c7223 */ /* 0x000fe200000100b4 */
[----:B------:R-:W-:Y:S01]  /*6430*/  MUFU.EX2 R155, R155 ;  /* 0x0000009b009b7308 */ /* 0x000fe20000000800 */
[----:B--2---:R-:W-:-:S02]  /*6440*/  F2FP.BF16.F32.PACK_AB R180, R181, R180 ;  /* 0x000000b4b5b4723e */ /* 0x004fc400000010ff */
[----:B0-----:R-:W-:-:S05]  /*6450*/  FMNMX.FTZ R21, R21, R6, !PT ;  /* 0x0000000615157209 */ /* 0x001fca0007810000 */
[----:B------:R-:W-:Y:S08]  /*6460*/  MUFU.EX2 R153, R153 ;  /* 0x0000009900997308 */ /* 0x000ff00000000800 */
[----:B------:R-:W-:Y:S08]  /*6470*/  MUFU.EX2 R152, R152 ;  /* 0x0000009800987308 */ /* 0x000ff00000000800 */
[----:B------:R-:W-:Y:S08]  /*6480*/  MUFU.EX2 R154, R154 ;  /* 0x0000009a009a7308 */ /* 0x000ff00000000800 */
[----:B------:R-:W-:Y:S08]  /*6490*/  MUFU.EX2 R20, R20 ;  /* 0x0000001400147308 */ /* 0x000ff00000000800 */
[----:B------:R-:W0:Y:S08]  /*64a0*/  MUFU.EX2 R73, R73 ;  /* 0x0000004900497308 */ /* 0x000e300000000800 */
        /* <DEDUP_REMOVED lines=10> */
[-CC-:B------:R-:W-:Y:S01]  /*6550*/  FFMA.FTZ R156, R173, R8.reuse, -R14.reuse ;  /* 0x00000008ad9c7223 */ /* 0x180fe2000001080e */
[----:B------:R-:W-:Y:S02]  /*6560*/  FFMA.FTZ R158, R175, R8, -R14 ;  /* 0x00000008af9e7223 */ /* 0x000fe4000001080e */
[----:B------:R-:W-:Y:S01]  /*6570*/  HGMMA.64x128x16.F32.BF16 R88, R160, gdesc[UR8].tnspB, R88, gsb0 ;  /* 0x41e00008a0587df0 */ /* 0x000fe20008001858 */
[----:B------:R-:W-:Y:S08]  /*6580*/  MUFU.EX2 R159, R159 ;  /* 0x0000009f009f7308 */ /* 0x000ff00000000800 */
[----:B------:R-:W-:Y:S08]  /*6590*/  MUFU.EX2 R157, R157 ;  /* 0x0000009d009d7308 */ /* 0x000ff00000000800 */
[----:B------:R-:W-:Y:S08]  /*65a0*/  MUFU.EX2 R156, R156 ;  /* 0x0000009c009c7308 */ /* 0x000ff00000000800 */
[----:B------:R-:W-:Y:S01]  /*65b0*/  MUFU.EX2 R158, R158 ;  /* 0x0000009e009e7308 */ /* 0x000fe20000000800 */
[----:B------:R-:W-:-:S02]  /*65c0*/  WARPGROUP.DEPBAR.LE gsb0, 0x0 ;  /* 0x00008000000079c5 */ /* 0x000fc40000010000 */
[----:B------:R-:W-:Y:S01]  /*65d0*/  WARPGROUP.ARRIVE ;  /* 0x00000000000079c5 */ /* 0x000fe20000000000 */
[C---:B------:R-:W-:Y:S01]  /*65e0*/  FADD.FTZ R161, -R21.reuse, R10 ;  /* 0x0000000a15a17221 */ /* 0x040fe20000010100 */
[----:B------:R-:W-:Y:S01]  /*65f0*/  FMUL.FTZ R10, R21, R8 ;  /* 0x00000008150a7220 */ /* 0x000fe20000410000 */
[----:B0-----:R-:W-:Y:S02]  /*6600*/  F2FP.BF16.F32.PACK_AB R160, R73, R20 ;  /* 0x0000001449a0723e */ /* 0x001fe400000010ff */
[-C--:B------:R-:W-:Y:S01]  /*6610*/  FMUL.FTZ R161, R161, R8.reuse ;  /* 0x00000008a1a17220 */ /* 0x080fe20000410000 */
[----:B------:R-:W-:Y:S01]  /*6620*/  HGMMA.64x128x16.F32.BF16 R88, R164, gdesc[UR4].tnspB, R88, gsb0 ;  /* 0x41e00004a4587df0 */ /* 0x000fe20008001858 */
[-CC-:B------:R-:W-:Y:S01]  /*6630*/  FFMA.FTZ R15, R15, R8.reuse, -R10.reuse ;  /* 0x000000080f0f7223 */ /* 0x180fe2000001080a */
[-CC-:B------:R-:W-:Y:S01]  /*6640*/  FFMA.FTZ R30, R25, R8.reuse, -R10.reuse ;  /* 0x00000008191e7223 */ /* 0x180fe2000001080a */
[----:B------:R0:W-:Y:S01]  /*6650*/  MUFU.EX2 R6, R161 ;  /* 0x000000a100067308 */ /* 0x0001e20000000800 */
[-CC-:B------:R-:W-:Y:S01]  /*6660*/  FFMA.FTZ R14, R29, R8.reuse, -R10.reuse ;  /* 0x000000081d0e7223 */ /* 0x180fe2000001080a */
[-CC-:B------:R-:W-:Y:S01]  /*6670*/  FFMA.FTZ R177, R33, R8.reuse, -R10.reuse ;  /* 0x0000000821b17223 */ /* 0x180fe2000001080a */
[----:B------:R-:W-:Y:S01]  /*6680*/  FFMA.FTZ R25, R31, R8, -R10 ;  /* 0x000000081f197223 */ /* 0x000fe2000001080a */
[----:B------:R-:W-:-:S02]  /*6690*/  @!P1 VIADD R33, R13, 0x34840 ;  /* 0x000348400d219836 */ /* 0x000fc40000000000 */
[-CC-:B------:R-:W-:Y:S01]  /*66a0*/  FFMA.FTZ R32, R35, R8.reuse, -R10.reuse ;  /* 0x0000000823207223 */ /* 0x180fe2000001080a */
[----:B------:R-:W-:Y:S02]  /*66b0*/  @!P1 VIADD R35, R11, 0x34860 ;  /* 0x000348600b239836 */ /* 0x000fe40000000000 */
[-CC-:B------:R-:W-:Y:S01]  /*66c0*/  FFMA.FTZ R179, R37, R8.reuse, -R10.reuse ;  /* 0x0000000825b37223 */ /* 0x180fe2000001080a */
[----:B------:R-:W1:Y:S01]  /*66d0*/  MUFU.EX2 R15, R15 ;  /* 0x0000000f000f7308 */ /* 0x000e620000000800 */
[----:B------:R-:W-:Y:S01]  /*66e0*/  @!P1 PRMT R33, RZ, 0x654, R33 ;  /* 0x00000654ff219816 */ /* 0x000fe20000000021 */
[-CC-:B------:R-:W-:Y:S01]  /*66f0*/  FFMA.FTZ R34, R39, R8.reuse, -R10.reuse ;  /* 0x0000000827227223 */ /* 0x180fe2000001080a */
[-CC-:B------:R-:W-:Y:S01]  /*6700*/  FFMA.FTZ R173, R41, R8.reuse, -R10.reuse ;  /* 0x0000000829ad7223 */ /* 0x180fe2000001080a */
[----:B------:R-:W-:Y:S01]  /*6710*/  @!P1 PRMT R35, RZ, 0x654, R35 ;  /* 0x00000654ff239816 */ /* 0x000fe20000000023 */
[-CC-:B------:R-:W-:Y:S01]  /*6720*/  FFMA.FTZ R36, R43, R8.reuse, -R10.reuse ;  /* 0x000000082b247223 */ /* 0x180fe2000001080a */
[-CC-:B------:R-:W-:Y:S01]  /*6730*/  FFMA.FTZ R175, R45, R8.reuse, -R10.reuse ;  /* 0x000000082daf7223 */ /* 0x180fe2000001080a */
[-CC-:B------:R-:W-:Y:S01]  /*6740*/  FFMA.FTZ R38, R47, R8.reuse, -R10.reuse ;  /* 0x000000082f267223 */ /* 0x180fe2000001080a */
[----:B------:R-:W2:Y:S01]  /*6750*/  MUFU.EX2 R30, R30 ;  /* 0x0000001e001e7308 */ /* 0x000ea20000000800 */
[-CC-:B------:R-:W-:Y:S01]  /*6760*/  FFMA.FTZ R29, R49, R8.reuse, -R10.reuse ;  /* 0x00000008311d7223 */ /* 0x180fe2000001080a */
[-CC-:B0-----:R-:W-:Y:S01]  /*6770*/  FFMA.FTZ R161, R48, R8.reuse, -R10.reuse ;  /* 0x0000000830a17223 */ /* 0x181fe2000001080a */
[-CC-:B------:R-:W-:Y:S01]  /*6780*/  FFMA.FTZ R40, R51, R8.reuse, -R10.reuse ;  /* 0x0000000833287223 */ /* 0x180fe2000001080a */
[-CC-:B------:R-:W-:Y:S01]  /*6790*/  FFMA.FTZ R31, R53, R8.reuse, -R10.reuse ;  /* 0x00000008351f7223 */ /* 0x180fe2000001080a */
[-CC-:B------:R-:W-:Y:S01]  /*67a0*/  FFMA.FTZ R42, R55, R8.reuse, -R10.reuse ;  /* 0x00000008372a7223 */ /* 0x180fe2000001080a */
[-CC-:B------:R-:W-:Y:S01]  /*67b0*/  FFMA.FTZ R13, R57, R8.reuse, -R10.reuse ;  /* 0x00000008390d7223 */ /* 0x180fe2000001080a */
[-CC-:B------:R-:W-:Y:S01]  /*67c0*/  FFMA.FTZ R59, R59, R8.reuse, -R10.reuse ;  /* 0x000000083b3b7223 */ /* 0x180fe2000001080a */
[----:B------:R-:W0:Y:S01]  /*67d0*/  MUFU.EX2 R14, R14 ;  /* 0x0000000e000e7308 */ /* 0x000e220000000800 */
[----:B-1----:R-:W-:Y:S01]  /*67e0*/  FFMA.FTZ R11, R6, R3, R15 ;  /* 0x00000003060b7223 */ /* 0x002fe2000001000f */
[-CC-:B------:R-:W-:Y:S01]  /*67f0*/  FFMA.FTZ R61, R61, R8.reuse, -R10.reuse ;  /* 0x000000083d3d7223 */ /* 0x180fe2000001080a */
[-CC-:B------:R-:W-:Y:S01]  /*6800*/  FFMA.FTZ R71, R71, R8.reuse, -R10.reuse ;  /* 0x0000000847477223 */ /* 0x180fe2000001080a */
[-CC-:B------:R-:W-:Y:S01]  /*6810*/  FFMA.FTZ R75, R75, R8.reuse, -R10.reuse ;  /* 0x000000084b4b7223 */ /* 0x180fe2000001080a */
[-CC-:B------:R-:W-:Y:S01]  /*6820*/  FFMA.FTZ R50, R50, R8.reuse, -R10.reuse ;  /* 0x0000000832327223 */ /* 0x180fe2000001080a */
[-CC-:B------:R-:W-:Y:S01]  /*6830*/  FFMA.FTZ R79, R79, R8.reuse, -R10.reuse ;  /* 0x000000084f4f7223 */ /* 0x180fe2000001080a */
[-CC-:B------:R-:W-:Y:S01]  /*6840*/  FFMA.FTZ R52, R52, R8.reuse, -R10.reuse ;  /* 0x0000000834347223 */ /* 0x180fe2000001080a */
[----:B------:R-:W1:Y:S01]  /*6850*/  MUFU.EX2 R25, R25 ;  /* 0x0000001900197308 */ /* 0x000e620000000800 */
[----:B--2---:R-:W-:Y:S01]  /*6860*/  FADD.FTZ R11, R30, R11 ;  /* 0x0000000b1e0b7221 */ /* 0x004fe20000010000 */
[-CC-:B------:R-:W-:Y:S01]  /*6870*/  FFMA.FTZ R83, R83, R8.reuse, -R10.reuse ;  /* 0x0000000853537223 */ /* 0x180fe2000001080a */
[----:B------:R-:W-:Y:S01]  /*6880*/  FFMA.FTZ R54, R54, R8, -R10 ;  /* 0x0000000836367223 */ /* 0x000fe2000001080a */
[----:B------:R-:W-:-:S04]  /*6890*/  F2FP.BF16.F32.PACK_AB R162, R77, R24 ;  /* 0x000000184da2723e */ /* 0x000fc800000010ff */
[----:B------:R-:W-:Y:S01]  /*68a0*/  MUFU.EX2 R177, R177 ;  /* 0x000000b100b17308 */ /* 0x000fe20000000800 */
[----:B0-----:R-:W-:Y:S01]  /*68b0*/  FADD.FTZ R46, R14, R11 ;  /* 0x0000000b0e2e7221 */ /* 0x001fe20000010000 */
[----:B------:R-:W-:-:S06]  /*68c0*/  FFMA.FTZ R11, R169, R8, -R10 ;  /* 0x00000008a90b7223 */ /* 0x000fcc000001080a */
[----:B------:R-:W-:Y:S01]  /*68d0*/  MUFU.EX2 R32, R32 ;  /* 0x0000002000207308 */ /* 0x000fe20000000800 */
[----:B-1----:R-:W-:Y:S01]  /*68e0*/  FADD.FTZ R56, R25, R46 ;  /* 0x0000002e19387221 */ /* 0x002fe20000010000 */
[----:B------:R-:W-:-:S06]  /*68f0*/  FFMA.FTZ R46, R67, R8, -R10 ;  /* 0x00000008432e7223 */ /* 0x000fcc000001080a */
[----:B------:R-:W-:Y:S08]  /*6900*/  MUFU.EX2 R179, R179 ;  /* 0x000000b300b37308 */ /* 0x000ff00000000800 */
[----:B------:R-:W-:Y:S08]  /*6910*/  MUFU.EX2 R34, R34 ;  /* 0x0000002200227308 */ /* 0x000ff00000000800 */
[----:B------:R-:W-:Y:S08]  /*6920*/  MUFU.EX2 R173, R173 ;  /* 0x000000ad00ad7308 */ /* 0x000ff00000000800 */
[----:B------:R-:W-:Y:S08]  /*6930*/  MUFU.EX2 R36, R36 ;  /* 0x0000002400247308 */ /* 0x000ff00000000800 */
[----:B------:R-:W-:Y:S08]  /*6940*/  MUFU.EX2 R175, R175 ;  /* 0x000000af00af7308 */ /* 0x000ff00000000800 */
[----:B------:R-:W-:Y:S08]  /*6950*/  MUFU.EX2 R38, R38 ;  /* 0x0000002600267308 */ /* 0x000ff00000000800 */
[----:B------:R-:W-:Y:S08]  /*6960*/  MUFU.EX2 R29, R29 ;  /* 0x0000001d001d7308 */ /* 0x000ff00000000800 */
[----:B------:R-:W0:Y:S08]  /*6970*/  MUFU.EX2 R40, R40 ;  /* 0x0000002800287308 */ /* 0x000e300000000800 */
[----:B------:R-:W-:Y:S08]  /*6980*/  MUFU.EX2 R31, R31 ;  /* 0x0000001f001f7308 */ /* 0x000ff00000000800 */
[----:B------:R-:W-:Y:S01]  /*6990*/  MUFU.EX2 R42, R42 ;  /* 0x0000002a002a7308 */ /* 0x000fe20000000800 */
[----:B0-----:R-:W-:-:S07]  /*69a0*/  F2FP.BF16.F32.PACK_AB R169, R40, R29 ;  /* 0x0000001d28a9723e */ /* 0x001fce00000010ff */
[----:B------:R-:W-:Y:S01]  /*69b0*/  MUFU.EX2 R13, R13 ;  /* 0x0000000d000d7308 */ /* 0x000fe20000000800 */
[----:B------:R-:W-:Y:S02]  /*69c0*/  WARPGROUP.DEPBAR.LE gsb0, 0x0 ;  /* 0x00008000000079c5 */ /* 0x000fe40000010000 */
[----:B------:R0:W-:Y:S01]  /*69d0*/  @!P1 SYNCS.ARRIVE.TRANS64.RED.A1T0 RZ, [R33+URZ], RZ ;  /* 0x000000ff21ff99a7 */ /* 0x0001e2000810043f */
[----:B------:R-:W-:-:S04]  /*69e0*/  F2FP.BF16.F32.PACK_AB R164, R81, R26 ;  /* 0x0000001a51a4723e */ /* 0x000fc800000010ff */
[----:B------:R-:W-:Y:S01]  /*69f0*/  MUFU.EX2 R4, R59 ;  /* 0x0000003b00047308 */ /* 0x000fe20000000800 */
[----:B------:R-:W-:Y:S01]  /*6a00*/  F2FP.BF16.F32.PACK_AB R166, R85, R28 ;  /* 0x0000001c55a6723e */ /* 0x000fe200000010ff */
[----:B0-----:R-:W-:Y:S01]  /*6a10*/  FADD.FTZ R33, R181, R44 ;  /* 0x0000002cb5217221 */ /* 0x001fe20000010000 */
[----:B------:R0:W-:Y:S01]  /*6a20*/  @!P1 SYNCS.ARRIVE.TRANS64.RED.A1T0 RZ, [R35+URZ], RZ ;  /* 0x000000ff23ff99a7 */ /* 0x0001e2000810043f */
[----:B------:R-:W-:-:S04]  /*6a30*/  F2FP.BF16.F32.PACK_AB R181, R30, R15 ;  /* 0x0000000f1eb5723e */ /* 0x000fc800000010ff */
[----:B------:R-:W-:Y:S01]  /*6a40*/  MUFU.EX2 R3, R61 ;  /* 0x0000003d00037308 */ /* 0x000fe20000000800 */
[----:B------:R-:W-:Y:S01]  /*6a50*/  FADD.FTZ R44, R182, R33 ;  /* 0x00000021b62c7221 */ /* 0x000fe20000010000 */
[----:B------:R-:W-:-:S03]  /*6a60*/  F2FP.BF16.F32.PACK_AB R182, R183, R182 ;  /* 0x000000b6b7b6723e */ /* 0x000fc600000010ff */
[----:B------:R-:W-:Y:S01]  /*6a70*/  FADD.FTZ R33, R183, R44 ;  /* 0x0000002cb7217221 */ /* 0x000fe20000010000 */
[----:B0-----:R-:W-:Y:S01]  /*6a80*/  FADD.FTZ R35, R177, R56 ;  /* 0x00000038b1237221 */ /* 0x001fe20000010000 */
[--C-:B------:R-:W-:Y:S01]  /*6a90*/  FFMA.FTZ R44, R63, R8, -R10.reuse ;  /* 0x000000083f2c7223 */ /* 0x100fe2000001080a */
[----:B------:R-:W-:Y:S01]  /*6aa0*/  F2FP.BF16.F32.PACK_AB R183, R25, R14 ;  /* 0x0000000e19b7723e */ /* 0x000fe200000010ff */
[----:B------:R-:W-:Y:S01]  /*6ab0*/  FADD.FTZ R58, R176, R33 ;  /* 0x00000021b03a7221 */ /* 0x000fe20000010000 */
[----:B------:R-:W-:Y:S01]  /*6ac0*/  FADD.FTZ R56, R32, R35 ;  /* 0x0000002320387221 */ /* 0x000fe20000010000 */
[----:B------:R-:W-:Y:S01]  /*6ad0*/  MUFU.EX2 R11, R11 ;  /* 0x0000000b000b7308 */ /* 0x000fe20000000800 */
[-C--:B------:R-:W-:Y:S01]  /*6ae0*/  FFMA.FTZ R33, R171, R8.reuse, -R10 ;  /* 0x00000008ab217223 */ /* 0x080fe2000001080a */
[----:B------:R-:W-:Y:S01]  /*6af0*/  FADD.FTZ R37, R233, R58 ;  /* 0x0000003ae9257221 */ /* 0x000fe20000010000 */
[----:B------:R-:W-:Y:S01]  /*6b00*/  FADD.FTZ R35, R179, R56 ;  /* 0x00000038b3237221 */ /* 0x000fe20000010000 */
[----:B------:R-:W-:Y:S01]  /*6b10*/  FFMA.FTZ R10, R87, R8, -R10 ;  /* 0x00000008570a7223 */ /* 0x000fe2000001080a */
[----:B------:R-:W-:Y:S01]  /*6b20*/  F2FP.BF16.F32.PACK_AB R176, R233, R176 ;  /* 0x000000b0e9b0723e */ /* 0x000fe200000010ff */
[----:B------:R-:W-:Y:S01]  /*6b30*/  FADD.FTZ R58, R178, R37 ;  /* 0x00000025b23a7221 */ /* 0x000fe20000010000 */
[----:B------:R-:W-:Y:S01]  /*6b40*/  FADD.FTZ R48, R34, R35 ;  /* 0x0000002322307221 */ /* 0x000fe20000010000 */
[----:B------:R-:W0:Y:S01]  /*6b50*/  MUFU.EX2 R44, R44 ;  /* 0x0000002c002c7308 */ /* 0x000e220000000800 */
[----:B------:R-:W-:Y:S01]  /*6b60*/  F2FP.BF16.F32.PACK_AB R177, R32, R177 ;  /* 0x000000b120b1723e */ /* 0x000fe200000010ff */
[----:B------:R-:W-:Y:S01]  /*6b70*/  FADD.FTZ R37, R27, R58 ;  /* 0x0000003a1b257221 */ /* 0x000fe20000010000 */
[----:B------:R-:W-:Y:S01]  /*6b80*/  FADD.FTZ R35, R173, R48 ;  /* 0x00000030ad237221 */ /* 0x000fe20000010000 */
[----:B------:R-:W-:-:S02]  /*6b90*/  F2FP.BF16.F32.PACK_AB R178, R27, R178 ;  /* 0x000000b21bb2723e */ /* 0x000fc400000010ff */
[----:B------:R-:W-:Y:S01]  /*6ba0*/  FADD.FTZ R56, R172, R37 ;  /* 0x00000025ac387221 */ /* 0x000fe20000010000 */
[----:B------:R-:W-:Y:S01]  /*6bb0*/  FADD.FTZ R48, R36, R35 ;  /* 0x0000002324307221 */ /* 0x000fe20000010000 */
[----:B------:R-:W1:Y:S01]  /*6bc0*/  MUFU.EX2 R46, R46 ;  /* 0x0000002e002e7308 */ /* 0x000e620000000800 */
[C---:B------:R-:W-:Y:S01]  /*6bd0*/  F2FP.BF16.F32.PACK_AB R172, R155.reuse, R172 ;  /* 0x000000ac9bac723e */ /* 0x040fe200000010ff */
[----:B------:R-:W-:Y:S01]  /*6be0*/  FADD.FTZ R37, R155, R56 ;  /* 0x000000389b257221 */ /* 0x000fe20000010000 */
[----:B------:R-:W-:Y:S01]  /*6bf0*/  FADD.FTZ R35, R175, R48 ;  /* 0x00000030af237221 */ /* 0x000fe20000010000 */
[----:B------:R-:W-:Y:S02]  /*6c00*/  F2FP.BF16.F32.PACK_AB R179, R34, R179 ;  /* 0x000000b322b3723e */ /* 0x000fe400000010ff */
[----:B------:R-:W-:Y:S01]  /*6c10*/  FADD.FTZ R56, R174, R37 ;  /* 0x00000025ae387221 */ /* 0x000fe20000010000 */
[----:B------:R-:W-:Y:S01]  /*6c20*/  F2FP.BF16.F32.PACK_AB R173, R36, R173 ;  /* 0x000000ad24ad723e */ /* 0x000fe200000010ff */
[----:B------:R-:W-:Y:S01]  /*6c30*/  MUFU.EX2 R33, R33 ;  /* 0x0000002100217308 */ /* 0x000fe20000000800 */
[----:B0-----:R-:W-:Y:S01]  /*6c40*/  F2FP.BF16.F32.PACK_AB R155, R44, R3 ;  /* 0x000000032c9b723e */ /* 0x001fe200000010ff */
[C---:B------:R-:W-:Y:S01]  /*6c50*/  FADD.FTZ R37, R231.reuse, R56 ;  /* 0x00000038e7257221 */ /* 0x040fe20000010000 */
[----:B------:R-:W-:Y:S01]  /*6c60*/  FADD.FTZ R56, R38, R35 ;  /* 0x0000002326387221 */ /* 0x000fe20000010000 */
[----:B------:R-:W-:-:S02]  /*6c70*/  F2FP.BF16.F32.PACK_AB R174, R231, R174 ;  /* 0x000000aee7ae723e */ /* 0x000fc400000010ff */
[----:B------:R-:W-:Y:S01]  /*6c80*/  FADD.FTZ R58, R168, R37 ;  /* 0x00000025a83a7221 */ /* 0x000fe20000010000 */
[----:B------:R-:W-:Y:S01]  /*6c90*/  FADD.FTZ R35, R29, R56 ;  /* 0x000000381d237221 */ /* 0x000fe20000010000 */
[----:B------:R-:W0:Y:S01]  /*6ca0*/  MUFU.EX2 R48, R71 ;  /* 0x0000004700307308 */ /* 0x000e220000000800 */
[C---:B------:R-:W-:Y:S01]  /*6cb0*/  F2FP.BF16.F32.PACK_AB R168, R153.reuse, R168 ;  /* 0x000000a899a8723e */ /* 0x040fe200000010ff */
[----:B------:R-:W-:Y:S01]  /*6cc0*/  FADD.FTZ R37, R153, R58 ;  /* 0x0000003a99257221 */ /* 0x000fe20000010000 */
[----:B------:R-:W-:Y:S01]  /*6cd0*/  FADD.FTZ R30, R40, R35 ;  /* 0x00000023281e7221 */ /* 0x000fe20000010000 */
[----:B------:R-:W-:Y:S02]  /*6ce0*/  F2FP.BF16.F32.PACK_AB R153, R4, R13 ;  /* 0x0000000d0499723e */ /* 0x000fe400000010ff */
[----:B------:R-:W-:Y:S01]  /*6cf0*/  FADD.FTZ R56, R170, R37 ;  /* 0x00000025aa387221 */ /* 0x000fe20000010000 */
[----:B------:R-:W-:Y:S01]  /*6d00*/  FADD.FTZ R15, R31, R30 ;  /* 0x0000001e1f0f7221 */ /* 0x000fe20000010000 */
[----:B------:R-:W2:Y:S01]  /*6d10*/  MUFU.EX2 R161, R161 ;  /* 0x000000a100a17308 */ /* 0x000ea20000000800 */
[C---:B------:R-:W-:Y:S01]  /*6d20*/  F2FP.BF16.F32.PACK_AB R170, R159.reuse, R170 ;  /* 0x000000aa9faa723e */ /* 0x040fe200000010ff */
[----:B------:R-:W-:Y:S01]  /*6d30*/  FADD.FTZ R25, R159, R56 ;  /* 0x000000389f197221 */ /* 0x000fe20000010000 */
[----:B------:R-:W-:Y:S01]  /*6d40*/  FADD.FTZ R14, R42, R15 ;  /* 0x0000000f2a0e7221 */ /* 0x000fe20000010000 */
[----:B------:R-:W-:-:S02]  /*6d50*/  F2FP.BF16.F32.PACK_AB R175, R38, R175 ;  /* 0x000000af26af723e */ /* 0x000fc400000010ff */
[----:B------:R-:W-:Y:S01]  /*6d60*/  FADD.FTZ R30, R152, R25 ;  /* 0x00000019981e7221 */ /* 0x000fe20000010000 */
[----:B------:R-:W-:Y:S01]  /*6d70*/  FADD.FTZ R15, R13, R14 ;  /* 0x0000000e0d0f7221 */ /* 0x000fe20000010000 */
[----:B------:R-:W3:Y:S01]  /*6d80*/  MUFU.EX2 R75, R75 ;  /* 0x0000004b004b7308 */ /* 0x000ee20000000800 */
[----:B------:R-:W-:Y:S01]  /*6d90*/  F2FP.BF16.F32.PACK_AB R171, R42, R31 ;  /* 0x0000001f2aab723e */ /* 0x000fe200000010ff */
[C---:B------:R-:W-:Y:S01]  /*6da0*/  FADD.FTZ R25, R235.reuse, R30 ;  /* 0x0000001eeb197221 */ /* 0x040fe20000010000 */
[----:B------:R-:W-:Y:S01]  /*6db0*/  FADD.FTZ R14, R4, R15 ;  /* 0x0000000f040e7221 */ /* 0x000fe20000010000 */
[----:B------:R-:W-:Y:S02]  /*6dc0*/  F2FP.BF16.F32.PACK_AB R152, R235, R152 ;  /* 0x00000098eb98723e */ /* 0x000fe400000010ff */
[----:B------:R-:W-:Y:S01]  /*6dd0*/  FADD.FTZ R30, R154, R25 ;  /* 0x000000199a1e7221 */ /* 0x000fe20000010000 */
[----:B------:R-:W-:Y:S01]  /*6de0*/  FADD.FTZ R15, R3, R14 ;  /* 0x0000000e030f7221 */ /* 0x000fe20000010000 */
[----:B------:R-:W4:Y:S01]  /*6df0*/  MUFU.EX2 R163, R50 ;  /* 0x0000003200a37308 */ /* 0x000f220000000800 */
[C---:B------:R-:W-:Y:S01]  /*6e00*/  F2FP.BF16.F32.PACK_AB R154, R157.reuse, R154 ;  /* 0x0000009a9d9a723e */ /* 0x040fe200000010ff */
[----:B------:R-:W-:Y:S01]  /*6e10*/  FADD.FTZ R25, R157, R30 ;  /* 0x0000001e9d197221 */ /* 0x000fe20000010000 */
[----:B------:R-:W-:Y:S01]  /*6e20*/  FADD.FTZ R14, R44, R15 ;  /* 0x0000000f2c0e7221 */ /* 0x000fe20000010000 */
[----:B-1----:R-:W-:-:S02]  /*6e30*/  F2FP.BF16.F32.PACK_AB R157, R46, R11 ;  /* 0x0000000b2e9d723e */ /* 0x002fc400000010ff */
[----:B------:R-:W-:Y:S01]  /*6e40*/  FADD.FTZ R30, R156, R25 ;  /* 0x000000199c1e7221 */ /* 0x000fe20000010000 */
[----:B------:R-:W-:Y:S01]  /*6e50*/  FADD.FTZ R15, R11, R14 ;  /* 0x0000000e0b0f7221 */ /* 0x000fe20000010000 */
[----:B------:R-:W1:Y:S01]  /*6e60*/  MUFU.EX2 R79, R79 ;  /* 0x0000004f004f7308 */ /* 0x000e620000000800 */
[C---:B------:R-:W-:Y:S01]  /*6e70*/  F2FP.BF16.F32.PACK_AB R156, R65.reuse, R156 ;  /* 0x0000009c419c723e */ /* 0x040fe200000010ff */
[----:B------:R-:W-:Y:S01]  /*6e80*/  FADD.FTZ R25, R65, R30 ;  /* 0x0000001e41197221 */ /* 0x000fe20000010000 */
[----:B------:R-:W-:Y:S01]  /*6e90*/  FADD.FTZ R14, R46, R15 ;  /* 0x0000000f2e0e7221 */ /* 0x000fe20000010000 */
[----:B0-----:R-:W-:Y:S01]  /*6ea0*/  F2FP.BF16.F32.PACK_AB R159, R48, R33 ;  /* 0x00000021309f723e */ /* 0x001fe200000010ff */
[----:B------:R-:W-:Y:S02]  /*6eb0*/  IMAD.MOV.U32 R11, RZ, RZ, R16 ;  /* 0x000000ffff0b7224 */ /* 0x000fe400078e0010 */
[----:B------:R-:W-:Y:S01]  /*6ec0*/  FADD.FTZ R30, R158, R25 ;  /* 0x000000199e1e7221 */ /* 0x000fe20000010000 */
[----:B------:R-:W-:Y:S01]  /*6ed0*/  FADD.FTZ R13, R33, R14 ;  /* 0x0000000e210d7221 */ /* 0x000fe20000010000 */
[----:B------:R-:W0:Y:S01]  /*6ee0*/  MUFU.EX2 R165, R52 ;  /* 0x0000003400a57308 */ /* 0x000e220000000800 */
[C---:B------:R-:W-:Y:S01]  /*6ef0*/  F2FP.BF16.F32.PACK_AB R158, R69.reuse, R158 ;  /* 0x0000009e459e723e */ /* 0x040fe200000010ff */
[----:B------:R-:W-:Y:S01]  /*6f00*/  FADD.FTZ R15, R69, R30 ;  /* 0x0000001e450f7221 */ /* 0x000fe20000010000 */
[----:B------:R-:W-:-:S03]  /*6f10*/  FADD.FTZ R4, R48, R13 ;  /* 0x0000000d30047221 */ /* 0x000fc60000010000 */
[----:B------:R-:W-:Y:S01]  /*6f20*/  FADD.FTZ R14, R20, R15 ;  /* 0x0000000f140e7221 */ /* 0x000fe20000010000 */
[----:B--2---:R-:W-:Y:S01]  /*6f30*/  FADD.FTZ R4, R161, R4 ;  /* 0x00000004a1047221 */ /* 0x004fe20000010000 */
[----:B------:R-:W2:Y:S01]  /*6f40*/  MUFU.EX2 R83, R83 ;  /* 0x0000005300537308 */ /* 0x000ea20000000800 */
[----:B---3--:R-:W-:Y:S01]  /*6f50*/  F2FP.BF16.F32.PACK_AB R161, R75, R161 ;  /* 0x000000a14ba1723e */ /* 0x008fe200000010ff */
[----:B------:R-:W-:Y:S01]  /*6f60*/  FADD.FTZ R3, R73, R14 ;  /* 0x0000000e49037221 */ /* 0x000fe20000010000 */
[----:B------:R-:W-:-:S03]  /*6f70*/  FADD.FTZ R4, R75, R4 ;  /* 0x000000044b047221 */ /* 0x000fc60000010000 */
[----:B------:R-:W-:Y:S01]  /*6f80*/  FADD.FTZ R14, R24, R3 ;  /* 0x00000003180e7221 */ /* 0x000fe20000010000 */
[----:B----4-:R-:W-:Y:S01]  /*6f90*/  FADD.FTZ R4, R163, R4 ;  /* 0x00000004a3047221 */ /* 0x010fe20000010000 */
[----:B------:R-:W3:Y:S01]  /*6fa0*/  MUFU.EX2 R54, R54 ;  /* 0x0000003600367308 */ /* 0x000ee20000000800 */
[----:B-1----:R-:W-:Y:S01]  /*6fb0*/  F2FP.BF16.F32.PACK_AB R163, R79, R163 ;  /* 0x000000a34fa3723e */ /* 0x002fe200000010ff */
[----:B------:R-:W-:Y:S01]  /*6fc0*/  FADD.FTZ R3, R77, R14 ;  /* 0x0000000e4d037221 */ /* 0x000fe20000010000 */
[----:B------:R-:W-:-:S03]  /*6fd0*/  FADD.FTZ R4, R79, R4 ;  /* 0x000000044f047221 */ /* 0x000fc60000010000 */
[----:B------:R-:W-:Y:S01]  /*6fe0*/  FADD.FTZ R14, R26, R3 ;  /* 0x000000031a0e7221 */ /* 0x000fe20000010000 */
[----:B0-----:R-:W-:Y:S01]  /*6ff0*/  FADD.FTZ R4, R165, R4 ;  /* 0x00000004a5047221 */ /* 0x001fe20000010000 */
[----:B------:R-:W0:Y:S01]  /*7000*/  MUFU.EX2 R10, R10 ;  /* 0x0000000a000a7308 */ /* 0x000e220000000800 */
[----:B--2---:R-:W-:Y:S01]  /*7010*/  F2FP.BF16.F32.PACK_AB R165, R83, R165 ;  /* 0x000000a553a5723e */ /* 0x004fe200000010ff */
[----:B------:R-:W-:-:S04]  /*7020*/  FADD.FTZ R3, R81, R14 ;  /* 0x0000000e51037221 */ /* 0x000fc80000010000 */
[----:B------:R-:W-:Y:S01]  /*7030*/  FADD.FTZ R14, R28, R3 ;  /* 0x000000031c0e7221 */ /* 0x000fe20000010000 */
[----:B------:R-:W-:-:S03]  /*7040*/  FADD.FTZ R3, R83, R4 ;  /* 0x0000000453037221 */ /* 0x000fc60000010000 */
[----:B------:R-:W-:Y:S01]  /*7050*/  FADD.FTZ R4, R85, R14 ;  /* 0x0000000e55047221 */ /* 0x000fe20000010000 */
[----:B---3--:R-:W-:Y:S01]  /*7060*/  FADD.FTZ R3, R54, R3 ;  /* 0x0000000336037221 */ /* 0x008fe20000010000 */
[----:B------:R-:W-:-:S03]  /*7070*/  IMAD.MOV.U32 R14, RZ, RZ, R9 ;  /* 0x000000ffff0e7224 */ /* 0x000fc600078e0009 */
[C---:B0-----:R-:W-:Y:S01]  /*7080*/  FADD.FTZ R3, R10.reuse, R3 ;  /* 0x000000030a037221 */ /* 0x041fe20000010000 */
[----:B------:R-:W-:Y:S01]  /*7090*/  F2FP.BF16.F32.PACK_AB R167, R10, R54 ;  /* 0x000000360aa7723e */ /* 0x000fe200000010ff */
[----:B------:R-:W-:Y:S01]  /*70a0*/  IMAD.MOV.U32 R10, RZ, RZ, R21 ;  /* 0x000000ffff0a7224 */ /* 0x000fe200078e0015 */
[----:B------:R-:W-:Y:S06]  /*70b0*/  @P2 BRA `(.L_x_192) ;  /* 0xffffffd400e02947 */ /* 0x000fec000383ffff */
.L_x_183:
        /* <DEDUP_REMOVED lines=67> */
.L_x_193:
[----:B------:R-:W-:Y:S01]  /*74f0*/  IMAD R12, R2, 0x8, R0 ;  /* 0x00000008020c7824 */ /* 0x000fe200078e0200 */
[----:B------:R-:W-:-:S04]  /*7500*/  SHF.L.U32 R5, R16, 0x1f, RZ ;  /* 0x0000001f10057819 */ /* 0x000fc800000006ff */
[----:B------:R0:W1:Y:S01]  /*7510*/  SYNCS.PHASECHK.TRANS64.TRYWAIT P2, [R12+URZ+0x34850], R5 ;  /* 0x034850050c0075a7 */ /* 0x000062000804017f */
[----:B------:R-:W-:Y:S05]  /*7520*/  @!P0 BRA `(.L_x_194) ;  /* 0x0000000000048947 */ /* 0x000fea0003800000 */
[----:B------:R-:W-:Y:S01]  /*7530*/  BPT.TRAP 0x1 ;  /* 0x000000040000795c */ /* 0x000fe20000300000 */
.L_x_194:
[----:B-1----:R-:W-:Y:S05]  /*7540*/  @P2 BRA `(.L_x_195) ;  /* 0x0000000000082947 */ /* 0x002fea0003800000 */
[----:B------:R-:W1:Y:S02]  /*7550*/  SYNCS.PHASECHK.TRANS64.TRYWAIT P0, [R12+URZ+0x34850], R5 ;  /* 0x034850050c0075a7 */ /* 0x000e64000800017f */
[----:B-1----:R-:W-:Y:S05]  /*7560*/  @!P0 BRA `(.L_x_196) ;  /* 0x0000009c00e48947 */ /* 0x002fea0003800000 */
.L_x_195:
[----:B------:R-:W-:Y:S05]  /*7570*/  WARPSYNC.ALL ;  /* 0x0000000000007948 */ /* 0x000fea0003800000 */
[----:B------:R-:W-:Y:S01]  /*7580*/  VIADD R0, R0, 0x400 ;  /* 0x0000040000007836 */ /* 0x000fe20000000000 */
[----:B------:R-:W-:Y:S01]  /*7590*/  WARPGROUP.ARRIVE ;  /* 0x00000000000079c5 */ /* 0x000fe20000000000 */
[----:B------:R-:W-:Y:S01]  /*75a0*/  IMAD.MOV.U32 R11, RZ, RZ, 0x40000040 ;  /* 0x40000040ff0b7424 */ /* 0x000fe200078e00ff */
[----:B01----:R-:W0:Y:S01]  /*75b0*/  SHFL.BFLY PT, R5, R4, 0x2, 0x1f ;  /* 0x0c401f0004057f89 */ /* 0x003e2200000e0000 */
[----:B------:R-:W-:Y:S01]  /*75c0*/  VIADD R207, R207, 0x1 ;  /* 0x00000001cfcf7836 */ /* 0x000fe20000000000 */
[----:B------:R-:W-:-:S04]  /*75d0*/  SHF.R.U32.HI R0, RZ, 0x4, R0 ;  /* 0x00000004ff007819 */ /* 0x000fc80000011600 */
[----:B------:R-:W-:-:S04]  /*75e0*/  LOP3.LUT R0, R0, 0x3fff, RZ, 0xc0, !PT ;  /* 0x00003fff00007812 */ /* 0x000fc800078ec0ff */
[----:B------:R-:W-:Y:S02]  /*75f0*/  LOP3.LUT R7, R0, 0x4000000, RZ, 0xfc, !PT ;  /* 0x0400000000077812 */ /* 0x000fe400078efcff */
[----:B------:R-:W1:Y:S03]  /*7600*/  SHFL.BFLY PT, R0, R3, 0x2, 0x1f ;  /* 0x0c401f0003007f89 */ /* 0x000e6600000e0000 */
[----:B------:R-:W-:Y:S01]  /*7610*/  IMAD R6, R2, 0x800, R7 ;  /* 0x0000080002067824 */ /* 0x000fe200078e0207 */
[----:B------:R-:W-:-:S03]  /*7620*/  MOV R7, 0x40000040 ;  /* 0x4000004000077802 */ /* 0x000fc60000000f00 */
[C---:B------:R-:W-:Y:S01]  /*7630*/  VIADD R10, R6.reuse, 0x80 ;  /* 0x00000080060a7836 */ /* 0x040fe20000000000 */
[----:B------:R-:W-:Y:S02]  /*7640*/  R2UR UR6, R6 ;  /* 0x00000000060672ca */ /* 0x000fe400000e0000 */
[----:B------:R-:W-:Y:S01]  /*7650*/  R2UR UR7, R7 ;  /* 0x00000000070772ca */ /* 0x000fe200000e0000 */
[----:B------:R-:W-:Y:S02]  /*7660*/  IMAD.MOV.U32 R7, RZ, RZ, 0x40000040 ;  /* 0x40000040ff077424 */ /* 0x000fe400078e00ff */
[----:B0-----:R-:W-:-:S10]  /*7670*/  FADD.FTZ R5, R5, R4 ;  /* 0x0000000405057221 */ /* 0x001fd40000010000 */
[----:B------:R-:W-:Y:S01]  /*7680*/  HGMMA.64x128x16.F32.BF16 R24, R180, gdesc[UR4].tnspB, R24, gsb0 ;  /* 0x41e00004b4187df0 */ /* 0x000fe20008001818 */
[----:B------:R-:W-:Y:S01]  /*7690*/  R2UR UR6, R10 ;  /* 0x000000000a0672ca */ /* 0x000fe200000e0000 */
[----:B------:R-:W-:Y:S01]  /*76a0*/  VIADD R10, R6, 0x100 ;  /* 0x00000100060a7836 */ /* 0x000fe20000000000 */
[----:B------:R-:W-:Y:S01]  /*76b0*/  R2UR UR7, R11 ;  /* 0x000000000b0772ca */ /* 0x000fe200000e0000 */
[----:B------:R-:W-:Y:S01]  /*76c0*/  IMAD.MOV.U32 R11, RZ, RZ, 0x40000040 ;  /* 0x40000040ff0b7424 */ /* 0x000fe200078e00ff */
[----:B------:R-:W-:Y:S02]  /*76d0*/  WARPGROUP.DEPBAR.LE gsb0, 0x0 ;  /* 0x00008000000079c5 */ /* 0x000fe40000010000 */
[----:B------:R-:W-:-:S09]  /*76e0*/  WARPGROUP.ARRIVE ;  /* 0x00000000000079c5 */ /* 0x000fd20000000000 */
        /* <DEDUP_REMOVED lines=23> */
[C---:B------:R-:W-:Y:S01]  /*7860*/  VIADD R10, R6.reuse, 0x300 ;  /* 0x00000300060a7836 */ /* 0x040fe20000000000 */
[----:B------:R-:W-:Y:S01]  /*7870*/  R2UR UR7, R11 ;  /* 0x000000000b0772ca */ /* 0x000fe200000e0000 */
[----:B------:R-:W-:Y:S02]  /*7880*/  IMAD.MOV.U32 R11, RZ, RZ, 0x40000040 ;  /* 0x40000040ff0b7424 */ /* 0x000fe400078e00ff */
[----:B------:R-:W-:Y:S01]  /*7890*/  VIADD R6, R6, 0x380 ;  /* 0x0000038006067836 */ /* 0x000fe20000000000 */
[----:B------:R-:W-:Y:S02]  /*78a0*/  WARPGROUP.DEPBAR.LE gsb0, 0x0 ;  /* 0x00008000000079c5 */ /* 0x000fe40000010000 */
[----:B------:R-:W-:-:S07]  /*78b0*/  WARPGROUP.ARRIVE ;  /* 0x00000000000079c5 */ /* 0x000fce0000000000 */
[----:B------:R-:W-:Y:S01]  /*78c0*/  HGMMA.64x128x16.F32.BF16 R24, R156, gdesc[UR4].tnspB, R24, gsb0 ;  /* 0x41e000049c187df0 */ /* 0x000fe20008001818 */
[----:B------:R-:W-:Y:S02]  /*78d0*/  R2UR UR6, R10 ;  /* 0x000000000a0672ca */ /* 0x000fe400000e0000 */
[----:B------:R-:W-:Y:S01]  /*78e0*/  R2UR UR7, R11 ;  /* 0x000000000b0772ca */ /* 0x000fe200000e0000 */
[----:B------:R-:W-:Y:S01]  /*78f0*/  VIADD R11, R2, 0x1 ;  /* 0x00000001020b7836 */ /* 0x000fe20000000000 */
[----:B------:R-:W-:-:S04]  /*7900*/  MOV R2, RZ ;  /* 0x000000ff00027202 */ /* 0x000fc80000000f00 */
[----:B------:R-:W-:Y:S01]  /*7910*/  ISETP.NE.AND P2, PT, R11, 0x2, PT ;  /* 0x000000020b00780c */ /* 0x000fe20003f45270 */
[----:B------:R-:W-:Y:S02]  /*7920*/  WARPGROUP.DEPBAR.LE gsb0, 0x0 ;  /* 0x00008000000079c5 */ /* 0x000fe40000010000 */
[----:B------:R-:W-:-:S06]  /*7930*/  WARPGROUP.ARRIVE ;  /* 0x00000000000079c5 */ /* 0x000fcc0000000000 */
[----:B------:R-:W-:Y:S01]  /*7940*/  HGMMA.64x128x16.F32.BF16 R24, R160, gdesc[UR4].tnspB, R24, gsb0 ;  /* 0x41e00004a0187df0 */ /* 0x000fe20008001818 */
[----:B------:R-:W-:Y:S01]  /*7950*/  R2UR UR6, R6 ;  /* 0x00000000060672ca */ /* 0x000fe200000e0000 */
[----:B-1----:R-:W-:Y:S01]  /*7960*/  FADD.FTZ R6, R0, R3 ;  /* 0x0000000300067221 */ /* 0x002fe20000010000 */
[----:B------:R-:W-:Y:S01]  /*7970*/  R2UR UR7, R7 ;  /* 0x00000000070772ca */ /* 0x000fe200000e0000 */
[----:B------:R-:W0:Y:S01]  /*7980*/  SHFL.BFLY PT, R0, R5, 0x1, 0x1f ;  /* 0x0c201f0005007f89 */ /* 0x000e2200000e0000 */
[----:B------:R-:W-:-:S03]  /*7990*/  SEL R3, RZ, 0x1, P2 ;  /* 0x00000001ff037807 */ /* 0x000fc60001000000 */
[----:B------:R-:W1:Y:S01]  /*79a0*/  SHFL.BFLY PT, R7, R6, 0x1, 0x1f ;  /* 0x0c201f0006077f89 */ /* 0x000e6200000e0000 */
[----:B------:R-:W-:Y:S01]  /*79b0*/  LOP3.LUT R16, R16, R3, RZ, 0x3c, !PT ;  /* 0x0000000310107212 */ /* 0x000fe200078e3cff */
[----:B------:R-:W-:Y:S02]  /*79c0*/  IMAD.MOV.U32 R3, RZ, RZ, -0x800000 ;  /* 0xff800000ff037424 */ /* 0x000fe400078e00ff */
[----:B0-----:R-:W-:Y:S01]  /*79d0*/  FADD.FTZ R13, R5, R0 ;  /* 0x00000000050d7221 */ /* 0x001fe20000010000 */
[----:B------:R-:W-:Y:S02]  /*79e0*/  IMAD.MOV.U32 R5, RZ, RZ, RZ ;  /* 0x000000ffff057224 */ /* 0x000fe400078e00ff */
[----:B------:R-:W-:Y:S02]  /*79f0*/  IMAD.MOV.U32 R0, RZ, RZ, -0x800000 ;  /* 0xff800000ff007424 */ /* 0x000fe400078e00ff */
[----:B-1----:R-:W-:Y:S01]  /*7a00*/  FADD.FTZ R14, R6, R7 ;  /* 0x00000007060e7221 */ /* 0x002fe20000010000 */
[----:B------:R-:W-:Y:S01]  /*7a10*/  FSETP.NE.FTZ.AND P0, PT, R13, RZ, PT ;  /* 0x000000ff0d00720b */ /* 0x000fe20003f15000 */
[----:B------:R-:W-:-:S03]  /*7a20*/  @!P1 VIADD R6, R12, 0x34860 ;  /* 0x000348600c069836 */ /* 0x000fc60000000000 */
[----:B------:R-:W-:Y:S02]  /*7a30*/  FSETP.NE.FTZ.AND P3, PT, R14, RZ, PT ;  /* 0x000000ff0e00720b */ /* 0x000fe40003f75000 */
[----:B------:R-:W-:-:S07]  /*7a40*/  @!P1 PRMT R6, RZ, 0x654, R6 ;  /* 0x00000654ff069816 */ /* 0x000fce0000000006 */
[----:B------:R-:W0:Y:S01]  /*7a50*/  @P0 MUFU.LG2 R7, R13 ;  /* 0x0000000d00070308 */ /* 0x000e220000000c00 */
[----:B------:R-:W-:-:S03]  /*7a60*/  @P0 FMUL.FTZ R4, R8, 0.69314718246459960938 ;  /* 0x3f31721808040820 */ /* 0x000fc60000410000 */
[----:B------:R-:W-:-:S04]  /*7a70*/  @P3 FMUL.FTZ R15, R8, 0.69314718246459960938 ;  /* 0x3f317218080f3820 */ /* 0x000fc80000410000 */
        /* <DEDUP_REMOVED lines=77> */
[----:B-1----:R-:W-:-:S07]  /*7f50*/  SEL R2, R11, RZ, P2 ;  /* 0x000000ff0b027207 */ /* 0x002fce0001000000 */
.L_x_175:
[----:B------:R-:W0:Y:S01]  /*7f60*/  S2R R4, SR_CgaCtaId ;  /* 0x0000000000047919 */ /* 0x000e220000008800 */
[----:B------:R-:W-:Y:S01]  /*7f70*/  MOV R17, 0x400 ;  /* 0x0000040000117802 */ /* 0x000fe20000000f00 */
[----:B------:R-:W-:Y:S01]  /*7f80*/  BSSY B0, `(.L_x_197) ;  /* 0x00002c4000007945 */ /* 0x000fe20003800000 */
[----:B------:R-:W-:Y:S02]  /*7f90*/  BAR.SYNC.DEFER_BLOCKING 0x5, 0x180 ;  /* 0x0146000000007b1d */ /* 0x000fe40000010000 */
[----:B0-----:R-:W-:-:S05]  /*7fa0*/  LEA R17, R4, R17, 0x18 ;  /* 0x0000001104117211 */ /* 0x001fca00078ec0ff */
[----:B------:R0:W1:Y:S01]  /*7fb0*/  LDS.128 R4, [R17+0x348d0] ;  /* 0x0348d00011047984 */ /* 0x0000620000000c00 */
[----:B------:R-:W-:Y:S06]  /*7fc0*/  BAR.ARV 0x4, 0x180 ;  /* 0x0106000000007b1d */ /* 0x000fec0000002000 */
[----:B------:R-:W-:Y:S05]  /*7fd0*/  @P0 BRA `(.L_x_198) ;  /* 0x00000020001c0947 */ /* 0x000fea0003800000 */
[----:B-1----:R-:W1:Y:S01]  /*7fe0*/  S2R R4, SR_SWINHI ;  /* 0x0000000000047919 */ /* 0x002e620000002f00 */
[----:B------:R-:W-:Y:S01]  /*7ff0*/  F2FP.BF16.F32.PACK_AB R36, R73, R72 ;  /* 0x000000484924723e */ /* 0x000fe200000010ff */
[----:B------:R-:W-:Y:S01]  /*8000*/  ULDC.64 UR4, c[0x0][0xc08] ;  /* 0x0003020000047ab9 */ /* 0x000fe20000000a00 */
[----:B------:R-:W-:Y:S02]  /*8010*/  SHF.L.U64.HI R110, R23, 0x2, R204 ;  /* 0x00000002176e7819 */ /* 0x000fe400000102cc */
[----:B------:R-:W-:Y:S02]  /*8020*/  MOV R94, R17 ;  /* 0x00000011005e7202 */ /* 0x000fe40000000f00 */
[----:B-1----:R-:W-:-:S03]  /*8030*/  MOV R95, R4 ;  /* 0x00000004005f7202 */ /* 0x002fc60000000f00 */
[----:B------:R-:W-:-:S03]  /*8040*/  IMAD.WIDE R12, R227, 0x2, R94 ;  /* 0x00000002e30c7825 */ /* 0x000fc600078e025e */
[C---:B------:R-:W-:Y:S02]  /*8050*/  IADD3 R107, P1, R12.reuse, 0x4040, RZ ;  /* 0x000040400c6b7810 */ /* 0x040fe40007f3e0ff */
[C---:B------:R-:W-:Y:S02]  /*8060*/  IADD3 R105, P2, R12.reuse, 0x4020, RZ ;  /* 0x000040200c697810 */ /* 0x040fe40007f5e0ff */
[----:B------:R-:W-:Y:S01]  /*8070*/  IADD3 R15, P3, R12, 0x4000, RZ ;  /* 0x000040000c0f7810 */ /* 0x000fe20007f7e0ff */
[--C-:B------:R-:W-:Y:S01]  /*8080*/  IMAD.X R27, RZ, RZ, R13.reuse, P1 ;  /* 0x000000ffff1b7224 */ /* 0x100fe200008e060d */
[----:B------:R-:W-:Y:S01]  /*8090*/  LOP3.LUT R10, R107, 0x380, RZ, 0xc0, !PT ;  /* 0x000003806b0a7812 */ /* 0x000fe200078ec0ff */
[--C-:B------:R-:W-:Y:S01]  /*80a0*/  IMAD.X R33, RZ, RZ, R13.reuse, P2 ;  /* 0x000000ffff217224 */ /* 0x100fe200010e060d */
[----:B------:R-:W-:Y:S01]  /*80b0*/  LOP3.LUT R8, R105, 0x380, RZ, 0xc0, !PT ;  /* 0x0000038069087812 */ /* 0x000fe200078ec0ff */
[----:B------:R-:W-:Y:S01]  /*80c0*/  IMAD.X R29, RZ, RZ, R13, P3 ;  /* 0x000000ffff1d7224 */ /* 0x000fe200018e060d */
[----:B------:R-:W-:-:S02]  /*80d0*/  LOP3.LUT R4, R15, 0x380, RZ, 0xc0, !PT ;  /* 0x000003800f047812 */ /* 0x000fc400078ec0ff */
[C---:B------:R-:W-:Y:S02]  /*80e0*/  LOP3.LUT R9, R12.reuse, 0x380, RZ, 0xc0, !PT ;  /* 0x000003800c097812 */ /* 0x040fe400078ec0ff */
[----:B------:R-:W-:Y:S02]  /*80f0*/  IADD3 R109, P0, R12, 0x4060, RZ ;  /* 0x000040600c6d7810 */ /* 0x000fe40007f1e0ff */
[----:B------:R-:W-:Y:S02]  /*8100*/  SHF.R.U64 R10, R10, 0x3, RZ ;  /* 0x000000030a0a7819 */ /* 0x000fe400000012ff */
[----:B------:R-:W-:Y:S01]  /*8110*/  SHF.R.U64 R8, R8, 0x3, RZ ;  /* 0x0000000308087819 */ /* 0x000fe200000012ff */
[----:B------:R-:W-:Y:S01]  /*8120*/  IMAD.X R31, RZ, RZ, R13, P0 ;  /* 0x000000ffff1f7224 */ /* 0x000fe200000e060d */
[C---:B------:R-:W-:Y:S02]  /*8130*/  IADD3 R39, P4, R12.reuse, 0x60, RZ ;  /* 0x000000600c277810 */ /* 0x040fe40007f9e0ff */
[----:B------:R-:W-:-:S02]  /*8140*/  IADD3 R37, P5, R12, 0x40, RZ ;  /* 0x000000400c257810 */ /* 0x000fc40007fbe0ff */
[----:B------:R-:W-:Y:S01]  /*8150*/  SHF.R.U64 R4, R4, 0x3, RZ ;  /* 0x0000000304047819 */ /* 0x000fe200000012ff */
[--C-:B------:R-:W-:Y:S01]  /*8160*/  IMAD.X R11, RZ, RZ, R13.reuse, P4 ;  /* 0x000000ffff0b7224 */ /* 0x100fe200020e060d */
[----:B------:R-:W-:Y:S01]  /*8170*/  BAR.SYNC.DEFER_BLOCKING 0x1, 0x100 ;  /* 0x0044000000007b1d */ /* 0x000fe20000010000 */
[----:B------:R-:W-:Y:S02]  /*8180*/  IADD3 R35, P6, R12, 0x20, RZ ;  /* 0x000000200c237810 */ /* 0x000fe40007fde0ff */
[----:B------:R-:W-:Y:S02]  /*8190*/  SHF.R.U64 R9, R9, 0x3, RZ ;  /* 0x0000000309097819 */ /* 0x000fe400000012ff */
[----:B------:R-:W-:Y:S01]  /*81a0*/  LOP3.LUT R14, R109, 0x380, RZ, 0xc0, !PT ;  /* 0x000003806d0e7812 */ /* 0x000fe200078ec0ff */
[----:B------:R-:W-:Y:S01]  /*81b0*/  IMAD.X R25, RZ, RZ, R13, P6 ;  /* 0x000000ffff197224 */ /* 0x000fe200030e060d */
[----:B------:R-:W-:Y:S02]  /*81c0*/  LOP3.LUT R26, R10, R107, RZ, 0x3c, !PT ;  /* 0x0000006b0a1a7212 */ /* 0x000fe400078e3cff */
[----:B------:R-:W-:Y:S01]  /*81d0*/  LOP3.LUT R32, R8, R105, RZ, 0x3c, !PT ;  /* 0x0000006908207212 */ /* 0x000fe200078e3cff */
[----:B------:R-:W1:Y:S01]  /*81e0*/  LDC.64 R106, c[0x0][0xc00] ;  /* 0x00030000ff6a7b82 */ /* 0x000e620000000a00 */
[----:B------:R-:W-:-:S02]  /*81f0*/  LOP3.LUT R28, R4, R15, RZ, 0x3c, !PT ;  /* 0x0000000f041c7212 */ /* 0x000fc400078e3cff */
[----:B------:R-:W-:Y:S02]  /*8200*/  LOP3.LUT R10, R39, 0x380, RZ, 0xc0, !PT ;  /* 0x00000380270a7812 */ /* 0x000fe400078ec0ff */
[----:B------:R-:W-:Y:S02]  /*8210*/  LOP3.LUT R8, R37, 0x380, RZ, 0xc0, !PT ;  /* 0x0000038025087812 */ /* 0x000fe400078ec0ff */
[----:B------:R-:W-:Y:S02]  /*8220*/  LOP3.LUT R4, R35, 0x380, RZ, 0xc0, !PT ;  /* 0x0000038023047812 */ /* 0x000fe400078ec0ff */
[----:B------:R-:W-:Y:S01]  /*8230*/  LOP3.LUT R12, R9, R12, RZ, 0x3c, !PT ;  /* 0x0000000c090c7212 */ /* 0x000fe200078e3cff */
[----:B------:R-:W-:Y:S01]  /*8240*/  IMAD.X R9, RZ, RZ, R13, P5 ;  /* 0x000000ffff097224 */ /* 0x000fe200028e060d */
[----:B------:R-:W-:Y:S02]  /*8250*/  SHF.R.U64 R14, R14, 0x3, RZ ;  /* 0x000000030e0e7819 */ /* 0x000fe400000012ff */
[----:B------:R-:W-:-:S02]  /*8260*/  SHF.R.U64 R10, R10, 0x3, RZ ;  /* 0x000000030a0a7819 */ /* 0x000fc400000012ff */
[----:B------:R-:W-:Y:S02]  /*8270*/  SHF.R.U64 R8, R8, 0x3, RZ ;  /* 0x0000000308087819 */ /* 0x000fe400000012ff */
[----:B------:R-:W-:Y:S02]  /*8280*/  SHF.R.U64 R4, R4, 0x3, RZ ;  /* 0x0000000304047819 */ /* 0x000fe400000012ff */
[----:B------:R-:W-:Y:S01]  /*8290*/  LOP3.LUT R30, R14, R109, RZ, 0x3c, !PT ;  /* 0x0000006d0e1e7212 */ /* 0x000fe200078e3cff */
[----:B------:R-:W-:Y:S01]  /*82a0*/  IMAD.SHL.U32 R109, R23, 0x4, RZ ;  /* 0x00000004176d7824 */ /* 0x000fe200078e00ff */
[----:B------:R-:W-:Y:S02]  /*82b0*/  MOV R34, R12 ;  /* 0x0000000c00227202 */ /* 0x000fe40000000f00 */
[----:B------:R-:W-:Y:S02]  /*82c0*/  F2FP.BF16.F32.PACK_AB R12, R21, R20 ;  /* 0x00000014150c723e */ /* 0x000fe400000010ff */
[----:B------:R-:W-:-:S02]  /*82d0*/  F2FP.BF16.F32.PACK_AB R13, R97, R96 ;  /* 0x00000060610d723e */ /* 0x000fc400000010ff */
[----:B------:R-:W-:Y:S02]  /*82e0*/  F2FP.BF16.F32.PACK_AB R14, R89, R88 ;  /* 0x00000058590e723e */ /* 0x000fe400000010ff */
[----:B------:R-:W-:Y:S02]  /*82f0*/  F2FP.BF16.F32.PACK_AB R15, R99, R98 ;  /* 0x00000062630f723e */ /* 0x000fe400000010ff */
[----:B------:R-:W-:Y:S02]  /*8300*/  LOP3.LUT R10, R10, R39, RZ, 0x3c, !PT ;  /* 0x000000270a0a7212 */ /* 0x000fe400078e3cff */
[----:B------:R-:W-:Y:S01]  /*8310*/  LOP3.LUT R8, R8, R37, RZ, 0x3c, !PT ;  /* 0x0000002508087212 */ /* 0x000fe200078e3cff */
[----:B------:R2:W-:Y:S01]  /*8320*/  STSM.16.M88.4 [R34], R12 ;  /* 0x0000000c22007844 */ /* 0x0005e20000000200 */
[----:B------:R-:W-:Y:S02]  /*8330*/  LOP3.LUT R24, R4, R35, RZ, 0x3c, !PT ;  /* 0x0000002304187212 */ /* 0x000fe400078e3cff */
[----:B------:R-:W-:-:S02]  /*8340*/  MOV R38, R10 ;  /* 0x0000000a00267202 */ /* 0x000fc40000000f00 */
[----:B------:R-:W-:Y:S02]  /*8350*/  MOV R37, R8 ;  /* 0x0000000800257202 */ /* 0x000fe40000000f00 */
[----:B------:R-:W-:Y:S02]  /*8360*/  MOV R105, R24 ;  /* 0x0000001800697202 */ /* 0x000fe40000000f00 */
[----:B------:R-:W-:Y:S02]  /*8370*/  F2FP.BF16.F32.PACK_AB R8, R91, R90 ;  /* 0x0000005a5b08723e */ /* 0x000fe400000010ff */
[----:B------:R-:W-:Y:S02]  /*8380*/  F2FP.BF16.F32.PACK_AB R9, R101, R100 ;  /* 0x000000646509723e */ /* 0x000fe400000010ff */
[----:B------:R-:W-:Y:S02]  /*8390*/  F2FP.BF16.F32.PACK_AB R10, R93, R92 ;  /* 0x0000005c5d0a723e */ /* 0x000fe400000010ff */
[----:B------:R-:W-:-:S02]  /*83a0*/  F2FP.BF16.F32.PACK_AB R11, R103, R102 ;  /* 0x00000066670b723e */ /* 0x000fc400000010ff */
[----:B------:R-:W-:Y:S02]  /*83b0*/  MOV R104, R26 ;  /* 0x0000001a00687202 */ /* 0x000fe40000000f00 */
[----:B--2---:R-:W-:Y:S01]  /*83c0*/  F2FP.BF16.F32.PACK_AB R12, R41, R40 ;  /* 0x00000028290c723e */ /* 0x004fe200000010ff */
[----:B------:R2:W-:Y:S01]  /*83d0*/  STSM.16.M88.4 [R105], R8 ;  /* 0x0000000869007844 */ /* 0x0005e20000000200 */
[----:B------:R-:W-:Y:S02]  /*83e0*/  F2FP.BF16.F32.PACK_AB R13, R43, R42 ;  /* 0x0000002a2b0d723e */ /* 0x000fe400000010ff */
[----:B------:R-:W-:Y:S02]  /*83f0*/  F2FP.BF16.F32.PACK_AB R14, R45, R44 ;  /* 0x0000002c2d0e723e */ /* 0x000fe400000010ff */
[----:B------:R-:W-:Y:S02]  /*8400*/  F2FP.BF16.F32.PACK_AB R15, R47, R46 ;  /* 0x0000002e2f0f723e */ /* 0x000fe400000010ff */
[----:B------:R-:W-:-:S02]  /*8410*/  MOV R4, R30 ;  /* 0x0000001e00047202 */ /* 0x000fc40000000f00 */
[----:B------:R-:W-:Y:S01]  /*8420*/  MOV R39, R28 ;  /* 0x0000001c00277202 */ /* 0x000fe20000000f00 */
[----:B------:R3:W-:Y:S01]  /*8430*/  STSM.16.M88.4 [R37], R12 ;  /* 0x0000000c25007844 */ /* 0x0007e20000000200 */
[----:B------:R-:W-:Y:S02]  /*8440*/  F2FP.BF16.F32.PACK_AB R24, R49, R48 ;  /* 0x000000303118723e */ /* 0x000fe400000010ff */
[----:B------:R-:W-:Y:S02]  /*8450*/  F2FP.BF16.F32.PACK_AB R25, R51, R50 ;  /* 0x000000323319723e */ /* 0x000fe400000010ff */
[----:B------:R-:W-:Y:S01]  /*8460*/  F2FP.BF16.F32.PACK_AB R26, R53, R52 ;  /* 0x00000034351a723e */ /* 0x000fe200000010ff */
[----:B--2---:R-:W-:Y:S01]  /*8470*/  IMAD.MOV.U32 R105, RZ, RZ, RZ ;  /* 0x000000ffff697224 */ /* 0x004fe200078e00ff */
[----:B------:R-:W-:Y:S02]  /*8480*/  F2FP.BF16.F32.PACK_AB R27, R55, R54 ;  /* 0x00000036371b723e */ /* 0x000fe400000010ff */
[----:B------:R-:W-:-:S02]  /*8490*/  F2FP.BF16.F32.PACK_AB R28, R57, R56 ;  /* 0x00000038391c723e */ /* 0x000fc400000010ff */
[----:B------:R-:W-:Y:S01]  /*84a0*/  F2FP.BF16.F32.PACK_AB R29, R59, R58 ;  /* 0x0000003a3b1d723e */ /* 0x000fe200000010ff */
[----:B------:R2:W-:Y:S01]  /*84b0*/  STSM.16.M88.4 [R38], R24 ;  /* 0x0000001826007844 */ /* 0x0005e20000000200 */
[----:B------:R-:W-:Y:S02]  /*84c0*/  F2FP.BF16.F32.PACK_AB R30, R61, R60 ;  /* 0x0000003c3d1e723e */ /* 0x000fe400000010ff */
[----:B------:R-:W-:Y:S02]  /*84d0*/  F2FP.BF16.F32.PACK_AB R31, R63, R62 ;  /* 0x0000003e3f1f723e */ /* 0x000fe400000010ff */
[----:B------:R-:W-:Y:S02]  /*84e0*/  MOV R108, R32 ;  /* 0x00000020006c7202 */ /* 0x000fe40000000f00 */
[----:B------:R-:W-:Y:S01]  /*84f0*/  F2FP.BF16.F32.PACK_AB R32, R65, R64 ;  /* 0x000000404120723e */ /* 0x000fe200000010ff */
[----:B------:R4:W-:Y:S01]  /*8500*/  STSM.16.M88.4 [R39], R28 ;  /* 0x0000001c27007844 */ /* 0x0009e20000000200 */
[----:B------:R-:W-:-:S02]  /*8510*/  F2FP.BF16.F32.PACK_AB R33, R67, R66 ;  /* 0x000000424321723e */ /* 0x000fc400000010ff */
[----:B------:R-:W-:Y:S02]  /*8520*/  F2FP.BF16.F32.PACK_AB R34, R69, R68 ;  /* 0x000000444522723e */ /* 0x000fe400000010ff */
[----:B------:R-:W-:Y:S02]  /*8530*/  F2FP.BF16.F32.PACK_AB R35, R71, R70 ;  /* 0x000000464723723e */ /* 0x000fe400000010ff */
[----:B---3--:R-:W-:Y:S02]  /*8540*/  F2FP.BF16.F32.PACK_AB R37, R75, R74 ;  /* 0x0000004a4b25723e */ /* 0x008fe400000010ff */
[----:B--2---:R-:W-:Y:S01]  /*8550*/  F2FP.BF16.F32.PACK_AB R38, R77, R76 ;  /* 0x0000004c4d26723e */ /* 0x004fe200000010ff */
[----:B------:R-:W-:Y:S01]  /*8560*/  STSM.16.M88.4 [R108], R32 ;  /* 0x000000206c007844 */ /* 0x000fe20000000200 */
[----:B------:R-:W-:Y:S02]  /*8570*/  F2FP.BF16.F32.PACK_AB R8, R81, R80 ;  /* 0x000000505108723e */ /* 0x000fe400000010ff */
[----:B------:R-:W-:-:S02]  /*8580*/  F2FP.BF16.F32.PACK_AB R9, R83, R82 ;  /* 0x000000525309723e */ /* 0x000fc400000010ff */
[----:B------:R-:W-:Y:S02]  /*8590*/  F2FP.BF16.F32.PACK_AB R10, R85, R84 ;  /* 0x00000054550a723e */ /* 0x000fe400000010ff */
[----:B----4-:R-:W-:Y:S02]  /*85a0*/  F2FP.BF16.F32.PACK_AB R39, R79, R78 ;  /* 0x0000004e4f27723e */ /* 0x010fe400000010ff */
[----:B------:R-:W-:Y:S02]  /*85b0*/  F2FP.BF16.F32.PACK_AB R11, R87, R86 ;  /* 0x00000056570b723e */ /* 0x000fe400000010ff */
[----:B-1----:R-:W-:Y:S01]  /*85c0*/  ISETP.NE.U32.AND P0, PT, R106, RZ, PT ;  /* 0x000000ff6a00720c */ /* 0x002fe20003f05070 */
[----:B------:R1:W-:Y:S01]  /*85d0*/  STSM.16.M88.4 [R104], R36 ;  /* 0x0000002468007844 */ /* 0x0003e20000000200 */
[----:B------:R-:W-:Y:S02]  /*85e0*/  IADD3 R12, P1, R109, R106, RZ ;  /* 0x0000006a6d0c7210 */ /* 0x000fe40007f3e0ff */
[----:B------:R-:W-:Y:S01]  /*85f0*/  ISETP.NE.AND.EX P0, PT, R107, RZ, PT, P0 ;  /* 0x000000ff6b00720c */ /* 0x000fe20003f05300 */
[----:B------:R2:W-:Y:S02]  /*8600*/  STSM.16.M88.4 [R4], R8 ;  /* 0x0000000804007844 */ /* 0x0005e40000000200 */
[----:B------:R-:W-:Y:S01]  /*8610*/  IMAD.X R13, R110, 0x1, R107, P1 ;  /* 0x000000016e0d7824 */ /* 0x000fe200008e066b */
[----:B------:R-:W-:Y:S08]  /*8620*/  BAR.SYNC.DEFER_BLOCKING 0x1, 0x100 ;  /* 0x0044000000007b1d */ /* 0x000ff00000010000 */
[----:B-1----:R-:W1:Y:S08]  /*8630*/  LDC R104, c[0x0][0xbe8] ;  /* 0x0002fa00ff687b82 */ /* 0x002e700000000800 */
[----:B--2---:R-:W2:Y:S01]  /*8640*/  LDC R9, c[0x0][0xad4] ;  /* 0x0002b500ff097b82 */ /* 0x004ea20000000800 */
[----:B------:R-:W3:Y:S01]  /*8650*/  @P0 LDG.E R105, desc[UR40][R12.64] ;  /* 0x000000280c690981 */ /* 0x000ee2000c1e1900 */
[----:B------:R-:W-:-:S04]  /*8660*/  ISETP.NE.U32.AND P1, PT, RZ, UR4, PT ;  /* 0x00000004ff007c0c */ /* 0x000fc8000bf25070 */
[----:B------:R-:W-:Y:S01]  /*8670*/  ISETP.NE.AND.EX P1, PT, RZ, UR5, PT, P1 ;  /* 0x00000005ff007c0c */ /* 0x000fe2000bf25310 */
[----:B------:R-:W-:-:S12]  /*8680*/  IMAD.MOV.U32 R28, RZ, RZ, 0x9b8 ;  /* 0x000009b8ff1c7424 */ /* 0x000fd800078e00ff */
[----:B------:R-:W-:Y:S01]  /*8690*/  @P1 IADD3 R14, P2, R109, UR4, RZ ;  /* 0x000000046d0e1c10 */ /* 0x000fe2000ff5e0ff */
[----:B------:R-:W-:Y:S01]  /*86a0*/  ULDC UR4, c[0x0][0xa88] ;  /* 0x0002a20000047ab9 */ /* 0x000fe20000000800 */
[----:B-1----:R-:W-:Y:S02]  /*86b0*/  ISETP.NE.AND P4, PT, R104, 0x1, PT ;  /* 0x000000016800780c */ /* 0x002fe40003f85270 */
[----:B------:R-:W-:Y:S02]  /*86c0*/  @P1 IADD3.X R15, R110, UR5, RZ, P2, !PT ;  /* 0x000000056e0f1c10 */ /* 0x000fe400097fe4ff */
[C---:B------:R-:W-:Y:S02]  /*86d0*/  ISETP.NE.AND P2, PT, R186.reuse, RZ, PT ;  /* 0x000000ffba00720c */ /* 0x040fe40003f45270 */
[----:B------:R-:W-:Y:S02]  /*86e0*/  MOV R29, UR4 ;  /* 0x00000004001d7c02 */ /* 0x000fe40008000f00 */
[----:B--2---:R-:W-:-:S04]  /*86f0*/  SEL R9, R186, R9, P2 ;  /* 0x00000009ba097207 */ /* 0x004fc80001000000 */
[----:B------:R-:W-:Y:S01]  /*8700*/  ISETP.GT.AND P3, PT, R9, 0x1, PT ;  /* 0x000000010900780c */ /* 0x000fe20003f64270 */
[----:B------:R-:W1:Y:S01]  /*8710*/  @P4 LDC R30, c[0x0][0xbec] ;  /* 0x0002fb00ff1e4b82 */ /* 0x000e620000000800 */
[----:B------:R2:W5:Y:S01]  /*8720*/  @P1 LDG.E R29, desc[UR40][R14.64] ;  /* 0x000000280e1d1981 */ /* 0x000562000c1e1900 */
[----:B------:R-:W-:Y:S01]  /*8730*/  ISETP.NE.U32.AND P2, PT, R106, RZ, PT ;  /* 0x000000ff6a00720c */ /* 0x000fe20003f45070 */
[----:B------:R-:W-:Y:S01]  /*8740*/  IMAD R39, R187, 0x80, R226 ;  /* 0x00000080bb277824 */ /* 0x000fe200078e02e2 */
[----:B------:R-:W-:Y:S02]  /*8750*/  SEL R28, R28, 0x978, P3 ;  /* 0x000009781c1c7807 */ /* 0x000fe40001800000 */
[----:B------:R-:W-:Y:S02]  /*8760*/  ISETP.NE.AND.EX P2, PT, R107, RZ, PT, P2 ;  /* 0x000000ff6b00720c */ /* 0x000fe40003f45320 */
[----:B------:R-:W4:Y:S01]  /*8770*/  LDC.64 R24, c[0x0][R28+0x220] ;  /* 0x000088001c187b82 */ /* 0x000f220000000a00 */
[----:B------:R-:W-:-:S02]  /*8780*/  SEL R31, R203, RZ, P3 ;  /* 0x000000ffcb1f7207 */ /* 0x000fc40001800000 */
[----:B------:R-:W-:Y:S02]  /*8790*/  SEL R23, R23, RZ, !P2 ;  /* 0x000000ff17177207 */ /* 0x000fe40005000000 */
[----:B------:R-:W-:-:S03]  /*87a0*/  SEL R27, R204, RZ, !P2 ;  /* 0x000000ffcc1b7207 */ /* 0x000fc60005000000 */
[----:B------:R-:W0:Y:S08]  /*87b0*/  LDC.64 R10, c[0x0][R28+0x218] ;  /* 0x000086001c0a7b82 */ /* 0x000e300000000a00 */
[----:B------:R-:W1:Y:S08]  /*87c0*/  @P4 LDC R37, c[0x0][0xbf0] ;  /* 0x0002fc00ff254b82 */ /* 0x000e700000000800 */
[----:B------:R-:W1:Y:S01]  /*87d0*/  LDC.64 R8, c[0x0][0xba8] ;  /* 0x0002ea00ff087b82 */ /* 0x000e620000000a00 */
[----:B----4-:R-:W-:-:S04]  /*87e0*/  IMAD R4, R25, R23, RZ ;  /* 0x0000001719047224 */ /* 0x010fc800078e02ff */
[C---:B------:R-:W-:Y:S02]  /*87f0*/  IMAD R35, R24.reuse, R27, R4 ;  /* 0x0000001b18237224 */ /* 0x040fe400078e0204 */
[----:B------:R-:W-:Y:S01]  /*8800*/  IMAD.WIDE.U32 R24, R24, R23, RZ ;  /* 0x0000001718187225 */ /* 0x000fe200078e00ff */
[----:B--2---:R-:W2:Y:S03]  /*8810*/  LDC.64 R14, c[0x0][R28+0x228] ;  /* 0x00008a001c0e7b82 */ /* 0x004ea60000000a00 */
[-C--:B0-----:R-:W-:Y:S02]  /*8820*/  IMAD R33, R11, R185.reuse, RZ ;  /* 0x000000b90b217224 */ /* 0x081fe400078e02ff */
[----:B------:R-:W-:-:S03]  /*8830*/  IMAD.WIDE.U32 R26, R10, R185, RZ ;  /* 0x000000b90a1a7225 */ /* 0x000fc600078e00ff */
[----:B------:R-:W0:Y:S01]  /*8840*/  LDC.64 R10, c[0x0][R28+0x210] ;  /* 0x000084001c0a7b82 */ /* 0x000e220000000a00 */
[----:B-1----:R-:W-:-:S04]  /*8850*/  @P4 IMAD.HI.U32 R4, R39, R30, RZ ;  /* 0x0000001e27044227 */ /* 0x002fc800078e00ff */
[----:B------:R-:W-:Y:S02]  /*8860*/  IMAD.IADD R35, R25, 0x1, R35 ;  /* 0x0000000119237824 */ /* 0x000fe400078e0223 */
[----:B------:R-:W-:Y:S01]  /*8870*/  IMAD.MOV.U32 R25, RZ, RZ, R39 ;  /* 0x000000ffff197224 */ /* 0x000fe200078e0027 */
[----:B------:R-:W-:Y:S01]  /*8880*/  @P4 SHF.R.U32.HI R25, RZ, R37, R4 ;  /* 0x00000025ff194219 */ /* 0x000fe20000011604 */
[----:B------:R-:W-:Y:S01]  /*8890*/  IMAD.IADD R27, R27, 0x1, R33 ;  /* 0x000000011b1b7824 */ /* 0x000fe200078e0221 */
[----:B------:R-:W1:Y:S02]  /*88a0*/  @!P3 LDC R8, c[0x0][0xb50] ;  /* 0x0002d400ff08bb82 */ /* 0x000e640000000800 */
[----:B------:R-:W-:Y:S01]  /*88b0*/  SHF.R.S32.HI R4, RZ, 0x1f, R25 ;  /* 0x0000001fff047819 */ /* 0x000fe20000011419 */
[-C--:B--2---:R-:W-:Y:S02]  /*88c0*/  IMAD R33, R15, R31.reuse, RZ ;  /* 0x0000001f0f217224 */ /* 0x084fe400078e02ff */
[----:B------:R-:W-:-:S03]  /*88d0*/  IMAD.WIDE.U32 R14, R14, R31, RZ ;  /* 0x0000001f0e0e7225 */ /* 0x000fc600078e00ff */
[----:B------:R-:W2:Y:S01]  /*88e0*/  @!P3 LDC R9, c[0x0][0xb54] ;  /* 0x0002d500ff09bb82 */ /* 0x000ea20000000800 */
[----:B------:R-:W-:Y:S02]  /*88f0*/  IMAD.MOV R31, RZ, RZ, -R25 ;  /* 0x000000ffff1f7224 */ /* 0x000fe400078e0a19 */
[----:B------:R-:W-:Y:S01]  /*8900*/  IMAD.IADD R33, R15, 0x1, R33 ;  /* 0x000000010f217824 */ /* 0x000fe200078e0221 */
[--C-:B---3--:R-:W-:Y:S02]  /*8910*/  IADD3 R24, P2, P5, R24, R26, R105.reuse ;  /* 0x0000001a18187210 */ /* 0x108fe40007d5e069 */
[----:B------:R-:W-:-:S04]  /*8920*/  SHF.R.S32.HI R106, RZ, 0x1f, R105 ;  /* 0x0000001fff6a7819 */ /* 0x000fc80000011469 */
[----:B------:R-:W-:Y:S02]  /*8930*/  IADD3.X R27, R35, R27, R106, P2, P5 ;  /* 0x0000001b231b7210 */ /* 0x000fe400017ea46a */
[----:B------:R-:W-:Y:S01]  /*8940*/  IADD3 R14, P2, P5, R25, R24, R14 ;  /* 0x00000018190e7210 */ /* 0x000fe20007d5e00e */
[----:B------:R-:W-:-:S03]  /*8950*/  IMAD R25, R104, R31, R39 ;  /* 0x0000001f68197224 */ /* 0x000fc600078e0227 */
[----:B------:R-:W-:Y:S01]  /*8960*/  IADD3.X R15, R4, R27, R33, P2, P5 ;  /* 0x0000001b040f7210 */ /* 0x000fe200017ea421 */
[----:B0-----:R-:W-:Y:S01]  /*8970*/  IMAD R4, R11, R25, RZ ;  /* 0x000000190b047224 */ /* 0x001fe200078e02ff */
[----:B------:R-:W-:-:S05]  /*8980*/  SHF.R.S32.HI R27, RZ, 0x1f, R25 ;  /* 0x0000001fff1b7819 */ /* 0x000fca0000011419 */
[C---:B------:R-:W-:Y:S02]  /*8990*/  IMAD R27, R10.reuse, R27, R4 ;  /* 0x0000001b0a1b7224 */ /* 0x040fe400078e0204 */
[----:B------:R-:W-:-:S04]  /*89a0*/  IMAD.WIDE.U32 R10, R10, R25, R14 ;  /* 0x000000190a0a7225 */ /* 0x000fc800078e000e */
[----:B------:R-:W-:Y:S01]  /*89b0*/  IMAD.IADD R4, R11, 0x1, R27 ;  /* 0x000000010b047824 */ /* 0x000fe200078e021b */
[----:B-1----:R-:W-:-:S04]  /*89c0*/  LEA R14, P2, R10, R8, 0x2 ;  /* 0x000000080a0e7211 */ /* 0x002fc800078410ff */
[----:B--2---:R-:W-:Y:S01]  /*89d0*/  LEA.HI.X R15, R10, R9, R4, 0x2, P2 ;  /* 0x000000090a0f7211 */ /* 0x004fe200010f1404 */
[----:B------:R-:W-:Y:S08]  /*89e0*/  @P1 BRA `(.L_x_199) ;  /* 0x0000000000101947 */ /* 0x000ff00003800000 */
[----:B------:R-:W-:Y:S05]  /*89f0*/  @!P0 BRA `(.L_x_199) ;  /* 0x00000000000c8947 */ /* 0x000fea0003800000 */
[----:B------:R-:W2:Y:S04]  /*8a00*/  LDG.E R4, desc[UR40][R12.64] ;  /* 0x000000280c047981 */ /* 0x000ea8000c1e1900 */
[----:B-----5:R-:W2:Y:S02]  /*8a10*/  LDG.E R29, desc[UR40][R12.64+0x4] ;  /* 0x000004280c1d7981 */ /* 0x020ea4000c1e1900 */
[----:B--2---:R-:W-:-:S07]  /*8a20*/  IMAD.IADD R29, R29, 0x1, -R4 ;  /* 0x000000011d1d7824 */ /* 0x004fce00078e0a04 */
.L_x_199:
[----:B------:R-:W-:Y:S01]  /*8a30*/  SHFL.IDX PT, R8, R14, RZ, 0x1c1f ;  /* 0x001c1fff0e087589 */ /* 0x000fe200000e0000 */
[----:B------:R-:W-:Y:S01]  /*8a40*/  IMAD R25, R187, 0x80, R225 ;  /* 0x00000080bb197824 */ /* 0x000fe200078e02e1 */
[----:B------:R-:W-:Y:S01]  /*8a50*/  LOP3.LUT P0, RZ, R208, 0x3, RZ, 0xc0, !PT ;  /* 0x00000003d0ff7812 */ /* 0x000fe2000780c0ff */
[----:B-----5:R-:W-:Y:S01]  /*8a60*/  IMAD R4, R29, R104, RZ ;  /* 0x000000681d047224 */ /* 0x020fe200078e02ff */
[----:B------:R-:W0:Y:S01]  /*8a70*/  SHFL.IDX PT, R9, R15, RZ, 0x1c1f ;  /* 0x001c1fff0f097589 */ /* 0x000e2200000e0000 */
[----:B------:R-:W-:-:S03]  /*8a80*/  VIADD R29, R25, 0x8 ;  /* 0x00000008191d7836 */ /* 0x000fc60000000000 */
[----:B------:R-:W-:Y:S01]  /*8a90*/  SHFL.IDX PT, R10, R14, 0x1, 0x1c1f ;  /* 0x003c1f000e0a7f89 */ /* 0x000fe200000e0000 */
[-C--:B------:R-:W-:Y:S02]  /*8aa0*/  ISETP.GE.OR P1, PT, R25, R4.reuse, P0 ;  /* 0x000000041900720c */ /* 0x080fe40000726670 */
[----:B------:R-:W-:Y:S01]  /*8ab0*/  ISETP.GE.OR P0, PT, R29, R4, P0 ;  /* 0x000000041d00720c */ /* 0x000fe20000706670 */
[----:B------:R-:W1:Y:S10]  /*8ac0*/  SHFL.IDX PT, R11, R15, 0x1, 0x1c1f ;  /* 0x003c1f000f0b7f89 */ /* 0x000e7400000e0000 */
[----:B0-----:R0:W-:Y:S04]  /*8ad0*/  @!P1 ST.E desc[UR40][R8.64], R0 ;  /* 0x0000000008009985 */ /* 0x0011e8000c101928 */
[----:B-1----:R0:W-:Y:S01]  /*8ae0*/  @!P0 ST.E desc[UR40][R10.64], R3 ;  /* 0x000000030a008985 */ /* 0x0021e2000c101928 */
[----:B------:R-:W-:Y:S05]  /*8af0*/  @P3 BRA `(.L_x_200) ;  /* 0x00000008007c3947 */ /* 0x000fea0003800000 */
[----:B0-----:R-:W-:Y:S01]  /*8b00*/  IMAD R3, R206, 0x40, R18 ;  /* 0x00000040ce037824 */ /* 0x001fe200078e0212 */
[----:B------:R-:W0:Y:S01]  /*8b10*/  @P4 LDC R49, c[0x0][0xbec] ;  /* 0x0002fb00ff314b82 */ /* 0x000e220000000800 */
[----:B------:R-:W-:Y:S02]  /*8b20*/  ULDC.64 UR4, c[0x0][0xaa0] ;  /* 0x0002a80000047ab9 */ /* 0x000fe40000000a00 */
[----:B------:R-:W-:-:S03]  /*8b30*/  IMAD.WIDE R94, R3, 0x2, R94 ;  /* 0x00000002035e7825 */ /* 0x000fc600078e025e */
[----:B------:R-:W-:Y:S02]  /*8b40*/  IADD3 R13, P6, R94, 0x1000, RZ ;  /* 0x000010005e0d7810 */ /* 0x000fe40007fde0ff */
[----:B------:R-:W1:Y:S01]  /*8b50*/  @P4 LDC R51, c[0x0][0xbf0] ;  /* 0x0002fc00ff334b82 */ /* 0x000e620000000800 */
[----:B------:R-:W-:Y:S01]  /*8b60*/  IMAD R106, R106, UR4, RZ ;  /* 0x000000046a6a7c24 */ /* 0x000fe2000f8e02ff */
[C---:B------:R-:W-:Y:S02]  /*8b70*/  IADD3 R25, P5, R94.reuse, 0x2000, RZ ;  /* 0x000020005e197810 */ /* 0x040fe40007fbe0ff */
[----:B------:R-:W-:Y:S01]  /*8b80*/  LOP3.LUT R12, R13, 0x380, RZ, 0xc0, !PT ;  /* 0x000003800d0c7812 */ /* 0x000fe200078ec0ff */
[----:B------:R-:W-:Y:S01]  /*8b90*/  IMAD.WIDE.U32 R20, R105, UR4, RZ ;  /* 0x0000000469147c25 */ /* 0x000fe2000f8e00ff */
[----:B------:R-:W-:Y:S02]  /*8ba0*/  IADD3 R29, P3, R94, 0x3000, RZ ;  /* 0x000030005e1d7810 */ /* 0x000fe40007f7e0ff */
[----:B------:R-:W-:-:S02]  /*8bb0*/  SHF.R.U64 R12, R12, 0x3, RZ ;  /* 0x000000030c0c7819 */ /* 0x000fc400000012ff */
[----:B------:R-:W-:Y:S02]  /*8bc0*/  IADD3 R33, P2, R94, 0x4000, RZ ;  /* 0x000040005e217810 */ /* 0x000fe40007f5e0ff */
[----:B------:R-:W-:Y:S01]  /*8bd0*/  LOP3.LUT R12, R12, R13, RZ, 0x3c, !PT ;  /* 0x0000000d0c0c7212 */ /* 0x000fe200078e3cff */
[--C-:B------:R-:W-:Y:S01]  /*8be0*/  IMAD.X R13, RZ, RZ, R95.reuse, P6 ;  /* 0x000000ffff0d7224 */ /* 0x100fe200030e065f */
[C---:B------:R-:W-:Y:S02]  /*8bf0*/  IADD3 R3, P6, R94.reuse, 0x7000, RZ ;  /* 0x000070005e037810 */ /* 0x040fe40007fde0ff */
[C---:B------:R-:W-:Y:S02]  /*8c00*/  IADD3 R37, P1, R94.reuse, 0x5000, RZ ;  /* 0x000050005e257810 */ /* 0x040fe40007f3e0ff */
[----:B------:R-:W-:Y:S01]  /*8c10*/  LOP3.LUT R0, R3, 0x380, RZ, 0xc0, !PT ;  /* 0x0000038003007812 */ /* 0x000fe200078ec0ff */
[----:B------:R-:W-:Y:S01]  /*8c20*/  IMAD.X R45, RZ, RZ, R95, P6 ;  /* 0x000000ffff2d7224 */ /* 0x000fe200030e065f */
[----:B------:R-:W-:Y:S01]  /*8c30*/  IADD3 R41, P0, R94, 0x6000, RZ ;  /* 0x000060005e297810 */ /* 0x000fe20007f1e0ff */
[----:B------:R-:W5:Y:S01]  /*8c40*/  LD.E.128 R12, desc[UR40][R12.64] ;  /* 0x000000280c0c7980 */ /* 0x000f62000c101d00 */
[----:B------:R-:W-:-:S02]  /*8c50*/  SHF.R.U64 R0, R0, 0x3, RZ ;  /* 0x0000000300007819 */ /* 0x000fc400000012ff */
[----:B------:R-:W-:Y:S02]  /*8c60*/  SHF.R.S32.HI R48, RZ, 0x1f, R23 ;  /* 0x0000001fff307819 */ /* 0x000fe40000011417 */
[----:B------:R-:W-:Y:S01]  /*8c70*/  LOP3.LUT R44, R0, R3, RZ, 0x3c, !PT ;  /* 0x00000003002c7212 */ /* 0x000fe200078e3cff */
[----:B------:R-:W-:Y:S01]  /*8c80*/  IMAD R3, R105, UR5, R106 ;  /* 0x0000000569037c24 */ /* 0x000fe2000f8e026a */
[----:B------:R-:W-:Y:S01]  /*8c90*/  ULDC.64 UR4, c[0x0][0xae8] ;  /* 0x0002ba0000047ab9 */ /* 0x000fe20000000a00 */
[----:B------:R-:W-:Y:S01]  /*8ca0*/  IMAD R0, R184, 0x20, R206 ;  /* 0x00000020b8007824 */ /* 0x000fe200078e02ce */
[----:B------:R-:W-:Y:S01]  /*8cb0*/  LOP3.LUT R24, R25, 0x380, RZ, 0xc0, !PT ;  /* 0x0000038019187812 */ /* 0x000fe200078ec0ff */
[----:B------:R-:W-:Y:S01]  /*8cc0*/  IMAD.IADD R21, R21, 0x1, R3 ;  /* 0x0000000115157824 */ /* 0x000fe200078e0203 */
[----:B------:R-:W-:Y:S01]  /*8cd0*/  LOP3.LUT R28, R29, 0x380, RZ, 0xc0, !PT ;  /* 0x000003801d1c7812 */ /* 0x000fe200078ec0ff */
[----:B------:R-:W-:Y:S01]  /*8ce0*/  IMAD R50, R187, 0x80, R0 ;  /* 0x00000080bb327824 */ /* 0x000fe200078e0200 */
[----:B------:R-:W-:Y:S01]  /*8cf0*/  LOP3.LUT R32, R33, 0x380, RZ, 0xc0, !PT ;  /* 0x0000038021207812 */ /* 0x000fe200078ec0ff */
[----:B------:R-:W-:Y:S01]  /*8d00*/  IMAD.WIDE.U32 R20, R185, UR4, R20 ;  /* 0x00000004b9147c25 */ /* 0x000fe2000f8e0014 */
[----:B------:R-:W-:Y:S01]  /*8d10*/  LOP3.LUT R36, R37, 0x380, RZ, 0xc0, !PT ;  /* 0x0000038025247812 */ /* 0x000fe200078ec0ff */
[----:B------:R-:W5:Y:S01]  /*8d20*/  LD.E.128 R44, desc[UR40][R44.64] ;  /* 0x000000282c2c7980 */ /* 0x000f62000c101d00 */
[----:B------:R-:W-:Y:S01]  /*8d30*/  LOP3.LUT R40, R41, 0x380, RZ, 0xc0, !PT ;  /* 0x0000038029287812 */ /* 0x000fe200078ec0ff */
[----:B0-----:R-:W-:Y:S01]  /*8d40*/  @P4 IMAD.HI.U32 R0, R50, R49, RZ ;  /* 0x0000003132004227 */ /* 0x001fe200078e00ff */
[----:B------:R-:W-:-:S02]  /*8d50*/  LOP3.LUT R9, R94, 0x380, RZ, 0xc0, !PT ;  /* 0x000003805e097812 */ /* 0x000fc400078ec0ff */
[----:B------:R-:W-:Y:S01]  /*8d60*/  SHF.R.U64 R24, R24, 0x3, RZ ;  /* 0x0000000318187819 */ /* 0x000fe200000012ff */
[----:B------:R-:W-:Y:S01]  /*8d70*/  IMAD R21, R185, UR5, R21 ;  /* 0x00000005b9157c24 */ /* 0x000fe2000f8e0215 */
[----:B------:R-:W-:Y:S01]  /*8d80*/  ULDC.64 UR4, c[0x0][0xaf0] ;  /* 0x0002bc0000047ab9 */ /* 0x000fe20000000a00 */
[----:B------:R-:W-:Y:S01]  /*8d90*/  IMAD.MOV.U32 R3, RZ, RZ, R50 ;  /* 0x000000ffff037224 */ /* 0x000fe200078e0032 */
[----:B-1----:R-:W-:Y:S01]  /*8da0*/  @P4 SHF.R.U32.HI R3, RZ, R51, R0 ;  /* 0x00000033ff034219 */ /* 0x002fe20000011600 */
[----:B------:R-:W-:Y:S01]  /*8db0*/  IMAD R48, R48, UR4, RZ ;  /* 0x0000000430307c24 */ /* 0x000fe2000f8e02ff */
[----:B------:R-:W-:Y:S02]  /*8dc0*/  SHF.R.U64 R28, R28, 0x3, RZ ;  /* 0x000000031c1c7819 */ /* 0x000fe400000012ff */
[----:B------:R-:W-:Y:S02]  /*8dd0*/  SHF.R.U64 R32, R32, 0x3, RZ ;  /* 0x0000000320207819 */ /* 0x000fe400000012ff */
[----:B------:R-:W-:-:S02]  /*8de0*/  SHF.R.U64 R36, R36, 0x3, RZ ;  /* 0x0000000324247819 */ /* 0x000fc400000012ff */
[----:B------:R-:W-:Y:S01]  /*8df0*/  SHF.R.U64 R40, R40, 0x3, RZ ;  /* 0x0000000328287819 */ /* 0x000fe200000012ff */
[----:B------:R-:W-:Y:S01]  /*8e00*/  IMAD R49, R23, UR5, R48 ;  /* 0x0000000517317c24 */ /* 0x000fe2000f8e0230 */
[----:B------:R-:W-:Y:S01]  /*8e10*/  SHF.R.U64 R9, R9, 0x3, RZ ;  /* 0x0000000309097819 */ /* 0x000fe200000012ff */
[----:B------:R-:W-:Y:S01]  /*8e20*/  IMAD.WIDE.U32 R20, R23, UR4, R20 ;  /* 0x0000000417147c25 */ /* 0x000fe2000f8e0014 */
[--C-:B------:R-:W-:Y:S01]  /*8e30*/  SHF.R.S32.HI R0, RZ, 0x1f, R3.reuse ;  /* 0x0000001fff007819 */ /* 0x100fe20000011403 */
[----:B------:R-:W-:Y:S01]  /*8e40*/  ULDC.64 UR4, c[0x0][0xae0] ;  /* 0x0002b80000047ab9 */ /* 0x000fe20000000a00 */
[----:B------:R-:W-:Y:S01]  /*8e50*/  LOP3.LUT R24, R24, R25, RZ, 0x3c, !PT ;  /* 0x0000001918187212 */ /* 0x000fe200078e3cff */
[----:B------:R-:W-:Y:S01]  /*8e60*/  IMAD.MOV R23, RZ, RZ, -R3 ;  /* 0x000000ffff177224 */ /* 0x000fe200078e0a03 */
[----:B------:R-:W-:Y:S01]  /*8e70*/  LOP3.LUT R28, R28, R29, RZ, 0x3c, !PT ;  /* 0x0000001d1c1c7212 */ /* 0x000fe200078e3cff */
[--C-:B------:R-:W-:Y:S01]  /*8e80*/  IMAD.X R25, RZ, RZ, R95.reuse, P5 ;  /* 0x000000ffff197224 */ /* 0x100fe200028e065f */
[----:B------:R-:W-:Y:S01]  /*8e90*/  LOP3.LUT R32, R32, R33, RZ, 0x3c, !PT ;  /* 0x0000002120207212 */ /* 0x000fe200078e3cff */
[--C-:B------:R-:W-:Y:S01]  /*8ea0*/  IMAD.X R29, RZ, RZ, R95.reuse, P3 ;  /* 0x000000ffff1d7224 */ /* 0x100fe200018e065f */
[----:B------:R-:W-:Y:S01]  /*8eb0*/  LOP3.LUT R36, R36, R37, RZ, 0x3c, !PT ;  /* 0x0000002524247212 */ /* 0x000fe200078e3cff */
[--C-:B------:R-:W-:Y:S01]  /*8ec0*/  IMAD.X R37, RZ, RZ, R95.reuse, P1 ;  /* 0x000000ffff257224 */ /* 0x100fe200008e065f */
[----:B------:R-:W-:Y:S01]  /*8ed0*/  LOP3.LUT R40, R40, R41, RZ, 0x3c, !PT ;  /* 0x0000002928287212 */ /* 0x000fe200078e3cff */
[----:B------:R-:W-:Y:S01]  /*8ee0*/  IMAD.X R41, RZ, RZ, R95, P0 ;  /* 0x000000ffff297224 */ /* 0x000fe200000e065f */
[----:B------:R-:W-:-:S02]  /*8ef0*/  IADD3.X R33, RZ, R95, RZ, P2, !PT ;  /* 0x0000005fff217210 */ /* 0x000fc400017fe4ff */
[----:B------:R-:W-:Y:S01]  /*8f00*/  LOP3.LUT R94, R9, R94, RZ, 0x3c, !PT ;  /* 0x0000005e095e7212 */ /* 0x000fe200078e3cff */
[----:B------:R-:W-:Y:S01]  /*8f10*/  IMAD R0, R0, UR4, RZ ;  /* 0x0000000400007c24 */ /* 0x000fe2000f8e02ff */
[----:B------:R-:W5:Y:S01]  /*8f20*/  LD.E.128 R24, desc[UR40][R24.64] ;  /* 0x0000002818187980 */ /* 0x000f62000c101d00 */
[----:B------:R-:W-:Y:S02]  /*8f30*/  IMAD R23, R104, R23, R50 ;  /* 0x0000001768177224 */ /* 0x000fe400078e0232 */
[----:B------:R-:W-:Y:S01]  /*8f40*/  IMAD.IADD R21, R21, 0x1, R49 ;  /* 0x0000000115157824 */ /* 0x000fe200078e0231 */
[----:B------:R0:W5:Y:S01]  /*8f50*/  LD.E.128 R8, desc[UR40][R94.64] ;  /* 0x000000285e087980 */ /* 0x000162000c101d00 */
[C---:B------:R-:W-:Y:S01]  /*8f60*/  IMAD R49, R3.reuse, UR5, R0 ;  /* 0x0000000503317c24 */ /* 0x040fe2000f8e0200 */
[----:B------:R-:W-:Y:S02]  /*8f70*/  SHF.R.S32.HI R0, RZ, 0x1f, R23 ;  /* 0x0000001fff007819 */ /* 0x000fe40000011417 */
[----:B------:R-:W5:Y:S01]  /*8f80*/  LD.E.128 R28, desc[UR40][R28.64] ;  /* 0x000000281c1c7980 */ /* 0x000f62000c101d00 */
[----:B------:R-:W-:Y:S01]  /*8f90*/  IMAD.WIDE.U32 R20, R3, UR4, R20 ;  /* 0x0000000403147c25 */ /* 0x000fe2000f8e0014 */
[----:B------:R-:W-:-:S02]  /*8fa0*/  ULDC.64 UR4, c[0x0][0xad8] ;  /* 0x0002b60000047ab9 */ /* 0x000fc40000000a00 */
[----:B------:R-:W5:Y:S04]  /*8fb0*/  LD.E.128 R32, desc[UR40][R32.64] ;  /* 0x0000002820207980 */ /* 0x000f68000c101d00 */
[----:B------:R-:W5:Y:S04]  /*8fc0*/  LD.E.128 R36, desc[UR40][R36.64] ;  /* 0x0000002824247980 */ /* 0x000f68000c101d00 */
[----:B------:R-:W5:Y:S01]  /*8fd0*/  LD.E.128 R40, desc[UR40][R40.64] ;  /* 0x0000002828287980 */ /* 0x000f62000c101d00 */
[----:B------:R-:W-:Y:S01]  /*8fe0*/  @!PT LDS RZ, [RZ] ;  /* 0x00000000fffff984 */ /* 0x000fe20000000800 */
[----:B------:R-:W-:Y:S01]  /*8ff0*/  @!PT LDS RZ, [RZ] ;  /* 0x00000000fffff984 */ /* 0x000fe20000000800 */
[----:B------:R-:W-:Y:S01]  /*9000*/  @!PT LDS RZ, [RZ] ;  /* 0x00000000fffff984 */ /* 0x000fe20000000800 */
[----:B------:R-:W-:Y:S01]  /*9010*/  @!PT LDS RZ, [RZ] ;  /* 0x00000000fffff984 */ /* 0x000fe20000000800 */
[----:B------:R1:W-:Y:S06]  /*9020*/  MEMBAR.ALL.CTA ;  /* 0x0000000000007992 */ /* 0x0003ec0000008000 */
[----:B-1----:R-:W1:Y:S01]  /*9030*/  FENCE.VIEW.ASYNC.S ;  /* 0x00000000000073c6 */ /* 0x002e620000000000 */
[----:B------:R-:W-:-:S02]  /*9040*/  IMAD.IADD R21, R21, 0x1, R49 ;  /* 0x0000000115157824 */ /* 0x000fc400078e0231 */
[----:B------:R-:W-:Y:S02]  /*9050*/  IMAD R0, R0, UR4, RZ ;  /* 0x0000000400007c24 */ /* 0x000fe4000f8e02ff */
[----:B------:R-:W-:Y:S02]  /*9060*/  IMAD R51, R187, 0x80, R206 ;  /* 0x00000080bb337824 */ /* 0x000fe400078e02ce */
[C---:B------:R-:W-:Y:S02]  /*9070*/  IMAD R49, R23.reuse, UR5, R0 ;  /* 0x0000000517317c24 */ /* 0x040fe4000f8e0200 */
[----:B------:R-:W-:Y:S01]  /*9080*/  IMAD.WIDE.U32 R20, R23, UR4, R20 ;  /* 0x0000000417147c25 */ /* 0x000fe2000f8e0014 */
[C---:B------:R-:W-:Y:S01]  /*9090*/  ISETP.GE.AND P2, PT, R51.reuse, R4, PT ;  /* 0x000000043300720c */ /* 0x040fe20003f46270 */
[----:B------:R-:W-:Y:S02]  /*90a0*/  ULDC.64 UR4, c[0x0][0xa80] ;  /* 0x0002a00000047ab9 */ /* 0x000fe40000000a00 */
[----:B------:R-:W-:Y:S01]  /*90b0*/  VIADD R3, R51, 0x20 ;  /* 0x0000002033037836 */ /* 0x000fe20000000000 */
[----:B------:R-:W-:Y:S01]  /*90c0*/  LEA R0, P3, R20, UR4, 0x1 ;  /* 0x0000000414007c11 */ /* 0x000fe2000f8608ff */
[----:B------:R-:W-:-:S02]  /*90d0*/  IMAD.IADD R21, R21, 0x1, R49 ;  /* 0x0000000115157824 */ /* 0x000fc400078e0231 */
[----:B------:R-:W-:Y:S01]  /*90e0*/  VIADD R17, R17, 0x34820 ;  /* 0x0003482011117836 */ /* 0x000fe20000000000 */
[-C--:B------:R-:W-:Y:S01]  /*90f0*/  ISETP.GE.AND P0, PT, R3, R4.reuse, PT ;  /* 0x000000040300720c */ /* 0x080fe20003f06270 */
[----:B------:R-:W-:Y:S01]  /*9100*/  VIADD R3, R51, 0x40 ;  /* 0x0000004033037836 */ /* 0x000fe20000000000 */
[----:B------:R-:W-:Y:S02]  /*9110*/  LEA.HI.X R23, R20, UR5, R21, 0x1, P3 ;  /* 0x0000000514177c11 */ /* 0x000fe400098f0c15 */
[----:B------:R-:W-:Y:S01]  /*9120*/  PRMT R17, RZ, 0x654, R17 ;  /* 0x00000654ff117816 */ /* 0x000fe20000000011 */
[----:B-1----:R0:W1:Y:S01]  /*9130*/  SHFL.IDX PT, R49, R0, RZ, 0x181f ;  /* 0x00181fff00317589 */ /* 0x00206200000e0000 */
[----:B------:R-:W-:Y:S01]  /*9140*/  ISETP.GE.AND P1, PT, R3, R4, PT ;  /* 0x000000040300720c */ /* 0x000fe20003f26270 */
[----:B------:R-:W-:Y:S01]  /*9150*/  BSSY B1, `(.L_x_201) ;  /* 0x000000d000017945 */ /* 0x000fe20003800000 */
[----:B------:R0:W-:Y:S01]  /*9160*/  SYNCS.ARRIVE.TRANS64.RED.A1T0 RZ, [R17+URZ], RZ ;  /* 0x000000ff11ff79a7 */ /* 0x0001e2000810043f */
[----:B------:R0:W2:Y:S02]  /*9170*/  SHFL.IDX PT, R3, R23, RZ, 0x181f ;  /* 0x00181fff17037589 */ /* 0x0000a400000e0000 */
[----:B------:R-:W-:Y:S08]  /*9180*/  @P2 BRA `(.L_x_202) ;  /* 0x0000000000242947 */ /* 0x000ff00003800000 */
[----:B------:R-:W-:Y:S02]  /*9190*/  ULDC UR4, c[0x0][0xac8] ;  /* 0x0002b20000047ab9 */ /* 0x000fe40000000800 */
[----:B------:R-:W-:Y:S02]  /*91a0*/  ISETP.GE.AND P2, PT, R18, UR4, PT ;  /* 0x0000000412007c0c */ /* 0x000fe4000bf46270 */
[----:B------:R-:W-:-:S11]  /*91b0*/  ISETP.GE.AND P3, PT, R22, UR4, PT ;  /* 0x0000000416007c0c */ /* 0x000fd6000bf66270 */
[-C--:B-1----:R-:W-:Y:S02]  /*91c0*/  @!P2 LEA R20, P4, R18, R49.reuse, 0x1 ;  /* 0x000000311214a211 */ /* 0x082fe400078808ff */
[----:B------:R-:W-:Y:S02]  /*91d0*/  @!P3 LEA R48, P5, R22, R49, 0x1 ;  /* 0x000000311630b211 */ /* 0x000fe400078a08ff */
[-C--:B--2---:R-:W-:Y:S02]  /*91e0*/  @!P2 LEA.HI.X R21, R18, R3.reuse, R229, 0x1, P4 ;  /* 0x000000031215a211 */ /* 0x084fe400020f0ce5 */
[----:B------:R-:W-:-:S03]  /*91f0*/  @!P3 LEA.HI.X R49, R22, R3, R228, 0x1, P5 ;  /* 0x000000031631b211 */ /* 0x000fc600028f0ce4 */
[----:B-----5:R3:W-:Y:S04]  /*9200*/  @!P2 ST.E.128 desc[UR40][R20.64], R8 ;  /* 0x000000081400a985 */ /* 0x0207e8000c101d28 */
[----:B------:R3:W-:Y:S02]  /*9210*/  @!P3 ST.E.128 desc[UR40][R48.64], R32 ;  /* 0x000000203000b985 */ /* 0x0007e4000c101d28 */
.L_x_202:
[----:B------:R-:W-:Y:S05]  /*9220*/  BSYNC B1 ;  /* 0x0000000000017941 */ /* 0x000fea0003800000 */
.L_x_201:
[----:B--2---:R2:W4:Y:S01]  /*9230*/  SHFL.IDX PT, R3, R23, 0x1, 0x181f ;  /* 0x00381f0017037f89 */ /* 0x00452200000e0000 */
[----:B------:R-:W-:Y:S03]  /*9240*/  BSSY B1, `(.L_x_203) ;  /* 0x000000c000017945 */ /* 0x000fe60003800000 */
[----:B---3-5:R2:W3:Y:S01]  /*9250*/  SHFL.IDX PT, R11, R0, 0x1, 0x181f ;  /* 0x00381f00000b7f89 */ /* 0x0284e200000e0000 */
[----:B------:R-:W-:Y:S05]  /*9260*/  @P0 BRA `(.L_x_204) ;  /* 0x0000000000240947 */ /* 0x000fea0003800000 */
[----:B------:R-:W-:Y:S02]  /*9270*/  ULDC UR4, c[0x0][0xac8] ;  /* 0x0002b20000047ab9 */ /* 0x000fe40000000800 */
[----:B------:R-:W-:Y:S02]  /*9280*/  ISETP.GE.AND P3, PT, R18, UR4, PT ;  /* 0x0000000412007c0c */ /* 0x000fe4000bf66270 */
[----:B------:R-:W-:-:S11]  /*9290*/  ISETP.GE.AND P4, PT, R22, UR4, PT ;  /* 0x0000000416007c0c */ /* 0x000fd6000bf86270 */
[-C--:B---3--:R-:W-:Y:S02]  /*92a0*/  @!P3 LEA R8, P0, R18, R11.reuse, 0x1 ;  /* 0x0000000b1208b211 */ /* 0x088fe400078008ff */
[----:B------:R-:W-:Y:S02]  /*92b0*/  @!P4 LEA R10, P2, R22, R11, 0x1 ;  /* 0x0000000b160ac211 */ /* 0x000fe400078408ff */
[-C--:B----4-:R-:W-:Y:S02]  /*92c0*/  @!P3 LEA.HI.X R9, R18, R3.reuse, R229, 0x1, P0 ;  /* 0x000000031209b211 */ /* 0x090fe400000f0ce5 */
[----:B------:R-:W-:-:S03]  /*92d0*/  @!P4 LEA.HI.X R11, R22, R3, R228, 0x1, P2 ;  /* 0x00000003160bc211 */ /* 0x000fc600010f0ce4 */
[----:B------:R3:W-:Y:S04]  /*92e0*/  @!P3 ST.E.128 desc[UR40][R8.64], R12 ;  /* 0x0000000c0800b985 */ /* 0x0007e8000c101d28 */
[----:B------:R3:W-:Y:S02]  /*92f0*/  @!P4 ST.E.128 desc[UR40][R10.64], R36 ;  /* 0x000000240a00c985 */ /* 0x0007e4000c101d28 */
.L_x_204:
[----:B------:R-:W-:Y:S05]  /*9300*/  BSYNC B1 ;  /* 0x0000000000017941 */ /* 0x000fea0003800000 */
.L_x_203:
[----:B----4-:R4:W0:Y:S01]  /*9310*/  SHFL.IDX PT, R3, R23, 0x2, 0x181f ;  /* 0x00581f0017037f89 */ /* 0x01082200000e0000 */
[----:B------:R-:W-:Y:S03]  /*9320*/  BSSY B1, `(.L_x_205) ;  /* 0x000000c000017945 */ /* 0x000fe60003800000 */
[----:B---3--:R4:W3:Y:S01]  /*9330*/  SHFL.IDX PT, R11, R0, 0x2, 0x181f ;  /* 0x00581f00000b7f89 */ /* 0x0088e200000e0000 */
[----:B------:R-:W-:Y:S05]  /*9340*/  @P1 BRA `(.L_x_206) ;  /* 0x0000000000241947 */ /* 0x000fea0003800000 */
[----:B------:R-:W-:Y:S02]  /*9350*/  ULDC UR4, c[0x0][0xac8] ;  /* 0x0002b20000047ab9 */ /* 0x000fe40000000800 */
[----:B------:R-:W-:Y:S02]  /*9360*/  ISETP.GE.AND P2, PT, R18, UR4, PT ;  /* 0x0000000412007c0c */ /* 0x000fe4000bf46270 */
[----:B------:R-:W-:-:S11]  /*9370*/  ISETP.GE.AND P3, PT, R22, UR4, PT ;  /* 0x0000000416007c0c */ /* 0x000fd6000bf66270 */
[-C--:B---3--:R-:W-:Y:S02]  /*9380*/  @!P2 LEA R8, P0, R18, R11.reuse, 0x1 ;  /* 0x0000000b1208a211 */ /* 0x088fe400078008ff */
[----:B------:R-:W-:Y:S02]  /*9390*/  @!P3 LEA R10, P1, R22, R11, 0x1 ;  /* 0x0000000b160ab211 */ /* 0x000fe400078208ff */
[-C--:B0-----:R-:W-:Y:S02]  /*93a0*/  @!P2 LEA.HI.X R9, R18, R3.reuse, R229, 0x1, P0 ;  /* 0x000000031209a211 */ /* 0x081fe400000f0ce5 */
[----:B------:R-:W-:-:S03]  /*93b0*/  @!P3 LEA.HI.X R11, R22, R3, R228, 0x1, P1 ;  /* 0x00000003160bb211 */ /* 0x000fc600008f0ce4 */
[----:B------:R0:W-:Y:S04]  /*93c0*/  @!P2 ST.E.128 desc[UR40][R8.64], R24 ;  /* 0x000000180800a985 */ /* 0x0001e8000c101d28 */
[----:B------:R0:W-:Y:S02]  /*93d0*/  @!P3 ST.E.128 desc[UR40][R10.64], R40 ;  /* 0x000000280a00b985 */ /* 0x0001e4000c101d28 */
.L_x_206:
[----:B------:R-:W-:Y:S05]  /*93e0*/  BSYNC B1 ;  /* 0x0000000000017941 */ /* 0x000fea0003800000 */
.L_x_205:
[----:B0-----:R-:W-:Y:S01]  /*93f0*/  IADD3 R3, R51, 0x60, RZ ;  /* 0x0000006033037810 */ /* 0x001fe20007ffe0ff */
[----:B--2-4-:R-:W0:Y:S03]  /*9400*/  SHFL.IDX PT, R23, R23, 0x3, 0x181f ;  /* 0x00781f0017177f89 */ /* 0x014e2600000e0000 */
[----:B------:R-:W-:Y:S01]  /*9410*/  ISETP.GE.AND P0, PT, R3, R4, PT ;  /* 0x000000040300720c */ /* 0x000fe20003f06270 */
[----:B---3--:R2:W3:-:S12]  /*9420*/  SHFL.IDX PT, R11, R0, 0x3, 0x181f ;  /* 0x00781f00000b7f89 */ /* 0x0084d800000e0000 */
[----:B--2---:R-:W-:Y:S05]  /*9430*/  @P0 BRA `(.L_x_207) ;  /* 0x0000001400e00947 */ /* 0x004fea0003800000 */
[----:B------:R-:W-:Y:S02]  /*9440*/  ULDC UR4, c[0x0][0xac8] ;  /* 0x0002b20000047ab9 */ /* 0x000fe40000000800 */
[----:B------:R-:W-:-:S13]  /*9450*/  ISETP.GE.AND P1, PT, R18, UR4, PT ;  /* 0x0000000412007c0c */ /* 0x000fda000bf26270 */
[----:B---3--:R-:W-:-:S04]  /*9460*/  @!P1 LEA R8, P0, R18, R11, 0x1 ;  /* 0x0000000b12089211 */ /* 0x008fc800078008ff */
[----:B0-----:R-:W-:Y:S02]  /*9470*/  @!P1 LEA.HI.X R9, R18, R23, R229, 0x1, P0 ;  /* 0x0000001712099211 */ /* 0x001fe400000f0ce5 */
[----:B------:R-:W-:-:S03]  /*9480*/  ISETP.GE.AND P0, PT, R22, UR4, PT ;  /* 0x0000000416007c0c */ /* 0x000fc6000bf06270 */
[----:B------:R0:W-:Y:S10]  /*9490*/  @!P1 ST.E.128 desc[UR40][R8.64], R28 ;  /* 0x0000001c08009985 */ /* 0x0001f4000c101d28 */
[----:B------:R-:W-:Y:S05]  /*94a0*/  @P0 BRA `(.L_x_207) ;  /* 0x0000001400c40947 */ /* 0x000fea0003800000 */
[----:B0-----:R-:W-:-:S04]  /*94b0*/  LEA R8, P0, R22, R11, 0x1 ;  /* 0x0000000b16087211 */ /* 0x001fc800078008ff */
[----:B------:R-:W-:-:S05]  /*94c0*/  LEA.HI.X R9, R22, R23, R228, 0x1, P0 ;  /* 0x0000001716097211 */ /* 0x000fca00000f0ce4 */
[----:B------:R0:W-:Y:S01]  /*94d0*/  ST.E.128 desc[UR40][R8.64], R44 ;  /* 0x0000002c08007985 */ /* 0x0001e2000c101d28 */
[----:B------:R-:W-:Y:S05]  /*94e0*/  BRA `(.L_x_207) ;  /* 0x0000001400b47947 */ /* 0x000fea0003800000 */
.L_x_200:
[----:B0-----:R-:W0:Y:S01]  /*94f0*/  @P4 LDC R10, c[0x0][0xbec] ;  /* 0x0002fb00ff0a4b82 */ /* 0x001e220000000800 */
[----:B------:R-:W-:Y:S01]  /*9500*/  ULDC.64 UR4, c[0x0][0xb08] ;  /* 0x0002c20000047ab9 */ /* 0x000fe20000000a00 */
[----:B------:R-:W-:Y:S01]  /*9510*/  SHF.R.S32.HI R0, RZ, 0x1f, R23 ;  /* 0x0000001fff007819 */ /* 0x000fe20000011417 */
[----:B------:R-:W-:Y:S01]  /*9520*/  IMAD R106, R106, UR4, RZ ;  /* 0x000000046a6a7c24 */ /* 0x000fe2000f8e02ff */
[----:B------:R-:W-:Y:S01]  /*9530*/  ULDC.64 UR6, c[0x0][0xb30] ;  /* 0x0002cc0000067ab9 */ /* 0x000fe20000000a00 */
[----:B------:R-:W-:Y:S01]  /*9540*/  IMAD.WIDE.U32 R8, R105, UR4, RZ ;  /* 0x0000000469087c25 */ /* 0x000fe2000f8e00ff */
[----:B------:R-:W-:Y:S01]  /*9550*/  ISETP.GE.AND P0, PT, R25, R4, PT ;  /* 0x000000041900720c */ /* 0x000fe20003f06270 */
[----:B------:R-:W-:Y:S01]  /*9560*/  BSSY B1, `(.L_x_208) ;  /* 0x0000068000017945 */ /* 0x000fe20003800000 */
[----:B------:R-:W1:Y:S01]  /*9570*/  @P4 LDC R13, c[0x0][0xbf0] ;  /* 0x0002fc00ff0d4b82 */ /* 0x000e620000000800 */
[----:B------:R-:W-:Y:S01]  /*9580*/  IMAD R105, R105, UR5, R106 ;  /* 0x0000000569697c24 */ /* 0x000fe2000f8e026a */
[----:B------:R-:W-:Y:S01]  /*9590*/  ULDC.64 UR4, c[0x0][0xb38] ;  /* 0x0002ce0000047ab9 */ /* 0x000fe20000000a00 */
[----:B------:R-:W-:-:S02]  /*95a0*/  IMAD.MOV.U32 R3, RZ, RZ, R39 ;  /* 0x000000ffff037224 */ /* 0x000fc400078e0027 */
[----:B------:R-:W-:Y:S02]  /*95b0*/  IMAD.IADD R9, R9, 0x1, R105 ;  /* 0x0000000109097824 */ /* 0x000fe400078e0269 */
[----:B------:R-:W-:Y:S02]  /*95c0*/  VIADD R17, R17, 0x34820 ;  /* 0x0003482011117836 */ /* 0x000fe40000000000 */
[----:B------:R-:W-:-:S03]  /*95d0*/  IMAD.WIDE.U32 R8, R185, UR4, R8 ;  /* 0x00000004b9087c25 */ /* 0x000fc6000f8e0008 */
[----:B------:R-:W-:Y:S01]  /*95e0*/  PRMT R17, RZ, 0x654, R17 ;  /* 0x00000654ff117816 */ /* 0x000fe20000000011 */
[----:B------:R-:W-:Y:S01]  /*95f0*/  IMAD R9, R185, UR5, R9 ;  /* 0x00000005b9097c24 */ /* 0x000fe2000f8e0209 */
[----:B------:R-:W-:Y:S02]  /*9600*/  ULDC.64 UR4, c[0x0][0xb40] ;  /* 0x0002d00000047ab9 */ /* 0x000fe40000000a00 */
[----:B------:R-:W-:Y:S01]  /*9610*/  IMAD R0, R0, UR4, RZ ;  /* 0x0000000400007c24 */ /* 0x000fe2000f8e02ff */
[----:B------:R2:W-:Y:S01]  /*9620*/  SYNCS.ARRIVE.TRANS64.RED.A1T0 RZ, [R17+URZ], RZ ;  /* 0x000000ff11ff79a7 */ /* 0x0005e2000810043f */
[----:B0-----:R-:W-:-:S04]  /*9630*/  @P4 IMAD.HI.U32 R10, R39, R10, RZ ;  /* 0x0000000a270a4227 */ /* 0x001fc800078e00ff */
[C---:B------:R-:W-:Y:S02]  /*9640*/  IMAD R11, R23.reuse, UR5, R0 ;  /* 0x00000005170b7c24 */ /* 0x040fe4000f8e0200 */
[----:B------:R-:W-:Y:S01]  /*9650*/  IMAD.WIDE.U32 R8, R23, UR4, R8 ;  /* 0x0000000417087c25 */ /* 0x000fe2000f8e0008 */
[----:B-1----:R-:W-:Y:S01]  /*9660*/  @P4 SHF.R.U32.HI R3, RZ, R13, R10 ;  /* 0x0000000dff034219 */ /* 0x002fe2000001160a */
[----:B------:R-:W-:Y:S02]  /*9670*/  ULDC.64 UR4, c[0x0][0xb48] ;  /* 0x0002d20000047ab9 */ /* 0x000fe40000000a00 */
[----:B------:R-:W-:Y:S01]  /*9680*/  IMAD.IADD R9, R9, 0x1, R11 ;  /* 0x0000000109097824 */ /* 0x000fe200078e020b */
[--C-:B------:R-:W-:Y:S01]  /*9690*/  SHF.R.S32.HI R0, RZ, 0x1f, R3.reuse ;  /* 0x0000001fff007819 */ /* 0x100fe20000011403 */
[----:B------:R-:W-:Y:S02]  /*96a0*/  IMAD.MOV R11, RZ, RZ, -R3 ;  /* 0x000000ffff0b7224 */ /* 0x000fe400078e0a03 */
[----:B------:R-:W-:-:S04]  /*96b0*/  IMAD.WIDE.U32 R8, R203, UR4, R8 ;  /* 0x00000004cb087c25 */ /* 0x000fc8000f8e0008 */
[----:B------:R-:W-:Y:S02]  /*96c0*/  IMAD R11, R104, R11, R39 ;  /* 0x0000000b680b7224 */ /* 0x000fe400078e0227 */
[----:B------:R-:W-:Y:S02]  /*96d0*/  IMAD R0, R0, UR6, RZ ;  /* 0x0000000600007c24 */ /* 0x000fe4000f8e02ff */
[----:B------:R-:W-:Y:S01]  /*96e0*/  IMAD R9, R203, UR5, R9 ;  /* 0x00000005cb097c24 */ /* 0x000fe2000f8e0209 */
[----:B------:R-:W-:Y:S01]  /*96f0*/  ULDC.64 UR4, c[0x0][0xb28] ;  /* 0x0002ca0000047ab9 */ /* 0x000fe20000000a00 */
[C---:B------:R-:W-:Y:S01]  /*9700*/  IMAD R13, R3.reuse, UR7, R0 ;  /* 0x00000007030d7c24 */ /* 0x040fe2000f8e0200 */
[----:B------:R-:W-:Y:S01]  /*9710*/  SHF.R.S32.HI R0, RZ, 0x1f, R11 ;  /* 0x0000001fff007819 */ /* 0x000fe2000001140b */
[----:B------:R-:W-:-:S04]  /*9720*/  IMAD.WIDE.U32 R8, R3, UR6, R8 ;  /* 0x0000000603087c25 */ /* 0x000fc8000f8e0008 */
[----:B------:R-:W-:Y:S02]  /*9730*/  IMAD R0, R0, UR4, RZ ;  /* 0x0000000400007c24 */ /* 0x000fe4000f8e02ff */
[----:B------:R-:W-:Y:S02]  /*9740*/  IMAD.IADD R9, R9, 0x1, R13 ;  /* 0x0000000109097824 */ /* 0x000fe400078e020d */
[C---:B------:R-:W-:Y:S02]  /*9750*/  IMAD R3, R11.reuse, UR5, R0 ;  /* 0x000000050b037c24 */ /* 0x040fe4000f8e0200 */
[----:B------:R-:W-:Y:S01]  /*9760*/  IMAD.WIDE.U32 R8, R11, UR4, R8 ;  /* 0x000000040b087c25 */ /* 0x000fe2000f8e0008 */
[----:B------:R-:W-:-:S03]  /*9770*/  ULDC.64 UR4, c[0x0][0xb00] ;  /* 0x0002c00000047ab9 */ /* 0x000fc60000000a00 */
[----:B------:R-:W-:Y:S01]  /*9780*/  IMAD.IADD R3, R9, 0x1, R3 ;  /* 0x0000000109037824 */ /* 0x000fe200078e0203 */
[----:B------:R-:W-:-:S04]  /*9790*/  LEA R0, P1, R8, UR4, 0x2 ;  /* 0x0000000408007c11 */ /* 0x000fc8000f8210ff */
[----:B------:R-:W-:Y:S01]  /*97a0*/  LEA.HI.X R3, R8, UR5, R3, 0x2, P1 ;  /* 0x0000000508037c11 */ /* 0x000fe200088f1403 */
[----:B------:R2:W0:Y:S04]  /*97b0*/  SHFL.IDX PT, R10, R0, RZ, 0x1c1f ;  /* 0x001c1fff000a7589 */ /* 0x00042800000e0000 */
[----:B------:R2:W1:Y:S01]  /*97c0*/  SHFL.IDX PT, R11, R3, RZ, 0x1c1f ;  /* 0x001c1fff030b7589 */ /* 0x00046200000e0000 */
[----:B------:R-:W-:Y:S05]  /*97d0*/  @P0 BRA `(.L_x_209) ;  /* 0x0000000400000947 */ /* 0x000fea0003800000 */
[----:B------:R-:W-:Y:S02]  /*97e0*/  ULDC UR4, c[0x0][0xac8] ;  /* 0x0002b20000047ab9 */ /* 0x000fe40000000800 */
[----:B------:R-:W-:Y:S02]  /*97f0*/  ISETP.GE.AND P3, PT, R205, UR4, PT ;  /* 0x00000004cd007c0c */ /* 0x000fe4000bf66270 */
[----:B------:R-:W-:Y:S02]  /*9800*/  ISETP.GE.AND P2, PT, R202, UR4, PT ;  /* 0x00000004ca007c0c */ /* 0x000fe4000bf46270 */
[----:B------:R-:W-:Y:S02]  /*9810*/  ISETP.GE.AND P1, PT, R201, UR4, PT ;  /* 0x00000004c9007c0c */ /* 0x000fe4000bf26270 */
[----:B------:R-:W-:Y:S02]  /*9820*/  ISETP.GE.AND P0, PT, R200, UR4, PT ;  /* 0x00000004c8007c0c */ /* 0x000fe4000bf06270 */
[----:B------:R-:W-:-:S05]  /*9830*/  ISETP.GE.AND P4, PT, R198, UR4, PT ;  /* 0x00000004c6007c0c */ /* 0x000fca000bf86270 */
[----:B01----:R-:W-:Y:S02]  /*9840*/  @!P3 IMAD.WIDE R8, R205, 0x4, R10 ;  /* 0x00000004cd08b825 */ /* 0x003fe400078e020a */
[CC--:B------:R-:W-:Y:S02]  /*9850*/  @!P2 LEA R12, P6, R202.reuse, R10.reuse, 0x2 ;  /* 0x0000000aca0ca211 */ /* 0x0c0fe400078c10ff */
[-C--:B------:R-:W-:Y:S01]  /*9860*/  @!P1 LEA R14, P5, R201, R10.reuse, 0x2 ;  /* 0x0000000ac90e9211 */ /* 0x080fe200078a10ff */
[----:B------:R0:W-:Y:S01]  /*9870*/  @!P3 ST.E.64 desc[UR40][R8.64], R20 ;  /* 0x000000140800b985 */ /* 0x0001e2000c101b28 */
[----:B------:R-:W-:Y:S02]  /*9880*/  ISETP.GE.AND P3, PT, R199, UR4, PT ;  /* 0x00000004c7007c0c */ /* 0x000fe4000bf66270 */
[----:B------:R-:W-:Y:S02]  /*9890*/  @!P2 LEA.HI.X R13, R202, R11, R223, 0x2, P6 ;  /* 0x0000000bca0da211 */ /* 0x000fe400030f14df */
[----:B------:R-:W-:-:S02]  /*98a0*/  @!P0 LEA R24, P6, R200, R10, 0x2 ;  /* 0x0000000ac8188211 */ /* 0x000fc400078c10ff */
[-C--:B------:R-:W-:Y:S01]  /*98b0*/  @!P1 LEA.HI.X R15, R201, R11.reuse, R222, 0x2, P5 ;  /* 0x0000000bc90f9211 */ /* 0x080fe200028f14de */
[----:B------:R1:W-:Y:S01]  /*98c0*/  @!P2 ST.E.64 desc[UR40][R12.64], R88 ;  /* 0x000000580c00a985 */ /* 0x0003e2000c101b28 */
[----:B------:R-:W-:Y:S02]  /*98d0*/  ISETP.GE.AND P5, PT, R197, UR4, PT ;  /* 0x00000004c5007c0c */ /* 0x000fe4000bfa6270 */
[----:B------:R-:W-:Y:S01]  /*98e0*/  @!P0 LEA.HI.X R25, R200, R11, R221, 0x2, P6 ;  /* 0x0000000bc8198211 */ /* 0x000fe200030f14dd */
[----:B------:R3:W-:Y:S01]  /*98f0*/  @!P1 ST.E.64 desc[UR40][R14.64], R90 ;  /* 0x0000005a0e009985 */ /* 0x0007e2000c101b28 */
[----:B------:R-:W-:Y:S02]  /*9900*/  ISETP.GE.AND P2, PT, R196, UR4, PT ;  /* 0x00000004c4007c0c */ /* 0x000fe4000bf46270 */
[-C--:B0-----:R-:W-:Y:S01]  /*9910*/  @!P3 LEA R8, P6, R199, R10.reuse, 0x2 ;  /* 0x0000000ac708b211 */ /* 0x081fe200078c10ff */
[----:B------:R0:W-:Y:S01]  /*9920*/  @!P0 ST.E.64 desc[UR40][R24.64], R92 ;  /* 0x0000005c18008985 */ /* 0x0001e2000c101b28 */
[----:B------:R-:W-:-:S02]  /*9930*/  @!P4 LEA R20, P0, R198, R10, 0x2 ;  /* 0x0000000ac614c211 */ /* 0x000fc400078010ff */
[----:B------:R-:W-:Y:S02]  /*9940*/  ISETP.GE.AND P1, PT, R195, UR4, PT ;  /* 0x00000004c3007c0c */ /* 0x000fe4000bf26270 */
[-C--:B------:R-:W-:Y:S02]  /*9950*/  @!P4 LEA.HI.X R21, R198, R11.reuse, R219, 0x2, P0 ;  /* 0x0000000bc615c211 */ /* 0x080fe400000f14db */
[----:B------:R-:W-:Y:S02]  /*9960*/  @!P3 LEA.HI.X R9, R199, R11, R220, 0x2, P6 ;  /* 0x0000000bc709b211 */ /* 0x000fe400030f14dc */
[----:B------:R-:W-:Y:S02]  /*9970*/  ISETP.GE.AND P0, PT, R194, UR4, PT ;  /* 0x00000004c2007c0c */ /* 0x000fe4000bf06270 */
[----:B------:R-:W-:Y:S01]  /*9980*/  @!P5 LEA R26, P6, R197, R10, 0x2 ;  /* 0x0000000ac51ad211 */ /* 0x000fe200078c10ff */
[----:B------:R4:W-:Y:S01]  /*9990*/  @!P3 ST.E.64 desc[UR40][R8.64], R40 ;  /* 0x000000280800b985 */ /* 0x0009e2000c101b28 */
[----:B------:R-:W-:-:S02]  /*99a0*/  ISETP.GE.AND P3, PT, R193, UR4, PT ;  /* 0x00000004c1007c0c */ /* 0x000fc4000bf66270 */
[----:B------:R-:W-:Y:S01]  /*99b0*/  @!P5 LEA.HI.X R27, R197, R11, R218, 0x2, P6 ;  /* 0x0000000bc51bd211 */ /* 0x000fe200030f14da */
[----:B------:R5:W-:Y:S01]  /*99c0*/  @!P4 ST.E.64 desc[UR40][R20.64], R44 ;  /* 0x0000002c1400c985 */ /* 0x000be2000c101b28 */
[----:B-1----:R-:W-:-:S03]  /*99d0*/  @!P2 LEA R12, P4, R196, R10, 0x2 ;  /* 0x0000000ac40ca211 */ /* 0x002fc600078810ff */
[----:B------:R-:W-:Y:S01]  /*99e0*/  @!P5 ST.E.64 desc[UR40][R26.64], R48 ;  /* 0x000000301a00d985 */ /* 0x000fe2000c101b28 */
[CC--:B---3--:R-:W-:Y:S02]  /*99f0*/  @!P1 LEA R14, P5, R195.reuse, R10.reuse, 0x2 ;  /* 0x0000000ac30e9211 */ /* 0x0c8fe400078a10ff */
[-C--:B------:R-:W-:Y:S02]  /*9a00*/  @!P2 LEA.HI.X R13, R196, R11.reuse, R217, 0x2, P4 ;  /* 0x0000000bc40da211 */ /* 0x080fe400020f14d9 */
[----:B0-----:R-:W-:Y:S02]  /*9a10*/  @!P0 LEA R24, P6, R194, R10, 0x2 ;  /* 0x0000000ac2188211 */ /* 0x001fe400078c10ff */
[----:B------:R-:W-:Y:S01]  /*9a20*/  ISETP.GE.AND P4, PT, R192, UR4, PT ;  /* 0x00000004c0007c0c */ /* 0x000fe2000bf86270 */
[----:B------:R0:W-:Y:S01]  /*9a30*/  @!P2 ST.E.64 desc[UR40][R12.64], R52 ;  /* 0x000000340c00a985 */ /* 0x0001e2000c101b28 */
[-C--:B------:R-:W-:Y:S02]  /*9a40*/  @!P1 LEA.HI.X R15, R195, R11.reuse, R216, 0x2, P5 ;  /* 0x0000000bc30f9211 */ /* 0x080fe400028f14d8 */
[----:B------:R-:W-:-:S02]  /*9a50*/  @!P0 LEA.HI.X R25, R194, R11, R215, 0x2, P6 ;  /* 0x0000000bc2198211 */ /* 0x000fc400030f14d7 */
[----:B------:R-:W-:Y:S01]  /*9a60*/  ISETP.GE.AND P2, PT, R191, UR4, PT ;  /* 0x00000004bf007c0c */ /* 0x000fe2000bf46270 */
[----:B------:R1:W-:Y:S01]  /*9a70*/  @!P1 ST.E.64 desc[UR40][R14.64], R56 ;  /* 0x000000380e009985 */ /* 0x0003e2000c101b28 */
[----:B----4-:R-:W-:Y:S02]  /*9a80*/  @!P3 LEA R8, P5, R193, R10, 0x2 ;  /* 0x0000000ac108b211 */ /* 0x010fe400078a10ff */
[----:B------:R-:W-:Y:S01]  /*9a90*/  ISETP.GE.AND P1, PT, R190, UR4, PT ;  /* 0x00000004be007c0c */ /* 0x000fe2000bf26270 */
[----:B------:R3:W-:Y:S01]  /*9aa0*/  @!P0 ST.E.64 desc[UR40][R24.64], R60 ;  /* 0x0000003c18008985 */ /* 0x0007e2000c101b28 */
[----:B------:R-:W-:Y:S02]  /*9ab0*/  ISETP.GE.AND P0, PT, R189, UR4, PT ;  /* 0x00000004bd007c0c */ /* 0x000fe4000bf06270 */
[----:B------:R-:W-:Y:S02]  /*9ac0*/  @!P3 LEA.HI.X R9, R193, R11, R214, 0x2, P5 ;  /* 0x0000000bc109b211 */ /* 0x000fe400028f14d6 */
[----:B------:R-:W-:-:S02]  /*9ad0*/  ISETP.GE.AND P5, PT, R188, UR4, PT ;  /* 0x00000004bc007c0c */ /* 0x000fc4000bfa6270 */
[CC--:B-----5:R-:W-:Y:S01]  /*9ae0*/  @!P4 LEA R20, P6, R192.reuse, R10.reuse, 0x2 ;  /* 0x0000000ac014c211 */ /* 0x0e0fe200078c10ff */
[----:B------:R4:W-:Y:S01]  /*9af0*/  @!P3 ST.E.64 desc[UR40][R8.64], R64 ;  /* 0x000000400800b985 */ /* 0x0009e2000c101b28 */
[CC--:B0-----:R-:W-:Y:S02]  /*9b00*/  @!P2 LEA R12, P3, R191.reuse, R10.reuse, 0x2 ;  /* 0x0000000abf0ca211 */ /* 0x0c1fe400078610ff */
[-C--:B------:R-:W-:Y:S02]  /*9b10*/  @!P4 LEA.HI.X R21, R192, R11.reuse, R213, 0x2, P6 ;  /* 0x0000000bc015c211 */ /* 0x080fe400030f14d5 */
[-C--:B-1----:R-:W-:Y:S02]  /*9b20*/  @!P1 LEA R14, P6, R190, R10.reuse, 0x2 ;  /* 0x0000000abe0e9211 */ /* 0x082fe400078c10ff */
[----:B------:R-:W-:Y:S01]  /*9b30*/  @!P2 LEA.HI.X R13, R191, R11, R212, 0x2, P3 ;  /* 0x0000000bbf0da211 */ /* 0x000fe200018f14d4 */
[----:B------:R4:W-:Y:S01]  /*9b40*/  @!P4 ST.E.64 desc[UR40][R20.64], R68 ;  /* 0x000000441400c985 */ /* 0x0009e2000c101b28 */
[----:B---3--:R-:W-:-:S02]  /*9b50*/  @!P0 LEA R24, P4, R189, R10, 0x2 ;  /* 0x0000000abd188211 */ /* 0x008fc400078810ff */
[----:B------:R-:W-:Y:S01]  /*9b60*/  @!P5 LEA R10, P3, R188, R10, 0x2 ;  /* 0x0000000abc0ad211 */ /* 0x000fe200078610ff */
[----:B------:R4:W-:Y:S01]  /*9b70*/  @!P2 ST.E.64 desc[UR40][R12.64], R72 ;  /* 0x000000480c00a985 */ /* 0x0009e2000c101b28 */
[-C--:B------:R-:W-:Y:S02]  /*9b80*/  @!P1 LEA.HI.X R15, R190, R11.reuse, R211, 0x2, P6 ;  /* 0x0000000bbe0f9211 */ /* 0x080fe400030f14d3 */
[-C--:B------:R-:W-:Y:S02]  /*9b90*/  @!P0 LEA.HI.X R25, R189, R11.reuse, R210, 0x2, P4 ;  /* 0x0000000bbd198211 */ /* 0x080fe400020f14d2 */
[----:B------:R-:W-:Y:S01]  /*9ba0*/  @!P5 LEA.HI.X R11, R188, R11, R209, 0x2, P3 ;  /* 0x0000000bbc0bd211 */ /* 0x000fe200018f14d1 */
[----:B------:R4:W-:Y:S04]  /*9bb0*/  @!P1 ST.E.64 desc[UR40][R14.64], R76 ;  /* 0x0000004c0e009985 */ /* 0x0009e8000c101b28 */
[----:B------:R4:W-:Y:S04]  /*9bc0*/  @!P0 ST.E.64 desc[UR40][R24.64], R80 ;  /* 0x0000005018008985 */ /* 0x0009e8000c101b28 */
[----:B------:R4:W-:Y:S02]  /*9bd0*/  @!P5 ST.E.64 desc[UR40][R10.64], R84 ;  /* 0x000000540a00d985 */ /* 0x0009e4000c101b28 */
.L_x_209:
[----:B------:R-:W-:Y:S05]  /*9be0*/  BSYNC B1 ;  /* 0x0000000000017941 */ /* 0x000fea0003800000 */
.L_x_208:
[----:B------:R-:W-:Y:S01]  /*9bf0*/  ISETP.GE.AND P0, PT, R29, R4, PT ;  /* 0x000000041d00720c */ /* 0x000fe20003f06270 */
[----:B-1--4-:R1:W3:Y:S04]  /*9c00*/  SHFL.IDX PT, R11, R3, 0x1, 0x1c1f ;  /* 0x003c1f00030b7f89 */ /* 0x0122e800000e0000 */
[----:B0-----:R1:W0:Y:S08]  /*9c10*/  SHFL.IDX PT, R10, R0, 0x1, 0x1c1f ;  /* 0x003c1f00000a7f89 */ /* 0x00123000000e0000 */
[----:B-1----:R-:W-:Y:S05]  /*9c20*/  @P0 BRA `(.L_x_207) ;  /* 0x0000000c00e40947 */ /* 0x002fea0003800000 */
[----:B------:R-:W-:Y:S02]  /*9c30*/  ULDC UR4, c[0x0][0xac8] ;  /* 0x0002b20000047ab9 */ /* 0x000fe40000000800 */
[----:B------:R-:W-:Y:S02]  /*9c40*/  ISETP.GE.AND P1, PT, R202, UR4, PT ;  /* 0x00000004ca007c0c */ /* 0x000fe4000bf26270 */
[----:B------:R-:W-:Y:S02]  /*9c50*/  ISETP.GE.AND P0, PT, R201, UR4, PT ;  /* 0x00000004c9007c0c */ /* 0x000fe4000bf06270 */
[----:B------:R-:W-:Y:S02]  /*9c60*/  ISETP.GE.AND P2, PT, R205, UR4, PT ;  /* 0x00000004cd007c0c */ /* 0x000fe4000bf46270 */
[----:B------:R-:W-:Y:S02]  /*9c70*/  ISETP.GE.AND P4, PT, R199, UR4, PT ;  /* 0x00000004c7007c0c */ /* 0x000fe4000bf86270 */
[----:B------:R-:W-:-:S05]  /*9c80*/  ISETP.GE.AND P3, PT, R200, UR4, PT ;  /* 0x00000004c8007c0c */ /* 0x000fca000bf66270 */
[CC--:B0-----:R-:W-:Y:S02]  /*9c90*/  @!P1 LEA R12, P5, R202.reuse, R10.reuse, 0x2 ;  /* 0x0000000aca0c9211 */ /* 0x0c1fe400078a10ff */
[-C--:B------:R-:W-:Y:S02]  /*9ca0*/  @!P0 LEA R14, P6, R201, R10.reuse, 0x2 ;  /* 0x0000000ac90e8211 */ /* 0x080fe400078c10ff */
[-C--:B---3--:R-:W-:Y:S01]  /*9cb0*/  @!P1 LEA.HI.X R13, R202, R11.reuse, R223, 0x2, P5 ;  /* 0x0000000bca0d9211 */ /* 0x088fe200028f14df */
[----:B------:R-:W-:Y:S01]  /*9cc0*/  @!P2 IMAD.WIDE R8, R205, 0x4, R10 ;  /* 0x00000004cd08a825 */ /* 0x000fe200078e020a */
[----:B------:R-:W-:Y:S02]  /*9cd0*/  ISETP.GE.AND P5, PT, R198, UR4, PT ;  /* 0x00000004c6007c0c */ /* 0x000fe4000bfa6270 */
[----:B------:R-:W-:Y:S02]  /*9ce0*/  @!P0 LEA.HI.X R15, R201, R11, R222, 0x2, P6 ;  /* 0x0000000bc90f8211 */ /* 0x000fe400030f14de */
[----:B------:R0:W-:Y:S01]  /*9cf0*/  @!P2 ST.E.64 desc[UR40][R8.64], R96 ;  /* 0x000000600800a985 */ /* 0x0001e2000c101b28 */
[----:B------:R-:W-:-:S02]  /*9d00*/  @!P4 LEA R24, P2, R199, R10, 0x2 ;  /* 0x0000000ac718c211 */ /* 0x000fc400078410ff */
[----:B------:R-:W-:Y:S01]  /*9d10*/  @!P3 LEA R20, P6, R200, R10, 0x2 ;  /* 0x0000000ac814b211 */ /* 0x000fe200078c10ff */
[----:B------:R-:W-:Y:S01]  /*9d20*/  @!P1 ST.E.64 desc[UR40][R12.64], R98 ;  /* 0x000000620c009985 */ /* 0x000fe2000c101b28 */
[----:B------:R-:W-:Y:S02]  /*9d30*/  ISETP.GE.AND P1, PT, R196, UR4, PT ;  /* 0x00000004c4007c0c */ /* 0x000fe4000bf26270 */
[-C--:B------:R-:W-:Y:S01]  /*9d40*/  @!P4 LEA.HI.X R25, R199, R11.reuse, R220, 0x2, P2 ;  /* 0x0000000bc719c211 */ /* 0x080fe200010f14dc */
[----:B------:R1:W-:Y:S01]  /*9d50*/  @!P0 ST.E.64 desc[UR40][R14.64], R100 ;  /* 0x000000640e008985 */ /* 0x0003e2000c101b28 */
[----:B------:R-:W-:Y:S02]  /*9d60*/  ISETP.GE.AND P0, PT, R197, UR4, PT ;  /* 0x00000004c5007c0c */ /* 0x000fe4000bf06270 */
[----:B------:R-:W-:Y:S02]  /*9d70*/  ISETP.GE.AND P2, PT, R195, UR4, PT ;  /* 0x00000004c3007c0c */ /* 0x000fe4000bf46270 */
[----:B------:R-:W-:-:S02]  /*9d80*/  @!P3 LEA.HI.X R21, R200, R11, R221, 0x2, P6 ;  /* 0x0000000bc815b211 */ /* 0x000fc400030f14dd */
[----:B------:R-:W-:-:S03]  /*9d90*/  @!P5 LEA R26, P6, R198, R10, 0x2 ;  /* 0x0000000ac61ad211 */ /* 0x000fc600078c10ff */
[----:B------:R3:W-:Y:S01]  /*9da0*/  @!P3 ST.E.64 desc[UR40][R20.64], R102 ;  /* 0x000000661400b985 */ /* 0x0007e2000c101b28 */
[-C--:B------:R-:W-:Y:S02]  /*9db0*/  @!P5 LEA.HI.X R27, R198, R11.reuse, R219, 0x2, P6 ;  /* 0x0000000bc61bd211 */ /* 0x080fe400030f14db */
[----:B------:R-:W-:Y:S01]  /*9dc0*/  ISETP.GE.AND P3, PT, R194, UR4, PT ;  /* 0x00000004c2007c0c */ /* 0x000fe2000bf66270 */
[----:B------:R4:W-:Y:S01]  /*9dd0*/  @!P4 ST.E.64 desc[UR40][R24.64], R42 ;  /* 0x0000002a1800c985 */ /* 0x0009e2000c101b28 */
[-C--:B0-----:R-:W-:Y:S02]  /*9de0*/  @!P0 LEA R8, P4, R197, R10.reuse, 0x2 ;  /* 0x0000000ac5088211 */ /* 0x081fe400078810ff */
[-C--:B-1----:R-:W-:Y:S01]  /*9df0*/  @!P2 LEA R14, P6, R195, R10.reuse, 0x2 ;  /* 0x0000000ac30ea211 */ /* 0x082fe200078c10ff */
[----:B------:R-:W-:Y:S01]  /*9e00*/  @!P5 ST.E.64 desc[UR40][R26.64], R46 ;  /* 0x0000002e1a00d985 */ /* 0x000fe2000c101b28 */
[----:B------:R-:W-:Y:S02]  /*9e10*/  @!P1 LEA R12, P5, R196, R10, 0x2 ;  /* 0x0000000ac40c9211 */ /* 0x000fe400078a10ff */
[----:B------:R-:W-:-:S02]  /*9e20*/  @!P0 LEA.HI.X R9, R197, R11, R218, 0x2, P4 ;  /* 0x0000000bc5098211 */ /* 0x000fc400020f14da */
[-C--:B------:R-:W-:Y:S02]  /*9e30*/  @!P1 LEA.HI.X R13, R196, R11.reuse, R217, 0x2, P5 ;  /* 0x0000000bc40d9211 */ /* 0x080fe400028f14d9 */
[----:B------:R-:W-:Y:S01]  /*9e40*/  ISETP.GE.AND P4, PT, R193, UR4, PT ;  /* 0x00000004c1007c0c */ /* 0x000fe2000bf86270 */
[----:B------:R-:W-:Y:S01]  /*9e50*/  @!P0 ST.E.64 desc[UR40][R8.64], R50 ;  /* 0x0000003208008985 */ /* 0x000fe2000c101b28 */
[----:B------:R-:W-:Y:S02]  /*9e60*/  @!P2 LEA.HI.X R15, R195, R11, R216, 0x2, P6 ;  /* 0x0000000bc30fa211 */ /* 0x000fe400030f14d8 */
[----:B---3--:R-:W-:Y:S01]  /*9e70*/  @!P3 LEA R20, P5, R194, R10, 0x2 ;  /* 0x0000000ac214b211 */ /* 0x008fe200078a10ff */
[----:B------:R0:W-:Y:S01]  /*9e80*/  @!P1 ST.E.64 desc[UR40][R12.64], R54 ;  /* 0x000000360c009985 */ /* 0x0001e2000c101b28 */
[----:B------:R-:W-:Y:S02]  /*9e90*/  ISETP.GE.AND P1, PT, R191, UR4, PT ;  /* 0x00000004bf007c0c */ /* 0x000fe4000bf26270 */
[----:B------:R-:W-:Y:S01]  /*9ea0*/  ISETP.GE.AND P0, PT, R190, UR4, PT ;  /* 0x00000004be007c0c */ /* 0x000fe2000bf06270 */
[----:B------:R1:W-:Y:S01]  /*9eb0*/  @!P2 ST.E.64 desc[UR40][R14.64], R58 ;  /* 0x0000003a0e00a985 */ /* 0x0003e2000c101b28 */
[----:B------:R-:W-:-:S02]  /*9ec0*/  ISETP.GE.AND P2, PT, R192, UR4, PT ;  /* 0x00000004c0007c0c */ /* 0x000fc4000bf46270 */
[-C--:B------:R-:W-:Y:S02]  /*9ed0*/  @!P3 LEA.HI.X R21, R194, R11.reuse, R215, 0x2, P5 ;  /* 0x0000000bc215b211 */ /* 0x080fe400028f14d7 */
[----:B------:R-:W-:Y:S02]  /*9ee0*/  ISETP.GE.AND P5, PT, R189, UR4, PT ;  /* 0x00000004bd007c0c */ /* 0x000fe4000bfa6270 */
[CC--:B----4-:R-:W-:Y:S01]  /*9ef0*/  @!P4 LEA R24, P6, R193.reuse, R10.reuse, 0x2 ;  /* 0x0000000ac118c211 */ /* 0x0d0fe200078c10ff */
[----:B------:R4:W-:Y:S03]  /*9f00*/  @!P3 ST.E.64 desc[UR40][R20.64], R62 ;  /* 0x0000003e1400b985 */ /* 0x0009e6000c101b28 */
[----:B------:R-:W-:Y:S02]  /*9f10*/  @!P4 LEA.HI.X R25, R193, R11, R214, 0x2, P6 ;  /* 0x0000000bc119c211 */ /* 0x000fe400030f14d6 */
[----:B0-----:R-:W-:-:S02]  /*9f20*/  @!P1 LEA R12, P6, R191, R10, 0x2 ;  /* 0x0000000abf0c9211 */ /* 0x001fc400078c10ff */
[-C--:B------:R-:W-:Y:S01]  /*9f30*/  @!P2 LEA R8, P3, R192, R10.reuse, 0x2 ;  /* 0x0000000ac008a211 */ /* 0x080fe200078610ff */
[----:B------:R4:W-:Y:S01]  /*9f40*/  @!P4 ST.E.64 desc[UR40][R24.64], R66 ;  /* 0x000000421800c985 */ /* 0x0009e2000c101b28 */
[-C--:B-1----:R-:W-:Y:S02]  /*9f50*/  @!P0 LEA R14, P4, R190, R10.reuse, 0x2 ;  /* 0x0000000abe0e8211 */ /* 0x082fe400078810ff */
[-C--:B------:R-:W-:Y:S02]  /*9f60*/  @!P2 LEA.HI.X R9, R192, R11.reuse, R213, 0x2, P3 ;  /* 0x0000000bc009a211 */ /* 0x080fe400018f14d5 */
[----:B------:R-:W-:Y:S02]  /*9f70*/  @!P5 LEA R26, P3, R189, R10, 0x2 ;  /* 0x0000000abd1ad211 */ /* 0x000fe400078610ff */
[-C--:B------:R-:W-:Y:S01]  /*9f80*/  @!P1 LEA.HI.X R13, R191, R11.reuse, R212, 0x2, P6 ;  /* 0x0000000bbf0d9211 */ /* 0x080fe200030f14d4 */
[----:B------:R4:W-:Y:S01]  /*9f90*/  @!P2 ST.E.64 desc[UR40][R8.64], R70 ;  /* 0x000000460800a985 */ /* 0x0009e2000c101b28 */
[----:B------:R-:W-:-:S02]  /*9fa0*/  @!P0 LEA.HI.X R15, R190, R11, R211, 0x2, P4 ;  /* 0x0000000bbe0f8211 */ /* 0x000fc400020f14d3 */
[----:B------:R-:W-:Y:S01]  /*9fb0*/  @!P5 LEA.HI.X R27, R189, R11, R210, 0x2, P3 ;  /* 0x0000000bbd1bd211 */ /* 0x000fe200018f14d2 */
[----:B------:R4:W-:Y:S04]  /*9fc0*/  @!P1 ST.E.64 desc[UR40][R12.64], R74 ;  /* 0x0000004a0c009985 */ /* 0x0009e8000c101b28 */
[----:B------:R4:W-:Y:S01]  /*9fd0*/  @!P0 ST.E.64 desc[UR40][R14.64], R78 ;  /* 0x0000004e0e008985 */ /* 0x0009e2000c101b28 */
[----:B------:R-:W-:-:S03]  /*9fe0*/  ISETP.GE.AND P0, PT, R188, UR4, PT ;  /* 0x00000004bc007c0c */ /* 0x000fc6000bf06270 */
[----:B------:R4:W-:Y:S10]  /*9ff0*/  @!P5 ST.E.64 desc[UR40][R26.64], R82 ;  /* 0x000000521a00d985 */ /* 0x0009f4000c101b28 */
[----:B------:R-:W-:Y:S05]  /*a000*/  @P0 BRA `(.L_x_207) ;  /* 0x0000000800ec0947 */ /* 0x000fea0003800000 */
[----:B----4-:R-:W-:-:S04]  /*a010*/  LEA R8, P0, R188, R10, 0x2 ;  /* 0x0000000abc087211 */ /* 0x010fc800078010ff */
[----:B------:R-:W-:-:S05]  /*a020*/  LEA.HI.X R9, R188, R11, R209, 0x2, P0 ;  /* 0x0000000bbc097211 */ /* 0x000fca00000f14d1 */
[----:B------:R1:W-:Y:S01]  /*a030*/  ST.E.64 desc[UR40][R8.64], R86 ;  /* 0x0000005608007985 */ /* 0x0003e2000c101b28 */
[----:B------:R-:W-:Y:S05]  /*a040*/  BRA `(.L_x_207) ;  /* 0x0000000800dc7947 */ /* 0x000fea0003800000 */
.L_x_198:
[----:B------:R-:W2:Y:S01]  /*a050*/  LDC.64 R10, c[0x0][0xc00] ;  /* 0x00030000ff0a7b82 */ /* 0x000ea20000000a00 */
[----:B------:R-:W-:Y:S01]  /*a060*/  ULDC.64 UR4, c[0x0][0xc08] ;  /* 0x0003020000047ab9 */ /* 0x000fe20000000a00 */
[----:B------:R-:W-:Y:S01]  /*a070*/  IMAD.MOV.U32 R3, RZ, RZ, RZ ;  /* 0x000000ffff037224 */ /* 0x000fe200078e00ff */
[----:B------:R-:W-:-:S04]  /*a080*/  ISETP.NE.U32.AND P0, PT, RZ, UR4, PT ;  /* 0x00000004ff007c0c */ /* 0x000fc8000bf05070 */
[----:B------:R-:W-:Y:S01]  /*a090*/  ISETP.NE.AND.EX P1, PT, RZ, UR5, PT, P0 ;  /* 0x00000005ff007c0c */ /* 0x000fe2000bf25300 */
[----:B------:R-:W3:Y:S01]  /*a0a0*/  LDC.64 R8, c[0x0][0xc00] ;  /* 0x00030000ff087b82 */ /* 0x000ee20000000a00 */
[----:B--2---:R-:W-:-:S04]  /*a0b0*/  ISETP.NE.U32.AND P0, PT, R10, RZ, PT ;  /* 0x000000ff0a00720c */ /* 0x004fc80003f05070 */
[----:B------:R-:W-:-:S07]  /*a0c0*/  ISETP.NE.AND.EX P0, PT, R11, RZ, PT, P0 ;  /* 0x000000ff0b00720c */ /* 0x000fce0003f05300 */
[----:B------:R-:W2:Y:S01]  /*a0d0*/  @P1 LDC.64 R10, c[0x0][0xc08] ;  /* 0x00030200ff0a1b82 */ /* 0x000ea20000000a00 */
[----:B------:R-:W-:Y:S01]  /*a0e0*/  ULDC UR4, c[0x0][0xa88] ;  /* 0x0002a20000047ab9 */ /* 0x000fe20000000800 */
[----:B---3--:R-:W-:-:S04]  /*a0f0*/  IMAD.WIDE R12, R23, 0x4, R8 ;  /* 0x00000004170c7825 */ /* 0x008fc800078e0208 */
[----:B------:R-:W-:Y:S01]  /*a100*/  IMAD.U32 R0, RZ, RZ, UR4 ;  /* 0x00000004ff007e24 */ /* 0x000fe2000f8e00ff */
[----:B------:R3:W5:Y:S01]  /*a110*/  @P0 LDG.E R3, desc[UR40][R12.64] ;  /* 0x000000280c030981 */ /* 0x000762000c1e1900 */
[----:B--2---:R-:W-:-:S05]  /*a120*/  @P1 IMAD.WIDE R8, R23, 0x4, R10 ;  /* 0x0000000417081825 */ /* 0x004fca00078e020a */
[----:B------:R3:W5:Y:S01]  /*a130*/  @P1 LDG.E R0, desc[UR40][R8.64] ;  /* 0x0000002808001981 */ /* 0x000762000c1e1900 */
[----:B------:R-:W-:Y:S02]  /*a140*/  ISETP.NE.AND P2, PT, R186, RZ, PT ;  /* 0x000000ffba00720c */ /* 0x000fe40003f45270 */
[----:B------:R-:W-:-:S11]  /*a150*/  ISETP.GT.AND P3, PT, R230, 0x7f, PT ;  /* 0x0000007fe600780c */ /* 0x000fd60003f64270 */
[----:B------:R-:W2:Y:S02]  /*a160*/  @!P2 LDC R186, c[0x0][0xad4] ;  /* 0x0002b500ffbaab82 */ /* 0x000ea40000000800 */
[----:B--2---:R-:W-:Y:S01]  /*a170*/  ISETP.GT.AND P2, PT, R186, 0x1, PT ;  /* 0x00000001ba00780c */ /* 0x004fe20003f44270 */
[----:B---3--:R-:W-:-:S12]  /*a180*/  @P1 BRA `(.L_x_210) ;  /* 0x0000000000101947 */ /* 0x008fd80003800000 */
[----:B------:R-:W-:Y:S05]  /*a190*/  @!P0 BRA `(.L_x_210) ;  /* 0x00000000000c8947 */ /* 0x000fea0003800000 */
[----:B------:R-:W2:Y:S04]  /*a1a0*/  LDG.E R9, desc[UR40][R12.64] ;  /* 0x000000280c097981 */ /* 0x000ea8000c1e1900 */
[----:B-----5:R-:W2:Y:S02]  /*a1b0*/  LDG.E R0, desc[UR40][R12.64+0x4] ;  /* 0x000004280c007981 */ /* 0x020ea4000c1e1900 */
[----:B--2---:R-:W-:-:S07]  /*a1c0*/  IMAD.IADD R0, R0, 0x1, -R9 ;  /* 0x0000000100007824 */ /* 0x004fce00078e0a09 */
.L_x_210:
[----:B------:R-:W-:Y:S01]  /*a1d0*/  BSSY B1, `(.L_x_211) ;  /* 0x0000037000017945 */ /* 0x000fe20003800000 */
[----:B------:R-:W-:Y:S02]  /*a1e0*/  SEL R27, R23, RZ, !P0 ;  /* 0x000000ff171b7207 */ /* 0x000fe40004000000 */
[----:B------:R-:W-:Y:S02]  /*a1f0*/  SEL R204, R204, RZ, !P0 ;  /* 0x000000ffcccc7207 */ /* 0x000fe40004000000 */
[----:B-----5:R-:W-:Y:S01]  /*a200*/  SHF.R.S32.HI R24, RZ, 0x1f, R3 ;  /* 0x0000001fff187819 */ /* 0x020fe20000011403 */
[----:B------:R-:W-:Y:S06]  /*a210*/  @P3 BRA `(.L_x_212) ;  /* 0x0000000000c83947 */ /* 0x000fec0003800000 */
[----:B-1----:R-:W1:Y:S01]  /*a220*/  S2R R4, SR_TID.X ;  /* 0x0000000000047919 */ /* 0x002e620000002100 */
[----:B------:R-:W2:Y:S02]  /*a230*/  LDC R33, c[0x0][0xbe8] ;  /* 0x0002fa00ff217b82 */ /* 0x000ea40000000800 */
[----:B--2---:R-:W-:Y:S02]  /*a240*/  IMAD R8, R0, R33, RZ ;  /* 0x0000002100087224 */ /* 0x004fe400078e02ff */
[----:B-1----:R-:W-:-:S04]  /*a250*/  IMAD R4, R187, 0x80, R4 ;  /* 0x00000080bb047824 */ /* 0x002fc800078e0204 */
[----:B------:R-:W-:-:S05]  /*a260*/  VIADD R29, R4, 0xffffff80 ;  /* 0xffffff80041d7836 */ /* 0x000fca0000000000 */
[----:B------:R-:W-:-:S13]  /*a270*/  ISETP.GE.AND P0, PT, R29, R8, PT ;  /* 0x000000081d00720c */ /* 0x000fda0003f06270 */
[----:B------:R-:W-:Y:S05]  /*a280*/  @P0 BRA `(.L_x_212) ;  /* 0x0000000000ac0947 */ /* 0x000fea0003800000 */
[----:B------:R-:W-:Y:S01]  /*a290*/  ISETP.NE.AND P1, PT, R33, 0x1, PT ;  /* 0x000000012100780c */ /* 0x000fe20003f25270 */
[----:B------:R-:W-:Y:S01]  /*a2a0*/  IMAD.MOV.U32 R23, RZ, RZ, 0x9b8 ;  /* 0x000009b8ff177424 */ /* 0x000fe200078e00ff */
[----:B------:R-:W-:Y:S01]  /*a2b0*/  ISETP.GT.AND P0, PT, R186, 0x1, PT ;  /* 0x00000001ba00780c */ /* 0x000fe20003f04270 */
[----:B------:R-:W1:Y:S01]  /*a2c0*/  LDC.64 R30, c[0x0][0xba8] ;  /* 0x0002ea00ff1e7b82 */ /* 0x000e620000000a00 */
[----:B0-----:R-:W-:Y:S02]  /*a2d0*/  IMAD.MOV.U32 R17, RZ, RZ, R29 ;  /* 0x000000ffff117224 */ /* 0x001fe400078e001d */
[----:B------:R-:W-:Y:S02]  /*a2e0*/  SEL R23, R23, 0x978, P0 ;  /* 0x0000097817177807 */ /* 0x000fe40000000000 */
[----:B------:R-:W-:-:S03]  /*a2f0*/  SEL R203, R203, RZ, P0 ;  /* 0x000000ffcbcb7207 */ /* 0x000fc60000000000 */
[----:B------:R-:W0:Y:S08]  /*a300*/  LDC.64 R10, c[0x0][R23+0x220] ;  /* 0x00008800170a7b82 */ /* 0x000e300000000a00 */
[----:B------:R-:W2:Y:S08]  /*a310*/  @P1 LDC R4, c[0x0][0xbec] ;  /* 0x0002fb00ff041b82 */ /* 0x000eb00000000800 */
[----:B------:R-:W3:Y:S08]  /*a320*/  LDC.64 R8, c[0x0][R23+0x218] ;  /* 0x0000860017087b82 */ /* 0x000ef00000000a00 */
[----:B------:R-:W4:Y:S01]  /*a330*/  @P1 LDC R35, c[0x0][0xbf0] ;  /* 0x0002fc00ff231b82 */ /* 0x000f220000000800 */
[----:B0-----:R-:W-:-:S02]  /*a340*/  IMAD R11, R11, R27, RZ ;  /* 0x0000001b0b0b7224 */ /* 0x001fc400078e02ff */
[----:B------:R-:W-:-:S04]  /*a350*/  IMAD.WIDE.U32 R20, R10, R27, RZ ;  /* 0x0000001b0a147225 */ /* 0x000fc800078e00ff */
[----:B------:R-:W-:Y:S01]  /*a360*/  IMAD R11, R10, R204, R11 ;  /* 0x000000cc0a0b7224 */ /* 0x000fe200078e020b */
[----:B------:R-:W0:Y:S01]  /*a370*/  LDC.64 R12, c[0x0][R23+0x228] ;  /* 0x00008a00170c7b82 */ /* 0x000e220000000a00 */
[----:B--2---:R-:W-:-:S07]  /*a380*/  @P1 IMAD.HI.U32 R4, R29, R4, RZ ;  /* 0x000000041d041227 */ /* 0x004fce00078e00ff */
[----:B------:R-:W2:Y:S01]  /*a390*/  LDC.64 R14, c[0x0][R23+0x210] ;  /* 0x00008400170e7b82 */ /* 0x000ea20000000a00 */
[-C--:B---3--:R-:W-:Y:S02]  /*a3a0*/  IMAD R25, R9, R185.reuse, RZ ;  /* 0x000000b909197224 */ /* 0x088fe400078e02ff */
[----:B------:R-:W-:-:S04]  /*a3b0*/  IMAD.WIDE.U32 R8, R8, R185, RZ ;  /* 0x000000b908087225 */ /* 0x000fc800078e00ff */
[----:B------:R-:W-:Y:S01]  /*a3c0*/  IMAD.IADD R25, R9, 0x1, R25 ;  /* 0x0000000109197824 */ /* 0x000fe200078e0219 */
[----:B----4-:R-:W-:Y:S01]  /*a3d0*/  @P1 SHF.R.U32.HI R17, RZ, R35, R4 ;  /* 0x00000023ff111219 */ /* 0x010fe20000011604 */
[----:B-1----:R-:W1:Y:S01]  /*a3e0*/  @!P0 LDC R30, c[0x0][0xb50] ;  /* 0x0002d400ff1e8b82 */ /* 0x002e620000000800 */
[----:B------:R-:W-:Y:S01]  /*a3f0*/  IADD3 R4, P1, P3, R20, R8, R3 ;  /* 0x0000000814047210 */ /* 0x000fe20007b3e003 */
[----:B------:R-:W-:Y:S01]  /*a400*/  IMAD.IADD R20, R21, 0x1, R11 ;  /* 0x0000000115147824 */ /* 0x000fe200078e020b */
[----:B------:R-:W-:Y:S01]  /*a410*/  IADD3 R10, -R17, RZ, RZ ;  /* 0x000000ff110a7210 */ /* 0x000fe20007ffe1ff */
[----:B0-----:R-:W-:-:S04]  /*a420*/  IMAD.WIDE.U32 R8, R12, R203, RZ ;  /* 0x000000cb0c087225 */ /* 0x001fc800078e00ff */
[----:B------:R-:W0:Y:S01]  /*a430*/  @!P0 LDC R31, c[0x0][0xb54] ;  /* 0x0002d500ff1f8b82 */ /* 0x000e220000000800 */
[----:B------:R-:W-:Y:S02]  /*a440*/  IMAD R13, R13, R203, RZ ;  /* 0x000000cb0d0d7224 */ /* 0x000fe400078e02ff */
[----:B------:R-:W-:Y:S01]  /*a450*/  IMAD R11, R33, R10, R29 ;  /* 0x0000000a210b7224 */ /* 0x000fe200078e021d */
[----:B------:R-:W-:Y:S01]  /*a460*/  IADD3.X R10, R20, R25, R24, P1, P3 ;  /* 0x00000019140a7210 */ /* 0x000fe20000fe6418 */
[----:B------:R-:W-:Y:S01]  /*a470*/  IMAD.IADD R13, R9, 0x1, R13 ;  /* 0x00000001090d7824 */ /* 0x000fe200078e020d */
[----:B------:R-:W-:Y:S01]  /*a480*/  IADD3 R8, P0, P1, R17, R4, R8 ;  /* 0x0000000411087210 */ /* 0x000fe2000791e008 */
[----:B--2---:R-:W-:Y:S01]  /*a490*/  IMAD R4, R15, R11, RZ ;  /* 0x0000000b0f047224 */ /* 0x004fe200078e02ff */
[----:B------:R-:W-:-:S04]  /*a4a0*/  SHF.R.S32.HI R17, RZ, 0x1f, R17 ;  /* 0x0000001fff117819 */ /* 0x000fc80000011411 */
[----:B------:R-:W-:Y:S02]  /*a4b0*/  IADD3.X R9, R17, R10, R13, P0, P1 ;  /* 0x0000000a11097210 */ /* 0x000fe400007e240d */
[----:B------:R-:W-:Y:S01]  /*a4c0*/  SHF.R.S32.HI R13, RZ, 0x1f, R11 ;  /* 0x0000001fff0d7819 */ /* 0x000fe2000001140b */
[----:B------:R-:W-:-:S04]  /*a4d0*/  IMAD.WIDE.U32 R8, R14, R11, R8 ;  /* 0x0000000b0e087225 */ /* 0x000fc800078e0008 */
[----:B------:R-:W-:Y:S01]  /*a4e0*/  IMAD R13, R14, R13, R4 ;  /* 0x0000000d0e0d7224 */ /* 0x000fe200078e0204 */
[----:B-1----:R-:W-:-:S03]  /*a4f0*/  LEA R10, P0, R8, R30, 0x2 ;  /* 0x0000001e080a7211 */ /* 0x002fc600078010ff */
[----:B------:R-:W-:Y:S02]  /*a500*/  IMAD.IADD R4, R9, 0x1, R13 ;  /* 0x0000000109047824 */ /* 0x000fe400078e020d */
[----:B------:R-:W-:-:S03]  /*a510*/  IMAD.MOV.U32 R9, RZ, RZ, -0x800000 ;  /* 0xff800000ff097424 */ /* 0x000fc600078e00ff */
[----:B0-----:R-:W-:-:S05]  /*a520*/  LEA.HI.X R11, R8, R31, R4, 0x2, P0 ;  /* 0x0000001f080b7211 */ /* 0x001fca00000f1404 */
[----:B------:R2:W-:Y:S02]  /*a530*/  STG.E desc[UR40][R10.64], R9 ;  /* 0x000000090a007986 */ /* 0x0005e4000c101928 */
.L_x_212:
[----:B------:R-:W-:Y:S05]  /*a540*/  BSYNC B1 ;  /* 0x0000000000017941 */ /* 0x000fea0003800000 */
.L_x_211:
[----:B------:R-:W-:Y:S05]  /*a550*/  @P2 BRA `(.L_x_207) ;  /* 0x0000000400982947 */ /* 0x000fea0003800000 */
[----:B------:R-:W3:Y:S01]  /*a560*/  LDC R15, c[0x0][0xbe8] ;  /* 0x0002fa00ff0f7b82 */ /* 0x000ee20000000800 */
[----:B------:R-:W-:Y:S01]  /*a570*/  ULDC.64 UR4, c[0x0][0xaa0] ;  /* 0x0002a80000047ab9 */ /* 0x000fe20000000a00 */
[----:B------:R-:W-:Y:S01]  /*a580*/  ULDC.64 UR6, c[0x0][0xaf0] ;  /* 0x0002bc0000067ab9 */ /* 0x000fe20000000a00 */
[----:B-1----:R-:W-:Y:S01]  /*a590*/  IMAD R4, R24, UR4, RZ ;  /* 0x0000000418047c24 */ /* 0x002fe2000f8e02ff */
[----:B------:R-:W-:Y:S01]  /*a5a0*/  BSSY B1, `(.L_x_213) ;  /* 0x0000037000017945 */ /* 0x000fe20003800000 */
[----:B--2---:R-:W-:-:S04]  /*a5b0*/  IMAD.WIDE.U32 R8, R3, UR4, RZ ;  /* 0x0000000403087c25 */ /* 0x004fc8000f8e00ff */
[----:B------:R-:W-:Y:S01]  /*a5c0*/  IMAD R11, R3, UR5, R4 ;  /* 0x00000005030b7c24 */ /* 0x000fe2000f8e0204 */
[----:B------:R-:W-:Y:S01]  /*a5d0*/  ULDC.64 UR4, c[0x0][0xae8] ;  /* 0x0002ba0000047ab9 */ /* 0x000fe20000000a00 */
[----:B------:R-:W-:Y:S02]  /*a5e0*/  IMAD R4, R184, 0x20, R206 ;  /* 0x00000020b8047824 */ /* 0x000fe400078e02ce */
[----:B------:R-:W-:Y:S02]  /*a5f0*/  IMAD.IADD R9, R9, 0x1, R11 ;  /* 0x0000000109097824 */ /* 0x000fe400078e020b */
[----:B------:R-:W-:Y:S02]  /*a600*/  IMAD R13, R187, 0x80, R4 ;  /* 0x00000080bb0d7824 */ /* 0x000fe400078e0204 */
[----:B------:R-:W-:-:S04]  /*a610*/  IMAD.WIDE.U32 R8, R185, UR4, R8 ;  /* 0x00000004b9087c25 */ /* 0x000fc8000f8e0008 */
[----:B------:R-:W-:Y:S02]  /*a620*/  IMAD.MOV.U32 R3, RZ, RZ, R13 ;  /* 0x000000ffff037224 */ /* 0x000fe400078e000d */
[----:B------:R-:W-:Y:S01]  /*a630*/  IMAD R9, R185, UR5, R9 ;  /* 0x00000005b9097c24 */ /* 0x000fe2000f8e0209 */
[----:B---3--:R-:W-:Y:S01]  /*a640*/  ISETP.NE.AND P0, PT, R15, 0x1, PT ;  /* 0x000000010f00780c */ /* 0x008fe20003f05270 */
[----:B------:R-:W-:Y:S01]  /*a650*/  ULDC.64 UR4, c[0x0][0xae0] ;  /* 0x0002b80000047ab9 */ /* 0x000fe20000000a00 */
[----:B------:R-:W-:-:S11]  /*a660*/  IMAD.WIDE.U32 R8, R27, UR6, R8 ;  /* 0x000000061b087c25 */ /* 0x000fd6000f8e0008 */
[----:B------:R-:W1:Y:S08]  /*a670*/  @P0 LDC R10, c[0x0][0xbec] ;  /* 0x0002fb00ff0a0b82 */ /* 0x000e700000000800 */
[----:B0-----:R-:W0:Y:S01]  /*a680*/  @P0 LDC R17, c[0x0][0xbf0] ;  /* 0x0002fc00ff110b82 */ /* 0x001e220000000800 */
[----:B-1----:R-:W-:-:S04]  /*a690*/  @P0 IMAD.HI.U32 R4, R13, R10, RZ ;  /* 0x0000000a0d040227 */ /* 0x002fc800078e00ff */
[----:B------:R-:W-:Y:S01]  /*a6a0*/  IMAD R10, R204, UR6, RZ ;  /* 0x00000006cc0a7c24 */ /* 0x000fe2000f8e02ff */
[----:B0-----:R-:W-:-:S03]  /*a6b0*/  @P0 SHF.R.U32.HI R3, RZ, R17, R4 ;  /* 0x00000011ff030219 */ /* 0x001fc60000011604 */
[----:B------:R-:W-:Y:S01]  /*a6c0*/  IMAD R11, R27, UR7, R10 ;  /* 0x000000071b0b7c24 */ /* 0x000fe2000f8e020a */
[--C-:B------:R-:W-:Y:S01]  /*a6d0*/  SHF.R.S32.HI R4, RZ, 0x1f, R3.reuse ;  /* 0x0000001fff047819 */ /* 0x100fe20000011403 */
[----:B------:R-:W-:Y:S02]  /*a6e0*/  IMAD.MOV R10, RZ, RZ, -R3 ;  /* 0x000000ffff0a7224 */ /* 0x000fe400078e0a03 */
[----:B------:R-:W-:Y:S02]  /*a6f0*/  IMAD.IADD R9, R9, 0x1, R11 ;  /* 0x0000000109097824 */ /* 0x000fe400078e020b */
[----:B------:R-:W-:Y:S02]  /*a700*/  IMAD R4, R4, UR4, RZ ;  /* 0x0000000404047c24 */ /* 0x000fe4000f8e02ff */
[----:B------:R-:W-:Y:S02]  /*a710*/  IMAD R11, R15, R10, R13 ;  /* 0x0000000a0f0b7224 */ /* 0x000fe400078e020d */
[----:B------:R-:W-:-:S02]  /*a720*/  IMAD R13, R3, UR5, R4 ;  /* 0x00000005030d7c24 */ /* 0x000fc4000f8e0204 */
[----:B------:R-:W-:Y:S01]  /*a730*/  IMAD.WIDE.U32 R8, R3, UR4, R8 ;  /* 0x0000000403087c25 */ /* 0x000fe2000f8e0008 */
[----:B------:R-:W-:Y:S01]  /*a740*/  SHF.R.S32.HI R3, RZ, 0x1f, R11 ;  /* 0x0000001fff037819 */ /* 0x000fe2000001140b */
[----:B------:R-:W-:Y:S02]  /*a750*/  ULDC.64 UR4, c[0x0][0xad8] ;  /* 0x0002b60000047ab9 */ /* 0x000fe40000000a00 */
[----:B------:R-:W-:Y:S02]  /*a760*/  IMAD.IADD R9, R9, 0x1, R13 ;  /* 0x0000000109097824 */ /* 0x000fe400078e020d */
[----:B------:R-:W-:Y:S02]  /*a770*/  IMAD R4, R3, UR4, RZ ;  /* 0x0000000403047c24 */ /* 0x000fe4000f8e02ff */
[----:B------:R-:W-:Y:S02]  /*a780*/  IMAD R10, R187, 0x80, R206 ;  /* 0x00000080bb0a7824 */ /* 0x000fe400078e02ce */
[----:B------:R-:W-:-:S02]  /*a790*/  IMAD R15, R0, R15, RZ ;  /* 0x0000000f000f7224 */ /* 0x000fc400078e02ff */
[C---:B------:R-:W-:Y:S02]  /*a7a0*/  IMAD R3, R11.reuse, UR5, R4 ;  /* 0x000000050b037c24 */ /* 0x040fe4000f8e0204 */
[----:B------:R-:W-:Y:S01]  /*a7b0*/  IMAD.WIDE.U32 R8, R11, UR4, R8 ;  /* 0x000000040b087c25 */ /* 0x000fe2000f8e0008 */
[----:B------:R-:W-:Y:S01]  /*a7c0*/  ISETP.GE.AND P2, PT, R10, R15, PT ;  /* 0x0000000f0a00720c */ /* 0x000fe20003f46270 */
[----:B------:R-:W-:Y:S02]  /*a7d0*/  ULDC.64 UR4, c[0x0][0xa80] ;  /* 0x0002a00000047ab9 */ /* 0x000fe40000000a00 */
[----:B------:R-:W-:Y:S01]  /*a7e0*/  IMAD.IADD R3, R9, 0x1, R3 ;  /* 0x0000000109037824 */ /* 0x000fe200078e0203 */
[----:B------:R-:W-:Y:S01]  /*a7f0*/  LEA R4, P3, R8, UR4, 0x1 ;  /* 0x0000000408047c11 */ /* 0x000fe2000f8608ff */
[----:B------:R-:W-:-:S03]  /*a800*/  VIADD R0, R10, 0x20 ;  /* 0x000000200a007836 */ /* 0x000fc60000000000 */
[----:B------:R-:W-:Y:S01]  /*a810*/  LEA.HI.X R3, R8, UR5, R3, 0x1, P3 ;  /* 0x0000000508037c11 */ /* 0x000fe200098f0c03 */
[----:B------:R0:W1:Y:S01]  /*a820*/  SHFL.IDX PT, R11, R4, RZ, 0x181f ;  /* 0x00181fff040b7589 */ /* 0x00006200000e0000 */
[-C--:B------:R-:W-:Y:S01]  /*a830*/  ISETP.GE.AND P1, PT, R0, R15.reuse, PT ;  /* 0x0000000f0000720c */ /* 0x080fe20003f26270 */
[----:B------:R-:W-:Y:S02]  /*a840*/  VIADD R0, R10, 0x40 ;  /* 0x000000400a007836 */ /* 0x000fe40000000000 */
[----:B------:R0:W2:Y:S03]  /*a850*/  SHFL.IDX PT, R9, R3, RZ, 0x181f ;  /* 0x00181fff03097589 */ /* 0x0000a600000e0000 */
[----:B------:R-:W-:Y:S01]  /*a860*/  ISETP.GE.AND P0, PT, R0, R15, PT ;  /* 0x0000000f0000720c */ /* 0x000fe20003f06270 */
[----:B------:R-:W-:-:S12]  /*a870*/  @P2 BRA `(.L_x_214) ;  /* 0x0000000000242947 */ /* 0x000fd80003800000 */
[----:B------:R-:W-:Y:S02]  /*a880*/  ULDC UR4, c[0x0][0xac8] ;  /* 0x0002b20000047ab9 */ /* 0x000fe40000000800 */
[----:B------:R-:W-:Y:S02]  /*a890*/  ISETP.GE.AND P4, PT, R18, UR4, PT ;  /* 0x0000000412007c0c */ /* 0x000fe4000bf86270 */
[----:B------:R-:W-:-:S11]  /*a8a0*/  ISETP.GE.AND P5, PT, R22, UR4, PT ;  /* 0x0000000416007c0c */ /* 0x000fd6000bfa6270 */
[-C--:B-1----:R-:W-:Y:S02]  /*a8b0*/  @!P4 LEA R12, P2, R18, R11.reuse, 0x1 ;  /* 0x0000000b120cc211 */ /* 0x082fe400078408ff */
[----:B------:R-:W-:Y:S02]  /*a8c0*/  @!P5 LEA R8, P3, R22, R11, 0x1 ;  /* 0x0000000b1608d211 */ /* 0x000fe400078608ff */
[-C--:B--2---:R-:W-:Y:S02]  /*a8d0*/  @!P4 LEA.HI.X R13, R18, R9.reuse, R229, 0x1, P2 ;  /* 0x00000009120dc211 */ /* 0x084fe400010f0ce5 */
[----:B------:R-:W-:-:S03]  /*a8e0*/  @!P5 LEA.HI.X R9, R22, R9, R228, 0x1, P3 ;  /* 0x000000091609d211 */ /* 0x000fc600018f0ce4 */
[----:B------:R3:W-:Y:S04]  /*a8f0*/  @!P4 ST.E.128 desc[UR40][R12.64], RZ ;  /* 0x000000ff0c00c985 */ /* 0x0007e8000c101d28 */
[----:B------:R3:W-:Y:S02]  /*a900*/  @!P5 ST.E.128 desc[UR40][R8.64], RZ ;  /* 0x000000ff0800d985 */ /* 0x0007e4000c101d28 */
.L_x_214:
[----:B------:R-:W-:Y:S05]  /*a910*/  BSYNC B1 ;  /* 0x0000000000017941 */ /* 0x000fea0003800000 */
.L_x_213:
[----:B--23--:R2:W3:Y:S01]  /*a920*/  SHFL.IDX PT, R9, R3, 0x1, 0x181f ;  /* 0x00381f0003097f89 */ /* 0x00c4e200000e0000 */
[----:B------:R-:W-:Y:S03]  /*a930*/  BSSY B1, `(.L_x_215) ;  /* 0x000000c000017945 */ /* 0x000fe60003800000 */
[----:B-1----:R2:W1:Y:S01]  /*a940*/  SHFL.IDX PT, R11, R4, 0x1, 0x181f ;  /* 0x00381f00040b7f89 */ /* 0x00246200000e0000 */
[----:B------:R-:W-:Y:S05]  /*a950*/  @P1 BRA `(.L_x_216) ;  /* 0x0000000000241947 */ /* 0x000fea0003800000 */
[----:B------:R-:W-:Y:S02]  /*a960*/  ULDC UR4, c[0x0][0xac8] ;  /* 0x0002b20000047ab9 */ /* 0x000fe40000000800 */
[----:B------:R-:W-:Y:S02]  /*a970*/  ISETP.GE.AND P3, PT, R18, UR4, PT ;  /* 0x0000000412007c0c */ /* 0x000fe4000bf66270 */
[----:B------:R-:W-:-:S11]  /*a980*/  ISETP.GE.AND P4, PT, R22, UR4, PT ;  /* 0x0000000416007c0c */ /* 0x000fd6000bf86270 */
[-C--:B-1----:R-:W-:Y:S02]  /*a990*/  @!P3 LEA R12, P1, R18, R11.reuse, 0x1 ;  /* 0x0000000b120cb211 */ /* 0x082fe400078208ff */
[----:B------:R-:W-:Y:S02]  /*a9a0*/  @!P4 LEA R8, P2, R22, R11, 0x1 ;  /* 0x0000000b1608c211 */ /* 0x000fe400078408ff */
[-C--:B---3--:R-:W-:Y:S02]  /*a9b0*/  @!P3 LEA.HI.X R13, R18, R9.reuse, R229, 0x1, P1 ;  /* 0x00000009120db211 */ /* 0x088fe400008f0ce5 */
[----:B------:R-:W-:-:S03]  /*a9c0*/  @!P4 LEA.HI.X R9, R22, R9, R228, 0x1, P2 ;  /* 0x000000091609c211 */ /* 0x000fc600010f0ce4 */
[----:B------:R4:W-:Y:S04]  /*a9d0*/  @!P3 ST.E.128 desc[UR40][R12.64], RZ ;  /* 0x000000ff0c00b985 */ /* 0x0009e8000c101d28 */
[----:B------:R4:W-:Y:S02]  /*a9e0*/  @!P4 ST.E.128 desc[UR40][R8.64], RZ ;  /* 0x000000ff0800c985 */ /* 0x0009e4000c101d28 */
.L_x_216:
[----:B------:R-:W-:Y:S05]  /*a9f0*/  BSYNC B1 ;  /* 0x0000000000017941 */ /* 0x000fea0003800000 */
.L_x_215:
[----:B---34-:R3:W4:Y:S01]  /*aa00*/  SHFL.IDX PT, R9, R3, 0x2, 0x181f ;  /* 0x00581f0003097f89 */ /* 0x01872200000e0000 */
        /* <DEDUP_REMOVED lines=8> */
[-C--:B----4-:R-:W-:Y:S02]  /*aa90*/  @!P2 LEA.HI.X R13, R18, R9.reuse, R229, 0x1, P0 ;  /* 0x00000009120da211 */ /* 0x090fe400000f0ce5 */
[----:B------:R-:W-:-:S03]  /*aaa0*/  @!P3 LEA.HI.X R9, R22, R9, R228, 0x1, P1 ;  /* 0x000000091609b211 */ /* 0x000fc600008f0ce4 */
[----:B------:R1:W-:Y:S04]  /*aab0*/  @!P2 ST.E.128 desc[UR40][R12.64], RZ ;  /* 0x000000ff0c00a985 */ /* 0x0003e8000c101d28 */
[----:B------:R1:W-:Y:S02]  /*aac0*/  @!P3 ST.E.128 desc[UR40][R8.64], RZ ;  /* 0x000000ff0800b985 */ /* 0x0003e4000c101d28 */
.L_x_218:
[----:B------:R-:W-:Y:S05]  /*aad0*/  BSYNC B1 ;  /* 0x0000000000017941 */ /* 0x000fea0003800000 */
.L_x_217:
[----:B------:R-:W-:Y:S01]  /*aae0*/  IADD3 R0, R10, 0x60, RZ ;  /* 0x000000600a007810 */ /* 0x000fe20007ffe0ff */
[----:B0-23--:R-:W0:Y:S03]  /*aaf0*/  SHFL.IDX PT, R3, R3, 0x3, 0x181f ;  /* 0x00781f0003037f89 */ /* 0x00de2600000e0000 */
[----:B------:R-:W-:Y:S01]  /*ab00*/  ISETP.GE.AND P0, PT, R0, R15, PT ;  /* 0x0000000f0000720c */ /* 0x000fe20003f06270 */
[----:B-1--4-:R1:W2:-:S12]  /*ab10*/  SHFL.IDX PT, R9, R4, 0x3, 0x181f ;  /* 0x00781f0004097f89 */ /* 0x01229800000e0000 */
[----:B-1----:R-:W-:Y:S05]  /*ab20*/  @P0 BRA `(.L_x_207) ;  /* 0x0000000000240947 */ /* 0x002fea0003800000 */
[----:B------:R-:W-:Y:S02]  /*ab30*/  ULDC UR4, c[0x0][0xac8] ;  /* 0x0002b20000047ab9 */ /* 0x000fe40000000800 */
[----:B------:R-:W-:Y:S02]  /*ab40*/  ISETP.GE.AND P2, PT, R18, UR4, PT ;  /* 0x0000000412007c0c */ /* 0x000fe4000bf46270 */
[----:B------:R-:W-:-:S11]  /*ab50*/  ISETP.GE.AND P3, PT, R22, UR4, PT ;  /* 0x0000000416007c0c */ /* 0x000fd6000bf66270 */
[-C--:B--2---:R-:W-:Y:S02]  /*ab60*/  @!P2 LEA R10, P0, R18, R9.reuse, 0x1 ;  /* 0x00000009120aa211 */ /* 0x084fe400078008ff */
[----:B------:R-:W-:Y:S02]  /*ab70*/  @!P3 LEA R8, P1, R22, R9, 0x1 ;  /* 0x000000091608b211 */ /* 0x000fe400078208ff */
[-C--:B0-----:R-:W-:Y:S02]  /*ab80*/  @!P2 LEA.HI.X R11, R18, R3.reuse, R229, 0x1, P0 ;  /* 0x00000003120ba211 */ /* 0x081fe400000f0ce5 */
[----:B------:R-:W-:-:S03]  /*ab90*/  @!P3 LEA.HI.X R9, R22, R3, R228, 0x1, P1 ;  /* 0x000000031609b211 */ /* 0x000fc600008f0ce4 */
[----:B------:R0:W-:Y:S04]  /*aba0*/  @!P2 ST.E.128 desc[UR40][R10.64], RZ ;  /* 0x000000ff0a00a985 */ /* 0x0001e8000c101d28 */
[----:B------:R0:W-:Y:S02]  /*abb0*/  @!P3 ST.E.128 desc[UR40][R8.64], RZ ;  /* 0x000000ff0800b985 */ /* 0x0001e4000c101d28 */
.L_x_207:
[----:B------:R-:W-:Y:S05]  /*abc0*/  BSYNC B0 ;  /* 0x0000000000007941 */ /* 0x000fea0003800000 */
.L_x_197:
[----:B------:R-:W-:Y:S02]  /*abd0*/  ULDC UR4, c[0x0][0xc3c] ;  /* 0x00030f0000047ab9 */ /* 0x000fe40000000800 */
[----:B-1----:R-:W-:-:S13]  /*abe0*/  ISETP.GE.AND P0, PT, R7, UR4, PT ;  /* 0x0000000407007c0c */ /* 0x002fda000bf06270 */
[----:B------:R-:W-:Y:S05]  /*abf0*/  @!P0 BRA `(.L_x_219) ;  /* 0xffffff6000f48947 */ /* 0x000fea000383ffff */
[----:B------:R-:W-:Y:S05]  /*ac00*/  EXIT ;  /* 0x000000000000794d */ /* 0x000fea0003800000 */
.L_x_171:
[----:B------:R-:W-:-:S08]  /*ac10*/  NOP ;  /* 0x0000000000007918 */ /* 0x000fd00000000000 */
[----:B0-----:R-:W0:-:S00]  /*ac20*/  USETMAXREG.DEALLOC.CTAPOOL 0x18 ;  /* 0x00000018000079c8 */ /* 0x001e0000080e0500 */
[----:B0-----:R-:W-:Y:S01]  /*ac30*/  LOP3.LUT R0, R0, 0x3, RZ, 0xc0, !PT ;  /* 0x0000000300007812 */ /* 0x001fe200078ec0ff */
[----:B------:R-:W-:-:S05]  /*ac40*/  IMAD.MOV.U32 R6, RZ, RZ, RZ ;  /* 0x000000ffff067224 */ /* 0x000fca00078e00ff */
[----:B------:R-:W0:Y:S02]  /*ac50*/  SHFL.IDX PT, R0, R0, RZ, 0x1f ;  /* 0x00001fff00007589 */ /* 0x000e2400000e0000 */
[----:B0-----:R-:W-:-:S04]  /*ac60*/  ISETP.NE.AND P0, PT, R0, RZ, PT ;  /* 0x000000ff0000720c */ /* 0x001fc80003f05270 */
[----:B------:R-:W-:-:S05]  /*ac70*/  P2R R0, PR, RZ, 0x1 ;  /* 0x00000001ff007803 */ /* 0x000fca0000000000 */
[----:B------:R0:W-:Y:S04]  /*ac80*/  STL [R1+0x5c], R0 ;  /* 0x00005c0001007387 */ /* 0x0001e80000100800 */
[----:B------:R-:W-:Y:S05]  /*ac90*/  @!P0 BRA `(.L_x_220) ;  /* 0x0000000000248947 */ /* 0x000fea0003800000 */
[----:B------:R-:W1:Y:S08]  /*aca0*/  S2UR UR5, SR_CgaCtaId ;  /* 0x00000000000579c3 */ /* 0x000e700000008800 */
[----:B------:R-:W-:Y:S06]  /*acb0*/  BAR.SYNC.DEFER_BLOCKING 0x5, 0x180 ;  /* 0x0146000000007b1d */ /* 0x000fec0000010000 */
[----:B------:R-:W-:-:S02]  /*acc0*/  UMOV UR4, 0x400 ;  /* 0x0000040000047882 */ /* 0x000fc40000000000 */
[----:B-1----:R-:W-:-:S09]  /*acd0*/  ULEA UR4, UR5, UR4, 0x18 ;  /* 0x0000000405047291 */ /* 0x002fd2000f8ec03f */
[----:B------:R-:W1:Y:S04]  /*ace0*/  LDS.128 R4, [UR4+0x348d0] ;  /* 0x0348d004ff047984 */ /* 0x000e680008000c00 */
[----:B-1----:R2:W-:Y:S04]  /*acf0*/  STL.64 [R1], R4 ;  /* 0x0000000401007387 */ /* 0x0025e80000100a00 */
[----:B------:R2:W-:Y:S01]  /*ad00*/  STL.64 [R1+0x8], R6 ;  /* 0x0000080601007387 */ /* 0x0005e20000100a00 */
[----:B------:R-:W-:Y:S06]  /*ad10*/  BAR.ARV 0x4, 0x180 ;  /* 0x0106000000007b1d */ /* 0x000fec0000002000 */
[----:B------:R-:W-:Y:S05]  /*ad20*/  BRA `(.L_x_221) ;  /* 0x0000000800a87947 */ /* 0x000fea0003800000 */
.L_x_220:
[----:B0-----:R-:W0:Y:S01]  /*ad30*/  S2R R0, SR_TID.X ;  /* 0x0000000000007919 */ /* 0x001e220000002100 */
[----:B------:R-:W-:Y:S01]  /*ad40*/  ULDC UR4, c[0x0][0xc3c] ;  /* 0x00030f0000047ab9 */ /* 0x000fe20000000800 */
[----:B------:R-:W-:Y:S01]  /*ad50*/  IMAD.MOV.U32 R9, RZ, RZ, RZ ;  /* 0x000000ffff097224 */ /* 0x000fe200078e00ff */
[----:B------:R-:W1:Y:S01]  /*ad60*/  S2UR UR6, SR_CTAID.X ;  /* 0x00000000000679c3 */ /* 0x000e620000002500 */
[----:B------:R-:W-:Y:S01]  /*ad70*/  ULDC UR5, c[0x0][0xc38] ;  /* 0x00030e0000057ab9 */ /* 0x000fe20000000800 */
[----:B0-----:R-:W-:-:S04]  /*ad80*/  LOP3.LUT R0, R0, 0x1f, RZ, 0xc0, !PT ;  /* 0x0000001f00007812 */ /* 0x001fc800078ec0ff */
[----:B------:R-:W-:-:S04]  /*ad90*/  ISETP.NE.AND P0, PT, R0, 0x1f, PT ;  /* 0x0000001f0000780c */ /* 0x000fc80003f05270 */
[----:B------:R-:W-:-:S13]  /*ada0*/  ISETP.GE.OR P1, PT, R0, UR4, !P0 ;  /* 0x0000000400007c0c */ /* 0x000fda000c726670 */
[----:B------:R-:W0:Y:S08]  /*adb0*/  @!P1 LDC.64 R2, c[0x0][0xc80] ;  /* 0x00032000ff029b82 */ /* 0x000e300000000a00 */
[----:B------:R-:W2:Y:S01]  /*adc0*/  @!P1 LDC.64 R4, c[0x0][0xc78] ;  /* 0x00031e00ff049b82 */ /* 0x000ea20000000a00 */
[----:B0-----:R-:W-:-:S05]  /*add0*/  @!P1 IMAD.WIDE.U32 R2, R0, 0x4, R2 ;  /* 0x0000000400029825 */ /* 0x001fca00078e0002 */
[----:B------:R2:W3:Y:S02]  /*ade0*/  @!P1 LDG.E R6, desc[UR40][R2.64] ;  /* 0x0000002802069981 */ /* 0x0004e4000c1e1900 */
[----:B--2---:R-:W-:-:S05]  /*adf0*/  @!P1 IMAD.WIDE.U32 R2, R0, 0x4, R4 ;  /* 0x0000000400029825 */ /* 0x004fca00078e0004 */
[----:B------:R-:W3:Y:S01]  /*ae00*/  @!P1 LDG.E R9, desc[UR40][R2.64] ;  /* 0x0000002802099981 */ /* 0x000ee2000c1e1900 */
[C---:B------:R-:W-:Y:S01]  /*ae10*/  ISETP.NE.AND P1, PT, R0.reuse, RZ, PT ;  /* 0x000000ff0000720c */ /* 0x040fe20003f25270 */
[----:B------:R-:W-:Y:S01]  /*ae20*/  UMOV UR4, URZ ;  /* 0x0000003f00047c82 */ /* 0x000fe20008000000 */
[C---:B------:R-:W-:Y:S02]  /*ae30*/  ISETP.GE.U32.AND P2, PT, R0.reuse, 0x2, PT ;  /* 0x000000020000780c */ /* 0x040fe40003f46070 */
[C---:B------:R-:W-:Y:S02]  /*ae40*/  ISETP.GE.U32.AND P3, PT, R0.reuse, 0x4, PT ;  /* 0x000000040000780c */ /* 0x040fe40003f66070 */
[C---:B------:R-:W-:Y:S02]  /*ae50*/  ISETP.GE.U32.AND P4, PT, R0.reuse, 0x8, PT ;  /* 0x000000080000780c */ /* 0x040fe40003f86070 */
[----:B------:R-:W-:Y:S01]  /*ae60*/  ISETP.GE.U32.AND P5, PT, R0, 0x10, PT ;  /* 0x000000100000780c */ /* 0x000fe20003fa6070 */
[----:B---3--:R-:W-:-:S05]  /*ae70*/  IMAD R4, R6, R9, RZ ;  /* 0x0000000906047224 */ /* 0x008fca00078e02ff */
[----:B------:R-:W0:Y:S02]  /*ae80*/  SHFL.UP PT, R5, R4, 0x1, RZ ;  /* 0x0420000004057989 */ /* 0x000e2400000e00ff */
[----:B0-----:R-:W-:-:S05]  /*ae90*/  SEL R5, R5, RZ, P1 ;  /* 0x000000ff05057207 */ /* 0x001fca0000800000 */
[----:B------:R-:W-:-:S05]  /*aea0*/  IMAD.IADD R5, R4, 0x1, R5 ;  /* 0x0000000104057824 */ /* 0x000fca00078e0205 */
        /* <DEDUP_REMOVED lines=12> */
[----:B------:R-:W0:Y:S02]  /*af70*/  SHFL.IDX PT, R4, R2, 0x1f, 0x1f ;  /* 0x03e01f0002047f89 */ /* 0x000e2400000e0000 */
[----:B0-----:R-:W-:-:S04]  /*af80*/  IMAD R7, R4, UR5, RZ ;  /* 0x0000000504077c24 */ /* 0x001fc8000f8e02ff */
[----:B------:R-:W-:Y:S01]  /*af90*/  IMAD.MOV.U32 R4, RZ, RZ, R7 ;  /* 0x000000ffff047224 */ /* 0x000fe200078e0007 */
[----:B-1----:R-:W-:-:S13]  /*afa0*/  ISETP.GT.AND P6, PT, R7, UR6, PT ;  /* 0x0000000607007c0c */ /* 0x002fda000bfc4270 */
[----:B------:R-:W-:Y:S05]  /*afb0*/  @P6 BRA `(.L_x_222) ;  /* 0x0000000000a46947 */ /* 0x000fea0003800000 */
[----:B------:R-:W-:Y:S01]  /*afc0*/  IMAD.MOV.U32 R7, RZ, RZ, R4 ;  /* 0x000000ffff077224 */ /* 0x000fe200078e0004 */
[----:B------:R-:W-:Y:S01]  /*afd0*/  UMOV UR4, URZ ;  /* 0x0000003f00047c82 */ /* 0x000fe20008000000 */
[----:B------:R-:W-:-:S05]  /*afe0*/  ULDC UR5, c[0x0][0xc38] ;  /* 0x00030e0000057ab9 */ /* 0x000fca0000000800 */
.L_x_224:
[----:B------:R-:W0:Y:S01]  /*aff0*/  LDC R2, c[0x0][0xc3c] ;  /* 0x00030f00ff027b82 */ /* 0x000e220000000800 */
[----:B------:R-:W-:Y:S01]  /*b000*/  ULDC UR7, c[0x0][0xc3c] ;  /* 0x00030f0000077ab9 */ /* 0x000fe20000000800 */
[----:B------:R-:W-:Y:S01]  /*b010*/  UIADD3 UR4, UR4, 0x1f, URZ ;  /* 0x0000001f04047890 */ /* 0x000fe2000fffe03f */
[----:B------:R-:W-:-:S05]  /*b020*/  IMAD.U32 R3, RZ, RZ, UR7 ;  /* 0x00000007ff037e24 */ /* 0x000fca000f8e00ff */
[----:B------:R1:W-:Y:S01]  /*b030*/  STL [R1+0xc], R3 ;  /* 0x00000c0301007387 */ /* 0x0003e20000100800 */
[----:B0-----:R-:W-:-:S13]  /*b040*/  ISETP.LE.AND P6, PT, R2, UR4, PT ;  /* 0x0000000402007c0c */ /* 0x001fda000bfc3270 */
[----:B-1----:R-:W-:Y:S05]  /*b050*/  @P6 BRA `(.L_x_223) ;  /* 0x0000000400a46947 */ /* 0x002fea0003800000 */
[----:B------:R-:W-:Y:S02]  /*b060*/  VIADD R9, R0, UR4 ;  /* 0x0000000400097c36 */ /* 0x000fe40008000000 */
[----:B------:R-:W-:-:S03]  /*b070*/  IMAD.MOV.U32 R6, RZ, RZ, RZ ;  /* 0x000000ffff067224 */ /* 0x000fc600078e00ff */
[----:B------:R-:W-:-:S13]  /*b080*/  ISETP.GE.OR P6, PT, R9, R2, !P0 ;  /* 0x000000020900720c */ /* 0x000fda00047c6670 */
[----:B------:R-:W0:Y:S08]  /*b090*/  @!P6 LDC.64 R2, c[0x0][0xc80] ;  /* 0x00032000ff02eb82 */ /* 0x000e300000000a00 */
[----:B------:R-:W1:Y:S01]  /*b0a0*/  @!P6 LDC.64 R4, c[0x0][0xc78] ;  /* 0x00031e00ff04eb82 */ /* 0x000e620000000a00 */
[----:B0-----:R-:W-:-:S05]  /*b0b0*/  @!P6 IMAD.WIDE R2, R9, 0x4, R2 ;  /* 0x000000040902e825 */ /* 0x001fca00078e0202 */
[----:B------:R1:W2:Y:S02]  /*b0c0*/  @!P6 LDG.E R6, desc[UR40][R2.64] ;  /* 0x000000280206e981 */ /* 0x0002a4000c1e1900 */
[----:B-1----:R-:W-:-:S04]  /*b0d0*/  @!P6 IMAD.WIDE R2, R9, 0x4, R4 ;  /* 0x000000040902e825 */ /* 0x002fc800078e0204 */
[----:B------:R-:W-:-:S06]  /*b0e0*/  IMAD.MOV.U32 R9, RZ, RZ, RZ ;  /* 0x000000ffff097224 */ /* 0x000fcc00078e00ff */
[----:B------:R-:W2:Y:S02]  /*b0f0*/  @!P6 LDG.E R9, desc[UR40][R2.64] ;  /* 0x000000280209e981 */ /* 0x000ea4000c1e1900 */
[----:B--2---:R-:W-:-:S05]  /*b100*/  IMAD R11, R6, R9, RZ ;  /* 0x00000009060b7224 */ /* 0x004fca00078e02ff */
[----:B------:R-:W0:Y:S02]  /*b110*/  SHFL.UP PT, R4, R11, 0x1, RZ ;  /* 0x042000000b047989 */ /* 0x000e2400000e00ff */
[----:B0-----:R-:W-:-:S05]  /*b120*/  SEL R4, R4, RZ, P1 ;  /* 0x000000ff04047207 */ /* 0x001fca0000800000 */
[----:B------:R-:W-:-:S05]  /*b130*/  IMAD.IADD R4, R11, 0x1, R4 ;  /* 0x000000010b047824 */ /* 0x000fca00078e0204 */
[----:B------:R-:W0:Y:S02]  /*b140*/  SHFL.UP PT, R5, R4, 0x2, RZ ;  /* 0x0440000004057989 */ /* 0x000e2400000e00ff */
[----:B0-----:R-:W-:-:S05]  /*b150*/  SEL R5, R5, RZ, P2 ;  /* 0x000000ff05057207 */ /* 0x001fca0001000000 */
[----:B------:R-:W-:-:S05]  /*b160*/  IMAD.IADD R5, R4, 0x1, R5 ;  /* 0x0000000104057824 */ /* 0x000fca00078e0205 */
[----:B------:R-:W0:Y:S02]  /*b170*/  SHFL.UP PT, R8, R5, 0x4, RZ ;  /* 0x0480000005087989 */ /* 0x000e2400000e00ff */
[----:B0-----:R-:W-:-:S04]  /*b180*/  SEL R8, R8, RZ, P3 ;  /* 0x000000ff08087207 */ /* 0x001fc80001800000 */
[----:B------:R-:W-:-:S05]  /*b190*/  IADD3 R8, R5, R8, RZ ;  /* 0x0000000805087210 */ /* 0x000fca0007ffe0ff */
        /* <DEDUP_REMOVED lines=8> */
[----:B------:R-:W-:-:S05]  /*b220*/  IMAD.IADD R7, R4, 0x1, R7 ;  /* 0x0000000104077824 */ /* 0x000fca00078e0207 */
[----:B------:R-:W-:-:S13]  /*b230*/  ISETP.GT.AND P6, PT, R7, UR6, PT ;  /* 0x0000000607007c0c */ /* 0x000fda000bfc4270 */
[----:B------:R-:W-:Y:S05]  /*b240*/  @!P6 BRA `(.L_x_224) ;  /* 0xfffffffc0068e947 */ /* 0x000fea000383ffff */
.L_x_222:
[----:B------:R-:W-:Y:S02]  /*b250*/  IMAD.IADD R11, R7, 0x1, -R4 ;  /* 0x00000001070b7824 */ /* 0x000fe400078e0a04 */
[----:B------:R-:W-:Y:S02]  /*b260*/  IMAD.MOV.U32 R12, RZ, RZ, RZ ;  /* 0x000000ffff0c7224 */ /* 0x000fe400078e00ff */
[----:B------:R-:W-:-:S05]  /*b270*/  IMAD R3, R2, UR5, R11 ;  /* 0x0000000502037c24 */ /* 0x000fca000f8e020b */
[----:B------:R-:W-:-:S13]  /*b280*/  ISETP.GT.AND P0, PT, R3, UR6, PT ;  /* 0x0000000603007c0c */ /* 0x000fda000bf04270 */
[----:B------:R-:W-:-:S04]  /*b290*/  VOTE.ANY R10, PT, !P0 ;  /* 0x00000000000a7806 */ /* 0x000fc800040e0100 */
[----:B------:R-:W0:Y:S01]  /*b2a0*/  POPC R5, R10 ;  /* 0x0000000a00057309 */ /* 0x000e220000000000 */
[----:B------:R-:W-:Y:S01]  /*b2b0*/  ISETP.NE.AND P0, PT, R10, RZ, PT ;  /* 0x000000ff0a00720c */ /* 0x000fe20003f05270 */
[----:B0-----:R-:W0:Y:S04]  /*b2c0*/  SHFL.IDX PT, R6, R6, R5, 0x1f ;  /* 0x00001f0506067589 */ /* 0x001e2800000e0000 */
[----:B------:R-:W1:Y:S01]  /*b2d0*/  SHFL.IDX PT, R8, R9, R5, 0x1f ;  /* 0x00001f0509087589 */ /* 0x000e6200000e0000 */
[----:B0-----:R-:W-:-:S04]  /*b2e0*/  IABS R4, R6 ;  /* 0x0000000600047213 */ /* 0x001fc80000000000 */
[----:B------:R-:W0:Y:S01]  /*b2f0*/  I2F.RP R13, R4 ;  /* 0x00000004000d7306 */ /* 0x000e220000209400 */
[----:B-1----:R-:W-:-:S07]  /*b300*/  IABS R7, R8 ;  /* 0x0000000800077213 */ /* 0x002fce0000000000 */
[----:B------:R-:W-:Y:S08]  /*b310*/  I2F.RP R10, R7 ;  /* 0x00000007000a7306 */ /* 0x000ff00000209400 */
[----:B0-----:R-:W0:Y:S02]  /*b320*/  MUFU.RCP R13, R13 ;  /* 0x0000000d000d7308 */ /* 0x001e240000001000 */
[----:B0-----:R-:W-:-:S06]  /*b330*/  VIADD R3, R13, 0xffffffe ;  /* 0x0ffffffe0d037836 */ /* 0x001fcc0000000000 */
[----:B------:R-:W0:Y:S02]  /*b340*/  F2I.FTZ.U32.TRUNC.NTZ R3, R3 ;  /* 0x0000000300037305 */ /* 0x000e24000021f000 */
[----:B0-----:R-:W-:Y:S01]  /*b350*/  IMAD.MOV R15, RZ, RZ, -R3 ;  /* 0x000000ffff0f7224 */ /* 0x001fe200078e0a03 */
[----:B------:R-:W-:Y:S06]  /*b360*/  @!P0 BRA `(.L_x_225) ;  /* 0x0000000000088947 */ /* 0x000fec0003800000 */
[----:B------:R-:W-:-:S05]  /*b370*/  VIADD R9, R5, 0xffffffff ;  /* 0xffffffff05097836 */ /* 0x000fca0000000000 */
[----:B------:R0:W1:Y:S02]  /*b380*/  SHFL.IDX PT, R12, R2, R9, 0x1f ;  /* 0x00001f09020c7589 */ /* 0x00006400000e0000 */
.L_x_225:
[----:B-1----:R-:W-:Y:S01]  /*b390*/  IMAD R11, R12, UR5, R11 ;  /* 0x000000050c0b7c24 */ /* 0x002fe2000f8e020b */
[----:B------:R-:W1:Y:S01]  /*b3a0*/  MUFU.RCP R10, R10 ;  /* 0x0000000a000a7308 */ /* 0x000e620000001000 */
[----:B0-----:R-:W-:Y:S02]  /*b3b0*/  IMAD R9, R15, R4, RZ ;  /* 0x000000040f097224 */ /* 0x001fe400078e02ff */
[----:B------:R-:W-:Y:S01]  /*b3c0*/  IMAD.MOV.U32 R2, RZ, RZ, RZ ;  /* 0x000000ffff027224 */ /* 0x000fe200078e00ff */
[----:B------:R0:W-:Y:S03]  /*b3d0*/  STL [R1], R11 ;  /* 0x0000000b01007387 */ /* 0x0001e60000100800 */
[----:B------:R-:W-:Y:S01]  /*b3e0*/  IMAD.HI.U32 R2, R3, R9, R2 ;  /* 0x0000000903027227 */ /* 0x000fe200078e0002 */
[----:B------:R-:W-:Y:S02]  /*b3f0*/  IADD3 R9, -R11, UR6, RZ ;  /* 0x000000060b097c10 */ /* 0x000fe4000fffe1ff */
[----:B------:R-:W-:-:S02]  /*b400*/  IABS R3, R6 ;  /* 0x0000000600037213 */ /* 0x000fc40000000000 */
[----:B------:R-:W-:-:S03]  /*b410*/  IABS R13, R9 ;  /* 0x00000009000d7213 */ /* 0x000fc60000000000 */
[----:B------:R-:W-:Y:S02]  /*b420*/  IMAD.MOV R12, RZ, RZ, -R3 ;  /* 0x000000ffff0c7224 */ /* 0x000fe400078e0a03 */
[----:B0-----:R-:W-:-:S04]  /*b430*/  IMAD.HI.U32 R11, R2, R13, RZ ;  /* 0x0000000d020b7227 */ /* 0x001fc800078e00ff */
[----:B-1----:R-:W-:Y:S02]  /*b440*/  VIADD R3, R10, 0xffffffe ;  /* 0x0ffffffe0a037836 */ /* 0x002fe40000000000 */
[----:B------:R-:W-:-:S04]  /*b450*/  IMAD R13, R11, R12, R13 ;  /* 0x0000000c0b0d7224 */ /* 0x000fc800078e020d */
[----:B------:R-:W0:Y:S01]  /*b460*/  F2I.FTZ.U32.TRUNC.NTZ R3, R3 ;  /* 0x0000000300037305 */ /* 0x000e22000021f000 */
[----:B------:R-:W-:-:S13]  /*b470*/  ISETP.GT.U32.AND P1, PT, R4, R13, PT ;  /* 0x0000000d0400720c */ /* 0x000fda0003f24070 */
[----:B------:R-:W-:Y:S02]  /*b480*/  @!P1 IMAD.IADD R13, R13, 0x1, -R4 ;  /* 0x000000010d0d9824 */ /* 0x000fe400078e0a04 */
[----:B0-----:R-:W-:Y:S02]  /*b490*/  IMAD.MOV R2, RZ, RZ, -R3 ;  /* 0x000000ffff027224 */ /* 0x001fe400078e0a03 */
[----:B------:R-:W-:Y:S01]  /*b4a0*/  @!P1 VIADD R11, R11, 0x1 ;  /* 0x000000010b0b9836 */ /* 0x000fe20000000000 */
[----:B------:R-:W-:Y:S01]  /*b4b0*/  ISETP.GE.U32.AND P0, PT, R13, R4, PT ;  /* 0x000000040d00720c */ /* 0x000fe20003f06070 */
[----:B------:R-:W-:Y:S01]  /*b4c0*/  IMAD R13, R2, R7, RZ ;  /* 0x00000007020d7224 */ /* 0x000fe200078e02ff */
[----:B------:R-:W-:Y:S01]  /*b4d0*/  ISETP.NE.AND P1, PT, R6, RZ, PT ;  /* 0x000000ff0600720c */ /* 0x000fe20003f25270 */
[----:B------:R-:W-:-:S04]  /*b4e0*/  IMAD.MOV.U32 R2, RZ, RZ, RZ ;  /* 0x000000ffff027224 */ /* 0x000fc800078e00ff */
[----:B------:R-:W-:Y:S01]  /*b4f0*/  IMAD.HI.U32 R4, R3, R13, R2 ;  /* 0x0000000d03047227 */ /* 0x000fe200078e0002 */
[----:B------:R-:W-:-:S04]  /*b500*/  LOP3.LUT R2, R9, R6, RZ, 0x3c, !PT ;  /* 0x0000000609027212 */ /* 0x000fc800078e3cff */
[----:B------:R-:W-:Y:S02]  /*b510*/  ISETP.GE.AND P2, PT, R2, RZ, PT ;  /* 0x000000ff0200720c */ /* 0x000fe40003f46270 */
[----:B------:R-:W-:Y:S02]  /*b520*/  @P0 IADD3 R11, R11, 0x1, RZ ;  /* 0x000000010b0b0810 */ /* 0x000fe40007ffe0ff */
[----:B------:R-:W-:-:S05]  /*b530*/  IABS R2, R8 ;  /* 0x0000000800027213 */ /* 0x000fca0000000000 */
[----:B------:R-:W-:-:S04]  /*b540*/  IMAD.MOV R2, RZ, RZ, -R2 ;  /* 0x000000ffff027224 */ /* 0x000fc800078e0a02 */
[----:B------:R-:W-:Y:S01]  /*b550*/  @!P2 IMAD.MOV R11, RZ, RZ, -R11 ;  /* 0x000000ffff0ba224 */ /* 0x000fe200078e0a0b */
[----:B------:R-:W-:-:S04]  /*b560*/  @!P1 LOP3.LUT R11, RZ, R6, RZ, 0x33, !PT ;  /* 0x00000006ff0b9212 */ /* 0x000fc800078e33ff */
[-C--:B------:R-:W-:Y:S01]  /*b570*/  IABS R3, R11.reuse ;  /* 0x0000000b00037213 */ /* 0x080fe20000000000 */
[----:B------:R-:W-:-:S04]  /*b580*/  IMAD R6, R6, R11, RZ ;  /* 0x0000000b06067224 */ /* 0x000fc800078e02ff */
[----:B------:R-:W-:-:S04]  /*b590*/  IMAD.HI.U32 R4, R4, R3, RZ ;  /* 0x0000000304047227 */ /* 0x000fc800078e00ff */
[----:B------:R-:W-:Y:S02]  /*b5a0*/  IMAD R2, R4, R2, R3 ;  /* 0x0000000204027224 */ /* 0x000fe400078e0203 */
[----:B------:R-:W-:-:S03]  /*b5b0*/  IMAD.IADD R6, R9, 0x1, -R6 ;  /* 0x0000000109067824 */ /* 0x000fc600078e0a06 */
[----:B------:R-:W-:Y:S02]  /*b5c0*/  ISETP.GT.U32.AND P1, PT, R7, R2, PT ;  /* 0x000000020700720c */ /* 0x000fe40003f24070 */
[----:B------:R1:W-:Y:S11]  /*b5d0*/  STL [R1+0x4], R6 ;  /* 0x0000040601007387 */ /* 0x0003f60000100800 */
[----:B------:R-:W-:-:S02]  /*b5e0*/  @!P1 IMAD.IADD R2, R2, 0x1, -R7 ;  /* 0x0000000102029824 */ /* 0x000fc400078e0a07 */
[----:B------:R-:W-:Y:S01]  /*b5f0*/  @!P1 VIADD R4, R4, 0x1 ;  /* 0x0000000104049836 */ /* 0x000fe20000000000 */
[----:B------:R-:W-:Y:S02]  /*b600*/  ISETP.NE.AND P1, PT, R8, RZ, PT ;  /* 0x000000ff0800720c */ /* 0x000fe40003f25270 */
[----:B------:R-:W-:Y:S02]  /*b610*/  ISETP.GE.U32.AND P0, PT, R2, R7, PT ;  /* 0x000000070200720c */ /* 0x000fe40003f06070 */
[----:B------:R-:W-:-:S04]  /*b620*/  LOP3.LUT R2, R11, R8, RZ, 0x3c, !PT ;  /* 0x000000080b027212 */ /* 0x000fc800078e3cff */
[----:B------:R-:W-:-:S07]  /*b630*/  ISETP.GE.AND P2, PT, R2, RZ, PT ;  /* 0x000000ff0200720c */ /* 0x000fce0003f46270 */
[----:B------:R-:W-:-:S06]  /*b640*/  @P0 VIADD R4, R4, 0x1 ;  /* 0x0000000104040836 */ /* 0x000fcc0000000000 */
[----:B------:R-:W-:Y:S01]  /*b650*/  @!P2 IMAD.MOV R4, RZ, RZ, -R4 ;  /* 0x000000ffff04a224 */ /* 0x000fe200078e0a04 */
[----:B------:R-:W-:-:S05]  /*b660*/  @!P1 LOP3.LUT R4, RZ, R8, RZ, 0x33, !PT ;  /* 0x00000008ff049212 */ /* 0x000fca00078e33ff */
[--C-:B------:R-:W-:Y:S02]  /*b670*/  IMAD.MOV R2, RZ, RZ, -R4.reuse ;  /* 0x000000ffff027224 */ /* 0x100fe400078e0a04 */
[C---:B------:R-:W-:Y:S02]  /*b680*/  IMAD R4, R8.reuse, 0x1000000, R4 ;  /* 0x0100000008047824 */ /* 0x040fe400078e0204 */
[----:B------:R-:W-:Y:S02]  /*b690*/  IMAD R11, R8, R2, R11 ;  /* 0x00000002080b7224 */ /* 0x000fe400078e020b */
[----:B------:R-:W-:Y:S02]  /*b6a0*/  VIADD R2, R5, UR4 ;  /* 0x0000000405027c36 */ /* 0x000fe40008000000 */
[----:B------:R-:W-:-:S03]  /*b6b0*/  IMAD R3, R11, 0x10000, R4 ;  /* 0x000100000b037824 */ /* 0x000fc600078e0204 */
[----:B------:R1:W-:Y:S04]  /*b6c0*/  STL [R1+0xc], R2 ;  /* 0x00000c0201007387 */ /* 0x0003e80000100800 */
[----:B------:R1:W-:Y:S01]  /*b6d0*/  STL [R1+0x8], R3 ;  /* 0x0000080301007387 */ /* 0x0003e20000100800 */
[----:B------:R-:W-:Y:S05]  /*b6e0*/  BRA `(.L_x_226) ;  /* 0x0000000000107947 */ /* 0x000fea0003800000 */
.L_x_223:
[----:B------:R-:W-:Y:S01]  /*b6f0*/  IMAD.U32 R2, RZ, RZ, UR6 ;  /* 0x00000006ff027e24 */ /* 0x000fe2000f8e00ff */
[----:B------:R0:W-:Y:S04]  /*b700*/  STL [R1+0x4], RZ ;  /* 0x000004ff01007387 */ /* 0x0001e80000100800 */
[----:B------:R0:W-:Y:S04]  /*b710*/  STL [R1+0x8], RZ ;  /* 0x000008ff01007387 */ /* 0x0001e80000100800 */
[----:B------:R0:W-:Y:S02]  /*b720*/  STL [R1], R2 ;  /* 0x0000000201007387 */ /* 0x0001e40000100800 */
.L_x_226:
[----:B------:R-:W2:Y:S04]  /*b730*/  LDL R4, [R1] ;  /* 0x0000000001047983 */ /* 0x000ea80000100800 */
[----:B------:R-:W2:Y:S04]  /*b740*/  LDL R5, [R1+0x4] ;  /* 0x0000040001057983 */ /* 0x000ea80000100800 */
[----:B-1----:R-:W2:Y:S04]  /*b750*/  LDL R6, [R1+0x8] ;  /* 0x0000080001067983 */ /* 0x002ea80000100800 */
[----:B------:R-:W2:Y:S01]  /*b760*/  LDL R7, [R1+0xc] ;  /* 0x00000c0001077983 */ /* 0x000ea20000100800 */
[----:B------:R-:W-:-:S13]  /*b770*/  ISETP.NE.AND P0, PT, R0, RZ, PT ;  /* 0x000000ff0000720c */ /* 0x000fda0003f05270 */
[----:B------:R-:W1:Y:S01]  /*b780*/  @!P0 S2R R3, SR_CgaCtaId ;  /* 0x0000000000038919 */ /* 0x000e620000008800 */
[----:B------:R-:W-:-:S04]  /*b790*/  @!P0 MOV R0, 0x400 ;  /* 0x0000040000008802 */ /* 0x000fc80000000f00 */
[----:B-1----:R-:W-:-:S05]  /*b7a0*/  @!P0 LEA R0, R3, R0, 0x18 ;  /* 0x0000000003008211 */ /* 0x002fca00078ec0ff */
[----:B--2---:R1:W-:Y:S01]  /*b7b0*/  @!P0 STS.128 [R0+0x348d0], R4 ;  /* 0x0348d00400008388 */ /* 0x0043e20000000c00 */
[----:B------:R-:W-:Y:S06]  /*b7c0*/  BAR.ARV 0x5, 0x180 ;  /* 0x0146000000007b1d */ /* 0x000fec0000002000 */
.L_x_221:
[----:B01----:R-:W3:Y:S01]  /*b7d0*/  LDL R0, [R1+0xc] ;  /* 0x00000c0001007983 */ /* 0x003ee20000100800 */
[----:B------:R-:W-:Y:S01]  /*b7e0*/  ULDC UR4, c[0x0][0xc3c] ;  /* 0x00030f0000047ab9 */ /* 0x000fe20000000800 */
[----:B------:R-:W-:Y:S02]  /*b7f0*/  IMAD.MOV.U32 R19, RZ, RZ, RZ ;  /* 0x000000ffff137224 */ /* 0x000fe400078e00ff */
[----:B------:R0:W-:Y:S01]  /*b800*/  STL [R1+0x48], RZ ;  /* 0x000048ff01007387 */ /* 0x0001e20000100800 */
[----:B---3--:R-:W-:Y:S01]  /*b810*/  ISETP.GE.AND P0, PT, R0, UR4, PT ;  /* 0x0000000400007c0c */ /* 0x008fe2000bf06270 */
[----:B------:R-:W-:-:S05]  /*b820*/  IMAD.MOV.U32 R0, RZ, RZ, 0x1 ;  /* 0x00000001ff007424 */ /* 0x000fca00078e00ff */
[----:B------:R0:W-:Y:S07]  /*b830*/  STL [R1+0x14], R0 ;  /* 0x0000140001007387 */ /* 0x0001ee0000100800 */
[----:B------:R-:W-:Y:S05]  /*b840*/  @P0 BRA `(.L_x_227) ;  /* 0x0000005400f00947 */ /* 0x000fea0003800000 */
[----:B--2---:R-:W1:Y:S01]  /*b850*/  S2R R5, SR_TID.X ;  /* 0x0000000000057919 */ /* 0x004e620000002100 */
[----:B------:R-:W2:Y:S01]  /*b860*/  S2UR UR5, SR_CgaCtaId ;  /* 0x00000000000579c3 */ /* 0x000ea20000008800 */
[----:B------:R-:W-:Y:S01]  /*b870*/  UMOV UR4, 0x400 ;  /* 0x0000040000047882 */ /* 0x000fe20000000000 */
[----:B------:R-:W-:Y:S01]  /*b880*/  BSSY B8, `(.L_x_227) ;  /* 0x0000578000087945 */ /* 0x000fe20003800000 */
[----:B------:R-:W-:Y:S01]  /*b890*/  IMAD.MOV.U32 R19, RZ, RZ, RZ ;  /* 0x000000ffff137224 */ /* 0x000fe200078e00ff */
[----:B------:R-:W-:Y:S01]  /*b8a0*/  ULDC UR36, c[0x0][0xc] ;  /* 0x0000030000247ab9 */ /* 0x000fe20000000800 */
[----:B------:R-:W-:Y:S01]  /*b8b0*/  ULDC.64 UR38, c[0x0][0x198] ;  /* 0x0000660000267ab9 */ /* 0x000fe20000000a00 */
[----:B--2---:R-:W-:-:S06]  /*b8c0*/  ULEA UR4, UR5, UR4, 0x18 ;  /* 0x0000000405047291 */ /* 0x004fcc000f8ec03f */
[----:B------:R-:W-:Y:S01]  /*b8d0*/  IMAD.U32 R18, RZ, RZ, UR4 ;  /* 0x00000004ff127e24 */ /* 0x000fe2000f8e00ff */
[C---:B-1----:R-:W-:Y:S01]  /*b8e0*/  LOP3.LUT R4, R5.reuse, 0x7f, RZ, 0xc0, !PT ;  /* 0x0000007f05047812 */ /* 0x042fe200078ec0ff */
[----:B0-----:R-:W-:-:S05]  /*b8f0*/  IMAD.SHL.U32 R0, R5, 0x8, RZ ;  /* 0x0000000805007824 */ /* 0x001fca00078e00ff */
[C---:B------:R-:W-:Y:S02]  /*b900*/  LOP3.LUT R2, R0.reuse, 0x1f8, RZ, 0xc0, !PT ;  /* 0x000001f800027812 */ /* 0x040fe400078ec0ff */
[----:B------:R-:W-:Y:S02]  /*b910*/  LOP3.LUT R0, R0, 0x38, RZ, 0xc0, !PT ;  /* 0x0000003800007812 */ /* 0x000fe400078ec0ff */
[----:B------:R-:W-:Y:S02]  /*b920*/  LOP3.LUT R3, R2, 0x38, R5, 0x78, !PT ;  /* 0x0000003802037812 */ /* 0x000fe400078e7805 */
[----:B------:R-:W-:Y:S02]  /*b930*/  SHF.L.U32 R2, R4, 0x3, RZ ;  /* 0x0000000304027819 */ /* 0x000fe400000006ff */
[----:B------:R-:W-:Y:S02]  /*b940*/  SHF.R.U32.HI R4, RZ, 0x3, R4 ;  /* 0x00000003ff047819 */ /* 0x000fe40000011604 */
[----:B------:R-:W-:Y:S01]  /*b950*/  LOP3.LUT R3, R3, 0x200, R2, 0xf8, !PT ;  /* 0x0000020003037812 */ /* 0x000fe200078ef802 */
[----:B------:R-:W-:-:S04]  /*b960*/  IMAD.SHL.U32 R2, R5, 0x10, RZ ;  /* 0x0000001005027824 */ /* 0x000fc800078e00ff */
[----:B------:R-:W-:Y:S01]  /*b970*/  IMAD R3, R3, 0x2, R18 ;  /* 0x0000000203037824 */ /* 0x000fe200078e0212 */
[----:B------:R-:W-:Y:S01]  /*b980*/  LOP3.LUT R4, R4, 0x70, R2, 0xf8, !PT ;  /* 0x0000007004047812 */ /* 0x000fe200078ef802 */
[----:B------:R-:W-:-:S03]  /*b990*/  IMAD.MOV.U32 R2, RZ, RZ, 0x1 ;  /* 0x00000001ff027424 */ /* 0x000fc600078e00ff */
[----:B------:R-:W-:Y:S04]  /*b9a0*/  STL [R1+0x24], R3 ;  /* 0x0000240301007387 */ /* 0x000fe80000100800 */
[----:B------:R0:W-:Y:S04]  /*b9b0*/  STL [R1+0x14], R2 ;  /* 0x0000140201007387 */ /* 0x0001e80000100800 */
[----:B------:R1:W-:Y:S01]  /*b9c0*/  STL [R1+0x48], RZ ;  /* 0x000048ff01007387 */ /* 0x0003e20000100800 */
[C---:B0-----:R-:W-:Y:S02]  /*b9d0*/  LOP3.LUT R2, R0.reuse, 0x40, RZ, 0xfc, !PT ;  /* 0x0000004000027812 */ /* 0x041fe400078efcff */
[----:B-1----:R-:W-:-:S07]  /*b9e0*/  LOP3.LUT R0, R0, 0x80, RZ, 0xfc, !PT ;  /* 0x0000008000007812 */ /* 0x002fce00078efcff */
.L_x_329:
[----:B--2---:R-:W2:Y:S01]  /*b9f0*/  LDL R0, [R1+0xc] ;  /* 0x00000c0001007983 */ /* 0x004ea20000100800 */
[----:B------:R-:W2:Y:S01]  /*ba00*/  LDC.64 R2, c[0x0][0xc88] ;  /* 0x00032200ff027b82 */ /* 0x000ea20000000a00 */
[----:B------:R-:W-:Y:S05]  /*ba10*/  YIELD ;  /* 0x0000000000007946 */ /* 0x000fea0003800000 */
[----:B------:R-:W-:Y:S01]  /*ba20*/  ULDC.64 UR4, c[0x0][0xa28] ;  /* 0x00028a0000047ab9 */ /* 0x000fe20000000a00 */
[----:B-1----:R-:W-:Y:S01]  /*ba30*/  IMAD.MOV.U32 R6, RZ, RZ, RZ ;  /* 0x000000ffff067224 */ /* 0x002fe200078e00ff */
[----:B------:R-:W-:Y:S01]  /*ba40*/  ISETP.NE.U32.AND P0, PT, RZ, UR4, PT ;  /* 0x00000004ff007c0c */ /* 0x000fe2000bf05070 */
[----:B------:R-:W-:Y:S01]  /*ba50*/  ULDC.64 UR6, c[0x0][0xa18] ;  /* 0x0002860000067ab9 */ /* 0x000fe20000000a00 */
[----:B------:R-:W-:Y:S01]  /*ba60*/  ULDC.64 UR8, c[0x0][0xa08] ;  /* 0x0002820000087ab9 */ /* 0x000fe20000000a00 */
[----:B--2---:R-:W-:-:S05]  /*ba70*/  IMAD.WIDE R2, R0, 0x4, R2 ;  /* 0x0000000400027825 */ /* 0x004fca00078e0202 */
[----:B------:R-:W2:Y:S01]  /*ba80*/  LDG.E R10, desc[UR40][R2.64] ;  /* 0x00000028020a7981 */ /* 0x000ea2000c1e1900 */
[----:B------:R-:W-:Y:S01]  /*ba90*/  ISETP.NE.AND.EX P0, PT, RZ, UR5, PT, P0 ;  /* 0x00000005ff007c0c */ /* 0x000fe2000bf05300 */
[----:B------:R-:W-:Y:S01]  /*baa0*/  IMAD.MOV.U32 R0, RZ, RZ, RZ ;  /* 0x000000ffff007224 */ /* 0x000fe200078e00ff */
[----:B--2---:R-:W-:Y:S01]  /*bab0*/  SHF.R.S32.HI R4, RZ, 0x1f, R10 ;  /* 0x0000001fff047819 */ /* 0x004fe2000001140a */
[----:B------:R-:W-:-:S10]  /*bac0*/  IMAD.SHL.U32 R17, R10, 0x4, RZ ;  /* 0x000000040a117824 */ /* 0x000fd400078e00ff */
[C---:B------:R-:W-:Y:S01]  /*bad0*/  @P0 LEA R2, P1, R10.reuse, UR4, 0x2 ;  /* 0x000000040a020c11 */ /* 0x040fe2000f8210ff */
[----:B------:R-:W-:Y:S03]  /*bae0*/  STL [R1+0x2c], R10 ;  /* 0x00002c0a01007387 */ /* 0x000fe60000100800 */
[C-C-:B------:R-:W-:Y:S01]  /*baf0*/  @P0 LEA.HI.X R3, R10.reuse, UR5, R4.reuse, 0x2, P1 ;  /* 0x000000050a030c11 */ /* 0x140fe200088f1404 */
[----:B------:R-:W-:Y:S01]  /*bb00*/  ULDC.64 UR4, c[0x0][0xa00] ;  /* 0x0002800000047ab9 */ /* 0x000fe20000000a00 */
[----:B------:R-:W-:Y:S01]  /*bb10*/  SHF.L.U64.HI R9, R10, 0x2, R4 ;  /* 0x000000020a097819 */ /* 0x000fe20000010204 */
[----:B0-----:R0:W-:Y:S01]  /*bb20*/  STL [R1+0x3c], R4 ;  /* 0x00003c0401007387 */ /* 0x0011e20000100800 */
[----:B------:R-:W-:-:S03]  /*bb30*/  ISETP.NE.U32.AND P1, PT, RZ, UR4, PT ;  /* 0x00000004ff007c0c */ /* 0x000fc6000bf25070 */
[----:B------:R1:W5:Y:S01]  /*bb40*/  @P0 LDG.E R0, desc[UR40][R2.64] ;  /* 0x0000002802000981 */ /* 0x000362000c1e1900 */
[----:B------:R-:W-:Y:S01]  /*bb50*/  ISETP.NE.AND.EX P1, PT, RZ, UR5, PT, P1 ;  /* 0x00000005ff007c0c */ /* 0x000fe2000bf25310 */
[----:B------:R-:W-:Y:S01]  /*bb60*/  IMAD.MOV.U32 R8, RZ, RZ, RZ ;  /* 0x000000ffff087224 */ /* 0x000fe200078e00ff */
[----:B------:R-:W-:Y:S01]  /*bb70*/  ISETP.NE.U32.AND P2, PT, RZ, UR6, PT ;  /* 0x00000006ff007c0c */ /* 0x000fe2000bf45070 */
[----:B------:R-:W-:Y:S01]  /*bb80*/  STL [R1+0x1c], R9 ;  /* 0x00001c0901007387 */ /* 0x000fe20000100800 */
[----:B------:R-:W-:Y:S02]  /*bb90*/  ISETP.NE.U32.AND P0, PT, RZ, UR8, PT ;  /* 0x00000008ff007c0c */ /* 0x000fe4000bf05070 */
[C---:B0-----:R-:W-:Y:S02]  /*bba0*/  IADD3 R4, P4, R17.reuse, UR8, RZ ;  /* 0x0000000811047c10 */ /* 0x041fe4000ff9e0ff */
[----:B-1----:R-:W-:Y:S02]  /*bbb0*/  IADD3 R2, P3, R17, UR4, RZ ;  /* 0x0000000411027c10 */ /* 0x002fe4000ff7e0ff */
[----:B------:R-:W-:-:S02]  /*bbc0*/  ISETP.NE.AND.EX P2, PT, RZ, UR7, PT, P2 ;  /* 0x00000007ff007c0c */ /* 0x000fc4000bf45320 */
[C---:B------:R-:W-:Y:S02]  /*bbd0*/  IADD3.X R3, R9.reuse, UR5, RZ, P3, !PT ;  /* 0x0000000509037c10 */ /* 0x040fe40009ffe4ff */
[----:B------:R-:W-:Y:S02]  /*bbe0*/  ISETP.NE.AND.EX P0, PT, RZ, UR9, PT, P0 ;  /* 0x00000009ff007c0c */ /* 0x000fe4000bf05300 */
[----:B------:R-:W-:Y:S01]  /*bbf0*/  IADD3.X R5, R9, UR9, RZ, P4, !PT ;  /* 0x0000000909057c10 */ /* 0x000fe2000a7fe4ff */
[----:B------:R-:W2:Y:S01]  /*bc00*/  @P1 LDG.E R6, desc[UR40][R2.64] ;  /* 0x0000002802061981 */ /* 0x000ea2000c1e1900 */
[----:B------:R-:W-:Y:S02]  /*bc10*/  ULDC UR4, c[0x0][0x288] ;  /* 0x0000a20000047ab9 */ /* 0x000fe40000000800 */
[----:B------:R-:W-:Y:S01]  /*bc20*/  IMAD.U32 R11, RZ, RZ, UR4 ;  /* 0x00000004ff0b7e24 */ /* 0x000fe2000f8e00ff */
[----:B------:R-:W-:-:S06]  /*bc30*/  ULDC.64 UR4, c[0x0][0x418] ;  /* 0x0001060000047ab9 */ /* 0x000fcc0000000a00 */
[----:B------:R-:W5:Y:S04]  /*bc40*/  @P0 LDG.E R8, desc[UR40][R4.64] ;  /* 0x0000002804080981 */ /* 0x000f68000c1e1900 */
[----:B--2---:R0:W-:Y:S02]  /*bc50*/  STL [R1+0x30], R6 ;  /* 0x0000300601007387 */ /* 0x0041e40000100800 */
[----:B0-----:R-:W-:-:S04]  /*bc60*/  @P2 IADD3 R6, P3, R17, UR6, RZ ;  /* 0x0000000611062c10 */ /* 0x001fc8000ff7e0ff */
[----:B------:R-:W-:-:S05]  /*bc70*/  @P2 IADD3.X R7, R9, UR7, RZ, P3, !PT ;  /* 0x0000000709072c10 */ /* 0x000fca0009ffe4ff */
[----:B------:R0:W2:Y:S01]  /*bc80*/  @P2 LDG.E R11, desc[UR40][R6.64] ;  /* 0x00000028060b2981 */ /* 0x0000a2000c1e1900 */
[----:B------:R-:W-:-:S03]  /*bc90*/  UISETP.NE.U32.AND UP0, UPT, UR4, URZ, UPT ;  /* 0x0000003f0400728c */ /* 0x000fc6000bf05070 */
[----:B------:R-:W-:Y:S01]  /*bca0*/  ULDC UR4, c[0x0][0x424] ;  /* 0x0001090000047ab9 */ /* 0x000fe20000000800 */
[----:B------:R-:W-:-:S03]  /*bcb0*/  UISETP.NE.AND.EX UP0, UPT, UR5, URZ, UPT, UP0 ;  /* 0x0000003f0500728c */ /* 0x000fc6000bf05300 */
[----:B------:R-:W-:Y:S01]  /*bcc0*/  ULDC UR5, c[0x0][0x2f0] ;  /* 0x0000bc0000057ab9 */ /* 0x000fe20000000800 */
[----:B------:R-:W-:-:S04]  /*bcd0*/  USEL UR4, UR4, 0x1, UP0 ;  /* 0x0000000104047887 */ /* 0x000fc80008000000 */
[----:B------:R-:W-:-:S06]  /*bce0*/  UIMAD UR4, UR4, UR5, URZ ;  /* 0x00000005040472a4 */ /* 0x000fcc000f8e023f */
[----:B0-----:R-:W-:Y:S01]  /*bcf0*/  IMAD.U32 R6, RZ, RZ, UR4 ;  /* 0x00000004ff067e24 */ /* 0x001fe2000f8e00ff */
[----:B--2---:R0:W-:Y:S01]  /*bd00*/  STL [R1+0x44], R11 ;  /* 0x0000440b01007387 */ /* 0x0041e20000100800 */
[----:B------:R-:W-:Y:S05]  /*bd10*/  @P2 BRA `(.L_x_228) ;  /* 0x0000000000142947 */ /* 0x000fea0003800000 */
[----:B------:R-:W-:Y:S05]  /*bd20*/  @!P1 BRA `(.L_x_228) ;  /* 0x0000000000109947 */ /* 0x000fea0003800000 */
[----:B------:R-:W2:Y:S04]  /*bd30*/  LDG.E R7, desc[UR40][R2.64] ;  /* 0x0000002802077981 */ /* 0x000ea8000c1e1900 */
[----:B------:R-:W2:Y:S02]  /*bd40*/  LDG.E R2, desc[UR40][R2.64+0x4] ;  /* 0x0000042802027981 */ /* 0x000ea4000c1e1900 */
[----:B--2---:R-:W-:-:S05]  /*bd50*/  IMAD.IADD R2, R2, 0x1, -R7 ;  /* 0x0000000102027824 */ /* 0x004fca00078e0a07 */
[----:B------:R1:W-:Y:S02]  /*bd60*/  STL [R1+0x44], R2 ;  /* 0x0000440201007387 */ /* 0x0003e40000100800 */
.L_x_228:
[----:B------:R-:W1:Y:S01]  /*bd70*/  LDL.LU R7, [R1+0x8] ;  /* 0x0000080001077983 */ /* 0x000e620000300800 */
[----:B------:R-:W-:Y:S02]  /*bd80*/  ULDC.64 UR4, c[0x0][0xa20] ;  /* 0x0002880000047ab9 */ /* 0x000fe40000000a00 */
[----:B------:R-:W-:-:S04]  /*bd90*/  ISETP.NE.U32.AND P1, PT, RZ, UR4, PT ;  /* 0x00000004ff007c0c */ /* 0x000fc8000bf25070 */
[----:B------:R-:W-:Y:S02]  /*bda0*/  ISETP.NE.AND.EX P1, PT, RZ, UR5, PT, P1 ;  /* 0x00000005ff007c0c */ /* 0x000fe4000bf25310 */
[C---:B-1----:R-:W-:Y:S02]  /*bdb0*/  LOP3.LUT R2, R7.reuse, 0xff000000, RZ, 0xc0, !PT ;  /* 0xff00000007027812 */ /* 0x042fe400078ec0ff */
[C---:B------:R-:W-:Y:S02]  /*bdc0*/  LOP3.LUT R3, R7.reuse, 0xff0000, RZ, 0xc0, !PT ;  /* 0x00ff000007037812 */ /* 0x040fe400078ec0ff */
[----:B------:R-:W-:Y:S02]  /*bdd0*/  SHF.R.U32.HI R2, RZ, 0x8, R2 ;  /* 0x00000008ff027819 */ /* 0x000fe40000011602 */
[----:B------:R-:W-:Y:S01]  /*bde0*/  LOP3.LUT R16, R7, 0xffff, RZ, 0xc0, !PT ;  /* 0x0000ffff07107812 */ /* 0x000fe200078ec0ff */
[----:B-----5:R-:W-:Y:S01]  /*bdf0*/  IMAD.IADD R7, R8, 0x1, R0 ;  /* 0x0000000108077824 */ /* 0x020fe200078e0200 */
[----:B------:R-:W-:Y:S01]  /*be00*/  LEA.HI R2, R3, R2, RZ, 0x10 ;  /* 0x0000000203027211 */ /* 0x000fe200078f80ff */
[----:B------:R-:W-:-:S05]  /*be10*/  IMAD.MOV.U32 R3, RZ, RZ, R10 ;  /* 0x000000ffff037224 */ /* 0x000fca00078e000a */
[----:B------:R1:W-:Y:S04]  /*be20*/  STL [R1+0x10], R3 ;  /* 0x0000100301007387 */ /* 0x0003e80000100800 */
[----:B------:R1:W-:Y:S01]  /*be30*/  STL [R1+0x18], R7 ;  /* 0x0000180701007387 */ /* 0x0003e20000100800 */
[----:B------:R-:W-:Y:S05]  /*be40*/  @!P1 BRA `(.L_x_229) ;  /* 0x0000000000109947 */ /* 0x000fea0003800000 */
[----:B------:R-:W-:-:S04]  /*be50*/  IADD3 R6, P0, R17, UR4, RZ ;  /* 0x0000000411067c10 */ /* 0x000fc8000ff1e0ff */
[----:B-1----:R-:W-:-:S05]  /*be60*/  IADD3.X R7, R9, UR5, RZ, P0, !PT ;  /* 0x0000000509077c10 */ /* 0x002fca00087fe4ff */
[----:B------:R2:W5:Y:S01]  /*be70*/  LDG.E R6, desc[UR40][R6.64] ;  /* 0x0000002806067981 */ /* 0x000562000c1e1900 */
[----:B------:R-:W-:Y:S05]  /*be80*/  BRA `(.L_x_230) ;  /* 0x0000000000107947 */ /* 0x000fea0003800000 */
.L_x_229:
[----:B------:R-:W-:Y:S05]  /*be90*/  @!P0 BRA `(.L_x_230) ;  /* 0x00000000000c8947 */ /* 0x000fea0003800000 */
[----:B------:R-:W2:Y:S04]  /*bea0*/  LDG.E R6, desc[UR40][R4.64] ;  /* 0x0000002804067981 */ /* 0x000ea8000c1e1900 */
[----:B------:R-:W2:Y:S02]  /*beb0*/  LDG.E R4, desc[UR40][R4.64+0x4] ;  /* 0x0000042804047981 */ /* 0x000ea4000c1e1900 */
[----:B--2---:R-:W-:-:S07]  /*bec0*/  IMAD.IADD R6, R4, 0x1, -R6 ;  /* 0x0000000104067824 */ /* 0x004fce00078e0a06 */
.L_x_230:
[----:B-----5:R-:W-:Y:S01]  /*bed0*/  IADD3 R6, -R0, R6, RZ ;  /* 0x0000000600067210 */ /* 0x020fe20007ffe1ff */
[----:B------:R-:W-:Y:S01]  /*bee0*/  IMAD.MOV.U32 R4, RZ, RZ, RZ ;  /* 0x000000ffff047224 */ /* 0x000fe200078e00ff */
[----:B------:R-:W-:Y:S01]  /*bef0*/  LOP3.LUT R9, R2, 0xff, RZ, 0xc0, !PT ;  /* 0x000000ff02097812 */ /* 0x000fe200078ec0ff */
[----:B------:R-:W-:Y:S01]  /*bf00*/  BSSY B0, `(.L_x_231) ;  /* 0x000002a000007945 */ /* 0x000fe20003800000 */
[C---:B------:R-:W-:Y:S01]  /*bf10*/  ISETP.GE.AND P0, PT, R6.reuse, 0x1, PT ;  /* 0x000000010600780c */ /* 0x040fe20003f06270 */
[----:B------:R-:W-:Y:S01]  /*bf20*/  VIADD R0, R6, 0x7f ;  /* 0x0000007f06007836 */ /* 0x000fe20000000000 */
[----:B------:R3:W-:Y:S01]  /*bf30*/  STL [R1+0x34], R4 ;  /* 0x0000340401007387 */ /* 0x0007e20000100800 */
[----:B------:R-:W-:-:S03]  /*bf40*/  IMAD.MOV.U32 R10, RZ, RZ, R4 ;  /* 0x000000ffff0a7224 */ /* 0x000fc600078e0004 */
[----:B-1----:R-:W-:-:S04]  /*bf50*/  SHF.R.S32.HI R3, RZ, 0x1f, R0 ;  /* 0x0000001fff037819 */ /* 0x002fc80000011400 */
[----:B------:R-:W-:-:S04]  /*bf60*/  LEA.HI R3, R3, R0, RZ, 0x7 ;  /* 0x0000000003037211 */ /* 0x000fc800078f38ff */
[----:B------:R-:W-:-:S05]  /*bf70*/  SHF.R.S32.HI R8, RZ, 0x7, R3 ;  /* 0x00000007ff087819 */ /* 0x000fca0000011403 */
[----:B------:R3:W-:Y:S04]  /*bf80*/  STL [R1+0x40], R8 ;  /* 0x0000400801007387 */ /* 0x0007e80000100800 */
[----:B------:R3:W-:Y:S01]  /*bf90*/  STL [R1+0x58], R9 ;  /* 0x0000580901007387 */ /* 0x0007e20000100800 */
[----:B------:R-:W-:Y:S05]  /*bfa0*/  @!P0 BRA `(.L_x_232) ;  /* 0x00000000007c8947 */ /* 0x000fea0003800000 */
[----:B------:R-:W-:-:S04]  /*bfb0*/  SHF.R.U32.HI R0, RZ, 0x10, R2 ;  /* 0x00000010ff007819 */ /* 0x000fc80000011602 */
[----:B------:R-:W-:-:S13]  /*bfc0*/  ISETP.NE.AND P0, PT, R0, RZ, PT ;  /* 0x000000ff0000720c */ /* 0x000fda0003f05270 */
[----:B------:R-:W3:Y:S02]  /*bfd0*/  @!P0 LDC R0, c[0x0][0x9f0] ;  /* 0x00027c00ff008b82 */ /* 0x000ee40000000800 */
[----:B---3--:R-:W-:-:S04]  /*bfe0*/  IABS R4, R0 ;  /* 0x0000000000047213 */ /* 0x008fc80000000000 */
[----:B------:R-:W1:Y:S08]  /*bff0*/  I2F.RP R2, R4 ;  /* 0x0000000400027306 */ /* 0x000e700000209400 */
[----:B-1----:R-:W1:Y:S02]  /*c000*/  MUFU.RCP R2, R2 ;  /* 0x0000000200027308 */ /* 0x002e640000001000 */
[----:B-1----:R-:W-:-:S06]  /*c010*/  VIADD R2, R2, 0xffffffe ;  /* 0x0ffffffe02027836 */ /* 0x002fcc0000000000 */
[----:B------:R-:W1:Y:S02]  /*c020*/  F2I.FTZ.U32.TRUNC.NTZ R3, R2 ;  /* 0x0000000200037305 */ /* 0x000e64000021f000 */
[----:B-1----:R-:W-:-:S04]  /*c030*/  IMAD.MOV R2, RZ, RZ, -R3 ;  /* 0x000000ffff027224 */ /* 0x002fc800078e0a03 */
[----:B------:R-:W-:Y:S02]  /*c040*/  IMAD R5, R2, R4, RZ ;  /* 0x0000000402057224 */ /* 0x000fe400078e02ff */
[----:B------:R-:W-:-:S04]  /*c050*/  IMAD.MOV.U32 R2, RZ, RZ, RZ ;  /* 0x000000ffff027224 */ /* 0x000fc800078e00ff */
[----:B--2---:R-:W-:Y:S01]  /*c060*/  IMAD.HI.U32 R7, R3, R5, R2 ;  /* 0x0000000503077227 */ /* 0x004fe200078e0002 */
[----:B------:R-:W-:Y:S02]  /*c070*/  IABS R2, R0 ;  /* 0x0000000000027213 */ /* 0x000fe40000000000 */
[----:B------:R-:W-:-:S03]  /*c080*/  IADD3 R3, R0, -0x1, R8 ;  /* 0xffffffff00037810 */ /* 0x000fc60007ffe008 */
[----:B------:R-:W-:Y:S01]  /*c090*/  IMAD.MOV R2, RZ, RZ, -R2 ;  /* 0x000000ffff027224 */ /* 0x000fe200078e0a02 */
[----:B------:R-:W-:Y:S02]  /*c0a0*/  IABS R5, R3 ;  /* 0x0000000300057213 */ /* 0x000fe40000000000 */
[----:B------:R-:W-:Y:S01]  /*c0b0*/  LOP3.LUT R3, R3, R0, RZ, 0x3c, !PT ;  /* 0x0000000003037212 */ /* 0x000fe200078e3cff */
[----:B------:R-:W-:Y:S02]  /*c0c0*/  IMAD.MOV.U32 R6, RZ, RZ, R2 ;  /* 0x000000ffff067224 */ /* 0x000fe400078e0002 */
[----:B------:R-:W-:Y:S01]  /*c0d0*/  IMAD.HI.U32 R2, R7, R5, RZ ;  /* 0x0000000507027227 */ /* 0x000fe200078e00ff */
[----:B------:R-:W-:-:S03]  /*c0e0*/  ISETP.GE.AND P2, PT, R3, RZ, PT ;  /* 0x000000ff0300720c */ /* 0x000fc60003f46270 */
        /* <DEDUP_REMOVED lines=9> */
[----:B------:R-:W-:-:S05]  /*c180*/  IMAD.MOV.U32 R10, RZ, RZ, R2 ;  /* 0x000000ffff0a7224 */ /* 0x000fca00078e0002 */
[----:B------:R1:W-:Y:S02]  /*c190*/  STL [R1+0x34], R10 ;  /* 0x0000340a01007387 */ /* 0x0003e40000100800 */
.L_x_232:
[----:B------:R-:W-:Y:S05]  /*c1a0*/  BSYNC B0 ;  /* 0x0000000000007941 */ /* 0x000fea0003800000 */
.L_x_231:
[----:B------:R-:W-:Y:S01]  /*c1b0*/  IMAD.MOV.U32 R0, RZ, RZ, R10 ;  /* 0x000000ffff007224 */ /* 0x000fe200078e000a */
[----:B------:R-:W-:Y:S03]  /*c1c0*/  BSSY B7, `(.L_x_233) ;  /* 0x0000409000077945 */ /* 0x000fe60003800000 */
[----:B------:R-:W-:-:S05]  /*c1d0*/  IMAD R2, R9, R0, RZ ;  /* 0x0000000009027224 */ /* 0x000fca00078e02ff */
[----:B------:R-:W-:Y:S01]  /*c1e0*/  VIADDMNMX R0, R2, R0, R8, PT ;  /* 0x0000000002007246 */ /* 0x000fe20003800108 */
[----:B------:R4:W-:Y:S03]  /*c1f0*/  STL [R1+0x28], R2 ;  /* 0x0000280201007387 */ /* 0x0009e60000100800 */
[----:B------:R-:W-:Y:S01]  /*c200*/  ISETP.GT.AND P0, PT, R0, R2, PT ;  /* 0x000000020000720c */ /* 0x000fe20003f04270 */
[----:B------:R4:W-:-:S12]  /*c210*/  STL [R1+0x38], R0 ;  /* 0x0000380001007387 */ /* 0x0009d80000100800 */
[----:B----4-:R-:W-:Y:S05]  /*c220*/  @P0 BRA `(.L_x_234) ;  /* 0x0000000000480947 */ /* 0x010fea0003800000 */
[----:B------:R-:W4:Y:S02]  /*c230*/  S2R R0, SR_TID.X ;  /* 0x0000000000007919 */ /* 0x000f240000002100 */
[----:B----4-:R-:W-:-:S04]  /*c240*/  LOP3.LUT R0, R0, 0x7f, RZ, 0xc0, !PT ;  /* 0x0000007f00007812 */ /* 0x010fc800078ec0ff */
[----:B------:R-:W-:-:S13]  /*c250*/  ISETP.NE.AND P0, PT, R0, RZ, PT ;  /* 0x000000ff0000720c */ /* 0x000fda0003f05270 */
[----:B------:R-:W-:Y:S05]  /*c260*/  @P0 BRA `(.L_x_235) ;  /* 0x0000003c00f80947 */ /* 0x000fea0003800000 */
[----:B------:R-:W4:Y:S01]  /*c270*/  S2R R3, SR_LANEID ;  /* 0x0000000000037919 */ /* 0x000f220000000000 */
[----:B------:R-:W-:Y:S02]  /*c280*/  VOTEU.ANY UR4, UPT, PT ;  /* 0x0000000000047886 */ /* 0x000fe400038e0100 */
[----:B------:R-:W4:Y:S08]  /*c290*/  FLO.U32 R0, UR4 ;  /* 0x0000000400007d00 */ /* 0x000f3000080e0000 */
[----:B------:R-:W5:Y:S01]  /*c2a0*/  POPC R5, UR4 ;  /* 0x0000000400057d09 */ /* 0x000f620008000000 */
[----:B----4-:R-:W-:-:S02]  /*c2b0*/  ISETP.EQ.U32.AND P0, PT, R0, R3, PT ;  /* 0x000000030000720c */ /* 0x010fc40003f02070 */
[----:B------:R-:W5:Y:S11]  /*c2c0*/  LDC.64 R2, c[0x0][0xc60] ;  /* 0x00031800ff027b82 */ /* 0x000f760000000a00 */
[----:B-----5:R-:W4:Y:S01]  /*c2d0*/  @P0 ATOMG.E.ADD.STRONG.GPU PT, R3, desc[UR40][R2.64], R5 ;  /* 0x00000005020309a8 */ /* 0x020f2200081ee1e8 */
[----:B---3--:R-:W3:Y:S02]  /*c2e0*/  S2R R4, SR_LTMASK ;  /* 0x0000000000047919 */ /* 0x008ee40000003900 */
[----:B---3--:R-:W-:-:S04]  /*c2f0*/  LOP3.LUT R4, R4, UR4, RZ, 0xc0, !PT ;  /* 0x0000000404047c12 */ /* 0x008fc8000f8ec0ff */
[----:B--2---:R-:W2:Y:S01]  /*c300*/  POPC R7, R4 ;  /* 0x0000000400077309 */ /* 0x004ea20000000000 */
[----:B----4-:R-:W2:Y:S02]  /*c310*/  SHFL.IDX PT, R0, R3, R0, 0x1f ;  /* 0x00001f0003007589 */ /* 0x010ea400000e0000 */
[----:B--2---:R-:W-:-:S05]  /*c320*/  IADD3 R0, R0, UR36, R7 ;  /* 0x0000002400007c10 */ /* 0x004fca000fffe007 */
[----:B------:R4:W-:Y:S01]  /*c330*/  STL [R1], R0 ;  /* 0x0000000001007387 */ /* 0x0009e20000100800 */
[----:B------:R-:W-:Y:S05]  /*c340*/  BRA `(.L_x_235) ;  /* 0x0000003c00c07947 */ /* 0x000fea0003800000 */
.L_x_234:
[----:B------:R-:W-:Y:S01]  /*c350*/  VIADD R0, R18, 0x1c400 ;  /* 0x0001c40012007836 */ /* 0x000fe20000000000 */
[----:B------:R-:W-:Y:S04]  /*c360*/  BSSY B6, `(.L_x_236) ;  /* 0x0000013000067945 */ /* 0x000fe80003800000 */
[----:B------:R-:W-:-:S13]  /*c370*/  LOP3.LUT P0, RZ, R0, 0x3ff, RZ, 0xc0, !PT ;  /* 0x000003ff00ff7812 */ /* 0x000fda000780c0ff */
[----:B------:R-:W-:Y:S05]  /*c380*/  @!P0 BRA `(.L_x_237) ;  /* 0x0000000000408947 */ /* 0x000fea0003800000 */
[----:B------:R-:W-:Y:S01]  /*c390*/  MOV R2, 0x0 ;  /* 0x0000000000027802 */ /* 0x000fe20000000f00 */
[----:B------:R-:W-:Y:S01]  /*c3a0*/  ULDC.64 UR6, c[0x4][0xb8] ;  /* 0x01002e0000067ab9 */ /* 0x000fe20000000a00 */
[----:B------:R-:W-:Y:S01]  /*c3b0*/  ULDC.64 UR8, c[0x4][0xc0] ;  /* 0x0100300000087ab9 */ /* 0x000fe20000000a00 */
[----:B------:R-:W-:Y:S01]  /*c3c0*/  ULDC.64 UR4, c[0x4][0x8] ;  /* 0x0100020000047ab9 */ /* 0x000fe20000000a00 */
[----:B---3--:R-:W-:Y:S01]  /*c3d0*/  MOV R4, UR6 ;  /* 0x0000000600047c02 */ /* 0x008fe20008000f00 */
[----:B------:R-:W-:Y:S01]  /*c3e0*/  IMAD.U32 R5, RZ, RZ, UR7 ;  /* 0x00000007ff057e24 */ /* 0x000fe2000f8e00ff */
[----:B------:R-:W3:Y:S01]  /*c3f0*/  LDC.64 R2, c[0x4][R2] ;  /* 0x0100000002027b82 */ /* 0x000ee20000000a00 */
[----:B------:R-:W-:Y:S02]  /*c400*/  IMAD.U32 R6, RZ, RZ, UR8 ;  /* 0x00000008ff067e24 */ /* 0x000fe4000f8e00ff */
[----:B--2---:R-:W-:Y:S02]  /*c410*/  IMAD.U32 R7, RZ, RZ, UR9 ;  /* 0x00000009ff077e24 */ /* 0x004fe4000f8e00ff */
[----:B-1----:R-:W-:-:S02]  /*c420*/  IMAD.U32 R10, RZ, RZ, UR4 ;  /* 0x00000004ff0a7e24 */ /* 0x002fc4000f8e00ff */
[----:B0-----:R-:W-:Y:S02]  /*c430*/  IMAD.U32 R11, RZ, RZ, UR5 ;  /* 0x00000005ff0b7e24 */ /* 0x001fe4000f8e00ff */
[----:B------:R-:W-:Y:S02]  /*c440*/  IMAD.MOV.U32 R8, RZ, RZ, 0x70 ;  /* 0x00000070ff087424 */ /* 0x000fe400078e00ff */
[----:B------:R-:W-:Y:S02]  /*c450*/  IMAD.MOV.U32 R12, RZ, RZ, 0x1 ;  /* 0x00000001ff0c7424 */ /* 0x000fe400078e00ff */
[----:B------:R-:W-:-:S07]  /*c460*/  IMAD.MOV.U32 R13, RZ, RZ, RZ ;  /* 0x000000ffff0d7224 */ /* 0x000fce00078e00ff */
[----:B------:R-:W-:-:S07]  /*c470*/  LEPC R20, `(.L_x_237) ;  /* 0x000000001014794e */ /* 0x000fce0000000000 */
[----:B---3--:R-:W-:Y:S05]  /*c480*/  CALL.ABS.NOINC R2 ;  /* 0x0000000002007343 */ /* 0x008fea0003c00000 */
.L_x_237:
[----:B------:R-:W-:Y:S05]  /*c490*/  BSYNC B6 ;  /* 0x0000000000067941 */ /* 0x000fea0003800000 */
.L_x_236:
        /* <DEDUP_REMOVED lines=8> */
[----:B------:R4:W4:Y:S01]  /*c520*/  LDC.64 R2, c[0x4][R0] ;  /* 0x0100000000027b82 */ /* 0x0009220000000a00 */
[----:B---3--:R-:W-:Y:S01]  /*c530*/  IMAD.U32 R4, RZ, RZ, UR6 ;  /* 0x00000006ff047e24 */ /* 0x008fe2000f8e00ff */
[----:B------:R-:W-:Y:S01]  /*c540*/  MOV R8, 0x70 ;  /* 0x0000007000087802 */ /* 0x000fe20000000f00 */
[----:B------:R-:W-:Y:S02]  /*c550*/  IMAD.U32 R5, RZ, RZ, UR7 ;  /* 0x00000007ff057e24 */ /* 0x000fe4000f8e00ff */
[----:B------:R-:W-:Y:S02]  /*c560*/  IMAD.U32 R6, RZ, RZ, UR8 ;  /* 0x00000008ff067e24 */ /* 0x000fe4000f8e00ff */
[----:B--2---:R-:W-:-:S02]  /*c570*/  IMAD.U32 R7, RZ, RZ, UR9 ;  /* 0x00000009ff077e24 */ /* 0x004fc4000f8e00ff */
[----:B-1----:R-:W-:Y:S02]  /*c580*/  IMAD.U32 R10, RZ, RZ, UR4 ;  /* 0x00000004ff0a7e24 */ /* 0x002fe4000f8e00ff */
[----:B0-----:R-:W-:Y:S02]  /*c590*/  IMAD.U32 R11, RZ, RZ, UR5 ;  /* 0x00000005ff0b7e24 */ /* 0x001fe4000f8e00ff */
[----:B------:R-:W-:Y:S02]  /*c5a0*/  IMAD.MOV.U32 R12, RZ, RZ, 0x1 ;  /* 0x00000001ff0c7424 */ /* 0x000fe400078e00ff */
[----:B------:R-:W-:-:S07]  /*c5b0*/  IMAD.MOV.U32 R13, RZ, RZ, RZ ;  /* 0x000000ffff0d7224 */ /* 0x000fce00078e00ff */
[----:B------:R-:W-:-:S07]  /*c5c0*/  LEPC R20, `(.L_x_240) ;  /* 0x000000001014794e */ /* 0x000fce0000000000 */
[----:B----4-:R-:W-:Y:S05]  /*c5d0*/  CALL.ABS.NOINC R2 ;  /* 0x0000000002007343 */ /* 0x010fea0003c00000 */
.L_x_240:
[----:B------:R-:W-:Y:S01]  /*c5e0*/  MOV R2, 0x0 ;  /* 0x0000000000027802 */ /* 0x000fe20000000f00 */
[----:B------:R-:W-:Y:S01]  /*c5f0*/  ULDC.64 UR6, c[0x4][0xb8] ;  /* 0x01002e0000067ab9 */ /* 0x000fe20000000a00 */
[----:B------:R-:W-:Y:S01]  /*c600*/  ULDC.64 UR8, c[0x4][0xc0] ;  /* 0x0100300000087ab9 */ /* 0x000fe20000000a00 */
[----:B------:R-:W-:Y:S01]  /*c610*/  ULDC.64 UR4, c[0x4][0x18] ;  /* 0x0100060000047ab9 */ /* 0x000fe20000000a00 */
[----:B------:R-:W-:Y:S02]  /*c620*/  IMAD.U32 R4, RZ, RZ, UR6 ;  /* 0x00000006ff047e24 */ /* 0x000fe4000f8e00ff */
[----:B------:R-:W0:Y:S01]  /*c630*/  LDC.64 R2, c[0x4][R2] ;  /* 0x0100000002027b82 */ /* 0x000e220000000a00 */
[----:B------:R-:W-:Y:S02]  /*c640*/  IMAD.U32 R5, RZ, RZ, UR7 ;  /* 0x00000007ff057e24 */ /* 0x000fe4000f8e00ff */
[----:B------:R-:W-:Y:S02]  /*c650*/  IMAD.U32 R6, RZ, RZ, UR8 ;  /* 0x00000008ff067e24 */ /* 0x000fe4000f8e00ff */
[----:B------:R-:W-:-:S02]  /*c660*/  IMAD.U32 R7, RZ, RZ, UR9 ;  /* 0x00000009ff077e24 */ /* 0x000fc4000f8e00ff */
[----:B------:R-:W-:Y:S02]  /*c670*/  IMAD.U32 R10, RZ, RZ, UR4 ;  /* 0x00000004ff0a7e24 */ /* 0x000fe4000f8e00ff */
[----:B------:R-:W-:Y:S02]  /*c680*/  IMAD.U32 R11, RZ, RZ, UR5 ;  /* 0x00000005ff0b7e24 */ /* 0x000fe4000f8e00ff */
[----:B------:R-:W-:Y:S02]  /*c690*/  IMAD.MOV.U32 R8, RZ, RZ, 0x70 ;  /* 0x00000070ff087424 */ /* 0x000fe400078e00ff */
[----:B------:R-:W-:Y:S02]  /*c6a0*/  IMAD.MOV.U32 R12, RZ, RZ, 0x1 ;  /* 0x00000001ff0c7424 */ /* 0x000fe400078e00ff */
[----:B------:R-:W-:-:S07]  /*c6b0*/  IMAD.MOV.U32 R13, RZ, RZ, RZ ;  /* 0x000000ffff0d7224 */ /* 0x000fce00078e00ff */
[----:B------:R-:W-:-:S07]  /*c6c0*/  LEPC R20, `(.L_x_239) ;  /* 0x000000001014794e */ /* 0x000fce0000000000 */
[----:B0-----:R-:W-:Y:S05]  /*c6d0*/  CALL.ABS.NOINC R2 ;  /* 0x0000000002007343 */ /* 0x001fea0003c00000 */
.L_x_239:
[----:B------:R-:W-:Y:S05]  /*c6e0*/  BSYNC B6 ;  /* 0x0000000000067941 */ /* 0x000fea0003800000 */
.L_x_238:
[----:B---3--:R-:W3:Y:S01]  /*c6f0*/  LDL.LU R4, [R1+0x1c] ;  /* 0x00001c0001047983 */ /* 0x008ee20000300800 */
[----:B------:R-:W-:-:S03]  /*c700*/  ULDC.64 UR4, c[0x0][0x9f8] ;  /* 0x00027e0000047ab9 */ /* 0x000fc60000000a00 */
[----:B--2---:R-:W2:Y:S01]  /*c710*/  LDL R7, [R1+0x10] ;  /* 0x0000100001077983 */ /* 0x004ea20000100800 */
[----:B------:R-:W-:-:S03]  /*c720*/  ISETP.NE.U32.AND P0, PT, RZ, UR4, PT ;  /* 0x00000004ff007c0c */ /* 0x000fc6000bf05070 */
[----:B------:R-:W4:Y:S01]  /*c730*/  LDL R0, [R1+0x38] ;  /* 0x0000380001007983 */ /* 0x000f220000100800 */
[----:B------:R-:W-:-:S13]  /*c740*/  ISETP.NE.AND.EX P0, PT, RZ, UR5, PT, P0 ;  /* 0x00000005ff007c0c */ /* 0x000fda000bf05300 */
[----:B------:R-:W-:-:S04]  /*c750*/  @P0 IADD3 R2, P1, R17, UR4, RZ ;  /* 0x0000000411020c10 */ /* 0x000fc8000ff3e0ff */
[----:B---3--:R-:W-:Y:S01]  /*c760*/  @P0 IADD3.X R3, R4, UR5, RZ, P1, !PT ;  /* 0x0000000504030c10 */ /* 0x008fe20008ffe4ff */
[----:B------:R-:W-:-:S04]  /*c770*/  ULDC.64 UR4, c[0x0][0xa08] ;  /* 0x0002820000047ab9 */ /* 0x000fc80000000a00 */
[----:B--2---:R2:W3:Y:S02]  /*c780*/  @P0 LDG.E R7, desc[UR40][R2.64] ;  /* 0x0000002802070981 */ /* 0x0044e4000c1e1900 */
[----:B--2---:R-:W2:Y:S01]  /*c790*/  LDC.64 R2, c[0x0][0x418] ;  /* 0x00010600ff027b82 */ /* 0x004ea20000000a00 */
[----:B----4-:R-:W-:Y:S01]  /*c7a0*/  VIADD R0, R0, 0xffffffff ;  /* 0xffffffff00007836 */ /* 0x010fe20000000000 */
[----:B---3--:R-:W-:Y:S01]  /*c7b0*/  SHF.R.S32.HI R8, RZ, 0x1f, R7 ;  /* 0x0000001fff087819 */ /* 0x008fe20000011407 */
[----:B------:R3:W-:Y:S04]  /*c7c0*/  @P0 STL [R1+0x10], R7 ;  /* 0x0000100701000387 */ /* 0x0007e80000100800 */
[----:B------:R3:W-:Y:S01]  /*c7d0*/  STL [R1+0x1c], R8 ;  /* 0x00001c0801007387 */ /* 0x0007e20000100800 */
[----:B--2---:R-:W-:Y:S01]  /*c7e0*/  LOP3.LUT P0, RZ, R2, UR4, RZ, 0xfc, !PT ;  /* 0x0000000402ff7c12 */ /* 0x004fe2000f80fcff */
[----:B------:R-:W-:-:S03]  /*c7f0*/  UMOV UR4, 0xffffffff ;  /* 0xffffffff00047882 */ /* 0x000fc60000000000 */
[----:B------:R-:W-:-:S04]  /*c800*/  LOP3.LUT P0, RZ, R3, UR5, RZ, 0xfc, P0 ;  /* 0x0000000503ff7c12 */ /* 0x000fc8000800fcff */
[----:B------:R-:W-:Y:S01]  /*c810*/  SEL R17, R7, RZ, !P0 ;  /* 0x000000ff07117207 */ /* 0x000fe20004000000 */
[----:B---3--:R-:W-:Y:S08]  /*c820*/  BRA.DIV UR4, `(.L_x_241) ;  /* 0x0000004e04487947 */ /* 0x008ff0000b800000 */
[----:B------:R-:W2:Y:S02]  /*c830*/  S2R R4, SR_TID.X ;  /* 0x0000000000047919 */ /* 0x000ea40000002100 */
[----:B--2---:R-:W-:-:S04]  /*c840*/  SHF.R.U32.HI R4, RZ, 0x5, R4 ;  /* 0x00000005ff047819 */ /* 0x004fc80000011604 */
[----:B------:R-:W-:-:S05]  /*c850*/  LOP3.LUT R4, R4, 0x3, RZ, 0xc0, !PT ;  /* 0x0000000304047812 */ /* 0x000fca00078ec0ff */
[----:B------:R2:W3:Y:S02]  /*c860*/  SHFL.IDX PT, R14, R4, RZ, 0x1f ;  /* 0x00001fff040e7589 */ /* 0x0004e400000e0000 */
.L_x_345:
[----:B------:R-:W-:Y:S01]  /*c870*/  PLOP3.LUT P1, PT, PT, PT, PT, 0x8, 0x0 ;  /* 0x000000000000781c */ /* 0x000fe20003f2e170 */
[----:B------:R4:W-:Y:S01]  /*c880*/  STL [R1+0x8], R0 ;  /* 0x0000080001007387 */ /* 0x0009e20000100800 */
[----:B---3--:R-:W-:Y:S02]  /*c890*/  ISETP.NE.AND P0, PT, R14, RZ, PT ;  /* 0x000000ff0e00720c */ /* 0x008fe40003f05270 */
[----:B--2---:R-:W-:-:S05]  /*c8a0*/  P2R R4, PR, RZ, 0x2 ;  /* 0x00000002ff047803 */ /* 0x004fca0000000000 */
[----:B------:R4:W-:Y:S06]  /*c8b0*/  STL [R1+0x20], R4 ;  /* 0x0000200401007387 */ /* 0x0009ec0000100800 */
[----:B------:R-:W-:Y:S05]  /*c8c0*/  @P0 BRA `(.L_x_242) ;  /* 0x0000000400300947 */ /* 0x000fea0003800000 */
[----:B------:R-:W-:-:S03]  /*c8d0*/  UMOV UR4, 0xffffffff ;  /* 0xffffffff00047882 */ /* 0x000fc60000000000 */
[----:B------:R-:W-:Y:S05]  /*c8e0*/  BRA.DIV UR4, `(.L_x_243) ;  /* 0x0000004e044c7947 */ /* 0x000fea000b800000 */
[----:B------:R-:W-:-:S13]  /*c8f0*/  ELECT P6, URZ, PT ;  /* 0x00000000003f782f */ /* 0x000fda00038c0000 */
.L_x_348:
[----:B------:R-:W-:Y:S05]  /*c900*/  @!P6 BRA `(.L_x_242) ;  /* 0x000000040020e947 */ /* 0x000fea0003800000 */
[----:B------:R-:W-:-:S04]  /*c910*/  ISETP.NE.U32.AND P0, PT, R2, RZ, PT ;  /* 0x000000ff0200720c */ /* 0x000fc80003f05070 */
[----:B------:R-:W-:-:S13]  /*c920*/  ISETP.NE.AND.EX P0, PT, R3, RZ, PT, P0 ;  /* 0x000000ff0300720c */ /* 0x000fda0003f05300 */
[----:B------:R-:W-:Y:S05]  /*c930*/  @!P0 BRA `(.L_x_244) ;  /* 0x0000000000508947 */ /* 0x000fea0003800000 */
[----:B------:R-:W2:Y:S01]  /*c940*/  LDC R6, c[0x0][0x43c] ;  /* 0x00010f00ff067b82 */ /* 0x000ea20000000800 */
[----:B------:R-:W-:Y:S01]  /*c950*/  IMAD.MOV.U32 R9, RZ, RZ, R0 ;  /* 0x000000ffff097224 */ /* 0x000fe200078e0000 */
[----:B------:R-:W-:-:S03]  /*c960*/  ULDC.64 UR4, c[0x0][0x428] ;  /* 0x00010a0000047ab9 */ /* 0x000fc60000000a00 */
[----:B----4-:R-:W-:Y:S01]  /*c970*/  IMAD.MOV.U32 R0, RZ, RZ, R9 ;  /* 0x000000ffff007224 */ /* 0x010fe200078e0009 */
[----:B--2---:R-:W-:-:S13]  /*c980*/  ISETP.NE.AND P0, PT, R6, 0x1, PT ;  /* 0x000000010600780c */ /* 0x004fda0003f05270 */
[----:B------:R-:W2:Y:S02]  /*c990*/  @P0 LDC.64 R4, c[0x0][0x440] ;  /* 0x00011000ff040b82 */ /* 0x000ea40000000a00 */
[----:B--2---:R-:W-:-:S05]  /*c9a0*/  @P0 IMAD.HI.U32 R4, R9, R4, RZ ;  /* 0x0000000409040227 */ /* 0x004fca00078e00ff */
[----:B------:R-:W-:-:S04]  /*c9b0*/  @P0 SHF.R.U32.HI R0, RZ, R5, R4 ;  /* 0x00000005ff000219 */ /* 0x000fc80000011604 */
[--C-:B------:R-:W-:Y:S01]  /*c9c0*/  SHF.R.S32.HI R5, RZ, 0x1f, R0.reuse ;  /* 0x0000001fff057819 */ /* 0x100fe20000011400 */
[----:B------:R-:W-:-:S04]  /*c9d0*/  IMAD.MOV R4, RZ, RZ, -R0 ;  /* 0x000000ffff047224 */ /* 0x000fc800078e0a00 */
[----:B------:R-:W-:Y:S01]  /*c9e0*/  IMAD R9, R6, R4, R9 ;  /* 0x0000000406097224 */ /* 0x000fe200078e0209 */
[----:B------:R-:W-:Y:S01]  /*c9f0*/  MOV R4, R0 ;  /* 0x0000000000047202 */ /* 0x000fe20000000f00 */
[----:B------:R-:W-:-:S03]  /*ca00*/  IMAD R6, R8, UR4, RZ ;  /* 0x0000000408067c24 */ /* 0x000fc6000f8e02ff */
[----:B------:R2:W-:Y:S01]  /*ca10*/  STL [R1+0x8], R9 ;  /* 0x0000080901007387 */ /* 0x0005e20000100800 */
[----:B------:R-:W-:-:S04]  /*ca20*/  IMAD.WIDE.U32 R4, R7, UR4, R4 ;  /* 0x0000000407047c25 */ /* 0x000fc8000f8e0004 */
[----:B------:R-:W-:Y:S01]  /*ca30*/  IMAD R0, R7, UR5, R6 ;  /* 0x0000000507007c24 */ /* 0x000fe2000f8e0206 */
[----:B------:R-:W-:-:S03]  /*ca40*/  LEA R2, P0, R4, R2, 0x2 ;  /* 0x0000000204027211 */ /* 0x000fc600078010ff */
[----:B------:R-:W-:-:S05]  /*ca50*/  IMAD.IADD R0, R5, 0x1, R0 ;  /* 0x0000000105007824 */ /* 0x000fca00078e0200 */
[----:B------:R-:W-:-:S05]  /*ca60*/  LEA.HI.X R3, R4, R3, R0, 0x2, P0 ;  /* 0x0000000304037211 */ /* 0x000fca00000f1400 */
[----:B------:R2:W5:Y:S02]  /*ca70*/  LDG.E R17, desc[UR40][R2.64] ;  /* 0x0000002802117981 */ /* 0x000564000c1e1900 */
.L_x_244:
[----:B--2---:R-:W2:Y:S01]  /*ca80*/  LDL R2, [R1+0x14] ;  /* 0x0000140001027983 */ /* 0x004ea20000100800 */
[----:B----4-:R-:W-:Y:S01]  /*ca90*/  IMAD R0, R19, 0x8, R18 ;  /* 0x0000000813007824 */ /* 0x010fe200078e0212 */
[----:B--2---:R-:W-:-:S04]  /*caa0*/  SHF.L.U32 R2, R2, 0x1f, RZ ;  /* 0x0000001f02027819 */ /* 0x004fc800000006ff */
[----:B------:R-:W2:Y:S02]  /*cab0*/  SYNCS.PHASECHK.TRANS64.TRYWAIT P0, [R0+URZ+0x34840], R2 ;  /* 0x03484002000075a7 */ /* 0x000ea4000800017f */
[----:B--2---:R-:W-:Y:S05]  /*cac0*/  @!P0 BRA `(.L_x_245) ;  /* 0x0000004800f48947 */ /* 0x004fea0003800000 */
.L_x_349:
[----:B------:R-:W3:Y:S02]  /*cad0*/  S2R R3, SR_TID.X ;  /* 0x0000000000037919 */ /* 0x000ee40000002100 */
[----:B---3--:R-:W-:-:S04]  /*cae0*/  LOP3.LUT R3, R3, 0x7f, RZ, 0xc0, !PT ;  /* 0x0000007f03037812 */ /* 0x008fc800078ec0ff */
[----:B------:R-:W-:-:S13]  /*caf0*/  ISETP.NE.AND P0, PT, R3, RZ, PT ;  /* 0x000000ff0300720c */ /* 0x000fda0003f05270 */
[----:B------:R-:W-:Y:S05]  /*cb00*/  @P0 BRA `(.L_x_246) ;  /* 0x00000000001c0947 */ /* 0x000fea0003800000 */
[----:B------:R-:W3:Y:S01]  /*cb10*/  S2R R3, SR_TID.X ;  /* 0x0000000000037919 */ /* 0x000ee20000002100 */
[----:B--2---:R-:W-:-:S04]  /*cb20*/  IMAD.MOV.U32 R2, RZ, RZ, 0xc000 ;  /* 0x0000c000ff027424 */ /* 0x004fc800078e00ff */
[----:B------:R4:W-:Y:S01]  /*cb30*/  SYNCS.ARRIVE.TRANS64 RZ, [R0+URZ+0x34830], R2 ;  /* 0x0348300200ff79a7 */ /* 0x0009e2000800003f */
[----:B---3--:R-:W-:-:S04]  /*cb40*/  LOP3.LUT R3, R3, 0x1f, RZ, 0xc0, !PT ;  /* 0x0000001f03037812 */ /* 0x008fc800078ec0ff */
[----:B------:R-:W-:-:S13]  /*cb50*/  ISETP.NE.AND P0, PT, R3, RZ, PT ;  /* 0x000000ff0300720c */ /* 0x000fda0003f05270 */
[----:B----4-:R-:W-:Y:S05]  /*cb60*/  @!P0 BRA `(.L_x_246) ;  /* 0x0000000000048947 */ /* 0x010fea0003800000 */
[----:B------:R-:W-:Y:S01]  /*cb70*/  BPT.TRAP 0x1 ;  /* 0x000000040000795c */ /* 0x000fe20000300000 */
.L_x_246:
[----:B------:R-:W3:Y:S04]  /*cb80*/  LDL R3, [R1+0x8] ;  /* 0x0000080001037983 */ /* 0x000ee80000100800 */
[----:B--2---:R-:W2:Y:S01]  /*cb90*/  LDL R2, [R1+0x18] ;  /* 0x0000180001027983 */ /* 0x004ea20000100800 */
[----:B------:R-:W-:Y:S01]  /*cba0*/  R2UR UR9, R0 ;  /* 0x00000000000972ca */ /* 0x000fe200000e0000 */
[----:B------:R-:W-:Y:S01]  /*cbb0*/  IMAD R0, R19, 0xc000, R18 ;  /* 0x0000c00013007824 */ /* 0x000fe200078e0212 */
[----:B------:R-:W-:Y:S01]  /*cbc0*/  UIADD3 UR4, UP0, UR38, 0x370, URZ ;  /* 0x0000037026047890 */ /* 0x000fe2000ff1e03f */
[----:B------:R-:W-:Y:S01]  /*cbd0*/  R2UR UR12, R16 ;  /* 0x00000000100c72ca */ /* 0x000fe200000e0000 */
[----:B------:R-:W-:Y:S01]  /*cbe0*/  UMOV UR10, URZ ;  /* 0x0000003f000a7c82 */ /* 0x000fe20008000000 */
[----:B-----5:R-:W-:Y:S01]  /*cbf0*/  R2UR UR13, R17 ;  /* 0x00000000110d72ca */ /* 0x020fe200000e0000 */
[----:B------:R-:W-:Y:S01]  /*cc00*/  UMOV UR6, 0x0 ;  /* 0x0000000000067882 */ /* 0x000fe20000000000 */
[----:B------:R-:W-:Y:S01]  /*cc10*/  R2UR UR8, R0 ;  /* 0x00000000000872ca */ /* 0x000fe200000e0000 */
[----:B------:R-:W-:Y:S01]  /*cc20*/  UMOV UR7, 0x14f00000 ;  /* 0x14f0000000077882 */ /* 0x000fe20000000000 */
[----:B------:R-:W-:Y:S01]  /*cc30*/  PLOP3.LUT P0, PT, PT, PT, PT, 0x80, 0x0 ;  /* 0x000000000000781c */ /* 0x000fe20003f0f070 */
[----:B------:R-:W-:-:S03]  /*cc40*/  UMOV UR16, 0x40 ;  /* 0x0000004000107882 */ /* 0x000fc60000000000 */
[----:B------:R-:W-:Y:S01]  /*cc50*/  UIADD3 UR9, UR9, 0x34830, URZ ;  /* 0x0003483009097890 */ /* 0x000fe2000fffe03f */
[----:B------:R-:W-:-:S05]  /*cc60*/  P2R R0, PR, RZ, 0x1 ;  /* 0x00000001ff007803 */ /* 0x000fca0000000000 */
[----:B------:R4:W-:Y:S01]  /*cc70*/  STL [R1+0x20], R0 ;  /* 0x0000200001007387 */ /* 0x0009e20000100800 */
[----:B------:R-:W-:Y:S02]  /*cc80*/  UIADD3 UR14, UR8, 0x1c400, URZ ;  /* 0x0001c400080e7890 */ /* 0x000fe4000fffe03f */
[----:B------:R-:W-:Y:S02]  /*cc90*/  UIADD3 UR15, UR8, 0x20400, URZ ;  /* 0x00020400080f7890 */ /* 0x000fe4000fffe03f */
[----:B------:R-:W-:-:S03]  /*cca0*/  UIADD3 UR17, UR8, 0x24400, URZ ;  /* 0x0002440008117890 */ /* 0x000fc6000fffe03f */
[----:B------:R-:W-:Y:S01]  /*ccb0*/  UMOV UR8, UR14 ;  /* 0x0000000e00087c82 */ /* 0x000fe20008000000 */
[----:B------:R-:W-:Y:S01]  /*ccc0*/  UMOV UR14, 0x80 ;  /* 0x00000080000e7882 */ /* 0x000fe20000000000 */
[----:B---3--:R-:W-:Y:S02]  /*ccd0*/  R2UR UR11, R3 ;  /* 0x00000000030b72ca */ /* 0x008fe400000e0000 */
[----:B--2---:R-:W-:-:S13]  /*cce0*/  R2UR UR5, R2 ;  /* 0x00000000020572ca */ /* 0x004fda00000e0000 */
[----:B------:R-:W-:Y:S02]  /*ccf0*/  ULEA UR11, UR11, UR5, 0x7 ;  /* 0x000000050b0b7291 */ /* 0x000fe4000f8e383f */
[----:B------:R-:W-:-:S09]  /*cd00*/  UIADD3.X UR5, URZ, UR39, URZ, UP0, !UPT ;  /* 0x000000273f057290 */ /* 0x000fd200087fe43f */
[----:B------:R2:W-:Y:S02]  /*cd10*/  UTMALDG.4D [UR8], [UR4], desc[UR6] ;  /* 0x00000608040075b4 */ /* 0x0005e40008019000 */
[----:B--2---:R-:W-:Y:S01]  /*cd20*/  UMOV UR8, UR15 ;  /* 0x0000000f00087c82 */ /* 0x004fe20008000000 */
[----:B------:R-:W-:Y:S02]  /*cd30*/  UMOV UR10, UR16 ;  /* 0x00000010000a7c82 */ /* 0x000fe40008000000 */
[----:B------:R2:W-:Y:S02]  /*cd40*/  UTMALDG.4D [UR8], [UR4], desc[UR6] ;  /* 0x00000608040075b4 */ /* 0x0005e40008019000 */
[----:B--2---:R-:W-:Y:S01]  /*cd50*/  UMOV UR8, UR17 ;  /* 0x0000001100087c82 */ /* 0x004fe20008000000 */
[----:B------:R-:W-:Y:S02]  /*cd60*/  UMOV UR10, UR14 ;  /* 0x0000000e000a7c82 */ /* 0x000fe40008000000 */
[----:B------:R4:W-:Y:S02]  /*cd70*/  UTMALDG.4D [UR8], [UR4], desc[UR6] ;  /* 0x00000608040075b4 */ /* 0x0009e40008019000 */
[----:B----4-:R-:W-:Y:S01]  /*cd80*/  NOP ;  /* 0x0000000000007918 */ /* 0x010fe20000000000 */
.L_x_242:
[----:B------:R-:W2:Y:S04]  /*cd90*/  LDL.LU R3, [R1+0x30] ;  /* 0x0000300001037983 */ /* 0x000ea80000300800 */
[----:B------:R-:W3:Y:S04]  /*cda0*/  LDL.LU R5, [R1+0x2c] ;  /* 0x00002c0001057983 */ /* 0x000ee80000300800 */
[----:B----4-:R-:W4:Y:S01]  /*cdb0*/  LDL.LU R4, [R1+0x3c] ;  /* 0x00003c0001047983 */ /* 0x010f220000300800 */
[----:B------:R-:W-:Y:S05]  /*cdc0*/  WARPSYNC.ALL ;  /* 0x0000000000007948 */ /* 0x000fea0003800000 */
[----:B------:R-:W-:Y:S01]  /*cdd0*/  ULDC.64 UR6, c[0x0][0xa00] ;  /* 0x0002800000067ab9 */ /* 0x000fe20000000a00 */
[----:B------:R-:W-:Y:S01]  /*cde0*/  ULDC.64 UR4, c[0x0][0x298] ;  /* 0x0000a60000047ab9 */ /* 0x000fe20000000a00 */
[----:B------:R-:W-:Y:S01]  /*cdf0*/  BAR.SYNC.DEFER_BLOCKING 0x8, 0x180 ;  /* 0x0206000000007b1d */ /* 0x000fe20000010000 */
[----:B------:R-:W-:Y:S01]  /*ce00*/  ISETP.NE.U32.AND P0, PT, RZ, UR6, PT ;  /* 0x00000006ff007c0c */ /* 0x000fe2000bf05070 */
[----:B------:R-:W-:-:S03]  /*ce10*/  VIADD R2, R18, 0x10400 ;  /* 0x0001040012027836 */ /* 0x000fc60000000000 */
[----:B------:R-:W-:Y:S01]  /*ce20*/  ISETP.NE.AND.EX P0, PT, RZ, UR7, PT, P0 ;  /* 0x00000007ff007c0c */ /* 0x000fe2000bf05300 */
[----:B------:R-:W-:Y:S01]  /*ce30*/  BSSY B6, `(.L_x_247) ;  /* 0x000001e000067945 */ /* 0x000fe20003800000 */
[----:B------:R-:W-:Y:S02]  /*ce40*/  LOP3.LUT P1, RZ, R2, 0x3ff, RZ, 0xc0, !PT ;  /* 0x000003ff02ff7812 */ /* 0x000fe4000782c0ff */
[----:B--2---:R-:W-:Y:S02]  /*ce50*/  SHF.R.S32.HI R0, RZ, 0x1f, R3 ;  /* 0x0000001fff007819 */ /* 0x004fe40000011403 */
[----:B---3--:R-:W-:-:S03]  /*ce60*/  SEL R5, R5, RZ, !P0 ;  /* 0x000000ff05057207 */ /* 0x008fc60004000000 */
[----:B------:R-:W-:Y:S01]  /*ce70*/  IMAD R0, R0, UR4, RZ ;  /* 0x0000000400007c24 */ /* 0x000fe2000f8e02ff */
[----:B----4-:R-:W-:-:S03]  /*ce80*/  SEL R4, R4, RZ, !P0 ;  /* 0x000000ff04047207 */ /* 0x010fc60004000000 */
[C---:B------:R-:W-:Y:S02]  /*ce90*/  IMAD R0, R3.reuse, UR5, R0 ;  /* 0x0000000503007c24 */ /* 0x040fe4000f8e0200 */
[----:B------:R-:W-:-:S04]  /*cea0*/  IMAD.WIDE.U32 R2, R3, UR4, RZ ;  /* 0x0000000403027c25 */ /* 0x000fc8000f8e00ff */
[----:B------:R-:W-:Y:S01]  /*ceb0*/  IMAD.IADD R0, R3, 0x1, R0 ;  /* 0x0000000103007824 */ /* 0x000fe200078e0200 */
[----:B------:R2:W-:Y:S04]  /*cec0*/  STL.64 [R1+0x50], R2 ;  /* 0x0000500201007387 */ /* 0x0005e80000100a00 */
[----:B------:R2:W-:Y:S04]  /*ced0*/  STL [R1+0x2c], R5 ;  /* 0x00002c0501007387 */ /* 0x0005e80000100800 */
[----:B------:R2:W-:Y:S04]  /*cee0*/  STL [R1+0x3c], R4 ;  /* 0x00003c0401007387 */ /* 0x0005e80000100800 */
[----:B------:R2:W-:Y:S01]  /*cef0*/  STL [R1+0x30], R0 ;  /* 0x0000300001007387 */ /* 0x0005e20000100800 */
[----:B------:R-:W-:Y:S05]  /*cf00*/  @!P1 BRA `(.L_x_248) ;  /* 0x0000000000409947 */ /* 0x000fea0003800000 */
[----:B--2---:R-:W-:Y:S01]  /*cf10*/  MOV R2, 0x0 ;  /* 0x0000000000027802 */ /* 0x004fe20000000f00 */
[----:B------:R-:W-:Y:S01]  /*cf20*/  ULDC.64 UR6, c[0x4][0xb8] ;  /* 0x01002e0000067ab9 */ /* 0x000fe20000000a00 */
[----:B------:R-:W-:Y:S01]  /*cf30*/  ULDC.64 UR8, c[0x4][0xc0] ;  /* 0x0100300000087ab9 */ /* 0x000fe20000000a00 */
[----:B------:R-:W-:Y:S01]  /*cf40*/  ULDC.64 UR4, c[0x4][0x20] ;  /* 0x0100080000047ab9 */ /* 0x000fe20000000a00 */
[----:B------:R-:W-:Y:S02]  /*cf50*/  IMAD.U32 R4, RZ, RZ, UR6 ;  /* 0x00000006ff047e24 */ /* 0x000fe4000f8e00ff */
[----:B------:R-:W2:Y:S01]  /*cf60*/  LDC.64 R2, c[0x4][R2] ;  /* 0x0100000002027b82 */ /* 0x000ea20000000a00 */
[----:B------:R-:W-:Y:S02]  /*cf70*/  IMAD.U32 R5, RZ, RZ, UR7 ;  /* 0x00000007ff057e24 */ /* 0x000fe4000f8e00ff */
[----:B------:R-:W-:Y:S02]  /*cf80*/  IMAD.U32 R6, RZ, RZ, UR8 ;  /* 0x00000008ff067e24 */ /* 0x000fe4000f8e00ff */
[----:B------:R-:W-:-:S02]  /*cf90*/  IMAD.U32 R7, RZ, RZ, UR9 ;  /* 0x00000009ff077e24 */ /* 0x000fc4000f8e00ff */
[----:B-1----:R-:W-:Y:S02]  /*cfa0*/  IMAD.U32 R10, RZ, RZ, UR4 ;  /* 0x00000004ff0a7e24 */ /* 0x002fe4000f8e00ff */
[----:B0-----:R-:W-:Y:S02]  /*cfb0*/  IMAD.U32 R11, RZ, RZ, UR5 ;  /* 0x00000005ff0b7e24 */ /* 0x001fe4000f8e00ff */
[----:B------:R-:W-:Y:S02]  /*cfc0*/  IMAD.MOV.U32 R8, RZ, RZ, 0x70 ;  /* 0x00000070ff087424 */ /* 0x000fe400078e00ff */
[----:B------:R-:W-:Y:S02]  /*cfd0*/  IMAD.MOV.U32 R12, RZ, RZ, 0x1 ;  /* 0x00000001ff0c7424 */ /* 0x000fe400078e00ff */
[----:B------:R-:W-:-:S07]  /*cfe0*/  IMAD.MOV.U32 R13, RZ, RZ, RZ ;  /* 0x000000ffff0d7224 */ /* 0x000fce00078e00ff */
[----:B------:R-:W-:-:S07]  /*cff0*/  LEPC R20, `(.L_x_248) ;  /* 0x000000001014794e */ /* 0x000fce0000000000 */
[----:B--2---:R-:W-:Y:S05]  /*d000*/  CALL.ABS.NOINC R2 ;  /* 0x0000000002007343 */ /* 0x004fea0003c00000 */
.L_x_248:
[----:B------:R-:W-:Y:S05]  /*d010*/  BSYNC B6 ;  /* 0x0000000000067941 */ /* 0x000fea0003800000 */
.L_x_247:
[----:B--2---:R-:W2:Y:S01]  /*d020*/  LDL.LU R0, [R1+0x3c] ;  /* 0x00003c0001007983 */ /* 0x004ea20000300800 */
[----:B------:R-:W3:Y:S01]  /*d030*/  LDC R8, c[0x0][0x448] ;  /* 0x00011200ff087b82 */ /* 0x000ee20000000800 */
[----:B------:R-:W-:Y:S01]  /*d040*/  ULDC.64 UR4, c[0x0][0x2d8] ;  /* 0x0000b60000047ab9 */ /* 0x000fe20000000a00 */
[----:B------:R-:W-:Y:S01]  /*d050*/  ULDC.64 UR6, c[0x0][0x280] ;  /* 0x0000a00000067ab9 */ /* 0x000fe20000000a00 */
[----:B------:R-:W4:Y:S04]  /*d060*/  LDL.LU R4, [R1+0x30] ;  /* 0x0000300001047983 */ /* 0x000f280000300800 */
[----:B------:R-:W4:Y:S04]  /*d070*/  LDL.LU.64 R2, [R1+0x50] ;  /* 0x0000500001027983 */ /* 0x000f280000300a00 */
[----:B------:R-:W2:Y:S04]  /*d080*/  LDL.LU R6, [R1+0x2c] ;  /* 0x00002c0001067983 */ /* 0x000ea80000300800 */
[----:B------:R-:W2:Y:S01]  /*d090*/  LDL.LU R5, [R1+0x4] ;  /* 0x0000040001057983 */ /* 0x000ea20000300800 */
[----:B---3--:R-:W-:Y:S01]  /*d0a0*/  ISETP.NE.AND P0, PT, R8, 0x1, PT ;  /* 0x000000010800780c */ /* 0x008fe20003f05270 */
[----:B------:R-:W0:-:S12]  /*d0b0*/  S2R R9, SR_TID.X ;  /* 0x0000000000097919 */ /* 0x000e180000002100 */
[----:B------:R-:W3:Y:S01]  /*d0c0*/  @P0 LDC R7, c[0x0][0x450] ;  /* 0x00011400ff070b82 */ /* 0x000ee20000000800 */
[----:B0-----:R-:W-:-:S05]  /*d0d0*/  IMAD.SHL.U32 R11, R9, 0x8, RZ ;  /* 0x00000008090b7824 */ /* 0x001fca00078e00ff */
[----:B------:R-:W-:-:S04]  /*d0e0*/  LOP3.LUT R11, R11, 0x38, RZ, 0xc0, !PT ;  /* 0x000000380b0b7812 */ /* 0x000fc800078ec0ff */
[----:B-1----:R-:W-:Y:S01]  /*d0f0*/  LOP3.LUT R10, R11, 0x40, RZ, 0xfc, !PT ;  /* 0x000000400b0a7812 */ /* 0x002fe200078efcff */
[----:B----4-:R-:W-:Y:S02]  /*d100*/  IMAD.MOV.U32 R3, RZ, RZ, R4 ;  /* 0x000000ffff037224 */ /* 0x010fe400078e0004 */
[----:B------:R-:W0:Y:S01]  /*d110*/  S2R R4, SR_TID.X ;  /* 0x0000000000047919 */ /* 0x000e220000002100 */
[----:B------:R-:W-:-:S04]  /*d120*/  IMAD.WIDE.U32 R2, R16, UR4, R2 ;  /* 0x0000000410027c25 */ /* 0x000fc8000f8e0002 */
[----:B------:R-:W-:Y:S01]  /*d130*/  IMAD R3, R16, UR5, R3 ;  /* 0x0000000510037c24 */ /* 0x000fe2000f8e0203 */
[----:B------:R-:W-:Y:S02]  /*d140*/  ULDC.64 UR4, c[0x0][0x2e0] ;  /* 0x0000b80000047ab9 */ /* 0x000fe40000000a00 */
[----:B--2---:R-:W-:Y:S02]  /*d150*/  IMAD R0, R0, UR4, RZ ;  /* 0x0000000400007c24 */ /* 0x004fe4000f8e02ff */
[----:B------:R-:W-:-:S04]  /*d160*/  IMAD.WIDE.U32 R2, R6, UR4, R2 ;  /* 0x0000000406027c25 */ /* 0x000fc8000f8e0002 */
[----:B------:R-:W-:Y:S01]  /*d170*/  IMAD R0, R6, UR5, R0 ;  /* 0x0000000506007c24 */ /* 0x000fe2000f8e0200 */
[----:B------:R-:W-:Y:S01]  /*d180*/  ULDC.64 UR4, c[0x0][0x2d0] ;  /* 0x0000b40000047ab9 */ /* 0x000fe20000000a00 */
[C---:B0-----:R-:W-:Y:S01]  /*d190*/  LOP3.LUT R6, R4.reuse, 0x7f, RZ, 0xc0, !PT ;  /* 0x0000007f04067812 */ /* 0x041fe200078ec0ff */
[----:B------:R-:W-:-:S03]  /*d1a0*/  IMAD.SHL.U32 R4, R4, 0x10, RZ ;  /* 0x0000001004047824 */ /* 0x000fc600078e00ff */
[----:B------:R-:W-:-:S04]  /*d1b0*/  SHF.R.U32.HI R6, RZ, 0x3, R6 ;  /* 0x00000003ff067819 */ /* 0x000fc80000011606 */
[----:B------:R-:W-:Y:S02]  /*d1c0*/  LOP3.LUT R4, R6, 0x70, R4, 0xf8, !PT ;  /* 0x0000007006047812 */ /* 0x000fe400078ef804 */
[----:B------:R-:W0:Y:S01]  /*d1d0*/  @P0 LDC R6, c[0x0][0x44c] ;  /* 0x00011300ff060b82 */ /* 0x000e220000000800 */
[----:B------:R-:W-:Y:S01]  /*d1e0*/  IMAD.SHL.U32 R5, R5, 0x80, RZ ;  /* 0x0000008005057824 */ /* 0x000fe200078e00ff */
[----:B------:R-:W-:-:S04]  /*d1f0*/  IADD3 R3, R3, R0, RZ ;  /* 0x0000000003037210 */ /* 0x000fc80007ffe0ff */
[----:B------:R-:W-:-:S05]  /*d200*/  LOP3.LUT R0, R4, R5, RZ, 0xfc, !PT ;  /* 0x0000000504007212 */ /* 0x000fca00078efcff */
[----:B------:R-:W-:Y:S02]  /*d210*/  IMAD.MOV.U32 R4, RZ, RZ, R0 ;  /* 0x000000ffff047224 */ /* 0x000fe400078e0000 */
[----:B0-----:R-:W-:-:S05]  /*d220*/  @P0 IMAD.HI.U32 R6, R0, R6, RZ ;  /* 0x0000000600060227 */ /* 0x001fca00078e00ff */
[----:B---3--:R-:W-:-:S05]  /*d230*/  @P0 SHF.R.U32.HI R4, RZ, R7, R6 ;  /* 0x00000007ff040219 */ /* 0x008fca0000011606 */
[----:B------:R-:W-:-:S04]  /*d240*/  IMAD.MOV R6, RZ, RZ, -R4 ;  /* 0x000000ffff067224 */ /* 0x000fc800078e0a04 */
[----:B------:R-:W-:Y:S01]  /*d250*/  IMAD R0, R8, R6, R0 ;  /* 0x0000000608007224 */ /* 0x000fe200078e0200 */
[----:B------:R-:W-:Y:S01]  /*d260*/  SHF.R.S32.HI R6, RZ, 0x1f, R4 ;  /* 0x0000001fff067819 */ /* 0x000fe20000011404 */
[----:B------:R-:W-:-:S04]  /*d270*/  IMAD.WIDE.U32 R2, R4, UR4, R2 ;  /* 0x0000000404027c25 */ /* 0x000fc8000f8e0002 */
[----:B------:R-:W-:-:S04]  /*d280*/  IMAD R6, R6, UR4, RZ ;  /* 0x0000000406067c24 */ /* 0x000fc8000f8e02ff */
[----:B------:R-:W-:Y:S01]  /*d290*/  IMAD R4, R4, UR5, R6 ;  /* 0x0000000504047c24 */ /* 0x000fe2000f8e0206 */
[----:B------:R-:W-:-:S03]  /*d2a0*/  ULDC.64 UR4, c[0x0][0x2c8] ;  /* 0x0000b20000047ab9 */ /* 0x000fc60000000a00 */
[----:B------:R-:W-:Y:S01]  /*d2b0*/  IMAD.IADD R3, R3, 0x1, R4 ;  /* 0x0000000103037824 */ /* 0x000fe200078e0204 */
[----:B------:R-:W-:Y:S01]  /*d2c0*/  SHF.R.S32.HI R4, RZ, 0x1f, R0 ;  /* 0x0000001fff047819 */ /* 0x000fe20000011400 */
[----:B------:R-:W-:-:S04]  /*d2d0*/  IMAD.WIDE.U32 R2, R0, UR4, R2 ;  /* 0x0000000400027c25 */ /* 0x000fc8000f8e0002 */
[----:B------:R-:W-:Y:S01]  /*d2e0*/  IMAD R4, R4, UR4, RZ ;  /* 0x0000000404047c24 */ /* 0x000fe2000f8e02ff */
[----:B------:R-:W-:Y:S02]  /*d2f0*/  ULDC UR4, c[0x0][0x2b8] ;  /* 0x0000ae0000047ab9 */ /* 0x000fe40000000800 */
[----:B------:R-:W-:Y:S02]  /*d300*/  ISETP.GE.AND P1, PT, R10, UR4, PT ;  /* 0x000000040a007c0c */ /* 0x000fe4000bf26270 */
[----:B------:R0:W5:Y:S01]  /*d310*/  LDL R10, [R1+0x24] ;  /* 0x00002400010a7983 */ /* 0x0001620000100800 */
[----:B------:R-:W-:Y:S01]  /*d320*/  IMAD R0, R0, UR5, R4 ;  /* 0x0000000500007c24 */ /* 0x000fe2000f8e0204 */
[----:B------:R-:W-:Y:S02]  /*d330*/  LOP3.LUT R9, R11, 0x80, RZ, 0xfc, !PT ;  /* 0x000000800b097812 */ /* 0x000fe400078efcff */
[----:B------:R-:W-:Y:S01]  /*d340*/  LEA R4, P3, R2, UR6, 0x1 ;  /* 0x0000000602047c11 */ /* 0x000fe2000f8608ff */
[----:B------:R-:W-:Y:S01]  /*d350*/  IMAD.IADD R0, R3, 0x1, R0 ;  /* 0x0000000103007824 */ /* 0x000fe200078e0200 */
[----:B------:R-:W-:-:S02]  /*d360*/  ISETP.GE.AND P2, PT, R11, UR4, PT ;  /* 0x000000040b007c0c */ /* 0x000fc4000bf46270 */
[----:B------:R-:W-:Y:S01]  /*d370*/  ISETP.GE.AND P0, PT, R9, UR4, PT ;  /* 0x0000000409007c0c */ /* 0x000fe2000bf06270 */
[----:B------:R-:W-:Y:S01]  /*d380*/  UMOV UR4, 0xffffffff ;  /* 0xffffffff00047882 */ /* 0x000fe20000000000 */
[----:B------:R-:W-:Y:S02]  /*d390*/  LEA.HI.X R3, R2, UR7, R0, 0x1, P3 ;  /* 0x0000000702037c11 */ /* 0x000fe400098f0c00 */
[----:B0-----:R-:W-:Y:S09]  /*d3a0*/  BRA.DIV UR4, `(.L_x_249) ;  /* 0x0000004204d07947 */ /* 0x001ff2000b800000 */
[----:B------:R-:W2:Y:S01]  /*d3b0*/  LDL.LU R7, [R1+0x44] ;  /* 0x0000440001077983 */ /* 0x000ea20000300800 */
[----:B------:R-:W0:Y:S02]  /*d3c0*/  S2R R6, SR_TID.X ;  /* 0x0000000000067919 */ /* 0x000e240000002100 */
[----:B0-----:R-:W-:-:S04]  /*d3d0*/  LOP3.LUT R6, R6, 0x7f, RZ, 0xc0, !PT ;  /* 0x0000007f06067812 */ /* 0x001fc800078ec0ff */
[----:B------:R-:W-:-:S05]  /*d3e0*/  SHF.R.U32.HI R6, RZ, 0x3, R6 ;  /* 0x00000003ff067819 */ /* 0x000fca0000011606 */
[----:B------:R-:W-:Y:S02]  /*d3f0*/  IMAD.IADD R0, R6, 0x1, R5 ;  /* 0x0000000106007824 */ /* 0x000fe400078e0205 */
[----:B------:R-:W0:Y:S02]  /*d400*/  S2R R6, SR_TID.X ;  /* 0x0000000000067919 */ /* 0x000e240000002100 */
[----:B------:R-:W-:Y:S01]  /*d410*/  VIADD R5, R0, 0x10 ;  /* 0x0000001000057836 */ /* 0x000fe20000000000 */
[----:B------:R-:W-:Y:S01]  /*d420*/  SHFL.IDX PT, R9, R3, 0x1, 0x181f ;  /* 0x00381f0003097f89 */ /* 0x000fe200000e0000 */
[----:B0-----:R-:W-:-:S03]  /*d430*/  IMAD.SHL.U32 R11, R6, 0x8, RZ ;  /* 0x00000008060b7824 */ /* 0x001fc600078e00ff */
[----:B------:R-:W-:Y:S02]  /*d440*/  SHFL.IDX PT, R6, R3, RZ, 0x181f ;  /* 0x00181fff03067589 */ /* 0x000fe400000e0000 */
[----:B------:R-:W-:Y:S01]  /*d450*/  LOP3.LUT R11, R11, 0x38, RZ, 0xc0, !PT ;  /* 0x000000380b0b7812 */ /* 0x000fe200078ec0ff */
[----:B--2---:R-:W-:Y:S02]  /*d460*/  IMAD R2, R7, R8, RZ ;  /* 0x0000000807027224 */ /* 0x004fe400078e02ff */
[----:B------:R-:W0:Y:S03]  /*d470*/  SHFL.IDX PT, R7, R4, RZ, 0x181f ;  /* 0x00181fff04077589 */ /* 0x000e2600000e0000 */
[-C--:B------:R-:W-:Y:S02]  /*d480*/  ISETP.GE.AND P4, PT, R0, R2.reuse, PT ;  /* 0x000000020000720c */ /* 0x080fe40003f86270 */
[----:B------:R-:W-:-:S02]  /*d490*/  ISETP.GE.AND P3, PT, R5, R2, PT ;  /* 0x000000020500720c */ /* 0x000fc40003f66270 */
[----:B------:R-:W1:Y:S09]  /*d4a0*/  SHFL.IDX PT, R5, R4, 0x1, 0x181f ;  /* 0x00381f0004057f89 */ /* 0x000e7200000e0000 */
[----:B0-----:R-:W-:-:S05]  /*d4b0*/  @!P4 LEA R7, P5, R11, R7, 0x1 ;  /* 0x000000070b07c211 */ /* 0x001fca00078a08ff */
[----:B------:R-:W-:-:S05]  /*d4c0*/  @!P4 IMAD.X R6, RZ, RZ, R6, P5 ;  /* 0x000000ffff06c224 */ /* 0x000fca00028e0606 */
[----:B------:R-:W-:-:S04]  /*d4d0*/  @!P4 LOP3.LUT R7, R7, R6, RZ, 0x3c, !PT ;  /* 0x000000060707c212 */ /* 0x000fc800078e3cff */
[----:B------:R-:W-:Y:S02]  /*d4e0*/  @!P4 LOP3.LUT R6, R7, R6, RZ, 0x3c, !PT ;  /* 0x000000060706c212 */ /* 0x000fe400078e3cff */
[----:B-1----:R-:W-:Y:S02]  /*d4f0*/  @!P3 LEA R8, P5, R11, R5, 0x1 ;  /* 0x000000050b08b211 */ /* 0x002fe400078a08ff */
[----:B------:R-:W-:-:S03]  /*d500*/  @!P4 LOP3.LUT R7, R7, R6, RZ, 0x3c, !PT ;  /* 0x000000060707c212 */ /* 0x000fc600078e3cff */
[----:B------:R-:W-:Y:S02]  /*d510*/  @!P3 IMAD.X R5, RZ, RZ, R9, P5 ;  /* 0x000000ffff05b224 */ /* 0x000fe400028e0609 */
[----:B-----5:R-:W-:Y:S04]  /*d520*/  @!P4 LDGSTS.E.BYPASS.LTC128B.128 [R10+0x10400], desc[UR40][R6.64], !P2 ;  /* 0x10400000060acfae */ /* 0x020fe8000d101d68 */
[----:B------:R-:W-:Y:S04]  /*d530*/  @!P4 LDGSTS.E.BYPASS.LTC128B.128 [R10+0x14400], desc[UR40][R6.64+0x80], !P1 ;  /* 0x14400080060acfae */ /* 0x000fe8000c901d68 */
[----:B------:R0:W-:Y:S02]  /*d540*/  @!P4 LDGSTS.E.BYPASS.LTC128B.128 [R10+0x18400], desc[UR40][R6.64+0x100], !P0 ;  /* 0x18400100060acfae */ /* 0x0001e4000c101d68 */
[----:B0-----:R-:W-:-:S02]  /*d550*/  @!P3 IMAD.MOV.U32 R6, RZ, RZ, R8 ;  /* 0x000000ffff06b224 */ /* 0x001fc400078e0008 */
[----:B------:R-:W-:Y:S02]  /*d560*/  @!P3 IMAD.MOV.U32 R7, RZ, RZ, R5 ;  /* 0x000000ffff07b224 */ /* 0x000fe400078e0005 */
[----:B------:R-:W-:-:S03]  /*d570*/  VIADD R5, R0, 0x20 ;  /* 0x0000002000057836 */ /* 0x000fc60000000000 */
[----:B------:R-:W-:Y:S04]  /*d580*/  @!P3 LDGSTS.E.BYPASS.LTC128B.128 [R10+0x10c00], desc[UR40][R6.64], !P2 ;  /* 0x10c00000060abfae */ /* 0x000fe8000d101d68 */
[----:B------:R-:W-:Y:S04]  /*d590*/  @!P3 LDGSTS.E.BYPASS.LTC128B.128 [R10+0x14c00], desc[UR40][R6.64+0x80], !P1 ;  /* 0x14c00080060abfae */ /* 0x000fe8000c901d68 */
[----:B------:R0:W-:Y:S01]  /*d5a0*/  @!P3 LDGSTS.E.BYPASS.LTC128B.128 [R10+0x18c00], desc[UR40][R6.64+0x100], !P0 ;  /* 0x18c00100060abfae */ /* 0x0001e2000c101d68 */
[----:B------:R-:W-:-:S03]  /*d5b0*/  ISETP.GE.AND P3, PT, R5, R2, PT ;  /* 0x000000020500720c */ /* 0x000fc60003f66270 */
[----:B------:R-:W1:Y:S04]  /*d5c0*/  SHFL.IDX PT, R5, R4, 0x2, 0x181f ;  /* 0x00581f0004057f89 */ /* 0x000e6800000e0000 */
[----:B------:R-:W0:Y:S06]  /*d5d0*/  SHFL.IDX PT, R8, R3, 0x2, 0x181f ;  /* 0x00581f0003087f89 */ /* 0x000e2c00000e0000 */
[----:B-1----:R-:W-:-:S04]  /*d5e0*/  @!P3 LEA R5, P4, R11, R5, 0x1 ;  /* 0x000000050b05b211 */ /* 0x002fc800078808ff */
[----:B0-----:R-:W-:-:S05]  /*d5f0*/  @!P3 IADD3.X R6, RZ, R8, RZ, P4, !PT ;  /* 0x00000008ff06b210 */ /* 0x001fca00027fe4ff */
[----:B------:R-:W-:Y:S02]  /*d600*/  @!P3 IMAD.MOV.U32 R7, RZ, RZ, R6 ;  /* 0x000000ffff07b224 */ /* 0x000fe400078e0006 */
[----:B------:R-:W-:Y:S02]  /*d610*/  @!P3 IMAD.MOV.U32 R6, RZ, RZ, R5 ;  /* 0x000000ffff06b224 */ /* 0x000fe400078e0005 */
[----:B------:R-:W-:-:S03]  /*d620*/  VIADD R5, R0, 0x30 ;  /* 0x0000003000057836 */ /* 0x000fc60000000000 */
[----:B------:R-:W-:Y:S04]  /*d630*/  @!P3 LDGSTS.E.BYPASS.LTC128B.128 [R10+0x11400], desc[UR40][R6.64], !P2 ;  /* 0x11400000060abfae */ /* 0x000fe8000d101d68 */
[----:B------:R-:W-:Y:S04]  /*d640*/  @!P3 LDGSTS.E.BYPASS.LTC128B.128 [R10+0x15400], desc[UR40][R6.64+0x80], !P1 ;  /* 0x15400080060abfae */ /* 0x000fe8000c901d68 */
[----:B------:R0:W-:Y:S01]  /*d650*/  @!P3 LDGSTS.E.BYPASS.LTC128B.128 [R10+0x19400], desc[UR40][R6.64+0x100], !P0 ;  /* 0x19400100060abfae */ /* 0x0001e2000c101d68 */
[----:B------:R-:W-:-:S03]  /*d660*/  ISETP.GE.AND P3, PT, R5, R2, PT ;  /* 0x000000020500720c */ /* 0x000fc60003f66270 */
[----:B------:R-:W1:Y:S04]  /*d670*/  SHFL.IDX PT, R5, R4, 0x3, 0x181f ;  /* 0x00781f0004057f89 */ /* 0x000e6800000e0000 */
[----:B0-----:R-:W0:Y:S06]  /*d680*/  SHFL.IDX PT, R6, R3, 0x3, 0x181f ;  /* 0x00781f0003067f89 */ /* 0x001e2c00000e0000 */
[----:B-1----:R-:W-:-:S05]  /*d690*/  @!P3 LEA R5, P4, R11, R5, 0x1 ;  /* 0x000000050b05b211 */ /* 0x002fca00078808ff */
[----:B0-----:R-:W-:-:S04]  /*d6a0*/  @!P3 IMAD.X R6, RZ, RZ, R6, P4 ;  /* 0x000000ffff06b224 */ /* 0x001fc800020e0606 */
        /* <DEDUP_REMOVED lines=25> */
[----:B------:R-:W-:Y:S02]  /*d840*/  @!P3 LDGSTS.E.BYPASS.LTC128B.128 [R10+0x12c00], desc[UR40][R6.64], !P2 ;  /* 0x12c00000060abfae */ /* 0x000fe4000d101d68 */
[----:B------:R-:W-:Y:S02]  /*d850*/  ISETP.GE.AND P4, PT, R5, R2, PT ;  /* 0x000000020500720c */ /* 0x000fe40003f86270 */
[----:B------:R-:W0:Y:S04]  /*d860*/  SHFL.IDX PT, R5, R4, 0x6, 0x181f ;  /* 0x00d81f0004057f89 */ /* 0x000e2800000e0000 */
[----:B------:R-:W-:Y:S04]  /*d870*/  @!P3 LDGSTS.E.BYPASS.LTC128B.128 [R10+0x16c00], desc[UR40][R6.64+0x80], !P1 ;  /* 0x16c00080060abfae */ /* 0x000fe8000c901d68 */
[----:B------:R1:W-:Y:S04]  /*d880*/  @!P3 LDGSTS.E.BYPASS.LTC128B.128 [R10+0x1ac00], desc[UR40][R6.64+0x100], !P0 ;  /* 0x1ac00100060abfae */ /* 0x0003e8000c101d68 */
[----:B-1----:R-:W1:Y:S01]  /*d890*/  SHFL.IDX PT, R6, R3, 0x6, 0x181f ;  /* 0x00d81f0003067f89 */ /* 0x002e6200000e0000 */
[----:B0-----:R-:W-:-:S04]  /*d8a0*/  @!P4 LEA R5, P3, R11, R5, 0x1 ;  /* 0x000000050b05c211 */ /* 0x001fc800078608ff */
[----:B-1----:R-:W-:-:S05]  /*d8b0*/  @!P4 IADD3.X R6, RZ, R6, RZ, P3, !PT ;  /* 0x00000006ff06c210 */ /* 0x002fca0001ffe4ff */
[----:B------:R-:W-:Y:S02]  /*d8c0*/  @!P4 IMAD.MOV.U32 R7, RZ, RZ, R6 ;  /* 0x000000ffff07c224 */ /* 0x000fe400078e0006 */
[----:B------:R-:W-:Y:S02]  /*d8d0*/  @!P4 IMAD.MOV.U32 R6, RZ, RZ, R5 ;  /* 0x000000ffff06c224 */ /* 0x000fe400078e0005 */
[----:B------:R1:W2:Y:S04]  /*d8e0*/  SHFL.IDX PT, R5, R3, 0x7, 0x181f ;  /* 0x00f81f0003057f89 */ /* 0x0002a800000e0000 */
[----:B------:R1:W-:Y:S04]  /*d8f0*/  @!P4 LDGSTS.E.BYPASS.LTC128B.128 [R10+0x13400], desc[UR40][R6.64], !P2 ;  /* 0x13400000060acfae */ /* 0x0003e8000d101d68 */
[----:B------:R1:W-:Y:S04]  /*d900*/  @!P4 LDGSTS.E.BYPASS.LTC128B.128 [R10+0x17400], desc[UR40][R6.64+0x80], !P1 ;  /* 0x17400080060acfae */ /* 0x0003e8000c901d68 */
[----:B------:R1:W-:Y:S04]  /*d910*/  @!P4 LDGSTS.E.BYPASS.LTC128B.128 [R10+0x1b400], desc[UR40][R6.64+0x100], !P0 ;  /* 0x1b400100060acfae */ /* 0x0003e8000c101d68 */
[----:B------:R1:W3:Y:S02]  /*d920*/  SHFL.IDX PT, R3, R4, 0x7, 0x181f ;  /* 0x00f81f0004037f89 */ /* 0x0002e400000e0000 */
.L_x_366:
[----:B------:R-:W-:Y:S01]  /*d930*/  VIADD R0, R0, 0x70 ;  /* 0x0000007000007836 */ /* 0x000fe20000000000 */
[----:B------:R-:W-:Y:S04]  /*d940*/  BSSY B0, `(.L_x_250) ;  /* 0x000000e000007945 */ /* 0x000fe80003800000 */
[----:B------:R-:W-:-:S13]  /*d950*/  ISETP.GE.AND P3, PT, R0, R2, PT ;  /* 0x000000020000720c */ /* 0x000fda0003f66270 */
[----:B------:R-:W-:Y:S05]  /*d960*/  @P3 BRA `(.L_x_251) ;  /* 0x00000000002c3947 */ /* 0x000fea0003800000 */
[----:B-1----:R-:W1:Y:S02]  /*d970*/  S2R R4, SR_TID.X ;  /* 0x0000000000047919 */ /* 0x002e640000002100 */
[----:B-1----:R-:W-:-:S05]  /*d980*/  IMAD.SHL.U32 R4, R4, 0x8, RZ ;  /* 0x0000000804047824 */ /* 0x002fca00078e00ff */
[----:B------:R-:W-:-:S04]  /*d990*/  LOP3.LUT R4, R4, 0x38, RZ, 0xc0, !PT ;  /* 0x0000003804047812 */ /* 0x000fc800078ec0ff */
[----:B---3--:R-:W-:-:S05]  /*d9a0*/  LEA R2, P3, R4, R3, 0x1 ;  /* 0x0000000304027211 */ /* 0x008fca00078608ff */
[----:B--2---:R-:W-:-:S05]  /*d9b0*/  IMAD.X R3, RZ, RZ, R5, P3 ;  /* 0x000000ffff037224 */ /* 0x004fca00018e0605 */
[----:B------:R-:W-:Y:S01]  /*d9c0*/  @!PT LDS RZ, [RZ] ;  /* 0x00000000fffff984 */ /* 0x000fe20000000800 */
[----:B------:R-:W-:Y:S01]  /*d9d0*/  @!PT LDS RZ, [RZ] ;  /* 0x00000000fffff984 */ /* 0x000fe20000000800 */
[----:B------:R-:W-:Y:S01]  /*d9e0*/  @!PT LDS RZ, [RZ] ;  /* 0x00000000fffff984 */ /* 0x000fe20000000800 */
[----:B------:R4:W-:Y:S04]  /*d9f0*/  LDGSTS.E.BYPASS.LTC128B.128 [R10+0x13c00], desc[UR40][R2.64], !P2 ;  /* 0x13c00000020a7fae */ /* 0x0009e8000d101d68 */
[----:B------:R4:W-:Y:S04]  /*da00*/  LDGSTS.E.BYPASS.LTC128B.128 [R10+0x17c00], desc[UR40][R2.64+0x80], !P1 ;  /* 0x17c00080020a7fae */ /* 0x0009e8000c901d68 */
[----:B------:R4:W-:Y:S02]  /*da10*/  LDGSTS.E.BYPASS.LTC128B.128 [R10+0x1bc00], desc[UR40][R2.64+0x100], !P0 ;  /* 0x1bc00100020a7fae */ /* 0x0009e4000c101d68 */
.L_x_251:
[----:B------:R-:W-:Y:S05]  /*da20*/  BSYNC B0 ;  /* 0x0000000000007941 */ /* 0x000fea0003800000 */
.L_x_250:
[----:B------:R-:W-:Y:S01]  /*da30*/  NOP ;  /* 0x0000000000007918 */ /* 0x000fe20000000000 */
[----:B------:R-:W-:Y:S01]  /*da40*/  PLOP3.LUT P0, PT, PT, PT, PT, 0x80, 0x0 ;  /* 0x000000000000781c */ /* 0x000fe20003f0f070 */
[----:B01----:R-:W-:-:S12]  /*da50*/  VIADD R6, R18, 0x34800 ;  /* 0x0003480012067836 */ /* 0x003fd80000000000 */
.L_x_252:
[----:B------:R-:W-:Y:S02]  /*da60*/  PLOP3.LUT P1, PT, P1, P0, PT, 0xa2, 0x0 ;  /* 0x000000000000781c */ /* 0x000fe40000f21472 */
[----:B------:R-:W-:-:S08]  /*da70*/  @P0 R2UR P1, UR4, R18 ;  /* 0x00000000120402ca */ /* 0x000fd00000020000 */
[----:B------:R-:W-:-:S05]  /*da80*/  @P0 PLOP3.LUT P0, PT, P1, PT, PT, 0x80, 0x0 ;  /* 0x000000000000081c */ /* 0x000fca0000f0f070 */
[----:B------:R-:W-:Y:S01]  /*da90*/  @!P1 SYNCS.ARRIVE.TRANS64.RED.A0T1 RZ, [UR4+0x34800], RZ ;  /* 0x034800ffffff99a7 */ /* 0x000fe20008200404 */
[----:B------:R-:W-:Y:S07]  /*daa0*/  @!P1 ARRIVES.LDGSTSBAR.64.TRANSCNT [UR4+0x34800] ;  /* 0x03480000ff0099b0 */ /* 0x000fee0008000a84 */
[----:B------:R-:W-:Y:S05]  /*dab0*/  @P0 BRA.U.ANY `(.L_x_252) ;  /* 0xfffffffd00e80947 */ /* 0x000fea000393ffff */
[----:B----4-:R-:W4:Y:S02]  /*dac0*/  LDL.LU R2, [R1+0x48] ;  /* 0x0000480001027983 */ /* 0x010f240000300800 */
[----:B----4-:R-:W-:-:S05]  /*dad0*/  VIADD R2, R2, 0x1 ;  /* 0x0000000102027836 */ /* 0x010fca0000000000 */
[----:B------:R0:W-:Y:S01]  /*dae0*/  STL [R1+0x48], R2 ;  /* 0x0000480201007387 */ /* 0x0001e20000100800 */
[----:B------:R-:W-:-:S04]  /*daf0*/  LEA.HI R0, R2, R2, RZ, 0x1 ;  /* 0x0000000202007211 */ /* 0x000fc800078f08ff */
[----:B------:R-:W-:-:S05]  /*db00*/  LOP3.LUT R0, R0, 0xfffffffe, RZ, 0xc0, !PT ;  /* 0xfffffffe00007812 */ /* 0x000fca00078ec0ff */
[----:B------:R-:W-:-:S05]  /*db10*/  IMAD.IADD R0, R2, 0x1, -R0 ;  /* 0x0000000102007824 */ /* 0x000fca00078e0a00 */
[----:B------:R-:W-:Y:S01]  /*db20*/  SHF.L.U32 R0, R0, 0x1f, RZ ;  /* 0x0000001f00007819 */ /* 0x000fe200000006ff */
[----:B------:R-:W-:Y:S01]  /*db30*/  NOP ;  /* 0x0000000000007918 */ /* 0x000fe20000000000 */
[----:B------:R0:W-:Y:S01]  /*db40*/  SYNCS.ARRIVE.TRANS64.A1T0 RZ, [R18+URZ+0x34800], RZ ;  /* 0x034800ff12ff79a7 */ /* 0x0001e2000810003f */
[----:B------:R-:W-:Y:S01]  /*db50*/  BSSY B0, `(.L_x_253) ;  /* 0x0000003000007945 */ /* 0x000fe20003800000 */
[----:B------:R-:W1:Y:S03]  /*db60*/  SYNCS.PHASECHK.TRANS64.TRYWAIT P0, [R18+URZ+0x34820], R0 ;  /* 0x03482000120075a7 */ /* 0x000e66000800017f */
[----:B01----:R-:W-:Y:S05]  /*db70*/  @!P0 BRA `(.L_x_254) ;  /* 0x0000004400e08947 */ /* 0x003fea0003800000 */
.L_x_367:
[----:B------:R-:W-:Y:S05]  /*db80*/  BSYNC B0 ;  /* 0x0000000000007941 */ /* 0x000fea0003800000 */
.L_x_253:
[----:B------:R-:W0:Y:S04]  /*db90*/  LDL R2, [R1+0x38] ;  /* 0x0000380001027983 */ /* 0x000e280000100800 */
[----:B---3--:R-:W3:Y:S01]  /*dba0*/  LDL R3, [R1+0x28] ;  /* 0x0000280001037983 */ /* 0x008ee20000100800 */
[----:B------:R-:W-:Y:S01]  /*dbb0*/  BSSY B0, `(.L_x_255) ;  /* 0x0000213000007945 */ /* 0x000fe20003800000 */
[----:B0-----:R-:W-:-:S05]  /*dbc0*/  VIADD R0, R2, 0xfffffffe ;  /* 0xfffffffe02007836 */ /* 0x001fca0000000000 */
[----:B---3--:R-:W-:-:S13]  /*dbd0*/  ISETP.GE.AND P0, PT, R0, R3, PT ;  /* 0x000000030000720c */ /* 0x008fda0003f06270 */
[----:B------:R-:W-:Y:S05]  /*dbe0*/  @!P0 BRA `(.L_x_256) ;  /* 0x00000020003c8947 */ /* 0x000fea0003800000 */
[----:B------:R-:W3:Y:S04]  /*dbf0*/  LDL.LU R2, [R1+0x58] ;  /* 0x0000580001027983 */ /* 0x000ee80000300800 */
[----:B--2---:R-:W2:Y:S04]  /*dc00*/  LDL.LU R5, [R1+0x34] ;  /* 0x0000340001057983 */ /* 0x004ea80000300800 */
[----:B------:R-:W4:Y:S01]  /*dc10*/  LDL.LU R4, [R1+0x40] ;  /* 0x0000400001047983 */ /* 0x000f220000300800 */
[----:B------:R-:W-:Y:S01]  /*dc20*/  LOP3.LUT R12, RZ, R3, RZ, 0x33, !PT ;  /* 0x00000003ff0c7212 */ /* 0x000fe200078e33ff */
[----:B------:R-:W-:Y:S01]  /*dc30*/  BSSY B2, `(.L_x_257) ;  /* 0x00000b5000027945 */ /* 0x000fe20003800000 */
[----:B---3--:R-:W-:-:S04]  /*dc40*/  VIADD R2, R2, 0x1 ;  /* 0x0000000102027836 */ /* 0x008fc80000000000 */
[----:B--2---:R-:W-:-:S05]  /*dc50*/  IMAD R2, R2, R5, RZ ;  /* 0x0000000502027224 */ /* 0x004fca00078e02ff */
[----:B----4-:R-:W-:-:S05]  /*dc60*/  VIMNMX R4, R4, R2, PT ;  /* 0x0000000204047248 */ /* 0x010fca0003fe0100 */
[----:B------:R-:W-:-:S05]  /*dc70*/  IMAD.MOV R2, RZ, RZ, -R4 ;  /* 0x000000ffff027224 */ /* 0x000fca00078e0a04 */
[----:B------:R-:W-:-:S05]  /*dc80*/  VIADDMNMX R12, R2, 0x1, R12, !PT ;  /* 0x00000001020c7846 */ /* 0x000fca000780010c */
[----:B------:R-:W-:-:S05]  /*dc90*/  IMAD.IADD R2, R4, 0x1, R12 ;  /* 0x0000000104027824 */ /* 0x000fca00078e020c */
[----:B------:R-:W-:-:S04]  /*dca0*/  LOP3.LUT R2, R2, 0x1, RZ, 0xc0, !PT ;  /* 0x0000000102027812 */ /* 0x000fc800078ec0ff */
[----:B------:R-:W-:-:S13]  /*dcb0*/  ISETP.NE.U32.AND P0, PT, R2, 0x1, PT ;  /* 0x000000010200780c */ /* 0x000fda0003f05070 */
[----:B------:R-:W-:Y:S05]  /*dcc0*/  @P0 BRA `(.L_x_258) ;  /* 0x0000000800ac0947 */ /* 0x000fea0003800000 */
[----:B------:R-:W2:Y:S04]  /*dcd0*/  LDL R5, [R1+0x20] ;  /* 0x0000200001057983 */ /* 0x000ea80000100800 */
[----:B------:R-:W3:Y:S01]  /*dce0*/  LDL R3, [R1+0x14] ;  /* 0x0000140001037983 */ /* 0x000ee20000100800 */
[----:B------:R-:W-:Y:S01]  /*dcf0*/  VIADD R9, R19, 0x1 ;  /* 0x0000000113097836 */ /* 0x000fe20000000000 */
[----:B------:R-:W-:Y:S04]  /*dd00*/  BSSY B1, `(.L_x_259) ;  /* 0x00000a3000017945 */ /* 0x000fe80003800000 */
[----:B------:R-:W-:-:S04]  /*dd10*/  ISETP.NE.AND P0, PT, R9, 0x2, PT ;  /* 0x000000020900780c */ /* 0x000fc80003f05270 */
[----:B------:R-:W-:Y:S02]  /*dd20*/  SEL R13, RZ, 0x1, P0 ;  /* 0x00000001ff0d7807 */ /* 0x000fe40000000000 */
[----:B------:R-:W-:Y:S02]  /*dd30*/  SEL R9, R9, RZ, P0 ;  /* 0x000000ff09097207 */ /* 0x000fe40000000000 */
[----:B--2---:R-:W-:Y:S02]  /*dd40*/  ISETP.NE.AND P1, PT, R5, RZ, PT ;  /* 0x000000ff0500720c */ /* 0x004fe40003f25270 */
[----:B---3--:R-:W-:-:S11]  /*dd50*/  LOP3.LUT R13, R3, R13, RZ, 0x3c, !PT ;  /* 0x0000000d030d7212 */ /* 0x008fd600078e3cff */
[----:B------:R-:W-:Y:S05]  /*dd60*/  @!P1 BRA `(.L_x_260) ;  /* 0x0000000800709947 */ /* 0x000fea0003800000 */
[----:B------:R-:W-:Y:S01]  /*dd70*/  ULDC.64 UR4, c[0x0][0x418] ;  /* 0x0001060000047ab9 */ /* 0x000fe20000000a00 */
[----:B------:R-:W-:Y:S01]  /*dd80*/  IMAD.MOV.U32 R5, RZ, RZ, R17 ;  /* 0x000000ffff057224 */ /* 0x000fe200078e0011 */
[----:B------:R-:W-:-:S04]  /*dd90*/  ISETP.NE.U32.AND P0, PT, RZ, UR4, PT ;  /* 0x00000004ff007c0c */ /* 0x000fc8000bf05070 */
[----:B------:R-:W-:-:S13]  /*dda0*/  ISETP.NE.AND.EX P0, PT, RZ, UR5, PT, P0 ;  /* 0x00000005ff007c0c */ /* 0x000fda000bf05300 */
[----:B------:R-:W-:Y:S05]  /*ddb0*/  @!P0 BRA `(.L_x_261) ;  /* 0x00000000004c8947 */ /* 0x000fea0003800000 */
[----:B------:R-:W2:Y:S01]  /*ddc0*/  LDL R10, [R1+0x1c] ;  /* 0x00001c00010a7983 */ /* 0x000ea20000100800 */
[----:B------:R-:W0:Y:S01]  /*ddd0*/  LDC R7, c[0x0][0x43c] ;  /* 0x00010f00ff077b82 */ /* 0x000e220000000800 */
[----:B------:R-:W-:Y:S02]  /*dde0*/  ULDC.64 UR6, c[0x0][0x428] ;  /* 0x00010a0000067ab9 */ /* 0x000fe40000000a00 */
[----:B------:R-:W3:Y:S01]  /*ddf0*/  LDL R8, [R1+0x10] ;  /* 0x0000100001087983 */ /* 0x000ee20000100800 */
[----:B0-----:R-:W-:-:S13]  /*de00*/  ISETP.NE.AND P0, PT, R7, 0x1, PT ;  /* 0x000000010700780c */ /* 0x001fda0003f05270 */
[----:B------:R-:W0:Y:S02]  /*de10*/  @P0 LDC.64 R2, c[0x0][0x440] ;  /* 0x00011000ff020b82 */ /* 0x000e240000000a00 */
[----:B0-----:R-:W-:-:S04]  /*de20*/  @P0 IMAD.HI.U32 R5, R0, R2, RZ ;  /* 0x0000000200050227 */ /* 0x001fc800078e00ff */
[----:B------:R-:W-:Y:S01]  /*de30*/  IMAD.MOV.U32 R2, RZ, RZ, R0 ;  /* 0x000000ffff027224 */ /* 0x000fe200078e0000 */
[----:B------:R-:W-:-:S04]  /*de40*/  @P0 SHF.R.U32.HI R2, RZ, R3, R5 ;  /* 0x00000003ff020219 */ /* 0x000fc80000011605 */
[----:B------:R-:W-:-:S05]  /*de50*/  IADD3 R3, -R2, RZ, RZ ;  /* 0x000000ff02037210 */ /* 0x000fca0007ffe1ff */
[----:B------:R-:W-:Y:S01]  /*de60*/  IMAD R0, R7, R3, R0 ;  /* 0x0000000307007224 */ /* 0x000fe200078e0200 */
[----:B------:R-:W-:Y:S01]  /*de70*/  SHF.R.S32.HI R3, RZ, 0x1f, R2 ;  /* 0x0000001fff037819 */ /* 0x000fe20000011402 */
[----:B--2---:R-:W-:-:S04]  /*de80*/  IMAD R5, R10, UR6, RZ ;  /* 0x000000060a057c24 */ /* 0x004fc8000f8e02ff */
[C---:B---3--:R-:W-:Y:S02]  /*de90*/  IMAD R5, R8.reuse, UR7, R5 ;  /* 0x0000000708057c24 */ /* 0x048fe4000f8e0205 */
[----:B------:R-:W-:-:S04]  /*dea0*/  IMAD.WIDE.U32 R2, R8, UR6, R2 ;  /* 0x0000000608027c25 */ /* 0x000fc8000f8e0002 */
[----:B------:R-:W-:Y:S01]  /*deb0*/  IMAD.IADD R3, R5, 0x1, R3 ;  /* 0x0000000105037824 */ /* 0x000fe200078e0203 */
[----:B------:R-:W-:-:S04]  /*dec0*/  LEA R10, P0, R2, UR4, 0x2 ;  /* 0x00000004020a7c11 */ /* 0x000fc8000f8010ff */
[----:B------:R-:W-:-:S05]  /*ded0*/  LEA.HI.X R11, R2, UR5, R3, 0x2, P0 ;  /* 0x00000005020b7c11 */ /* 0x000fca00080f1403 */
[----:B------:R0:W5:Y:S04]  /*dee0*/  LDG.E R5, desc[UR40][R10.64] ;  /* 0x000000280a057981 */ /* 0x000168000c1e1900 */
.L_x_261:
[----:B------:R-:W-:Y:S01]  /*def0*/  IMAD R3, R9, 0x8, R18 ;  /* 0x0000000809037824 */ /* 0x000fe200078e0212 */
[----:B------:R-:W-:Y:S01]  /*df00*/  SHF.L.U32 R2, R13, 0x1f, RZ ;  /* 0x0000001f0d027819 */ /* 0x000fe200000006ff */
[----:B------:R-:W-:Y:S03]  /*df10*/  BSSY B3, `(.L_x_262) ;  /* 0x0000003000037945 */ /* 0x000fe60003800000 */
[----:B------:R-:W1:Y:S02]  /*df20*/  SYNCS.PHASECHK.TRANS64.TRYWAIT P0, [R3+URZ+0x34840], R2 ;  /* 0x03484002030075a7 */ /* 0x000e64000800017f */
[----:B-1----:R-:W-:Y:S05]  /*df30*/  @!P0 BRA `(.L_x_263) ;  /* 0x0000004400048947 */ /* 0x002fea0003800000 */
.L_x_368:
[----:B------:R-:W-:Y:S05]  /*df40*/  BSYNC B3 ;  /* 0x0000000000037941 */ /* 0x000fea0003800000 */
.L_x_262:
[----:B------:R-:W2:Y:S01]  /*df50*/  S2R R7, SR_TID.X ;  /* 0x0000000000077919 */ /* 0x000ea20000002100 */
[----:B------:R-:W-:Y:S01]  /*df60*/  BSSY B3, `(.L_x_264) ;  /* 0x000000b000037945 */ /* 0x000fe20003800000 */
[----:B--2---:R-:W-:-:S04]  /*df70*/  LOP3.LUT R7, R7, 0x7f, RZ, 0xc0, !PT ;  /* 0x0000007f07077812 */ /* 0x004fc800078ec0ff */
[----:B------:R-:W-:-:S13]  /*df80*/  ISETP.NE.AND P1, PT, R7, RZ, PT ;  /* 0x000000ff0700720c */ /* 0x000fda0003f25270 */
[----:B------:R-:W-:Y:S05]  /*df90*/  @P1 BRA `(.L_x_265) ;  /* 0x00000000001c1947 */ /* 0x000fea0003800000 */
[----:B------:R-:W2:Y:S01]  /*dfa0*/  S2R R7, SR_TID.X ;  /* 0x0000000000077919 */ /* 0x000ea20000002100 */
[----:B-1----:R-:W-:-:S04]  /*dfb0*/  IMAD.MOV.U32 R2, RZ, RZ, 0xc000 ;  /* 0x0000c000ff027424 */ /* 0x002fc800078e00ff */
[----:B------:R3:W-:Y:S01]  /*dfc0*/  SYNCS.ARRIVE.TRANS64 RZ, [R3+URZ+0x34830], R2 ;  /* 0x0348300203ff79a7 */ /* 0x0007e2000800003f */
[----:B--2---:R-:W-:-:S04]  /*dfd0*/  LOP3.LUT R7, R7, 0x1f, RZ, 0xc0, !PT ;  /* 0x0000001f07077812 */ /* 0x004fc800078ec0ff */
[----:B------:R-:W-:-:S13]  /*dfe0*/  ISETP.NE.AND P0, PT, R7, RZ, PT ;  /* 0x000000ff0700720c */ /* 0x000fda0003f05270 */
[----:B---3--:R-:W-:Y:S05]  /*dff0*/  @!P0 BRA `(.L_x_265) ;  /* 0x0000000000048947 */ /* 0x008fea0003800000 */
[----:B------:R-:W-:Y:S01]  /*e000*/  BPT.TRAP 0x1 ;  /* 0x000000040000795c */ /* 0x000fe20000300000 */
.L_x_265:
[----:B------:R-:W-:Y:S05]  /*e010*/  BSYNC B3 ;  /* 0x0000000000037941 */ /* 0x000fea0003800000 */
.L_x_264:
[----:B-1----:R-:W2:Y:S01]  /*e020*/  LDL R2, [R1+0x18] ;  /* 0x0000180001027983 */ /* 0x002ea20000100800 */
[----:B------:R-:W-:Y:S01]  /*e030*/  IMAD.MOV.U32 R14, RZ, RZ, RZ ;  /* 0x000000ffff0e7224 */ /* 0x000fe200078e00ff */
[----:B------:R-:W-:Y:S01]  /*e040*/  UIADD3 UR4, UP0, UR38, 0x370, URZ ;  /* 0x0000037026047890 */ /* 0x000fe2000ff1e03f */
[----:B------:R-:W-:Y:S01]  /*e050*/  IMAD R8, R9, 0xc000, R18 ;  /* 0x0000c00009087824 */ /* 0x000fe200078e0212 */
[----:B------:R-:W-:Y:S01]  /*e060*/  PLOP3.LUT P0, PT, PT, PT, PT, 0x80, 0x0 ;  /* 0x000000000000781c */ /* 0x000fe20003f0f070 */
[----:B------:R-:W-:Y:S01]  /*e070*/  VIADD R3, R3, 0x34830 ;  /* 0x0003483003037836 */ /* 0x000fe20000000000 */
[----:B------:R-:W-:Y:S01]  /*e080*/  R2UR UR10, R14 ;  /* 0x000000000e0a72ca */ /* 0x000fe200000e0000 */
[----:B------:R-:W-:Y:S01]  /*e090*/  VIADD R7, R8, 0x1c400 ;  /* 0x0001c40008077836 */ /* 0x000fe20000000000 */
[----:B------:R-:W-:Y:S01]  /*e0a0*/  UIADD3.X UR5, URZ, UR39, URZ, UP0, !UPT ;  /* 0x000000273f057290 */ /* 0x000fe200087fe43f */
[----:B------:R-:W-:Y:S01]  /*e0b0*/  UMOV UR6, 0x0 ;  /* 0x0000000000067882 */ /* 0x000fe20000000000 */
[----:B------:R-:W-:Y:S01]  /*e0c0*/  UMOV UR7, 0x14f00000 ;  /* 0x14f0000000077882 */ /* 0x000fe20000000000 */
[----:B--2---:R-:W-:-:S10]  /*e0d0*/  IMAD R2, R0, 0x80, R2 ;  /* 0x0000008000027824 */ /* 0x004fd400078e0202 */
.L_x_266:
[----:B------:R-:W-:-:S13]  /*e0e0*/  @P0 ELECT P2, URZ, PT ;  /* 0x00000000003f082f */ /* 0x000fda0003840000 */
[----:B-----5:R-:W-:Y:S02]  /*e0f0*/  @P2 R2UR UR13, R5 ;  /* 0x00000000050d22ca */ /* 0x020fe400000e0000 */
[----:B------:R-:W-:Y:S02]  /*e100*/  @P2 R2UR UR12, R16 ;  /* 0x00000000100c22ca */ /* 0x000fe400000e0000 */
[----:B------:R-:W-:Y:S02]  /*e110*/  @P2 R2UR UR11, R2 ;  /* 0x00000000020b22ca */ /* 0x000fe400000e0000 */
[----:B------:R-:W-:Y:S02]  /*e120*/  @P2 R2UR UR9, R3 ;  /* 0x00000000030922ca */ /* 0x000fe400000e0000 */
[----:B------:R-:W-:Y:S02]  /*e130*/  @P2 R2UR UR8, R7 ;  /* 0x00000000070822ca */ /* 0x000fe400000e0000 */
[----:B------:R-:W-:-:S02]  /*e140*/  @P2 PLOP3.LUT P0, PT, P2, PT, PT, 0x8, 0x0 ;  /* 0x000000000000281c */ /* 0x000fc4000170e170 */
[----:B------:R-:W-:-:S09]  /*e150*/  PLOP3.LUT P2, PT, PT, PT, PT, 0x8, 0x0 ;  /* 0x000000000000781c */ /* 0x000fd20003f4e170 */
[----:B------:R1:W-:Y:S02]  /*e160*/  UTMALDG.4D [UR8], [UR4], desc[UR6] ;  /* 0x00000608040075b4 */ /* 0x0003e40008019000 */
[----:B-1----:R-:W-:Y:S05]  /*e170*/  @P0 BRA.U.ANY `(.L_x_266) ;  /* 0xfffffffd00d80947 */ /* 0x002fea000393ffff */
[----:B------:R-:W-:Y:S01]  /*e180*/  IMAD.MOV.U32 R15, RZ, RZ, 0x40 ;  /* 0x00000040ff0f7424 */ /* 0x000fe200078e00ff */
[----:B------:R-:W-:Y:S01]  /*e190*/  PLOP3.LUT P0, PT, PT, PT, PT, 0x80, 0x0 ;  /* 0x000000000000781c */ /* 0x000fe20003f0f070 */
[----:B------:R-:W-:Y:S01]  /*e1a0*/  VIADD R7, R8, 0x20400 ;  /* 0x0002040008077836 */ /* 0x000fe20000000000 */
[----:B------:R-:W-:Y:S01]  /*e1b0*/  UMOV UR6, 0x0 ;  /* 0x0000000000067882 */ /* 0x000fe20000000000 */
[----:B------:R-:W-:Y:S01]  /*e1c0*/  UMOV UR7, 0x14f00000 ;  /* 0x14f0000000077882 */ /* 0x000fe20000000000 */
[----:B------:R-:W-:-:S15]  /*e1d0*/  R2UR UR10, R15 ;  /* 0x000000000f0a72ca */ /* 0x000fde00000e0000 */
.L_x_267:
[----:B------:R-:W-:-:S13]  /*e1e0*/  @P0 ELECT P2, URZ, PT ;  /* 0x00000000003f082f */ /* 0x000fda0003840000 */
[----:B------:R-:W-:Y:S02]  /*e1f0*/  @P2 R2UR UR13, R5 ;  /* 0x00000000050d22ca */ /* 0x000fe400000e0000 */
        /* <DEDUP_REMOVED lines=8> */
[----:B------:R-:W-:Y:S01]  /*e280*/  PLOP3.LUT P0, PT, PT, PT, PT, 0x80, 0x0 ;  /* 0x000000000000781c */ /* 0x000fe20003f0f070 */
[----:B------:R-:W-:Y:S01]  /*e290*/  VIADD R8, R8, 0x24400 ;  /* 0x0002440008087836 */ /* 0x000fe20000000000 */
[----:B------:R-:W-:Y:S01]  /*e2a0*/  UMOV UR6, 0x0 ;  /* 0x0000000000067882 */ /* 0x000fe20000000000 */
[----:B------:R-:W-:Y:S01]  /*e2b0*/  UMOV UR7, 0x14f00000 ;  /* 0x14f0000000077882 */ /* 0x000fe20000000000 */
[----:B------:R-:W-:-:S09]  /*e2c0*/  UMOV UR10, 0x80 ;  /* 0x00000080000a7882 */ /* 0x000fd20000000000 */
.L_x_268:
        /* <DEDUP_REMOVED lines=10> */
[----:B------:R-:W2:Y:S01]  /*e370*/  LDL.LU R7, [R1+0x14] ;  /* 0x0000140001077983 */ /* 0x000ea20000300800 */
[----:B------:R-:W-:Y:S01]  /*e380*/  IMAD R3, R19, 0x8, R6 ;  /* 0x0000000813037824 */ /* 0x000fe200078e0206 */
[----:B------:R-:W-:Y:S01]  /*e390*/  BSSY B3, `(.L_x_269) ;  /* 0x0000004000037945 */ /* 0x000fe20003800000 */
[----:B--2---:R-:W-:-:S04]  /*e3a0*/  SHF.L.U32 R2, R7, 0x1f, RZ ;  /* 0x0000001f07027819 */ /* 0x004fc800000006ff */
[----:B------:R-:W1:Y:S02]  /*e3b0*/  SYNCS.PHASECHK.TRANS64.TRYWAIT P0, [R3+URZ+0x60], R2 ;  /* 0x00006002030075a7 */ /* 0x000e64000800017f */
[----:B-1----:R-:W-:Y:S05]  /*e3c0*/  @!P0 BRA `(.L_x_270) ;  /* 0x0000003c00f48947 */ /* 0x002fea0003800000 */
.L_x_369:
[----:B------:R-:W-:Y:S05]  /*e3d0*/  BSYNC B3 ;  /* 0x0000000000037941 */ /* 0x000fea0003800000 */
.L_x_269:
[----:B------:R-:W-:Y:S01]  /*e3e0*/  BSSY B3, `(.L_x_271) ;  /* 0x000000c000037945 */ /* 0x000fe20003800000 */
[----:B0-----:R-:W-:Y:S02]  /*e3f0*/  IMAD.MOV.U32 R10, RZ, RZ, 0x0 ;  /* 0x00000000ff0a7424 */ /* 0x001fe400078e00ff */
[----:B------:R-:W-:Y:S01]  /*e400*/  IMAD.MOV.U32 R11, RZ, RZ, 0x14f00000 ;  /* 0x14f00000ff0b7424 */ /* 0x000fe200078e00ff */
[----:B------:R-:W-:Y:S06]  /*e410*/  @P1 BRA `(.L_x_272) ;  /* 0x0000000000201947 */ /* 0x000fec0003800000 */
[----:B------:R-:W0:Y:S01]  /*e420*/  S2R R7, SR_TID.X ;  /* 0x0000000000077919 */ /* 0x000e220000002100 */
[----:B-1----:R-:W-:Y:S02]  /*e430*/  IMAD R2, R19, 0x8, R18 ;  /* 0x0000000813027824 */ /* 0x002fe400078e0212 */
[----:B------:R-:W-:-:S04]  /*e440*/  IMAD.MOV.U32 R3, RZ, RZ, 0x8000 ;  /* 0x00008000ff037424 */ /* 0x000fc800078e00ff */
[----:B------:R2:W-:Y:S01]  /*e450*/  SYNCS.ARRIVE.TRANS64 RZ, [R2+URZ+0x34850], R3 ;  /* 0x0348500302ff79a7 */ /* 0x0005e2000800003f */
[----:B0-----:R-:W-:-:S04]  /*e460*/  LOP3.LUT R7, R7, 0x1f, RZ, 0xc0, !PT ;  /* 0x0000001f07077812 */ /* 0x001fc800078ec0ff */
[----:B------:R-:W-:-:S13]  /*e470*/  ISETP.NE.AND P0, PT, R7, RZ, PT ;  /* 0x000000ff0700720c */ /* 0x000fda0003f05270 */
[----:B--2---:R-:W-:Y:S05]  /*e480*/  @!P0 BRA `(.L_x_272) ;  /* 0x0000000000048947 */ /* 0x004fea0003800000 */
[----:B------:R-:W-:Y:S01]  /*e490*/  BPT.TRAP 0x1 ;  /* 0x000000040000795c */ /* 0x000fe20000300000 */
.L_x_272:
[----:B------:R-:W-:Y:S05]  /*e4a0*/  BSYNC B3 ;  /* 0x0000000000037941 */ /* 0x000fea0003800000 */
.L_x_271:
[----:B------:R-:W2:Y:S04]  /*e4b0*/  LDL R7, [R1+0x18] ;  /* 0x0000180001077983 */ /* 0x000ea80000100800 */
[----:B-1----:R-:W2:Y:S01]  /*e4c0*/  LDL.LU R2, [R1+0x8] ;  /* 0x0000080001027983 */ /* 0x002ea20000300800 */
[----:B------:R-:W-:Y:S01]  /*e4d0*/  R2UR UR10, R14 ;  /* 0x000000000e0a72ca */ /* 0x000fe200000e0000 */
[----:B------:R-:W-:Y:S01]  /*e4e0*/  IMAD R8, R19, 0x8000, R18 ;  /* 0x0000800013087824 */ /* 0x000fe200078e0212 */
[----:B------:R-:W-:Y:S01]  /*e4f0*/  R2UR UR6, R10 ;  /* 0x000000000a0672ca */ /* 0x000fe200000e0000 */
[----:B------:R-:W-:Y:S01]  /*e500*/  UIADD3 UR4, UP0, UR38, 0x470, URZ ;  /* 0x0000047026047890 */ /* 0x000fe2000ff1e03f */
[----:B------:R-:W-:Y:S02]  /*e510*/  R2UR UR7, R11 ;  /* 0x000000000b0772ca */ /* 0x000fe400000e0000 */
[----:B------:R-:W-:Y:S01]  /*e520*/  LEA R3, R19, R18, 0x3 ;  /* 0x0000001213037211 */ /* 0x000fe200078e18ff */
[----:B------:R-:W-:Y:S01]  /*e530*/  UIADD3.X UR5, URZ, UR39, URZ, UP0, !UPT ;  /* 0x000000273f057290 */ /* 0x000fe200087fe43f */
[----:B------:R-:W-:-:S03]  /*e540*/  PLOP3.LUT P0, PT, PT, PT, PT, 0x80, 0x0 ;  /* 0x000000000000781c */ /* 0x000fc60003f0f070 */
[----:B------:R-:W-:Y:S02]  /*e550*/  VIADD R3, R3, 0x34850 ;  /* 0x0003485003037836 */ /* 0x000fe40000000000 */
[----:B--2---:R-:W-:Y:S02]  /*e560*/  IMAD R2, R2, 0x80, R7 ;  /* 0x0000008002027824 */ /* 0x004fe400078e0207 */
[----:B------:R-:W-:-:S07]  /*e570*/  VIADD R7, R8, 0x400 ;  /* 0x0000040008077836 */ /* 0x000fce0000000000 */
.L_x_273:
        /* <DEDUP_REMOVED lines=9> */
[----:B0-----:R-:W-:Y:S05]  /*e610*/  @P0 BRA.U.ANY `(.L_x_273) ;  /* 0xfffffffd00d80947 */ /* 0x001fea000393ffff */
[----:B------:R-:W-:Y:S01]  /*e620*/  R2UR UR10, R15 ;  /* 0x000000000f0a72ca */ /* 0x000fe200000e0000 */
[----:B------:R-:W-:Y:S01]  /*e630*/  VIADD R8, R8, 0x4400 ;  /* 0x0000440008087836 */ /* 0x000fe20000000000 */
[----:B------:R-:W-:Y:S02]  /*e640*/  R2UR UR6, R10 ;  /* 0x000000000a0672ca */ /* 0x000fe400000e0000 */
[----:B------:R-:W-:Y:S02]  /*e650*/  R2UR UR7, R11 ;  /* 0x000000000b0772ca */ /* 0x000fe400000e0000 */
[----:B------:R-:W-:-:S13]  /*e660*/  PLOP3.LUT P0, PT, PT, PT, PT, 0x80, 0x0 ;  /* 0x000000000000781c */ /* 0x000fda0003f0f070 */
.L_x_274:
        /* <DEDUP_REMOVED lines=10> */
[----:B------:R0:W-:Y:S01]  /*e710*/  STL [R1+0x8], R0 ;  /* 0x0000080001007387 */ /* 0x0001e20000100800 */
[----:B------:R-:W-:-:S07]  /*e720*/  IMAD.MOV.U32 R17, RZ, RZ, R5 ;  /* 0x000000ffff117224 */ /* 0x000fce00078e0005 */
.L_x_260:
[----:B------:R-:W-:Y:S05]  /*e730*/  BSYNC B1 ;  /* 0x0000000000017941 */ /* 0x000fea0003800000 */
.L_x_259:
[----:B0-----:R-:W2:Y:S01]  /*e740*/  LDL.LU R0, [R1+0x38] ;  /* 0x0000380001007983 */ /* 0x001ea20000300800 */
[----:B------:R-:W-:-:S03]  /*e750*/  IMAD.MOV.U32 R19, RZ, RZ, R9 ;  /* 0x000000ffff137224 */ /* 0x000fc600078e0009 */
[----:B------:R0:W-:Y:S02]  /*e760*/  STL [R1+0x14], R13 ;  /* 0x0000140d01007387 */ /* 0x0001e40000100800 */
[----:B0-2---:R-:W-:-:S07]  /*e770*/  VIADD R0, R0, 0xfffffffd ;  /* 0xfffffffd00007836 */ /* 0x005fce0000000000 */
.L_x_258:
[----:B------:R-:W-:Y:S05]  /*e780*/  BSYNC B2 ;  /* 0x0000000000027941 */ /* 0x000fea0003800000 */
.L_x_257:
[----:B------:R-:W-:Y:S01]  /*e790*/  VIADD R12, R12, 0xfffffffe ;  /* 0xfffffffe0c0c7836 */ /* 0x000fe20000000000 */
[----:B------:R-:W-:-:S04]  /*e7a0*/  LOP3.LUT R4, RZ, R4, RZ, 0x33, !PT ;  /* 0x00000004ff047212 */ /* 0x000fc800078e33ff */
[----:B------:R-:W-:-:S13]  /*e7b0*/  ISETP.NE.AND P0, PT, R12, R4, PT ;  /* 0x000000040c00720c */ /* 0x000fda0003f05270 */
[----:B------:R-:W-:Y:S05]  /*e7c0*/  @!P0 BRA `(.L_x_256) ;  /* 0x0000001400448947 */ /* 0x000fea0003800000 */
[----:B------:R-:W-:-:S07]  /*e7d0*/  IMAD.MOV.U32 R9, RZ, RZ, R17 ;  /* 0x000000ffff097224 */ /* 0x000fce00078e0011 */
.L_x_307:
[----:B------:R-:W2:Y:S04]  /*e7e0*/  LDL R3, [R1+0x20] ;  /* 0x0000200001037983 */ /* 0x000ea80000100800 */
[----:B------:R-:W3:Y:S01]  /*e7f0*/  LDL R2, [R1+0x14] ;  /* 0x0000140001027983 */ /* 0x000ee20000100800 */
[----:B------:R-:W-:Y:S01]  /*e800*/  VIADD R4, R19, 0x1 ;  /* 0x0000000113047836 */ /* 0x000fe20000000000 */
[----:B------:R-:W-:Y:S05]  /*e810*/  YIELD ;  /* 0x0000000000007946 */ /* 0x000fea0003800000 */
[----:B------:R-:W-:Y:S01]  /*e820*/  ISETP.NE.AND P0, PT, R4, 0x2, PT ;  /* 0x000000020400780c */ /* 0x000fe20003f05270 */
[----:B------:R-:W-:Y:S03]  /*e830*/  BSSY B1, `(.L_x_275) ;  /* 0x00000a0000017945 */ /* 0x000fe60003800000 */
[----:B------:R-:W-:-:S02]  /*e840*/  SEL R5, RZ, 0x1, P0 ;  /* 0x00000001ff057807 */ /* 0x000fc40000000000 */
[----:B------:R-:W-:Y:S02]  /*e850*/  SEL R4, R4, RZ, P0 ;  /* 0x000000ff04047207 */ /* 0x000fe40000000000 */
[----:B--2---:R-:W-:Y:S02]  /*e860*/  ISETP.NE.AND P1, PT, R3, RZ, PT ;  /* 0x000000ff0300720c */ /* 0x004fe40003f25270 */
[----:B---3--:R-:W-:-:S11]  /*e870*/  LOP3.LUT R5, R2, R5, RZ, 0x3c, !PT ;  /* 0x0000000502057212 */ /* 0x008fd600078e3cff */
[----:B01----:R-:W-:Y:S05]  /*e880*/  @!P1 BRA `(.L_x_276) ;  /* 0x0000000800689947 */ /* 0x003fea0003800000 */
        /* <DEDUP_REMOVED lines=14> */
[--C-:B------:R-:W-:Y:S01]  /*e970*/  SHF.R.S32.HI R3, RZ, 0x1f, R2.reuse ;  /* 0x0000001fff037819 */ /* 0x100fe20000011402 */
[----:B------:R-:W-:-:S04]  /*e980*/  IMAD.MOV R7, RZ, RZ, -R2 ;  /* 0x000000ffff077224 */ /* 0x000fc800078e0a02 */
[----:B------:R-:W-:Y:S02]  /*e990*/  IMAD R7, R8, R7, R0 ;  /* 0x0000000708077224 */ /* 0x000fe400078e0200 */
[----:B--2---:R-:W-:-:S04]  /*e9a0*/  IMAD R8, R11, UR6, RZ ;  /* 0x000000060b087c24 */ /* 0x004fc8000f8e02ff */
[C---:B---3--:R-:W-:Y:S02]  /*e9b0*/  IMAD R8, R10.reuse, UR7, R8 ;  /* 0x000000070a087c24 */ /* 0x048fe4000f8e0208 */
[----:B------:R-:W-:-:S04]  /*e9c0*/  IMAD.WIDE.U32 R2, R10, UR6, R2 ;  /* 0x000000060a027c25 */ /* 0x000fc8000f8e0002 */
[----:B------:R-:W-:Y:S01]  /*e9d0*/  IMAD.IADD R3, R8, 0x1, R3 ;  /* 0x0000000108037824 */ /* 0x000fe200078e0203 */
[----:B------:R-:W-:-:S04]  /*e9e0*/  LEA R8, P0, R2, UR4, 0x2 ;  /* 0x0000000402087c11 */ /* 0x000fc8000f8010ff */
[----:B------:R-:W-:-:S06]  /*e9f0*/  LEA.HI.X R9, R2, UR5, R3, 0x2, P0 ;  /* 0x0000000502097c11 */ /* 0x000fcc00080f1403 */
[----:B------:R0:W5:Y:S03]  /*ea00*/  LDG.E R9, desc[UR40][R8.64] ;  /* 0x0000002808097981 */ /* 0x000166000c1e1900 */
.L_x_277:
[----:B------:R-:W-:Y:S01]  /*ea10*/  LEA R3, R4, R18, 0x3 ;  /* 0x0000001204037211 */ /* 0x000fe200078e18ff */
[----:B------:R-:W-:Y:S01]  /*ea20*/  BSSY B2, `(.L_x_278) ;  /* 0x0000004000027945 */ /* 0x000fe20003800000 */
[----:B------:R-:W-:-:S04]  /*ea30*/  SHF.L.U32 R2, R5, 0x1f, RZ ;  /* 0x0000001f05027819 */ /* 0x000fc800000006ff */
[----:B------:R-:W1:Y:S02]  /*ea40*/  SYNCS.PHASECHK.TRANS64.TRYWAIT P0, [R3+URZ+0x34840], R2 ;  /* 0x03484002030075a7 */ /* 0x000e64000800017f */
[----:B-1----:R-:W-:Y:S05]  /*ea50*/  @!P0 BRA `(.L_x_279) ;  /* 0x0000003800648947 */ /* 0x002fea0003800000 */
.L_x_370:
[----:B------:R-:W-:Y:S05]  /*ea60*/  BSYNC B2 ;  /* 0x0000000000027941 */ /* 0x000fea0003800000 */
.L_x_278:
[----:B0-----:R-:W0:Y:S01]  /*ea70*/  S2R R8, SR_TID.X ;  /* 0x0000000000087919 */ /* 0x001e220000002100 */
[----:B------:R-:W-:Y:S01]  /*ea80*/  BSSY B2, `(.L_x_280) ;  /* 0x000000b000027945 */ /* 0x000fe20003800000 */
[----:B0-----:R-:W-:-:S04]  /*ea90*/  LOP3.LUT R8, R8, 0x7f, RZ, 0xc0, !PT ;  /* 0x0000007f08087812 */ /* 0x001fc800078ec0ff */
[----:B------:R-:W-:-:S13]  /*eaa0*/  ISETP.NE.AND P1, PT, R8, RZ, PT ;  /* 0x000000ff0800720c */ /* 0x000fda0003f25270 */
[----:B------:R-:W-:Y:S05]  /*eab0*/  @P1 BRA `(.L_x_281) ;  /* 0x00000000001c1947 */ /* 0x000fea0003800000 */
[----:B------:R-:W0:Y:S01]  /*eac0*/  S2R R8, SR_TID.X ;  /* 0x0000000000087919 */ /* 0x000e220000002100 */
[----:B-1----:R-:W-:-:S04]  /*ead0*/  IMAD.MOV.U32 R2, RZ, RZ, 0xc000 ;  /* 0x0000c000ff027424 */ /* 0x002fc800078e00ff */
[----:B------:R2:W-:Y:S01]  /*eae0*/  SYNCS.ARRIVE.TRANS64 RZ, [R3+URZ+0x34830], R2 ;  /* 0x0348300203ff79a7 */ /* 0x0005e2000800003f */
[----:B0-----:R-:W-:-:S04]  /*eaf0*/  LOP3.LUT R8, R8, 0x1f, RZ, 0xc0, !PT ;  /* 0x0000001f08087812 */ /* 0x001fc800078ec0ff */
[----:B------:R-:W-:-:S13]  /*eb00*/  ISETP.NE.AND P0, PT, R8, RZ, PT ;  /* 0x000000ff0800720c */ /* 0x000fda0003f05270 */
[----:B--2---:R-:W-:Y:S05]  /*eb10*/  @!P0 BRA `(.L_x_281) ;  /* 0x0000000000048947 */ /* 0x004fea0003800000 */
[----:B------:R-:W-:Y:S01]  /*eb20*/  BPT.TRAP 0x1 ;  /* 0x000000040000795c */ /* 0x000fe20000300000 */
.L_x_281:
[----:B------:R-:W-:Y:S05]  /*eb30*/  BSYNC B2 ;  /* 0x0000000000027941 */ /* 0x000fea0003800000 */
.L_x_280:
        /* <DEDUP_REMOVED lines=12> */
.L_x_282:
        /* <DEDUP_REMOVED lines=10> */
[----:B------:R-:W-:Y:S01]  /*eca0*/  IMAD.MOV.U32 R13, RZ, RZ, 0x40 ;  /* 0x00000040ff0d7424 */ /* 0x000fe200078e00ff */
[----:B------:R-:W-:Y:S01]  /*ecb0*/  PLOP3.LUT P0, PT, PT, PT, PT, 0x80, 0x0 ;  /* 0x000000000000781c */ /* 0x000fe20003f0f070 */
[----:B------:R-:W-:Y:S01]  /*ecc0*/  VIADD R10, R8, 0x20400 ;  /* 0x00020400080a7836 */ /* 0x000fe20000000000 */
[----:B------:R-:W-:Y:S01]  /*ecd0*/  UMOV UR6, 0x0 ;  /* 0x0000000000067882 */ /* 0x000fe20000000000 */
[----:B------:R-:W-:Y:S01]  /*ece0*/  UMOV UR7, 0x14f00000 ;  /* 0x14f0000000077882 */ /* 0x000fe20000000000 */
[----:B------:R-:W-:-:S15]  /*ecf0*/  R2UR UR10, R13 ;  /* 0x000000000d0a72ca */ /* 0x000fde00000e0000 */
.L_x_283:
        /* <DEDUP_REMOVED lines=10> */
[----:B------:R-:W-:Y:S01]  /*eda0*/  PLOP3.LUT P0, PT, PT, PT, PT, 0x80, 0x0 ;  /* 0x000000000000781c */ /* 0x000fe20003f0f070 */
[----:B------:R-:W-:Y:S01]  /*edb0*/  VIADD R8, R8, 0x24400 ;  /* 0x0002440008087836 */ /* 0x000fe20000000000 */
[----:B------:R-:W-:Y:S01]  /*edc0*/  UMOV UR6, 0x0 ;  /* 0x0000000000067882 */ /* 0x000fe20000000000 */
[----:B------:R-:W-:Y:S01]  /*edd0*/  UMOV UR7, 0x14f00000 ;  /* 0x14f0000000077882 */ /* 0x000fe20000000000 */
[----:B------:R-:W-:-:S09]  /*ede0*/  UMOV UR10, 0x80 ;  /* 0x00000080000a7882 */ /* 0x000fd20000000000 */
.L_x_284:
        /* <DEDUP_REMOVED lines=10> */
[----:B------:R-:W2:Y:S01]  /*ee90*/  LDL.LU R10, [R1+0x14] ;  /* 0x00001400010a7983 */ /* 0x000ea20000300800 */
[----:B------:R-:W-:Y:S01]  /*eea0*/  IMAD R2, R19, 0x8, R6 ;  /* 0x0000000813027824 */ /* 0x000fe200078e0206 */
[----:B------:R-:W-:Y:S01]  /*eeb0*/  BSSY B2, `(.L_x_285) ;  /* 0x0000004000027945 */ /* 0x000fe20003800000 */
[----:B--2---:R-:W-:-:S04]  /*eec0*/  SHF.L.U32 R3, R10, 0x1f, RZ ;  /* 0x0000001f0a037819 */ /* 0x004fc800000006ff */
[----:B------:R-:W0:Y:S02]  /*eed0*/  SYNCS.PHASECHK.TRANS64.TRYWAIT P0, [R2+URZ+0x60], R3 ;  /* 0x00006003020075a7 */ /* 0x000e24000800017f */
[----:B0-----:R-:W-:Y:S05]  /*eee0*/  @!P0 BRA `(.L_x_286) ;  /* 0x0000003400548947 */ /* 0x001fea0003800000 */
.L_x_371:
[----:B------:R-:W-:Y:S05]  /*eef0*/  BSYNC B2 ;  /* 0x0000000000027941 */ /* 0x000fea0003800000 */
.L_x_285:
[----:B------:R-:W-:Y:S01]  /*ef00*/  BSSY B2, `(.L_x_287) ;  /* 0x000000b000027945 */ /* 0x000fe20003800000 */
[----:B------:R-:W-:Y:S02]  /*ef10*/  IMAD.MOV.U32 R10, RZ, RZ, 0x0 ;  /* 0x00000000ff0a7424 */ /* 0x000fe400078e00ff */
[----:B------:R-:W-:Y:S01]  /*ef20*/  IMAD.MOV.U32 R11, RZ, RZ, 0x14f00000 ;  /* 0x14f00000ff0b7424 */ /* 0x000fe200078e00ff */
[----:B------:R-:W-:Y:S06]  /*ef30*/  @P1 BRA `(.L_x_288) ;  /* 0x00000000001c1947 */ /* 0x000fec0003800000 */
[----:B------:R-:W1:Y:S01]  /*ef40*/  S2R R8, SR_TID.X ;  /* 0x0000000000087919 */ /* 0x000e620000002100 */
[----:B0-----:R-:W-:-:S04]  /*ef50*/  IMAD.MOV.U32 R3, RZ, RZ, 0x8000 ;  /* 0x00008000ff037424 */ /* 0x001fc800078e00ff */
[----:B------:R2:W-:Y:S01]  /*ef60*/  SYNCS.ARRIVE.TRANS64 RZ, [R2+URZ+0x50], R3 ;  /* 0x0000500302ff79a7 */ /* 0x0005e2000800003f */
[----:B-1----:R-:W-:-:S04]  /*ef70*/  LOP3.LUT R8, R8, 0x1f, RZ, 0xc0, !PT ;  /* 0x0000001f08087812 */ /* 0x002fc800078ec0ff */
[----:B------:R-:W-:-:S13]  /*ef80*/  ISETP.NE.AND P0, PT, R8, RZ, PT ;  /* 0x000000ff0800720c */ /* 0x000fda0003f05270 */
[----:B--2---:R-:W-:Y:S05]  /*ef90*/  @!P0 BRA `(.L_x_288) ;  /* 0x0000000000048947 */ /* 0x004fea0003800000 */
[----:B------:R-:W-:Y:S01]  /*efa0*/  BPT.TRAP 0x1 ;  /* 0x000000040000795c */ /* 0x000fe20000300000 */
.L_x_288:
[----:B------:R-:W-:Y:S05]  /*efb0*/  BSYNC B2 ;  /* 0x0000000000027941 */ /* 0x000fea0003800000 */
.L_x_287:
[----:B------:R-:W2:Y:S04]  /*efc0*/  LDL R8, [R1+0x18] ;  /* 0x0000180001087983 */ /* 0x000ea80000100800 */
[----:B0-----:R-:W2:Y:S01]  /*efd0*/  LDL.LU R3, [R1+0x8] ;  /* 0x0000080001037983 */ /* 0x001ea20000300800 */
[----:B------:R-:W-:Y:S01]  /*efe0*/  R2UR UR10, R12 ;  /* 0x000000000c0a72ca */ /* 0x000fe200000e0000 */
[----:B------:R-:W-:Y:S01]  /*eff0*/  IMAD R19, R19, 0x8000, R18 ;  /* 0x0000800013137824 */ /* 0x000fe200078e0212 */
[----:B------:R-:W-:Y:S01]  /*f000*/  R2UR UR6, R10 ;  /* 0x000000000a0672ca */ /* 0x000fe200000e0000 */
[----:B------:R-:W-:Y:S01]  /*f010*/  UIADD3 UR4, UP0, UR38, 0x470, URZ ;  /* 0x0000047026047890 */ /* 0x000fe2000ff1e03f */
[----:B------:R-:W-:Y:S01]  /*f020*/  R2UR UR7, R11 ;  /* 0x000000000b0772ca */ /* 0x000fe200000e0000 */
[----:B------:R-:W-:Y:S01]  /*f030*/  VIADD R2, R2, 0x50 ;  /* 0x0000005002027836 */ /* 0x000fe20000000000 */
[----:B------:R-:W-:Y:S01]  /*f040*/  PLOP3.LUT P0, PT, PT, PT, PT, 0x80, 0x0 ;  /* 0x000000000000781c */ /* 0x000fe20003f0f070 */
[----:B------:R-:W-:Y:S01]  /*f050*/  UIADD3.X UR5, URZ, UR39, URZ, UP0, !UPT ;  /* 0x000000273f057290 */ /* 0x000fe200087fe43f */
[----:B--2---:R-:W-:Y:S01]  /*f060*/  IMAD R3, R3, 0x80, R8 ;  /* 0x0000008003037824 */ /* 0x004fe200078e0208 */
[----:B------:R-:W-:-:S10]  /*f070*/  IADD3 R8, R19, 0x400, RZ ;  /* 0x0000040013087810 */ /* 0x000fd40007ffe0ff */
.L_x_289:
        /* <DEDUP_REMOVED lines=15> */
.L_x_290:
        /* <DEDUP_REMOVED lines=12> */
.L_x_276:
[----:B------:R-:W-:Y:S05]  /*f230*/  BSYNC B1 ;  /* 0x0000000000017941 */ /* 0x000fea0003800000 */
.L_x_275:
[----:B------:R-:W2:Y:S01]  /*f240*/  LDL R2, [R1+0x20] ;  /* 0x0000200001027983 */ /* 0x000ea20000100800 */
[----:B------:R-:W-:Y:S01]  /*f250*/  VIADD R19, R4, 0x1 ;  /* 0x0000000104137836 */ /* 0x000fe20000000000 */
[----:B------:R-:W-:Y:S01]  /*f260*/  BSSY B1, `(.L_x_291) ;  /* 0x00000a3000017945 */ /* 0x000fe20003800000 */
[----:B0-----:R-:W-:-:S03]  /*f270*/  VIADD R7, R0, 0xffffffff ;  /* 0xffffffff00077836 */ /* 0x001fc60000000000 */
[----:B------:R-:W-:-:S04]  /*f280*/  ISETP.NE.AND P0, PT, R19, 0x2, PT ;  /* 0x000000021300780c */ /* 0x000fc80003f05270 */
[----:B------:R-:W-:Y:S02]  /*f290*/  SEL R19, R19, RZ, P0 ;  /* 0x000000ff13137207 */ /* 0x000fe40000000000 */
[----:B--2---:R-:W-:Y:S02]  /*f2a0*/  ISETP.NE.AND P1, PT, R2, RZ, PT ;  /* 0x000000ff0200720c */ /* 0x004fe40003f25270 */
[----:B------:R-:W-:-:S04]  /*f2b0*/  SEL R2, RZ, 0x1, P0 ;  /* 0x00000001ff027807 */ /* 0x000fc80000000000 */
[----:B------:R-:W-:-:S05]  /*f2c0*/  LOP3.LUT R12, R5, R2, RZ, 0x3c, !PT ;  /* 0x00000002050c7212 */ /* 0x000fca00078e3cff */
[----:B------:R0:W-:Y:S02]  /*f2d0*/  STL [R1+0x14], R12 ;  /* 0x0000140c01007387 */ /* 0x0001e40000100800 */
[----:B------:R-:W-:Y:S05]  /*f2e0*/  @!P1 BRA `(.L_x_292) ;  /* 0x0000000800689947 */ /* 0x000fea0003800000 */
[----:B------:R-:W-:Y:S01]  /*f2f0*/  ULDC.64 UR4, c[0x0][0x418] ;  /* 0x0001060000047ab9 */ /* 0x000fe20000000a00 */
[----:B------:R-:W-:Y:S01]  /*f300*/  IMAD.MOV.U32 R8, RZ, RZ, R7 ;  /* 0x000000ffff087224 */ /* 0x000fe200078e0007 */
[----:B------:R-:W-:-:S04]  /*f310*/  ISETP.NE.U32.AND P0, PT, RZ, UR4, PT ;  /* 0x00000004ff007c0c */ /* 0x000fc8000bf05070 */
[----:B------:R-:W-:-:S13]  /*f320*/  ISETP.NE.AND.EX P0, PT, RZ, UR5, PT, P0 ;  /* 0x00000005ff007c0c */ /* 0x000fda000bf05300 */
[----:B------:R-:W-:Y:S05]  /*f330*/  @!P0 BRA `(.L_x_293) ;  /* 0x00000000004c8947 */ /* 0x000fea0003800000 */
[----:B------:R-:W2:Y:S01]  /*f340*/  LDL R11, [R1+0x1c] ;  /* 0x00001c00010b7983 */ /* 0x000ea20000100800 */
[----:B------:R-:W1:Y:S01]  /*f350*/  LDC R9, c[0x0][0x43c] ;  /* 0x00010f00ff097b82 */ /* 0x000e620000000800 */
[----:B------:R-:W-:Y:S02]  /*f360*/  ULDC.64 UR6, c[0x0][0x428] ;  /* 0x00010a0000067ab9 */ /* 0x000fe40000000a00 */
[----:B------:R-:W3:Y:S01]  /*f370*/  LDL R10, [R1+0x10] ;  /* 0x00001000010a7983 */ /* 0x000ee20000100800 */
[----:B-1----:R-:W-:-:S13]  /*f380*/  ISETP.NE.AND P0, PT, R9, 0x1, PT ;  /* 0x000000010900780c */ /* 0x002fda0003f05270 */
[----:B------:R-:W1:Y:S02]  /*f390*/  @P0 LDC.64 R2, c[0x0][0x440] ;  /* 0x00011000ff020b82 */ /* 0x000e640000000a00 */
[----:B-1----:R-:W-:-:S04]  /*f3a0*/  @P0 IMAD.HI.U32 R8, R7, R2, RZ ;  /* 0x0000000207080227 */ /* 0x002fc800078e00ff */
        /* <DEDUP_REMOVED lines=10> */
[----:B------:R-:W-:-:S05]  /*f450*/  LEA.HI.X R11, R2, UR5, R9, 0x2, P0 ;  /* 0x00000005020b7c11 */ /* 0x000fca00080f1409 */
[----:B------:R1:W5:Y:S04]  /*f460*/  LDG.E R9, desc[UR40][R10.64] ;  /* 0x000000280a097981 */ /* 0x000368000c1e1900 */
.L_x_293:
[----:B------:R-:W-:Y:S01]  /*f470*/  IMAD R2, R19, 0x8, R18 ;  /* 0x0000000813027824 */ /* 0x000fe200078e0212 */
[----:B------:R-:W-:Y:S01]  /*f480*/  SHF.L.U32 R3, R12, 0x1f, RZ ;  /* 0x0000001f0c037819 */ /* 0x000fe200000006ff */
[----:B------:R-:W-:Y:S03]  /*f490*/  BSSY B2, `(.L_x_294) ;  /* 0x0000003000027945 */ /* 0x000fe60003800000 */
[----:B------:R-:W2:Y:S02]  /*f4a0*/  SYNCS.PHASECHK.TRANS64.TRYWAIT P0, [R2+URZ+0x34840], R3 ;  /* 0x03484003020075a7 */ /* 0x000ea4000800017f */
[----:B--2---:R-:W-:Y:S05]  /*f4b0*/  @!P0 BRA `(.L_x_295) ;  /* 0x0000002c00f48947 */ /* 0x004fea0003800000 */
.L_x_372:
[----:B------:R-:W-:Y:S05]  /*f4c0*/  BSYNC B2 ;  /* 0x0000000000027941 */ /* 0x000fea0003800000 */
.L_x_294:
[----:B-1----:R-:W1:Y:S01]  /*f4d0*/  S2R R10, SR_TID.X ;  /* 0x00000000000a7919 */ /* 0x002e620000002100 */
[----:B------:R-:W-:Y:S01]  /*f4e0*/  BSSY B2, `(.L_x_296) ;  /* 0x000000b000027945 */ /* 0x000fe20003800000 */
[----:B-1----:R-:W-:-:S04]  /*f4f0*/  LOP3.LUT R10, R10, 0x7f, RZ, 0xc0, !PT ;  /* 0x0000007f0a0a7812 */ /* 0x002fc800078ec0ff */
[----:B------:R-:W-:-:S13]  /*f500*/  ISETP.NE.AND P1, PT, R10, RZ, PT ;  /* 0x000000ff0a00720c */ /* 0x000fda0003f25270 */
[----:B------:R-:W-:Y:S05]  /*f510*/  @P1 BRA `(.L_x_297) ;  /* 0x00000000001c1947 */ /* 0x000fea0003800000 */
[----:B------:R-:W1:Y:S01]  /*f520*/  S2R R10, SR_TID.X ;  /* 0x00000000000a7919 */ /* 0x000e620000002100 */
[----:B--2---:R-:W-:-:S04]  /*f530*/  IMAD.MOV.U32 R3, RZ, RZ, 0xc000 ;  /* 0x0000c000ff037424 */ /* 0x004fc800078e00ff */
[----:B------:R3:W-:Y:S01]  /*f540*/  SYNCS.ARRIVE.TRANS64 RZ, [R2+URZ+0x34830], R3 ;  /* 0x0348300302ff79a7 */ /* 0x0007e2000800003f */
[----:B-1----:R-:W-:-:S04]  /*f550*/  LOP3.LUT R10, R10, 0x1f, RZ, 0xc0, !PT ;  /* 0x0000001f0a0a7812 */ /* 0x002fc800078ec0ff */
[----:B------:R-:W-:-:S13]  /*f560*/  ISETP.NE.AND P0, PT, R10, RZ, PT ;  /* 0x000000ff0a00720c */ /* 0x000fda0003f05270 */
[----:B---3--:R-:W-:Y:S05]  /*f570*/  @!P0 BRA `(.L_x_297) ;  /* 0x0000000000048947 */ /* 0x008fea0003800000 */
[----:B------:R-:W-:Y:S01]  /*f580*/  BPT.TRAP 0x1 ;  /* 0x000000040000795c */ /* 0x000fe20000300000 */
.L_x_297:
[----:B------:R-:W-:Y:S05]  /*f590*/  BSYNC B2 ;  /* 0x0000000000027941 */ /* 0x000fea0003800000 */
.L_x_296:
[----:B--2---:R-:W2:Y:S01]  /*f5a0*/  LDL R2, [R1+0x18] ;  /* 0x0000180001027983 */ /* 0x004ea20000100800 */
[----:B0-----:R-:W-:Y:S01]  /*f5b0*/  IMAD.MOV.U32 R12, RZ, RZ, RZ ;  /* 0x000000ffff0c7224 */ /* 0x001fe200078e00ff */
[----:B------:R-:W-:Y:S01]  /*f5c0*/  UIADD3 UR4, UP0, UR38, 0x370, URZ ;  /* 0x0000037026047890 */ /* 0x000fe2000ff1e03f */
[C---:B------:R-:W-:Y:S01]  /*f5d0*/  IMAD R3, R19.reuse, 0x8, R6 ;  /* 0x0000000813037824 */ /* 0x040fe200078e0206 */
[----:B------:R-:W-:Y:S01]  /*f5e0*/  PLOP3.LUT P0, PT, PT, PT, PT, 0x80, 0x0 ;  /* 0x000000000000781c */ /* 0x000fe20003f0f070 */
[----:B------:R-:W-:Y:S01]  /*f5f0*/  IMAD R10, R19, 0xc000, R18 ;  /* 0x0000c000130a7824 */ /* 0x000fe200078e0212 */
[----:B------:R-:W-:Y:S01]  /*f600*/  R2UR UR10, R12 ;  /* 0x000000000c0a72ca */ /* 0x000fe200000e0000 */
[----:B------:R-:W-:Y:S01]  /*f610*/  VIADD R3, R3, 0x30 ;  /* 0x0000003003037836 */ /* 0x000fe20000000000 */
[----:B------:R-:W-:Y:S01]  /*f620*/  UIADD3.X UR5, URZ, UR39, URZ, UP0, !UPT ;  /* 0x000000273f057290 */ /* 0x000fe200087fe43f */
[----:B------:R-:W-:Y:S01]  /*f630*/  VIADD R11, R10, 0x1c400 ;  /* 0x0001c4000a0b7836 */ /* 0x000fe20000000000 */
[----:B------:R-:W-:Y:S01]  /*f640*/  UMOV UR6, 0x0 ;  /* 0x0000000000067882 */ /* 0x000fe20000000000 */
[----:B------:R-:W-:Y:S01]  /*f650*/  UMOV UR7, 0x14f00000 ;  /* 0x14f0000000077882 */ /* 0x000fe20000000000 */
[----:B--2---:R-:W-:-:S09]  /*f660*/  IMAD R2, R8, 0x80, R2 ;  /* 0x0000008008027824 */ /* 0x004fd200078e0202 */
.L_x_298:
        /* <DEDUP_REMOVED lines=10> */
[----:B------:R-:W-:Y:S01]  /*f710*/  MOV R13, 0x40 ;  /* 0x00000040000d7802 */ /* 0x000fe20000000f00 */
[----:B------:R-:W-:Y:S01]  /*f720*/  VIADD R11, R10, 0x20400 ;  /* 0x000204000a0b7836 */ /* 0x000fe20000000000 */
[----:B------:R-:W-:Y:S01]  /*f730*/  PLOP3.LUT P0, PT, PT, PT, PT, 0x80, 0x0 ;  /* 0x000000000000781c */ /* 0x000fe20003f0f070 */
[----:B------:R-:W-:Y:S01]  /*f740*/  UMOV UR6, 0x0 ;  /* 0x0000000000067882 */ /* 0x000fe20000000000 */
[----:B------:R-:W-:Y:S01]  /*f750*/  R2UR UR10, R13 ;  /* 0x000000000d0a72ca */ /* 0x000fe200000e0000 */
[----:B------:R-:W-:-:S14]  /*f760*/  UMOV UR7, 0x14f00000 ;  /* 0x14f0000000077882 */ /* 0x000fdc0000000000 */
.L_x_299:
        /* <DEDUP_REMOVED lines=15> */
.L_x_300:
        /* <DEDUP_REMOVED lines=10> */
[----:B------:R-:W-:Y:S01]  /*f900*/  SHF.L.U32 R5, R5, 0x1f, RZ ;  /* 0x0000001f05057819 */ /* 0x000fe200000006ff */
[----:B------:R-:W-:Y:S01]  /*f910*/  IMAD R2, R4, 0x8, R6 ;  /* 0x0000000804027824 */ /* 0x000fe200078e0206 */
[----:B------:R-:W-:Y:S03]  /*f920*/  BSSY B2, `(.L_x_301) ;  /* 0x0000003000027945 */ /* 0x000fe60003800000 */
[----:B------:R-:W0:Y:S02]  /*f930*/  SYNCS.PHASECHK.TRANS64.TRYWAIT P0, [R2+URZ+0x60], R5 ;  /* 0x00006005020075a7 */ /* 0x000e24000800017f */
[----:B0-----:R-:W-:Y:S05]  /*f940*/  @!P0 BRA `(.L_x_302) ;  /* 0x0000002800e48947 */ /* 0x001fea0003800000 */
.L_x_373:
[----:B------:R-:W-:Y:S05]  /*f950*/  BSYNC B2 ;  /* 0x0000000000027941 */ /* 0x000fea0003800000 */
.L_x_301:
[----:B------:R-:W-:Y:S01]  /*f960*/  BSSY B2, `(.L_x_303) ;  /* 0x000000b000027945 */ /* 0x000fe20003800000 */
[----:B------:R-:W-:Y:S02]  /*f970*/  IMAD.MOV.U32 R10, RZ, RZ, 0x0 ;  /* 0x00000000ff0a7424 */ /* 0x000fe400078e00ff */
[----:B------:R-:W-:Y:S01]  /*f980*/  IMAD.MOV.U32 R11, RZ, RZ, 0x14f00000 ;  /* 0x14f00000ff0b7424 */ /* 0x000fe200078e00ff */
[----:B------:R-:W-:Y:S06]  /*f990*/  @P1 BRA `(.L_x_304) ;  /* 0x00000000001c1947 */ /* 0x000fec0003800000 */
[----:B------:R-:W1:Y:S02]  /*f9a0*/  S2R R3, SR_TID.X ;  /* 0x0000000000037919 */ /* 0x000e640000002100 */
[----:B-1----:R-:W-:Y:S01]  /*f9b0*/  LOP3.LUT R14, R3, 0x1f, RZ, 0xc0, !PT ;  /* 0x0000001f030e7812 */ /* 0x002fe200078ec0ff */
[----:B------:R-:W-:-:S03]  /*f9c0*/  IMAD.MOV.U32 R3, RZ, RZ, 0x8000 ;  /* 0x00008000ff037424 */ /* 0x000fc600078e00ff */
[----:B------:R-:W-:Y:S01]  /*f9d0*/  ISETP.NE.AND P0, PT, R14, RZ, PT ;  /* 0x000000ff0e00720c */ /* 0x000fe20003f05270 */
[----:B------:R1:W-:-:S12]  /*f9e0*/  SYNCS.ARRIVE.TRANS64 RZ, [R2+URZ+0x50], R3 ;  /* 0x0000500302ff79a7 */ /* 0x0003d8000800003f */
[----:B-1----:R-:W-:Y:S05]  /*f9f0*/  @!P0 BRA `(.L_x_304) ;  /* 0x0000000000048947 */ /* 0x002fea0003800000 */
[----:B------:R-:W-:Y:S01]  /*fa00*/  BPT.TRAP 0x1 ;  /* 0x000000040000795c */ /* 0x000fe20000300000 */
.L_x_304:
[----:B------:R-:W-:Y:S05]  /*fa10*/  BSYNC B2 ;  /* 0x0000000000027941 */ /* 0x000fea0003800000 */
.L_x_303:
[----:B0-----:R-:W2:Y:S04]  /*fa20*/  LDL R5, [R1+0x18] ;  /* 0x0000180001057983 */ /* 0x001ea80000100800 */
[----:B------:R-:W2:Y:S01]  /*fa30*/  LDL.LU R3, [R1+0x8] ;  /* 0x0000080001037983 */ /* 0x000ea20000300800 */
        /* <DEDUP_REMOVED lines=8> */
[----:B--2---:R-:W-:-:S02]  /*fac0*/  IMAD R3, R3, 0x80, R5 ;  /* 0x0000008003037824 */ /* 0x004fc400078e0205 */
[----:B------:R-:W-:-:S09]  /*fad0*/  VIADD R5, R4, 0x400 ;  /* 0x0000040004057836 */ /* 0x000fd20000000000 */
.L_x_305:
        /* <DEDUP_REMOVED lines=15> */
.L_x_306:
        /* <DEDUP_REMOVED lines=12> */
.L_x_292:
[----:B------:R-:W-:Y:S05]  /*fc90*/  BSYNC B1 ;  /* 0x0000000000017941 */ /* 0x000fea0003800000 */
.L_x_291:
[----:B------:R-:W2:Y:S01]  /*fca0*/  LDL R2, [R1+0x28] ;  /* 0x0000280001027983 */ /* 0x000ea20000100800 */
[----:B------:R-:W-:Y:S01]  /*fcb0*/  VIADD R0, R0, 0xfffffffe ;  /* 0xfffffffe00007836 */ /* 0x000fe20000000000 */
[----:B--2---:R-:W-:-:S13]  /*fcc0*/  ISETP.GT.AND P0, PT, R7, R2, PT ;  /* 0x000000020700720c */ /* 0x004fda0003f04270 */
[----:B------:R-:W-:Y:S05]  /*fcd0*/  @P0 BRA `(.L_x_307) ;  /* 0xffffffe800c00947 */ /* 0x000fea000383ffff */
.L_x_256:
[----:B------:R-:W-:Y:S05]  /*fce0*/  BSYNC B0 ;  /* 0x0000000000007941 */ /* 0x000fea0003800000 */
.L_x_255:
[----:B------:R-:W3:Y:S01]  /*fcf0*/  S2R R2, SR_TID.X ;  /* 0x0000000000027919 */ /* 0x000ee20000002100 */
[----:B------:R-:W-:Y:S01]  /*fd00*/  BSSY B0, `(.L_x_308) ;  /* 0x0000011000007945 */ /* 0x000fe20003800000 */
[----:B---3--:R-:W-:-:S04]  /*fd10*/  LOP3.LUT R3, R2, 0x7f, RZ, 0xc0, !PT ;  /* 0x0000007f02037812 */ /* 0x008fc800078ec0ff */
[----:B------:R-:W-:-:S13]  /*fd20*/  ISETP.NE.AND P0, PT, R3, RZ, PT ;  /* 0x000000ff0300720c */ /* 0x000fda0003f05270 */
[----:B------:R-:W-:Y:S05]  /*fd30*/  @P0 BRA `(.L_x_309) ;  /* 0x0000000000340947 */ /* 0x000fea0003800000 */
[----:B------:R-:W3:Y:S01]  /*fd40*/  S2R R2, SR_LANEID ;  /* 0x0000000000027919 */ /* 0x000ee20000000000 */
[----:B------:R-:W-:Y:S01]  /*fd50*/  VOTEU.ANY UR4, UPT, PT ;  /* 0x0000000000047886 */ /* 0x000fe200038e0100 */
[----:B--2---:R-:W2:Y:S01]  /*fd60*/  LDC.64 R4, c[0x0][0xc60] ;  /* 0x00031800ff047b82 */ /* 0x004ea20000000a00 */
[----:B------:R-:W3:Y:S02]  /*fd70*/  FLO.U32 R0, UR4 ;  /* 0x0000000400007d00 */ /* 0x000ee400080e0000 */
[----:B---3--:R-:W-:-:S06]  /*fd80*/  ISETP.EQ.U32.AND P0, PT, R0, R2, PT ;  /* 0x000000020000720c */ /* 0x008fcc0003f02070 */
[----:B------:R-:W2:Y:S07]  /*fd90*/  POPC R2, UR4 ;  /* 0x0000000400027d09 */ /* 0x000eae0008000000 */
[----:B--2---:R-:W2:Y:S04]  /*fda0*/  @P0 ATOMG.E.ADD.STRONG.GPU PT, R2, desc[UR40][R4.64], R2 ;  /* 0x00000002040209a8 */ /* 0x004ea800081ee1e8 */
[----:B--2---:R2:W3:Y:S02]  /*fdb0*/  SHFL.IDX PT, R2, R2, R0, 0x1f ;  /* 0x00001f0002027589 */ /* 0x0044e400000e0000 */
[----:B--2---:R-:W2:Y:S02]  /*fdc0*/  S2R R0, SR_LTMASK ;  /* 0x0000000000007919 */ /* 0x004ea40000003900 */
[----:B--2---:R-:W-:-:S06]  /*fdd0*/  LOP3.LUT R0, R0, UR4, RZ, 0xc0, !PT ;  /* 0x0000000400007c12 */ /* 0x004fcc000f8ec0ff */
[----:B------:R-:W3:Y:S02]  /*fde0*/  POPC R0, R0 ;  /* 0x0000000000007309 */ /* 0x000ee40000000000 */
[----:B---3--:R-:W-:-:S05]  /*fdf0*/  IADD3 R0, R2, UR36, R0 ;  /* 0x0000002402007c10 */ /* 0x008fca000fffe000 */
[----:B------:R3:W-:Y:S02]  /*fe00*/  STL [R1], R0 ;  /* 0x0000000001007387 */ /* 0x0007e40000100800 */
.L_x_309:
[----:B------:R-:W-:Y:S05]  /*fe10*/  BSYNC B0 ;  /* 0x0000000000007941 */ /* 0x000fea0003800000 */
.L_x_308:
[----:B---3--:R-:W3:Y:S01]  /*fe20*/  LDL.LU R0, [R1+0x20] ;  /* 0x0000200001007983 */ /* 0x008ee20000300800 */
[----:B------:R-:W-:Y:S01]  /*fe30*/  BSSY B0, `(.L_x_310) ;  /* 0x000003a000007945 */ /* 0x000fe20003800000 */
[----:B---3--:R-:W-:-:S13]  /*fe40*/  ISETP.NE.AND P0, PT, R0, RZ, PT ;  /* 0x000000ff0000720c */ /* 0x008fda0003f05270 */
[----:B------:R-:W-:Y:S05]  /*fe50*/  @!P0 BRA `(.L_x_311) ;  /* 0x0000000000dc8947 */ /* 0x000fea0003800000 */
[----:B------:R-:W3:Y:S01]  /*fe60*/  LDL R2, [R1+0x14] ;  /* 0x0000140001027983 */ /* 0x000ee20000100800 */
[----:B------:R-:W-:Y:S01]  /*fe70*/  IMAD R0, R19, 0x8, R18 ;  /* 0x0000000813007824 */ /* 0x000fe200078e0212 */
[----:B------:R-:W-:Y:S01]  /*fe80*/  BSSY B1, `(.L_x_312) ;  /* 0x0000005000017945 */ /* 0x000fe20003800000 */
[----:B------:R-:W-:Y:S02]  /*fe90*/  ISETP.NE.AND P1, PT, R3, RZ, PT ;  /* 0x000000ff0300720c */ /* 0x000fe40003f25270 */
[----:B---3--:R-:W-:-:S04]  /*fea0*/  SHF.L.U32 R2, R2, 0x1f, RZ ;  /* 0x0000001f02027819 */ /* 0x008fc800000006ff */
[----:B------:R-:W3:Y:S02]  /*feb0*/  SYNCS.PHASECHK.TRANS64.TRYWAIT P0, [R0+URZ+0x34860], R2 ;  /* 0x03486002000075a7 */ /* 0x000ee4000800017f */
[----:B---3--:R-:W-:Y:S05]  /*fec0*/  @!P0 BRA `(.L_x_313) ;  /* 0x0000002400988947 */ /* 0x008fea0003800000 */
.L_x_374:
[----:B------:R-:W-:Y:S05]  /*fed0*/  BSYNC B1 ;  /* 0x0000000000017941 */ /* 0x000fea0003800000 */
.L_x_312:
[----:B------:R-:W-:Y:S04]  /*fee0*/  BSSY B1, `(.L_x_314) ;  /* 0x0000009000017945 */ /* 0x000fe80003800000 */
[----:B------:R-:W-:Y:S05]  /*fef0*/  @P1 BRA `(.L_x_315) ;  /* 0x00000000001c1947 */ /* 0x000fea0003800000 */
[----:B------:R-:W4:Y:S01]  /*ff00*/  S2R R3, SR_TID.X ;  /* 0x0000000000037919 */ /* 0x000f220000002100 */
[----:B---3--:R-:W-:-:S04]  /*ff10*/  IMAD.MOV.U32 R2, RZ, RZ, 0x8000 ;  /* 0x00008000ff027424 */ /* 0x008fc800078e00ff */
[----:B------:R3:W-:Y:S01]  /*ff20*/  SYNCS.ARRIVE.TRANS64 RZ, [R0+URZ+0x34850], R2 ;  /* 0x0348500200ff79a7 */ /* 0x0007e2000800003f */
[----:B----4-:R-:W-:-:S04]  /*ff30*/  LOP3.LUT R3, R3, 0x1f, RZ, 0xc0, !PT ;  /* 0x0000001f03037812 */ /* 0x010fc800078ec0ff */
[----:B------:R-:W-:-:S13]  /*ff40*/  ISETP.NE.AND P0, PT, R3, RZ, PT ;  /* 0x000000ff0300720c */ /* 0x000fda0003f05270 */
[----:B---3--:R-:W-:Y:S05]  /*ff50*/  @!P0 BRA `(.L_x_315) ;  /* 0x0000000000048947 */ /* 0x008fea0003800000 */
[----:B------:R-:W-:Y:S01]  /*ff60*/  BPT.TRAP 0x1 ;  /* 0x000000040000795c */ /* 0x000fe20000300000 */
.L_x_315:
[----:B------:R-:W-:Y:S05]  /*ff70*/  BSYNC B1 ;  /* 0x0000000000017941 */ /* 0x000fea0003800000 */
.L_x_314:
[----:B------:R-:W4:Y:S04]  /*ff80*/  LDL.LU R3, [R1+0x18] ;  /* 0x0000180001037983 */ /* 0x000f280000300800 */
[----:B---3--:R-:W4:Y:S01]  /*ff90*/  LDL.LU R2, [R1+0x8] ;  /* 0x0000080001027983 */ /* 0x008f220000300800 */
[----:B------:R-:W-:Y:S01]  /*ffa0*/  UIADD3 UR4, UP0, UR38, 0x470, URZ ;  /* 0x0000047026047890 */ /* 0x000fe2000ff1e03f */
[----:B------:R-:W-:Y:S01]  /*ffb0*/  PLOP3.LUT P0, PT, PT, PT, PT, 0x80, 0x0 ;  /* 0x000000000000781c */ /* 0x000fe20003f0f070 */
[----:B------:R-:W-:Y:S01]  /*ffc0*/  VIADD R0, R0, 0x34850 ;  /* 0x0003485000007836 */ /* 0x000fe20000000000 */
[----:B------:R-:W-:Y:S01]  /*ffd0*/  UMOV UR6, 0x0 ;  /* 0x0000000000067882 */ /* 0x000fe20000000000 */
[----:B------:R-:W-:Y:S01]  /*ffe0*/  UIADD3.X UR5, URZ, UR39, URZ, UP0, !UPT ;  /* 0x000000273f057290 */ /* 0x000fe200087fe43f */
[----:B------:R-:W-:Y:S01]  /*fff0*/  UMOV UR7, 0x14f00000 ;  /* 0x14f0000000077882 */ /* 0x000fe20000000000 */
[----:B------:R-:W-:Y:S01]  /*10000*/  UMOV UR10, URZ ;  /* 0x0000003f000a7c82 */ /* 0x000fe20008000000 */
[----:B----4-:R-:W-:Y:S01]  /*10010*/  LEA R3, R2, R3, 0x7 ;  /* 0x0000000302037211 */ /* 0x010fe200078e38ff */
[----:B------:R-:W-:-:S04]  /*10020*/  IMAD R2, R19, 0x8000, R18 ;  /* 0x0000800013027824 */ /* 0x000fc800078e0212 */
[----:B------:R-:W-:-:S07]  /*10030*/  VIADD R4, R2, 0x400 ;  /* 0x0000040002047836 */ /* 0x000fce0000000000 */
.L_x_316:
        /* <DEDUP_REMOVED lines=9> */
[----:B---3--:R-:W-:Y:S05]  /*100d0*/  @P0 BRA.U.ANY `(.L_x_316) ;  /* 0xfffffffd00d80947 */ /* 0x008fea000393ffff */
[----:B------:R-:W-:Y:S01]  /*100e0*/  PLOP3.LUT P0, PT, PT, PT, PT, 0x80, 0x0 ;  /* 0x000000000000781c */ /* 0x000fe20003f0f070 */
[----:B------:R-:W-:Y:S01]  /*100f0*/  VIADD R2, R2, 0x4400 ;  /* 0x0000440002027836 */ /* 0x000fe20000000000 */
[----:B------:R-:W-:Y:S01]  /*10100*/  UMOV UR6, 0x0 ;  /* 0x0000000000067882 */ /* 0x000fe20000000000 */
[----:B------:R-:W-:Y:S01]  /*10110*/  UMOV UR7, 0x14f00000 ;  /* 0x14f0000000077882 */ /* 0x000fe20000000000 */
[----:B------:R-:W-:-:S09]  /*10120*/  UMOV UR10, 0x40 ;  /* 0x00000040000a7882 */ /* 0x000fd20000000000 */
.L_x_317:
        /* <DEDUP_REMOVED lines=10> */
.L_x_311:
[----:B------:R-:W-:Y:S05]  /*101d0*/  BSYNC B0 ;  /* 0x0000000000007941 */ /* 0x000fea0003800000 */
.L_x_310:
[----:B------:R-:W3:Y:S01]  /*101e0*/  LDL.LU R4, [R1+0x14] ;  /* 0x0000140001047983 */ /* 0x000ee20000300800 */
[----:B------:R-:W-:-:S05]  /*101f0*/  VIADD R19, R19, 0x1 ;  /* 0x0000000113137836 */ /* 0x000fca0000000000 */
[----:B------:R-:W-:-:S04]  /*10200*/  ISETP.NE.AND P0, PT, R19, 0x2, PT ;  /* 0x000000021300780c */ /* 0x000fc80003f05270 */
[----:B------:R-:W-:Y:S02]  /*10210*/  SEL R0, RZ, 0x1, P0 ;  /* 0x00000001ff007807 */ /* 0x000fe40000000000 */
[----:B------:R-:W-:Y:S02]  /*10220*/  SEL R19, R19, RZ, P0 ;  /* 0x000000ff13137207 */ /* 0x000fe40000000000 */
[----:B---3--:R-:W-:-:S05]  /*10230*/  LOP3.LUT R4, R4, R0, RZ, 0x3c, !PT ;  /* 0x0000000004047212 */ /* 0x008fca00078e3cff */
[----:B------:R3:W-:Y:S02]  /*10240*/  STL [R1+0x14], R4 ;  /* 0x0000140401007387 */ /* 0x0007e40000100800 */
.L_x_235:
[----:B------:R-:W-:Y:S05]  /*10250*/  BSYNC B7 ;  /* 0x0000000000077941 */ /* 0x000fea0003800000 */
.L_x_233:
[----:B----4-:R-:W4:Y:S02]  /*10260*/  LDL R0, [R1+0x5c] ;  /* 0x00005c0001007983 */ /* 0x010f240000100800 */
[----:B----4-:R-:W-:-:S13]  /*10270*/  ISETP.NE.AND P0, PT, R0, RZ, PT ;  /* 0x000000ff0000720c */ /* 0x010fda0003f05270 */
[----:B------:R-:W-:Y:S05]  /*10280*/  @!P0 BRA `(.L_x_318) ;  /* 0x00000000002c8947 */ /* 0x000fea0003800000 */
[----:B------:R-:W-:Y:S05]  /*10290*/  WARPSYNC.ALL ;  /* 0x0000000000007948 */ /* 0x000fea0003800000 */
[----:B------:R-:W4:Y:S08]  /*102a0*/  S2UR UR5, SR_CgaCtaId ;  /* 0x00000000000579c3 */ /* 0x000f300000008800 */
[----:B------:R-:W-:Y:S06]  /*102b0*/  BAR.SYNC.DEFER_BLOCKING 0x5, 0x180 ;  /* 0x0146000000007b1d */ /* 0x000fec0000010000 */
[----:B------:R-:W-:-:S02]  /*102c0*/  UMOV UR4, 0x400 ;  /* 0x0000040000047882 */ /* 0x000fc40000000000 */
[----:B----4-:R-:W-:-:S06]  /*102d0*/  ULEA UR4, UR5, UR4, 0x18 ;  /* 0x0000000405047291 */ /* 0x010fcc000f8ec03f */
[----:B------:R-:W-:-:S05]  /*102e0*/  IMAD.U32 R18, RZ, RZ, UR4 ;  /* 0x00000004ff127e24 */ /* 0x000fca000f8e00ff */
[----:B--23--:R-:W2:Y:S04]  /*102f0*/  LDS.128 R4, [R18+0x348d0] ;  /* 0x0348d00012047984 */ /* 0x00cea80000000c00 */
[----:B--2---:R2:W-:Y:S04]  /*10300*/  STL.64 [R1], R4 ;  /* 0x0000000401007387 */ /* 0x0045e80000100a00 */
[----:B------:R2:W-:Y:S01]  /*10310*/  STL.64 [R1+0x8], R6 ;  /* 0x0000080601007387 */ /* 0x0005e20000100a00 */
[----:B------:R-:W-:Y:S06]  /*10320*/  BAR.ARV 0x4, 0x180 ;  /* 0x0106000000007b1d */ /* 0x000fec0000002000 */
[----:B------:R-:W-:Y:S05]  /*10330*/  BRA `(.L_x_319) ;  /* 0x0000000c00207947 */ /* 0x000fea0003800000 */
.L_x_318:
[----:B------:R-:W4:Y:S01]  /*10340*/  S2R R0, SR_TID.X ;  /* 0x0000000000007919 */ /* 0x000f220000002100 */
[----:B------:R-:W-:Y:S01]  /*10350*/  UMOV UR4, 0xffffffff ;  /* 0xffffffff00047882 */ /* 0x000fe20000000000 */
[----:B----4-:R-:W-:-:S04]  /*10360*/  LOP3.LUT R16, R0, 0x1f, RZ, 0xc0, !PT ;  /* 0x0000001f00107812 */ /* 0x010fc800078ec0ff */
[----:B------:R-:W-:Y:S01]  /*10370*/  ISETP.NE.AND P0, PT, R16, 0x1f, PT ;  /* 0x0000001f1000780c */ /* 0x000fe20003f05270 */
[----:B------:R-:W-:-:S12]  /*10380*/  BRA.DIV UR4, `(.L_x_320) ;  /* 0x00000022047c7947 */ /* 0x000fd8000b800000 */
[----:B------:R-:W1:Y:S01]  /*10390*/  LDL.LU R3, [R1] ;  /* 0x0000000001037983 */ /* 0x000e620000300800 */
[----:B------:R-:W-:-:S03]  /*103a0*/  ULDC UR4, c[0x0][0xc3c] ;  /* 0x00030f0000047ab9 */ /* 0x000fc60000000800 */
[----:B--2---:R-:W2:Y:S01]  /*103b0*/  LDL R5, [R1+0xc] ;  /* 0x00000c0001057983 */ /* 0x004ea20000100800 */
[----:B-1----:R-:W-:Y:S02]  /*103c0*/  IMAD.MOV.U32 R10, RZ, RZ, R3 ;  /* 0x000000ffff0a7224 */ /* 0x002fe400078e0003 */
[----:B--2---:R-:W-:-:S05]  /*103d0*/  IMAD.IADD R0, R5, 0x1, R16 ;  /* 0x0000000105007824 */ /* 0x004fca00078e0210 */
[----:B------:R-:W-:-:S13]  /*103e0*/  ISETP.GE.OR P1, PT, R0, UR4, !P0 ;  /* 0x0000000400007c0c */ /* 0x000fda000c726670 */
[----:B------:R-:W1:Y:S08]  /*103f0*/  @!P1 LDC.64 R2, c[0x0][0xc80] ;  /* 0x00032000ff029b82 */ /* 0x000e700000000a00 */
[----:B---3--:R-:W2:Y:S01]  /*10400*/  @!P1 LDC.64 R4, c[0x0][0xc78] ;  /* 0x00031e00ff049b82 */ /* 0x008ea20000000a00 */
[----:B-1----:R-:W-:-:S05]  /*10410*/  @!P1 IMAD.WIDE R2, R0, 0x4, R2 ;  /* 0x0000000400029825 */ /* 0x002fca00078e0202 */
[----:B------:R2:W3:Y:S02]  /*10420*/  @!P1 LDG.E R7, desc[UR40][R2.64] ;  /* 0x0000002802079981 */ /* 0x0004e4000c1e1900 */
[----:B--2---:R-:W-:-:S06]  /*10430*/  @!P1 IMAD.WIDE R2, R0, 0x4, R4 ;  /* 0x0000000400029825 */ /* 0x004fcc00078e0204 */
[----:B------:R-:W2:Y:S01]  /*10440*/  @!P1 LDG.E R2, desc[UR40][R2.64] ;  /* 0x0000002802029981 */ /* 0x000ea2000c1e1900 */
[----:B------:R-:W-:Y:S01]  /*10450*/  IMAD.MOV.U32 R6, RZ, RZ, RZ ;  /* 0x000000ffff067224 */ /* 0x000fe200078e00ff */
[C---:B------:R-:W-:Y:S01]  /*10460*/  ISETP.GE.U32.AND P2, PT, R16.reuse, 0x2, PT ;  /* 0x000000021000780c */ /* 0x040fe20003f46070 */
[----:B------:R-:W-:Y:S01]  /*10470*/  IMAD.MOV.U32 R4, RZ, RZ, RZ ;  /* 0x000000ffff047224 */ /* 0x000fe200078e00ff */
[C---:B------:R-:W-:Y:S01]  /*10480*/  ISETP.GE.U32.AND P3, PT, R16.reuse, 0x4, PT ;  /* 0x000000041000780c */ /* 0x040fe20003f66070 */
[----:B------:R-:W-:Y:S01]  /*10490*/  SHFL.IDX PT, R0, R10, RZ, 0x1f ;  /* 0x00001fff0a007589 */ /* 0x000fe200000e0000 */
[C---:B------:R-:W-:Y:S02]  /*104a0*/  ISETP.GE.U32.AND P4, PT, R16.reuse, 0x8, PT ;  /* 0x000000081000780c */ /* 0x040fe40003f86070 */
[----:B------:R-:W-:Y:S01]  /*104b0*/  ISETP.GE.U32.AND P5, PT, R16, 0x10, PT ;  /* 0x000000101000780c */ /* 0x000fe20003fa6070 */
[----:B------:R-:W-:Y:S01]  /*104c0*/  SHFL.IDX PT, R8, R10, 0x1, 0x1f ;  /* 0x00201f000a087f89 */ /* 0x000fe200000e0000 */
[----:B---3--:R-:W-:-:S02]  /*104d0*/  @!P1 IMAD.MOV.U32 R6, RZ, RZ, R7 ;  /* 0x000000ffff069224 */ /* 0x008fc400078e0007 */
[----:B------:R-:W-:Y:S02]  /*104e0*/  IMAD.MOV.U32 R7, RZ, RZ, RZ ;  /* 0x000000ffff077224 */ /* 0x000fe400078e00ff */
[----:B--2---:R-:W-:Y:S01]  /*104f0*/  @!P1 IMAD.MOV.U32 R7, RZ, RZ, R2 ;  /* 0x000000ffff079224 */ /* 0x004fe200078e0002 */
[----:B------:R-:W-:-:S03]  /*10500*/  ISETP.NE.AND P1, PT, R16, RZ, PT ;  /* 0x000000ff1000720c */ /* 0x000fc60003f25270 */
[----:B------:R-:W-:-:S05]  /*10510*/  IMAD R2, R7, R6, RZ ;  /* 0x0000000607027224 */ /* 0x000fca00078e02ff */
[----:B------:R-:W1:Y:S02]  /*10520*/  SHFL.UP PT, R3, R2, 0x1, RZ ;  /* 0x0420000002037989 */ /* 0x000e6400000e00ff */
[----:B-1----:R-:W-:-:S05]  /*10530*/  SEL R5, R3, RZ, P1 ;  /* 0x000000ff03057207 */ /* 0x002fca0000800000 */
[----:B------:R-:W-:-:S05]  /*10540*/  IMAD.IADD R2, R2, 0x1, R5 ;  /* 0x0000000102027824 */ /* 0x000fca00078e0205 */
[----:B------:R-:W1:Y:S02]  /*10550*/  SHFL.UP PT, R3, R2, 0x2, RZ ;  /* 0x0440000002037989 */ /* 0x000e6400000e00ff */
[----:B-1----:R-:W-:-:S05]  /*10560*/  SEL R3, R3, RZ, P2 ;  /* 0x000000ff03037207 */ /* 0x002fca0001000000 */
[----:B------:R-:W-:-:S05]  /*10570*/  IMAD.IADD R2, R2, 0x1, R3 ;  /* 0x0000000102027824 */ /* 0x000fca00078e0203 */
[----:B------:R-:W1:Y:S02]  /*10580*/  SHFL.UP PT, R3, R2, 0x4, RZ ;  /* 0x0480000002037989 */ /* 0x000e6400000e00ff */
[----:B-1----:R-:W-:-:S05]  /*10590*/  SEL R3, R3, RZ, P3 ;  /* 0x000000ff03037207 */ /* 0x002fca0001800000 */
[----:B------:R-:W-:-:S05]  /*105a0*/  IMAD.IADD R2, R2, 0x1, R3 ;  /* 0x0000000102027824 */ /* 0x000fca00078e0203 */
[----:B------:R-:W1:Y:S02]  /*105b0*/  SHFL.UP PT, R3, R2, 0x8, RZ ;  /* 0x0500000002037989 */ /* 0x000e6400000e00ff */
[----:B-1----:R-:W-:-:S04]  /*105c0*/  SEL R3, R3, RZ, P4 ;  /* 0x000000ff03037207 */ /* 0x002fc80002000000 */
[----:B------:R-:W-:-:S05]  /*105d0*/  IADD3 R2, R2, R3, RZ ;  /* 0x0000000302027210 */ /* 0x000fca0007ffe0ff */
[----:B------:R-:W1:Y:S02]  /*105e0*/  SHFL.UP PT, R3, R2, 0x10, RZ ;  /* 0x0600000002037989 */ /* 0x000e6400000e00ff */
[----:B-1----:R-:W-:-:S05]  /*105f0*/  SEL R3, R3, RZ, P5 ;  /* 0x000000ff03037207 */ /* 0x002fca0002800000 */
[----:B------:R-:W-:-:S05]  /*10600*/  IMAD.IADD R2, R2, 0x1, R3 ;  /* 0x0000000102027824 */ /* 0x000fca00078e0203 */
[----:B------:R1:W2:Y:S02]  /*10610*/  SHFL.IDX PT, R9, R2, 0x1f, 0x1f ;  /* 0x03e01f0002097f89 */ /* 0x0002a400000e0000 */
.L_x_384:
[----:B------:R-:W-:Y:S02]  /*10620*/  ULDC UR4, c[0x0][0xc38] ;  /* 0x00030e0000047ab9 */ /* 0x000fe40000000800 */
[----:B------:R-:W-:-:S04]  /*10630*/  IMAD.U32 R3, RZ, RZ, UR4 ;  /* 0x00000004ff037e24 */ /* 0x000fc8000f8e00ff */
[----:B--2---:R-:W-:-:S04]  /*10640*/  IMAD R9, R9, R3, RZ ;  /* 0x0000000309097224 */ /* 0x004fc800078e02ff */
[----:B------:R-:W-:-:S05]  /*10650*/  IMAD.IADD R5, R8, 0x1, R9 ;  /* 0x0000000108057824 */ /* 0x000fca00078e0209 */
[----:B------:R-:W-:-:S13]  /*10660*/  ISETP.GT.AND P6, PT, R5, R0, PT ;  /* 0x000000000500720c */ /* 0x000fda0003fc4270 */
[----:B------:R-:W-:Y:S05]  /*10670*/  @P6 BRA `(.L_x_321) ;  /* 0x0000000000ac6947 */ /* 0x000fea0003800000 */
.L_x_324:
[----:B------:R-:W2:Y:S01]  /*10680*/  LDL.LU R3, [R1+0xc] ;  /* 0x00000c0001037983 */ /* 0x000ea20000300800 */
[----:B-1----:R-:W1:Y:S01]  /*10690*/  LDC R2, c[0x0][0xc3c] ;  /* 0x00030f00ff027b82 */ /* 0x002e620000000800 */
[----:B--2---:R-:W-:-:S05]  /*106a0*/  VIADD R3, R3, 0x1f ;  /* 0x0000001f03037836 */ /* 0x004fca0000000000 */
[----:B-1----:R-:W-:-:S13]  /*106b0*/  ISETP.GE.AND P6, PT, R3, R2, PT ;  /* 0x000000020300720c */ /* 0x002fda0003fc6270 */
[----:B------:R-:W-:Y:S05]  /*106c0*/  @P6 BRA `(.L_x_322) ;  /* 0x0000000400d46947 */ /* 0x000fea0003800000 */
[----:B------:R-:W1:Y:S01]  /*106d0*/  S2R R6, SR_TID.X ;  /* 0x0000000000067919 */ /* 0x000e620000002100 */
[----:B------:R2:W-:Y:S01]  /*106e0*/  STL [R1+0xc], R3 ;  /* 0x00000c0301007387 */ /* 0x0005e20000100800 */
[----:B-1----:R-:W-:-:S05]  /*106f0*/  LOP3.LUT R6, R6, 0x1f, RZ, 0xc0, !PT ;  /* 0x0000001f06067812 */ /* 0x002fca00078ec0ff */
[----:B------:R-:W-:Y:S02]  /*10700*/  IMAD.IADD R7, R3, 0x1, R6 ;  /* 0x0000000103077824 */ /* 0x000fe400078e0206 */
[----:B------:R-:W-:-:S03]  /*10710*/  IMAD.MOV.U32 R6, RZ, RZ, RZ ;  /* 0x000000ffff067224 */ /* 0x000fc600078e00ff */
[----:B------:R-:W-:-:S13]  /*10720*/  ISETP.GE.OR P6, PT, R7, R2, !P0 ;  /* 0x000000020700720c */ /* 0x000fda00047c6670 */
[----:B--2---:R-:W1:Y:S02]  /*10730*/  @!P6 LDC.64 R2, c[0x0][0xc80] ;  /* 0x00032000ff02eb82 */ /* 0x004e640000000a00 */
[----:B-1----:R-:W-:-:S05]  /*10740*/  @!P6 IMAD.WIDE R2, R7, 0x4, R2 ;  /* 0x000000040702e825 */ /* 0x002fca00078e0202 */
[----:B------:R1:W2:Y:S02]  /*10750*/  @!P6 LDG.E R6, desc[UR40][R2.64] ;  /* 0x000000280206e981 */ /* 0x0002a4000c1e1900 */
[----:B-1----:R-:W1:Y:S02]  /*10760*/  @!P6 LDC.64 R2, c[0x0][0xc78] ;  /* 0x00031e00ff02eb82 */ /* 0x002e640000000a00 */
[----:B-1----:R-:W-:-:S04]  /*10770*/  @!P6 IMAD.WIDE R2, R7, 0x4, R2 ;  /* 0x000000040702e825 */ /* 0x002fc800078e0202 */
[----:B------:R-:W-:-:S06]  /*10780*/  IMAD.MOV.U32 R7, RZ, RZ, RZ ;  /* 0x000000ffff077224 */ /* 0x000fcc00078e00ff */
[----:B------:R-:W2:Y:S01]  /*10790*/  @!P6 LDG.E R7, desc[UR40][R2.64] ;  /* 0x000000280207e981 */ /* 0x000ea2000c1e1900 */
[----:B------:R-:W-:Y:S01]  /*107a0*/  UMOV UR4, 0xffffffff ;  /* 0xffffffff00047882 */ /* 0x000fe20000000000 */
[----:B--2---:R-:W-:Y:S02]  /*107b0*/  IMAD R2, R7, R6, RZ ;  /* 0x0000000607027224 */ /* 0x004fe400078e02ff */
[----:B------:R-:W-:Y:S05]  /*107c0*/  BRA.DIV UR4, `(.L_x_323) ;  /* 0x0000002204cc7947 */ /* 0x000fea000b800000 */
        /* <DEDUP_REMOVED lines=15> */
[----:B------:R1:W2:Y:S02]  /*108c0*/  SHFL.IDX PT, R9, R2, 0x1f, 0x1f ;  /* 0x03e01f0002097f89 */ /* 0x0002a400000e0000 */
.L_x_392:
[----:B------:R-:W-:Y:S02]  /*108d0*/  ULDC UR4, c[0x0][0xc38] ;  /* 0x00030e0000047ab9 */ /* 0x000fe40000000800 */
[----:B------:R-:W-:-:S04]  /*108e0*/  IMAD.U32 R3, RZ, RZ, UR4 ;  /* 0x00000004ff037e24 */ /* 0x000fc8000f8e00ff */
[----:B--2---:R-:W-:-:S04]  /*108f0*/  IMAD R9, R9, R3, RZ ;  /* 0x0000000309097224 */ /* 0x004fc800078e02ff */
[----:B------:R-:W-:-:S05]  /*10900*/  IMAD.IADD R5, R9, 0x1, R5 ;  /* 0x0000000109057824 */ /* 0x000fca00078e0205 */
[----:B------:R-:W-:-:S13]  /*10910*/  ISETP.GT.AND P6, PT, R5, R0, PT ;  /* 0x000000000500720c */ /* 0x000fda0003fc4270 */
[----:B------:R-:W-:Y:S05]  /*10920*/  @!P6 BRA `(.L_x_324) ;  /* 0xfffffffc0054e947 */ /* 0x000fea000383ffff */
.L_x_321:
[----:B------:R-:W-:Y:S01]  /*10930*/  IADD3 R9, -R9, R5, RZ ;  /* 0x0000000509097210 */ /* 0x000fe20007ffe1ff */
[----:B------:R-:W-:-:S04]  /*10940*/  UMOV UR4, 0xffffffff ;  /* 0xffffffff00047882 */ /* 0x000fc80000000000 */
[----:B------:R-:W-:-:S05]  /*10950*/  IMAD R5, R2, R3, R9 ;  /* 0x0000000302057224 */ /* 0x000fca00078e0209 */
[----:B------:R-:W-:Y:S01]  /*10960*/  ISETP.GT.AND P6, PT, R5, R0, PT ;  /* 0x000000000500720c */ /* 0x000fe20003fc4270 */
[----:B------:R-:W-:-:S12]  /*10970*/  BRA.DIV UR4, `(.L_x_325) ;  /* 0x0000002604387947 */ /* 0x000fd8000b800000 */
[----:B------:R-:W-:-:S04]  /*10980*/  VOTE.ANY R8, PT, !P6 ;  /* 0x0000000000087806 */ /* 0x000fc800070e0100 */
[----:B------:R-:W2:Y:S02]  /*10990*/  POPC R5, R8 ;  /* 0x0000000800057309 */ /* 0x000ea40000000000 */
[----:B--2---:R2:W3:Y:S04]  /*109a0*/  SHFL.IDX PT, R6, R6, R5, 0x1f ;  /* 0x00001f0506067589 */ /* 0x0044e800000e0000 */
[----:B------:R2:W4:Y:S02]  /*109b0*/  SHFL.IDX PT, R7, R7, R5, 0x1f ;  /* 0x00001f0507077589 */ /* 0x00052400000e0000 */
.L_x_397:
[----:B------:R-:W-:-:S13]  /*109c0*/  ISETP.NE.AND P0, PT, R8, RZ, PT ;  /* 0x000000ff0800720c */ /* 0x000fda0003f05270 */
[----:B------:R-:W-:Y:S05]  /*109d0*/  @!P0 BRA `(.L_x_326) ;  /* 0x0000000000148947 */ /* 0x000fea0003800000 */
[----:B------:R-:W-:Y:S01]  /*109e0*/  UMOV UR4, 0xffffffff ;  /* 0xffffffff00047882 */ /* 0x000fe20000000000 */
[----:B0-----:R-:W-:Y:S02]  /*109f0*/  VIADD R12, R5, 0xffffffff ;  /* 0xffffffff050c7836 */ /* 0x001fe40000000000 */
[----:B------:R-:W-:Y:S05]  /*10a00*/  BRA.DIV UR4, `(.L_x_327) ;  /* 0x0000002604707947 */ /* 0x000fea000b800000 */
[----:B-1----:R0:W1:Y:S02]  /*10a10*/  SHFL.IDX PT, R2, R2, R12, 0x1f ;  /* 0x00001f0c02027589 */ /* 0x00206400000e0000 */
.L_x_400:
[----:B-1----:R-:W-:-:S07]  /*10a20*/  IMAD.MOV.U32 R4, RZ, RZ, R2 ;  /* 0x000000ffff047224 */ /* 0x002fce00078e0002 */
.L_x_326:
[----:B------:R-:W5:Y:S01]  /*10a30*/  LDL.LU R10, [R1+0xc] ;  /* 0x00000c00010a7983 */ /* 0x000f620000300800 */
[----:B------:R-:W-:Y:S01]  /*10a40*/  IMAD R9, R4, R3, R9 ;  /* 0x0000000304097224 */ /* 0x000fe200078e0209 */
[----:B---3--:R-:W-:-:S03]  /*10a50*/  IABS R4, R6 ;  /* 0x0000000600047213 */ /* 0x008fc60000000000 */
[----:B------:R-:W-:Y:S01]  /*10a60*/  IMAD.IADD R0, R0, 0x1, -R9 ;  /* 0x0000000100007824 */ /* 0x000fe200078e0a09 */
[----:B-1----:R-:W1:Y:S01]  /*10a70*/  I2F.RP R2, R4 ;  /* 0x0000000400027306 */ /* 0x002e620000209400 */
[----:B------:R3:W-:Y:S02]  /*10a80*/  STL [R1], R9 ;  /* 0x0000000901007387 */ /* 0x0007e40000100800 */
[----:B---3--:R-:W-:-:S05]  /*10a90*/  IABS R9, R6 ;  /* 0x0000000600097213 */ /* 0x008fca0000000000 */
[----:B-1----:R-:W1:Y:S01]  /*10aa0*/  MUFU.RCP R2, R2 ;  /* 0x0000000200027308 */ /* 0x002e620000001000 */
[----:B------:R-:W-:Y:S02]  /*10ab0*/  IMAD.MOV R9, RZ, RZ, -R9 ;  /* 0x000000ffff097224 */ /* 0x000fe400078e0a09 */
[----:B-1----:R-:W-:-:S05]  /*10ac0*/  VIADD R2, R2, 0xffffffe ;  /* 0x0ffffffe02027836 */ /* 0x002fca0000000000 */
[----:B------:R-:W1:Y:S02]  /*10ad0*/  F2I.FTZ.U32.TRUNC.NTZ R3, R2 ;  /* 0x0000000200037305 */ /* 0x000e64000021f000 */
[----:B-1----:R-:W-:-:S04]  /*10ae0*/  IMAD.MOV R2, RZ, RZ, -R3 ;  /* 0x000000ffff027224 */ /* 0x002fc800078e0a03 */
[----:B------:R-:W-:Y:S02]  /*10af0*/  IMAD R8, R2, R4, RZ ;  /* 0x0000000402087224 */ /* 0x000fe400078e02ff */
[----:B------:R-:W-:-:S04]  /*10b00*/  IMAD.MOV.U32 R2, RZ, RZ, RZ ;  /* 0x000000ffff027224 */ /* 0x000fc800078e00ff */
[----:B------:R-:W-:Y:S01]  /*10b10*/  IMAD.HI.U32 R2, R3, R8, R2 ;  /* 0x0000000803027227 */ /* 0x000fe200078e0002 */
[----:B------:R-:W-:-:S05]  /*10b20*/  IABS R3, R0 ;  /* 0x0000000000037213 */ /* 0x000fca0000000000 */
[----:B------:R-:W-:-:S04]  /*10b30*/  IMAD.HI.U32 R8, R2, R3, RZ ;  /* 0x0000000302087227 */ /* 0x000fc800078e00ff */
[----:B------:R-:W-:-:S05]  /*10b40*/  IMAD R3, R8, R9, R3 ;  /* 0x0000000908037224 */ /* 0x000fca00078e0203 */
[----:B------:R-:W-:-:S13]  /*10b50*/  ISETP.GT.U32.AND P1, PT, R4, R3, PT ;  /* 0x000000030400720c */ /* 0x000fda0003f24070 */
[----:B------:R-:W-:Y:S02]  /*10b60*/  @!P1 IMAD.IADD R3, R3, 0x1, -R4 ;  /* 0x0000000103039824 */ /* 0x000fe400078e0a04 */
[----:B------:R-:W-:Y:S01]  /*10b70*/  @!P1 VIADD R8, R8, 0x1 ;  /* 0x0000000108089836 */ /* 0x000fe20000000000 */
[----:B------:R-:W-:Y:S02]  /*10b80*/  ISETP.NE.AND P1, PT, R6, RZ, PT ;  /* 0x000000ff0600720c */ /* 0x000fe40003f25270 */
[----:B------:R-:W-:Y:S02]  /*10b90*/  ISETP.GE.U32.AND P0, PT, R3, R4, PT ;  /* 0x000000040300720c */ /* 0x000fe40003f06070 */
[----:B----4-:R-:W-:-:S04]  /*10ba0*/  IABS R4, R7 ;  /* 0x0000000700047213 */ /* 0x010fc80000000000 */
[----:B------:R-:W1:Y:S07]  /*10bb0*/  I2F.RP R2, R4 ;  /* 0x0000000400027306 */ /* 0x000e6e0000209400 */
[----:B------:R-:W-:Y:S01]  /*10bc0*/  @P0 VIADD R8, R8, 0x1 ;  /* 0x0000000108080836 */ /* 0x000fe20000000000 */
[----:B-1----:R-:W1:Y:S02]  /*10bd0*/  MUFU.RCP R2, R2 ;  /* 0x0000000200027308 */ /* 0x002e640000001000 */
[----:B-1----:R-:W-:-:S06]  /*10be0*/  VIADD R2, R2, 0xffffffe ;  /* 0x0ffffffe02027836 */ /* 0x002fcc0000000000 */
[----:B------:R-:W1:Y:S02]  /*10bf0*/  F2I.FTZ.U32.TRUNC.NTZ R3, R2 ;  /* 0x0000000200037305 */ /* 0x000e64000021f000 */
[----:B-1----:R-:W-:-:S04]  /*10c00*/  IMAD.MOV R2, RZ, RZ, -R3 ;  /* 0x000000ffff027224 */ /* 0x002fc800078e0a03 */
[----:B------:R-:W-:Y:S02]  /*10c10*/  IMAD R9, R2, R4, RZ ;  /* 0x0000000402097224 */ /* 0x000fe400078e02ff */
[----:B------:R-:W-:-:S04]  /*10c20*/  IMAD.MOV.U32 R2, RZ, RZ, RZ ;  /* 0x000000ffff027224 */ /* 0x000fc800078e00ff */
[----:B------:R-:W-:Y:S01]  /*10c30*/  IMAD.HI.U32 R2, R3, R9, R2 ;  /* 0x0000000903027227 */ /* 0x000fe200078e0002 */
[----:B------:R-:W-:Y:S02]  /*10c40*/  LOP3.LUT R3, R0, R6, RZ, 0x3c, !PT ;  /* 0x0000000600037212 */ /* 0x000fe400078e3cff */
[----:B------:R-:W-:Y:S02]  /*10c50*/  IABS R9, R7 ;  /* 0x0000000700097213 */ /* 0x000fe40000000000 */
[----:B------:R-:W-:-:S03]  /*10c60*/  ISETP.GE.AND P2, PT, R3, RZ, PT ;  /* 0x000000ff0300720c */ /* 0x000fc60003f46270 */
[----:B------:R-:W-:-:S10]  /*10c70*/  IMAD.MOV R9, RZ, RZ, -R9 ;  /* 0x000000ffff097224 */ /* 0x000fd400078e0a09 */
[----:B------:R-:W-:Y:S01]  /*10c80*/  @!P2 IMAD.MOV R8, RZ, RZ, -R8 ;  /* 0x000000ffff08a224 */ /* 0x000fe200078e0a08 */
[----:B------:R-:W-:-:S04]  /*10c90*/  @!P1 LOP3.LUT R8, RZ, R6, RZ, 0x33, !PT ;  /* 0x00000006ff089212 */ /* 0x000fc800078e33ff */
[-C--:B------:R-:W-:Y:S01]  /*10ca0*/  IABS R3, R8.reuse ;  /* 0x0000000800037213 */ /* 0x080fe20000000000 */
[----:B------:R-:W-:-:S04]  /*10cb0*/  IMAD R6, R6, R8, RZ ;  /* 0x0000000806067224 */ /* 0x000fc800078e02ff */
[----:B------:R-:W-:-:S04]  /*10cc0*/  IMAD.HI.U32 R2, R2, R3, RZ ;  /* 0x0000000302027227 */ /* 0x000fc800078e00ff */
[----:B------:R-:W-:-:S05]  /*10cd0*/  IMAD R3, R2, R9, R3 ;  /* 0x0000000902037224 */ /* 0x000fca00078e0203 */
[----:B------:R-:W-:-:S13]  /*10ce0*/  ISETP.GT.U32.AND P1, PT, R4, R3, PT ;  /* 0x000000030400720c */ /* 0x000fda0003f24070 */
[-C--:B------:R-:W-:Y:S01]  /*10cf0*/  @!P1 IADD3 R3, R3, -R4.reuse, RZ ;  /* 0x8000000403039210 */ /* 0x080fe20007ffe0ff */
[----:B------:R-:W-:Y:S01]  /*10d00*/  @!P1 VIADD R2, R2, 0x1 ;  /* 0x0000000102029836 */ /* 0x000fe20000000000 */
[----:B------:R-:W-:Y:S02]  /*10d10*/  ISETP.NE.AND P1, PT, R7, RZ, PT ;  /* 0x000000ff0700720c */ /* 0x000fe40003f25270 */
[----:B------:R-:W-:Y:S01]  /*10d20*/  ISETP.GE.U32.AND P0, PT, R3, R4, PT ;  /* 0x000000040300720c */ /* 0x000fe20003f06070 */
[----:B------:R-:W-:Y:S01]  /*10d30*/  IMAD.IADD R4, R0, 0x1, -R6 ;  /* 0x0000000100047824 */ /* 0x000fe200078e0a06 */
[----:B------:R-:W-:-:S04]  /*10d40*/  LOP3.LUT R3, R8, R7, RZ, 0x3c, !PT ;  /* 0x0000000708037212 */ /* 0x000fc800078e3cff */
[----:B------:R-:W-:-:S07]  /*10d50*/  ISETP.GE.AND P2, PT, R3, RZ, PT ;  /* 0x000000ff0300720c */ /* 0x000fce0003f46270 */
[----:B------:R-:W-:-:S06]  /*10d60*/  @P0 VIADD R2, R2, 0x1 ;  /* 0x0000000102020836 */ /* 0x000fcc0000000000 */
[----:B------:R-:W-:Y:S01]  /*10d70*/  @!P2 IMAD.MOV R2, RZ, RZ, -R2 ;  /* 0x000000ffff02a224 */ /* 0x000fe200078e0a02 */
[----:B------:R-:W-:-:S05]  /*10d80*/  @!P1 LOP3.LUT R2, RZ, R7, RZ, 0x33, !PT ;  /* 0x00000007ff029212 */ /* 0x000fca00078e33ff */
[--C-:B------:R-:W-:Y:S02]  /*10d90*/  IMAD.MOV R3, RZ, RZ, -R2.reuse ;  /* 0x000000ffff037224 */ /* 0x100fe400078e0a02 */
[C---:B------:R-:W-:Y:S02]  /*10da0*/  IMAD R2, R7.reuse, 0x1000000, R2 ;  /* 0x0100000007027824 */ /* 0x040fe400078e0202 */
[----:B------:R-:W-:-:S04]  /*10db0*/  IMAD R3, R7, R3, R8 ;  /* 0x0000000307037224 */ /* 0x000fc800078e0208 */
[----:B------:R-:W-:-:S05]  /*10dc0*/  IMAD R0, R3, 0x10000, R2 ;  /* 0x0001000003007824 */ /* 0x000fca00078e0202 */
[----:B------:R1:W-:Y:S01]  /*10dd0*/  STL [R1+0x8], R0 ;  /* 0x0000080001007387 */ /* 0x0003e20000100800 */
[----:B-----5:R-:W-:-:S05]  /*10de0*/  IMAD.IADD R10, R5, 0x1, R10 ;  /* 0x00000001050a7824 */ /* 0x020fca00078e020a */
[----:B------:R1:W-:Y:S04]  /*10df0*/  STL [R1+0xc], R10 ;  /* 0x00000c0a01007387 */ /* 0x0003e80000100800 */
[----:B------:R1:W-:Y:S01]  /*10e00*/  STL [R1+0x4], R4 ;  /* 0x0000040401007387 */ /* 0x0003e20000100800 */
[----:B------:R-:W-:Y:S05]  /*10e10*/  BRA `(.L_x_328) ;  /* 0x0000000000287947 */ /* 0x000fea0003800000 */
.L_x_322:
[----:B------:R-:W-:Y:S01]  /*10e20*/  UMOV UR4, URZ ;  /* 0x0000003f00047c82 */ /* 0x000fe20008000000 */
[----:B------:R-:W-:Y:S01]  /*10e30*/  ULDC UR6, c[0x0][0xc3c] ;  /* 0x00030f0000067ab9 */ /* 0x000fe20000000800 */
[----:B------:R-:W-:Y:S01]  /*10e40*/  UMOV UR5, URZ ;  /* 0x0000003f00057c82 */ /* 0x000fe20008000000 */
[----:B------:R1:W-:Y:S01]  /*10e50*/  STL [R1], R0 ;  /* 0x0000000001007387 */ /* 0x0003e20000100800 */
[----:B------:R-:W-:Y:S02]  /*10e60*/  IMAD.U32 R3, RZ, RZ, UR4 ;  /* 0x00000004ff037e24 */ /* 0x000fe4000f8e00ff */
[----:B------:R-:W-:-:S03]  /*10e70*/  IMAD.U32 R2, RZ, RZ, UR5 ;  /* 0x00000005ff027e24 */ /* 0x000fc6000f8e00ff */
[----:B------:R2:W-:Y:S01]  /*10e80*/  STL [R1+0x4], R3 ;  /* 0x0000040301007387 */ /* 0x0005e20000100800 */
[----:B-1----:R-:W-:-:S05]  /*10e90*/  IMAD.U32 R0, RZ, RZ, UR6 ;  /* 0x00000006ff007e24 */ /* 0x002fca000f8e00ff */
[----:B------:R2:W-:Y:S04]  /*10ea0*/  STL [R1+0xc], R0 ;  /* 0x00000c0001007387 */ /* 0x0005e80000100800 */
[----:B------:R2:W-:Y:S02]  /*10eb0*/  STL [R1+0x8], R2 ;  /* 0x0000080201007387 */ /* 0x0005e40000100800 */
.L_x_328:
[----:B--2---:R-:W2:Y:S04]  /*10ec0*/  LDL R3, [R1+0x8] ;  /* 0x0000080001037983 */ /* 0x004ea80000100800 */
[----:B------:R-:W3:Y:S04]  /*10ed0*/  LDL R2, [R1+0xc] ;  /* 0x00000c0001027983 */ /* 0x000ee80000100800 */
[----:B-1----:R-:W4:Y:S04]  /*10ee0*/  LDL R4, [R1] ;  /* 0x0000000001047983 */ /* 0x002f280000100800 */
[----:B------:R-:W4:Y:S01]  /*10ef0*/  LDL R5, [R1+0x4] ;  /* 0x0000040001057983 */ /* 0x000f220000100800 */
[----:B------:R-:W-:Y:S05]  /*10f00*/  WARPSYNC.ALL ;  /* 0x0000000000007948 */ /* 0x000fea0003800000 */
[----:B------:R-:W1:Y:S02]  /*10f10*/  S2R R0, SR_TID.X ;  /* 0x0000000000007919 */ /* 0x000e640000002100 */
[----:B-1----:R-:W-:Y:S01]  /*10f20*/  LOP3.LUT R0, R0, 0x1f, RZ, 0xc0, !PT ;  /* 0x0000001f00007812 */ /* 0x002fe200078ec0ff */
[----:B------:R-:W-:Y:S03]  /*10f30*/  BAR.SYNC.DEFER_BLOCKING 0x4, 0x180 ;  /* 0x0106000000007b1d */ /* 0x000fe60000010000 */
[----:B------:R-:W-:-:S13]  /*10f40*/  ISETP.NE.AND P0, PT, R0, RZ, PT ;  /* 0x000000ff0000720c */ /* 0x000fda0003f05270 */
[----:B------:R-:W-:Y:S01]  /*10f50*/  @!P0 MOV R0, 0x400 ;  /* 0x0000040000008802 */ /* 0x000fe20000000f00 */
[----:B--2---:R-:W-:Y:S02]  /*10f60*/  IMAD.MOV.U32 R6, RZ, RZ, R3 ;  /* 0x000000ffff067224 */ /* 0x004fe400078e0003 */
[----:B------:R-:W1:Y:S01]  /*10f70*/  @!P0 S2R R3, SR_CgaCtaId ;  /* 0x0000000000038919 */ /* 0x000e620000008800 */
[----:B---3--:R-:W-:Y:S01]  /*10f80*/  IMAD.MOV.U32 R7, RZ, RZ, R2 ;  /* 0x000000ffff077224 */ /* 0x008fe200078e0002 */
[----:B-1----:R-:W-:-:S05]  /*10f90*/  @!P0 LEA R18, R3, R0, 0x18 ;  /* 0x0000000003128211 */ /* 0x002fca00078ec0ff */
[----:B----4-:R1:W-:Y:S01]  /*10fa0*/  @!P0 STS.128 [R18+0x348d0], R4 ;  /* 0x0348d00412008388 */ /* 0x0103e20000000c00 */
[----:B------:R-:W-:Y:S06]  /*10fb0*/  BAR.ARV 0x5, 0x180 ;  /* 0x0146000000007b1d */ /* 0x000fec0000002000 */
.L_x_319:
[----:B------:R-:W3:Y:S01]  /*10fc0*/  LDL R0, [R1+0xc] ;  /* 0x00000c0001007983 */ /* 0x000ee20000100800 */
[----:B------:R-:W-:Y:S02]  /*10fd0*/  ULDC UR4, c[0x0][0xc3c] ;  /* 0x00030f0000047ab9 */ /* 0x000fe40000000800 */
[----:B---3--:R-:W-:-:S13]  /*10fe0*/  ISETP.GE.AND P0, PT, R0, UR4, PT ;  /* 0x0000000400007c0c */ /* 0x008fda000bf06270 */
[----:B------:R-:W-:Y:S05]  /*10ff0*/  @!P0 BRA `(.L_x_329) ;  /* 0xffffffa8007c8947 */ /* 0x000fea000383ffff */
[----:B------:R-:W-:Y:S05]  /*11000*/  BSYNC B8 ;  /* 0x0000000000087941 */ /* 0x000fea0003800000 */
.L_x_227:
[----:B0-----:R-:W3:Y:S01]  /*11010*/  LDL.LU R0, [R1+0x48] ;  /* 0x0000480001007983 */ /* 0x001ee20000300800 */
[----:B------:R-:W-:Y:S01]  /*11020*/  BSSY B0, `(.L_x_330) ;  /* 0x000000b000007945 */ /* 0x000fe20003800000 */
[----:B-12---:R-:W0:Y:S01]  /*11030*/  S2R R5, SR_CgaCtaId ;  /* 0x0000000000057919 */ /* 0x006e220000008800 */
[----:B---3--:R-:W-:-:S05]  /*11040*/  VIADD R0, R0, 0x1 ;  /* 0x0000000100007836 */ /* 0x008fca0000000000 */
[----:B------:R-:W-:-:S04]  /*11050*/  LEA.HI R2, R0, R0, RZ, 0x1 ;  /* 0x0000000000027211 */ /* 0x000fc800078f08ff */
[----:B------:R-:W-:-:S05]  /*11060*/  LOP3.LUT R3, R2, 0xfffffffe, RZ, 0xc0, !PT ;  /* 0xfffffffe02037812 */ /* 0x000fca00078ec0ff */
[----:B------:R-:W-:Y:S01]  /*11070*/  IMAD.IADD R3, R0, 0x1, -R3 ;  /* 0x0000000100037824 */ /* 0x000fe200078e0a03 */
[----:B------:R-:W-:-:S04]  /*11080*/  MOV R0, 0x400 ;  /* 0x0000040000007802 */ /* 0x000fc80000000f00 */
[----:B0-----:R-:W-:Y:S02]  /*11090*/  LEA R0, R5, R0, 0x18 ;  /* 0x0000000005007211 */ /* 0x001fe400078ec0ff */
[----:B------:R-:W-:-:S04]  /*110a0*/  SHF.L.U32 R3, R3, 0x1f, RZ ;  /* 0x0000001f03037819 */ /* 0x000fc800000006ff */
[----:B------:R-:W0:Y:S02]  /*110b0*/  SYNCS.PHASECHK.TRANS64.TRYWAIT P0, [R0+URZ+0x34820], R3 ;  /* 0x03482003000075a7 */ /* 0x000e24000800017f */
[----:B0-----:R-:W-:Y:S05]  /*110c0*/  @!P0 BRA `(.L_x_331) ;  /* 0x0000001c00e88947 */ /* 0x001fea0003800000 */
.L_x_401:
[----:B------:R-:W-:Y:S05]  /*110d0*/  BSYNC B0 ;  /* 0x0000000000007941 */ /* 0x000fea0003800000 */
.L_x_330:
[----:B------:R-:W-:-:S03]  /*110e0*/  UMOV UR4, 0xffffffff ;  /* 0xffffffff00047882 */ /* 0x000fc60000000000 */
[----:B------:R-:W-:Y:S05]  /*110f0*/  BRA.DIV UR4, `(.L_x_332) ;  /* 0x0000001e04f07947 */ /* 0x000fea000b800000 */
[----:B------:R-:W1:Y:S02]  /*11100*/  S2R R2, SR_TID.X ;  /* 0x0000000000027919 */ /* 0x000e640000002100 */
[----:B-1----:R-:W-:-:S04]  /*11110*/  SHF.R.U32.HI R2, RZ, 0x5, R2 ;  /* 0x00000005ff027819 */ /* 0x002fc80000011602 */
[----:B------:R-:W-:-:S05]  /*11120*/  LOP3.LUT R2, R2, 0x3, RZ, 0xc0, !PT ;  /* 0x0000000302027812 */ /* 0x000fca00078ec0ff */
[----:B------:R1:W2:Y:S02]  /*11130*/  SHFL.IDX PT, R14, R2, RZ, 0x1f ;  /* 0x00001fff020e7589 */ /* 0x0002a400000e0000 */
.L_x_404:
[----:B--2---:R-:W-:Y:S01]  /*11140*/  ISETP.NE.AND P0, PT, R14, RZ, PT ;  /* 0x000000ff0e00720c */ /* 0x004fe20003f05270 */
[----:B------:R-:W-:-:S12]  /*11150*/  BSSY B0, `(.L_x_333) ;  /* 0x0000025000007945 */ /* 0x000fd80003800000 */
[----:B------:R-:W-:Y:S05]  /*11160*/  @P0 BRA `(.L_x_334) ;  /* 0x00000000008c0947 */ /* 0x000fea0003800000 */
[----:B------:R-:W-:-:S03]  /*11170*/  UMOV UR4, 0xffffffff ;  /* 0xffffffff00047882 */ /* 0x000fc60000000000 */
[----:B------:R-:W-:Y:S05]  /*11180*/  BRA.DIV UR4, `(.L_x_335) ;  /* 0x0000002204007947 */ /* 0x000fea000b800000 */
[----:B------:R-:W-:-:S13]  /*11190*/  ELECT P6, URZ, PT ;  /* 0x00000000003f782f */ /* 0x000fda00038c0000 */
.L_x_407:
[----:B------:R-:W-:Y:S05]  /*111a0*/  @!P6 BRA `(.L_x_334) ;  /* 0x00000000007ce947 */ /* 0x000fea0003800000 */
[----:B-1----:R-:W2:Y:S02]  /*111b0*/  LDL.LU R2, [R1+0x60] ;  /* 0x0000600001027983 */ /* 0x002ea40000300800 */
[----:B--2---:R-:W-:-:S04]  /*111c0*/  LOP3.LUT R2, R2, 0x2, RZ, 0xfc, !PT ;  /* 0x0000000202027812 */ /* 0x004fc800078efcff */
[----:B------:R-:W-:-:S13]  /*111d0*/  ISETP.NE.AND P2, PT, R2, 0x3, PT ;  /* 0x000000030200780c */ /* 0x000fda0003f45270 */
[----:B------:R-:W-:Y:S05]  /*111e0*/  @!P2 BRA `(.L_x_336) ;  /* 0x000000000004a947 */ /* 0x000fea0003800000 */
[----:B------:R-:W-:Y:S01]  /*111f0*/  BPT.TRAP 0x1 ;  /* 0x000000040000795c */ /* 0x000fe20000300000 */
.L_x_336:
[----:B------:R-:W2:Y:S01]  /*11200*/  LDL.LU R7, [R1+0x14] ;  /* 0x0000140001077983 */ /* 0x000ea20000300800 */
[----:B------:R-:W-:Y:S01]  /*11210*/  IADD3 R2, R0, 0x34840, RZ ;  /* 0x0003484000027810 */ /* 0x000fe20007ffe0ff */
[----:B0-----:R-:W-:-:S04]  /*11220*/  VIADD R3, R19, 0x1 ;  /* 0x0000000113037836 */ /* 0x001fc80000000000 */
[----:B------:R-:W-:Y:S01]  /*11230*/  IMAD R6, R19, 0x8, R2 ;  /* 0x0000000813067824 */ /* 0x000fe200078e0202 */
[----:B------:R-:W-:-:S04]  /*11240*/  ISETP.NE.AND P1, PT, R3, 0x2, PT ;  /* 0x000000020300780c */ /* 0x000fc80003f25270 */
[----:B------:R-:W-:Y:S02]  /*11250*/  SEL R4, RZ, 0x1, P1 ;  /* 0x00000001ff047807 */ /* 0x000fe40000800000 */
[----:B------:R-:W-:Y:S02]  /*11260*/  SEL R3, R3, RZ, P1 ;  /* 0x000000ff03037207 */ /* 0x000fe40000800000 */
[C---:B--2---:R-:W-:Y:S02]  /*11270*/  SHF.L.U32 R5, R7.reuse, 0x1f, RZ ;  /* 0x0000001f07057819 */ /* 0x044fe400000006ff */
[----:B------:R-:W-:Y:S01]  /*11280*/  LOP3.LUT R4, R7, R4, RZ, 0x3c, !PT ;  /* 0x0000000407047212 */ /* 0x000fe200078e3cff */
[----:B------:R-:W-:Y:S01]  /*11290*/  IMAD R7, R3, 0x8, R2 ;  /* 0x0000000803077824 */ /* 0x000fe200078e0202 */
[----:B------:R-:W0:Y:S02]  /*112a0*/  SYNCS.PHASECHK.TRANS64.TRYWAIT P0, [R6+URZ], R5 ;  /* 0x00000005060075a7 */ /* 0x000e24000800017f */
[----:B------:R-:W-:Y:S01]  /*112b0*/  SHF.L.U32 R2, R4, 0x1f, RZ ;  /* 0x0000001f04027819 */ /* 0x000fe200000006ff */
[----:B0-----:R-:W-:Y:S06]  /*112c0*/  @!P0 BRA `(.L_x_337) ;  /* 0x0000001c00d08947 */ /* 0x001fec0003800000 */
.L_x_408:
[----:B------:R-:W1:Y:S02]  /*112d0*/  SYNCS.PHASECHK.TRANS64.TRYWAIT P0, [R7+URZ], R2 ;  /* 0x00000002070075a7 */ /* 0x000e64000800017f */
[----:B-1----:R-:W-:Y:S05]  /*112e0*/  @!P0 BRA `(.L_x_338) ;  /* 0x0000001c00dc8947 */ /* 0x002fea0003800000 */
.L_x_409:
[----:B------:R-:W-:Y:S05]  /*112f0*/  @!P2 BRA `(.L_x_339) ;  /* 0x000000000004a947 */ /* 0x000fea0003800000 */
[----:B------:R-:W-:Y:S01]  /*11300*/  BPT.TRAP 0x1 ;  /* 0x000000040000795c */ /* 0x000fe20000300000 */
.L_x_339:
[----:B------:R-:W-:-:S04]  /*11310*/  VIADD R0, R0, 0x34860 ;  /* 0x0003486000007836 */ /* 0x000fc80000000000 */
[----:B------:R-:W-:-:S04]  /*11320*/  IMAD R4, R19, 0x8, R0 ;  /* 0x0000000813047824 */ /* 0x000fc800078e0200 */
[----:B------:R-:W2:Y:S02]  /*11330*/  SYNCS.PHASECHK.TRANS64.TRYWAIT P0, [R4+URZ], R5 ;  /* 0x00000005040075a7 */ /* 0x000ea4000800017f */
[----:B--2---:R-:W-:Y:S05]  /*11340*/  @!P0 BRA `(.L_x_340) ;  /* 0x0000001c00d88947 */ /* 0x004fea0003800000 */
.L_x_410:
[----:B------:R-:W-:-:S07]  /*11350*/  IMAD R3, R3, 0x8, R0 ;  /* 0x0000000803037824 */ /* 0x000fce00078e0200 */
.L_x_341:
[----:B---3--:R3:W4:Y:S02]  /*11360*/  SYNCS.PHASECHK.TRANS64.TRYWAIT P0, [R3+URZ], R2 ;  /* 0x00000002030075a7 */ /* 0x008724000800017f */
[----:B----4-:R-:W-:Y:S05]  /*11370*/  @!P0 NANOSLEEP.SYNCS 0x989680 ;  /* 0x009896800000895d */ /* 0x010fea0003900000 */
[----:B------:R-:W4:Y:S02]  /*11380*/  @!P0 SYNCS.PHASECHK.TRANS64 P0, [R3+URZ], R2 ;  /* 0x00000002030085a7 */ /* 0x000f24000800007f */
[----:B----4-:R-:W-:Y:S05]  /*11390*/  @!P0 BRA `(.L_x_341) ;  /* 0xfffffffc00f08947 */ /* 0x010fea000383ffff */
.L_x_334:
[----:B------:R-:W-:Y:S05]  /*113a0*/  BSYNC B0 ;  /* 0x0000000000007941 */ /* 0x000fea0003800000 */
.L_x_333:
[----:B------:R-:W-:Y:S05]  /*113b0*/  EXIT ;  /* 0x000000000000794d */ /* 0x000fea0003800000 */
.L_x_178:
[----:B0-----:R0:W1:Y:S02]  /*113c0*/  SYNCS.PHASECHK.TRANS64.TRYWAIT P1, [R0+URZ+0x34800], R3 ;  /* 0x03480003000075a7 */ /* 0x001064000802017f */
[----:B-1----:R-:W-:Y:S05]  /*113d0*/  @!P1 NANOSLEEP.SYNCS 0x989680 ;  /* 0x009896800000995d */ /* 0x002fea0003900000 */
[----:B------:R-:W1:Y:S02]  /*113e0*/  @!P1 SYNCS.PHASECHK.TRANS64 P1, [R0+URZ+0x34800], R3 ;  /* 0x03480003000095a7 */ /* 0x000e64000802007f */
[----:B-1----:R-:W-:Y:S05]  /*113f0*/  @!P1 BRA `(.L_x_178) ;  /* 0xfffffffc00f09947 */ /* 0x002fea000383ffff */
[----:B------:R-:W-:Y:S05]  /*11400*/  BRA `(.L_x_342) ;  /* 0xffffff0400747947 */ /* 0x000fea000383ffff */
.L_x_182:
[----:B-1----:R1:W2:Y:S02]  /*11410*/  SYNCS.PHASECHK.TRANS64.TRYWAIT P2, [R3+URZ+0x34830], R4 ;  /* 0x03483004030075a7 */ /* 0x0022a4000804017f */
[----:B--2---:R-:W-:Y:S05]  /*11420*/  @!P2 NANOSLEEP.SYNCS 0x989680 ;  /* 0x009896800000a95d */ /* 0x004fea0003900000 */
[----:B------:R-:W2:Y:S02]  /*11430*/  @!P2 SYNCS.PHASECHK.TRANS64 P2, [R3+URZ+0x34830], R4 ;  /* 0x034830040300a5a7 */ /* 0x000ea4000804007f */
[----:B--2---:R-:W-:Y:S05]  /*11440*/  @!P2 BRA `(.L_x_182) ;  /* 0xfffffffc00f0a947 */ /* 0x004fea000383ffff */
[----:B------:R-:W-:Y:S05]  /*11450*/  BRA `(.L_x_181) ;  /* 0xffffff0400987947 */ /* 0x000fea000383ffff */
.L_x_187:
[----:B-1----:R1:W2:Y:S02]  /*11460*/  SYNCS.PHASECHK.TRANS64.TRYWAIT P2, [R13+URZ+0x34830], R8 ;  /* 0x034830080d0075a7 */ /* 0x0022a4000804017f */
[----:B--2---:R-:W-:Y:S05]  /*11470*/  @!P2 NANOSLEEP.SYNCS 0x989680 ;  /* 0x009896800000a95d */ /* 0x004fea0003900000 */
[----:B------:R-:W2:Y:S02]  /*11480*/  @!P2 SYNCS.PHASECHK.TRANS64 P2, [R13+URZ+0x34830], R8 ;  /* 0x034830080d00a5a7 */ /* 0x000ea4000804007f */
[----:B--2---:R-:W-:Y:S05]  /*11490*/  @!P2 BRA `(.L_x_187) ;  /* 0xfffffffc00f0a947 */ /* 0x004fea000383ffff */
[----:B------:R-:W-:Y:S05]  /*114a0*/  BRA `(.L_x_186) ;  /* 0xffffff34003c7947 */ /* 0x000fea000383ffff */
.L_x_191:
[----:B---3--:R3:W4:Y:S02]  /*114b0*/  SYNCS.PHASECHK.TRANS64.TRYWAIT P2, [R11+URZ+0x34850], R6 ;  /* 0x034850060b0075a7 */ /* 0x008724000804017f */
[----:B----4-:R-:W-:Y:S05]  /*114c0*/  @!P2 NANOSLEEP.SYNCS 0x989680 ;  /* 0x009896800000a95d */ /* 0x010fea0003900000 */
[----:B------:R-:W4:Y:S02]  /*114d0*/  @!P2 SYNCS.PHASECHK.TRANS64 P2, [R11+URZ+0x34850], R6 ;  /* 0x034850060b00a5a7 */ /* 0x000f24000804007f */
[----:B----4-:R-:W-:Y:S05]  /*114e0*/  @!P2 BRA `(.L_x_191) ;  /* 0xfffffffc00f0a947 */ /* 0x010fea000383ffff */
[----:B------:R-:W-:Y:S05]  /*114f0*/  BRA `(.L_x_190) ;  /* 0xffffff3c00447947 */ /* 0x000fea000383ffff */
.L_x_196:
[----:B-1----:R1:W2:Y:S02]  /*11500*/  SYNCS.PHASECHK.TRANS64.TRYWAIT P0, [R12+URZ+0x34850], R5 ;  /* 0x034850050c0075a7 */ /* 0x0022a4000800017f */
[----:B--2---:R-:W-:Y:S05]  /*11510*/  @!P0 NANOSLEEP.SYNCS 0x989680 ;  /* 0x009896800000895d */ /* 0x004fea0003900000 */
[----:B------:R-:W2:Y:S02]  /*11520*/  @!P0 SYNCS.PHASECHK.TRANS64 P0, [R12+URZ+0x34850], R5 ;  /* 0x034850050c0085a7 */ /* 0x000ea4000800007f */
[----:B--2---:R-:W-:Y:S05]  /*11530*/  @!P0 BRA `(.L_x_196) ;  /* 0xfffffffc00f08947 */ /* 0x004fea000383ffff */
[----:B------:R-:W-:Y:S05]  /*11540*/  BRA `(.L_x_195) ;  /* 0xffffff6000087947 */ /* 0x000fea000383ffff */
.L_x_241:
[----:B------:R-:W2:Y:S01]  /*11550*/  S2R R4, SR_TID.X ;  /* 0x0000000000047919 */ /* 0x000ea20000002100 */
[----:B------:R-:W-:Y:S01]  /*11560*/  BSSY B0, `(.L_x_343) ;  /* 0x000000a000007945 */ /* 0x000fe20003800000 */
[----:B------:R-:W-:Y:S02]  /*11570*/  IMAD.MOV.U32 R12, RZ, RZ, RZ ;  /* 0x000000ffff0c7224 */ /* 0x000fe400078e00ff */
[----:B0-----:R-:W-:Y:S02]  /*11580*/  IMAD.MOV.U32 R11, RZ, RZ, 0x1f ;  /* 0x0000001fff0b7424 */ /* 0x001fe400078e00ff */
[----:B------:R-:W-:Y:S01]  /*11590*/  IMAD.MOV.U32 R15, RZ, RZ, -0x1 ;  /* 0xffffffffff0f7424 */ /* 0x000fe200078e00ff */
[----:B--2---:R-:W-:-:S04]  /*115a0*/  SHF.R.U32.HI R4, RZ, 0x5, R4 ;  /* 0x00000005ff047819 */ /* 0x004fc80000011604 */
[----:B------:R-:W-:-:S05]  /*115b0*/  LOP3.LUT R4, R4, 0x3, RZ, 0xc0, !PT ;  /* 0x0000000304047812 */ /* 0x000fca00078ec0ff */
[----:B------:R-:W-:-:S07]  /*115c0*/  IMAD.MOV.U32 R13, RZ, RZ, R4 ;  /* 0x000000ffff0d7224 */ /* 0x000fce00078e0004 */
[----:B-1----:R-:W-:Y:S05]  /*115d0*/  WARPSYNC.COLLECTIVE R15, `(.L_x_344) ;  /* 0x000000000f087348 */ /* 0x002fea0003c00000 */
[----:B------:R0:W2:Y:S02]  /*115e0*/  SHFL.IDX P6, R14, R13, R12, R11 ;  /* 0x0000000c0d0e7389 */ /* 0x0000a400000c000b */
[----:B012---:R-:W-:Y:S01]  /*115f0*/  ENDCOLLECTIVE ;  /* 0x000000000000791b */ /* 0x007fe20003800000 */
.L_x_344:
[----:B------:R-:W-:Y:S05]  /*11600*/  BSYNC B0 ;  /* 0x0000000000007941 */ /* 0x000fea0003800000 */
.L_x_343:
[----:B------:R-:W-:Y:S05]  /*11610*/  BRA `(.L_x_345) ;  /* 0xffffffb000947947 */ /* 0x000fea000383ffff */
.L_x_243:
[----:B------:R-:W-:Y:S01]  /*11620*/  BSSY B0, `(.L_x_346) ;  /* 0x0000006000007945 */ /* 0x000fe20003800000 */
[----:B------:R-:W-:-:S07]  /*11630*/  IMAD.MOV.U32 R15, RZ, RZ, -0x1 ;  /* 0xffffffffff0f7424 */ /* 0x000fce00078e00ff */
[----:B01--4-:R-:W-:Y:S05]  /*11640*/  WARPSYNC.COLLECTIVE R15, `(.L_x_347) ;  /* 0x000000000f0c7348 */ /* 0x013fea0003c00000 */
[----:B------:R-:W-:Y:S02]  /*11650*/  ELECT P6, UR62, PT ;  /* 0x00000000003e782f */ /* 0x000fe400038c0000 */
[----:B------:R-:W-:Y:S01]  /*11660*/  MOV R14, UR62 ;  /* 0x0000003e000e7c02 */ /* 0x000fe20008000f00 */
[----:B01--4-:R-:W-:Y:S10]  /*11670*/  ENDCOLLECTIVE ;  /* 0x000000000000791b */ /* 0x013ff40003800000 */
.L_x_347:
[----:B------:R-:W-:Y:S05]  /*11680*/  BSYNC B0 ;  /* 0x0000000000007941 */ /* 0x000fea0003800000 */
.L_x_346:
[----:B------:R-:W-:Y:S05]  /*11690*/  BRA `(.L_x_348) ;  /* 0xffffffb000987947 */ /* 0x000fea000383ffff */
.L_x_245:
[----:B--2---:R2:W3:Y:S02]  /*116a0*/  SYNCS.PHASECHK.TRANS64.TRYWAIT P0, [R0+URZ+0x34840], R2 ;  /* 0x03484002000075a7 */ /* 0x0044e4000800017f */
[----:B---3--:R-:W-:Y:S05]  /*116b0*/  @!P0 NANOSLEEP.SYNCS 0x989680 ;  /* 0x009896800000895d */ /* 0x008fea0003900000 */
[----:B------:R-:W3:Y:S02]  /*116c0*/  @!P0 SYNCS.PHASECHK.TRANS64 P0, [R0+URZ+0x34840], R2 ;  /* 0x03484002000085a7 */ /* 0x000ee4000800007f */
[----:B---3--:R-:W-:Y:S05]  /*116d0*/  @!P0 BRA `(.L_x_245) ;  /* 0xfffffffc00f08947 */ /* 0x008fea000383ffff */
[----:B------:R-:W-:Y:S05]  /*116e0*/  BRA `(.L_x_349) ;  /* 0xffffffb000f87947 */ /* 0x000fea000383ffff */
.L_x_249:
[----:B------:R0:W5:Y:S01]  /*116f0*/  LDL.LU R9, [R1+0x44] ;  /* 0x0000440001097983 */ /* 0x0001620000300800 */
[----:B------:R-:W-:Y:S02]  /*11700*/  IMAD.MOV.U32 R13, RZ, RZ, R3 ;  /* 0x000000ffff0d7224 */ /* 0x000fe400078e0003 */
[----:B------:R-:W-:Y:S01]  /*11710*/  IMAD.MOV.U32 R12, RZ, RZ, RZ ;  /* 0x000000ffff0c7224 */ /* 0x000fe200078e00ff */
[----:B------:R-:W1:Y:S01]  /*11720*/  S2R R7, SR_TID.X ;  /* 0x0000000000077919 */ /* 0x000e620000002100 */
[----:B------:R-:W-:Y:S02]  /*11730*/  IMAD.MOV.U32 R11, RZ, RZ, 0x181f ;  /* 0x0000181fff0b7424 */ /* 0x000fe400078e00ff */
[----:B------:R-:W-:-:S07]  /*11740*/  IMAD.MOV.U32 R15, RZ, RZ, -0x1 ;  /* 0xffffffffff0f7424 */ /* 0x000fce00078e00ff */
[----:B01---5:R-:W-:Y:S05]  /*11750*/  WARPSYNC.COLLECTIVE R15, `(.L_x_350) ;  /* 0x000000000f087348 */ /* 0x023fea0003c00000 */
[----:B------:R2:W3:Y:S02]  /*11760*/  SHFL.IDX P6, R14, R13, R12, R11 ;  /* 0x0000000c0d0e7389 */ /* 0x0004e400000c000b */
[----:B0123-5:R-:W-:Y:S01]  /*11770*/  ENDCOLLECTIVE ;  /* 0x000000000000791b */ /* 0x02ffe20003800000 */
.L_x_350:
[----:B------:R-:W-:Y:S01]  /*11780*/  IMAD.MOV.U32 R13, RZ, RZ, R4 ;  /* 0x000000ffff0d7224 */ /* 0x000fe200078e0004 */
[----:B------:R-:W-:-:S07]  /*11790*/  MOV R6, R14 ;  /* 0x0000000e00067202 */ /* 0x000fce0000000f00 */
[----:B------:R-:W-:Y:S05]  /*117a0*/  WARPSYNC.COLLECTIVE R15, `(.L_x_351) ;  /* 0x000000000f087348 */ /* 0x000fea0003c00000 */
[----:B------:R0:W1:Y:S02]  /*117b0*/  SHFL.IDX P6, R14, R13, R12, R11 ;  /* 0x0000000c0d0e7389 */ /* 0x00006400000c000b */
[----:B01----:R-:W-:Y:S01]  /*117c0*/  ENDCOLLECTIVE ;  /* 0x000000000000791b */ /* 0x003fe20003800000 */
.L_x_351:
[----:B------:R-:W-:Y:S02]  /*117d0*/  IMAD.MOV.U32 R13, RZ, RZ, R3 ;  /* 0x000000ffff0d7224 */ /* 0x000fe400078e0003 */
[----:B------:R-:W-:Y:S02]  /*117e0*/  IMAD.MOV.U32 R12, RZ, RZ, 0x1 ;  /* 0x00000001ff0c7424 */ /* 0x000fe400078e00ff */
[----:B------:R-:W-:Y:S02]  /*117f0*/  IMAD R2, R9, R8, RZ ;  /* 0x0000000809027224 */ /* 0x000fe400078e02ff */
[----:B------:R-:W0:Y:S01]  /*11800*/  S2R R9, SR_TID.X ;  /* 0x0000000000097919 */ /* 0x000e220000002100 */
[----:B------:R-:W-:Y:S02]  /*11810*/  IMAD.SHL.U32 R8, R7, 0x8, RZ ;  /* 0x0000000807087824 */ /* 0x000fe400078e00ff */
[----:B------:R-:W-:-:S07]  /*11820*/  IMAD.MOV.U32 R7, RZ, RZ, R14 ;  /* 0x000000ffff077224 */ /* 0x000fce00078e000e */
[----:B0-----:R-:W-:Y:S05]  /*11830*/  WARPSYNC.COLLECTIVE R15, `(.L_x_352) ;  /* 0x000000000f087348 */ /* 0x001fea0003c00000 */
[----:B------:R1:W2:Y:S02]  /*11840*/  SHFL.IDX P6, R14, R13, R12, R11 ;  /* 0x0000000c0d0e7389 */ /* 0x0002a400000c000b */
[----:B012---:R-:W-:Y:S01]  /*11850*/  ENDCOLLECTIVE ;  /* 0x000000000000791b */ /* 0x007fe20003800000 */
.L_x_352:
[----:B------:R-:W-:Y:S01]  /*11860*/  LOP3.LUT R8, R8, 0x38, RZ, 0xc0, !PT ;  /* 0x0000003808087812 */ /* 0x000fe200078ec0ff */
[----:B------:R-:W-:Y:S01]  /*11870*/  IMAD.MOV.U32 R13, RZ, RZ, R4 ;  /* 0x000000ffff0d7224 */ /* 0x000fe200078e0004 */
[----:B------:R-:W-:-:S04]  /*11880*/  LOP3.LUT R9, R9, 0x7f, RZ, 0xc0, !PT ;  /* 0x0000007f09097812 */ /* 0x000fc800078ec0ff */
[----:B------:R-:W-:-:S05]  /*11890*/  SHF.R.U32.HI R9, RZ, 0x3, R9 ;  /* 0x00000003ff097819 */ /* 0x000fca0000011609 */
[----:B------:R-:W-:Y:S02]  /*118a0*/  IMAD.IADD R0, R9, 0x1, R5 ;  /* 0x0000000109007824 */ /* 0x000fe400078e0205 */
[----:B------:R-:W-:-:S07]  /*118b0*/  IMAD.MOV.U32 R9, RZ, RZ, R14 ;  /* 0x000000ffff097224 */ /* 0x000fce00078e000e */
[----:B------:R-:W-:Y:S05]  /*118c0*/  WARPSYNC.COLLECTIVE R15, `(.L_x_353) ;  /* 0x000000000f087348 */ /* 0x000fea0003c00000 */
[----:B------:R0:W1:Y:S02]  /*118d0*/  SHFL.IDX P6, R14, R13, R12, R11 ;  /* 0x0000000c0d0e7389 */ /* 0x00006400000c000b */
[----:B01----:R-:W-:Y:S01]  /*118e0*/  ENDCOLLECTIVE ;  /* 0x000000000000791b */ /* 0x003fe20003800000 */
.L_x_353:
[C---:B------:R-:W-:Y:S01]  /*118f0*/  ISETP.GE.AND P3, PT, R0.reuse, R2, PT ;  /* 0x000000020000720c */ /* 0x040fe20003f66270 */
[----:B------:R-:W-:-:S12]  /*11900*/  VIADD R5, R0, 0x10 ;  /* 0x0000001000057836 */ /* 0x000fd80000000000 */
[----:B------:R-:W-:Y:S01]  /*11910*/  @!P3 LEA R7, P5, R8, R7, 0x1 ;  /* 0x000000070807b211 */ /* 0x000fe200078a08ff */
[----:B------:R-:W-:Y:S01]  /*11920*/  IMAD.MOV.U32 R12, RZ, RZ, 0x2 ;  /* 0x00000002ff0c7424 */ /* 0x000fe200078e00ff */
[----:B------:R-:W-:-:S03]  /*11930*/  MOV R13, R3 ;  /* 0x00000003000d7202 */ /* 0x000fc60000000f00 */
[----:B------:R-:W-:-:S05]  /*11940*/  @!P3 IMAD.X R6, RZ, RZ, R6, P5 ;  /* 0x000000ffff06b224 */ /* 0x000fca00028e0606 */
[----:B------:R-:W-:-:S04]  /*11950*/  @!P3 LOP3.LUT R7, R7, R6, RZ, 0x3c, !PT ;  /* 0x000000060707b212 */ /* 0x000fc800078e3cff */
[----:B------:R-:W-:-:S04]  /*11960*/  @!P3 LOP3.LUT R6, R7, R6, RZ, 0x3c, !PT ;  /* 0x000000060706b212 */ /* 0x000fc800078e3cff */
[----:B------:R-:W-:-:S05]  /*11970*/  @!P3 LOP3.LUT R7, R7, R6, RZ, 0x3c, !PT ;  /* 0x000000060707b212 */ /* 0x000fca00078e3cff */
[----:B------:R-:W-:Y:S01]  /*11980*/  @!PT LDS RZ, [RZ] ;  /* 0x00000000fffff984 */ /* 0x000fe20000000800 */
[----:B------:R-:W-:Y:S01]  /*11990*/  @!PT LDS RZ, [RZ] ;  /* 0x00000000fffff984 */ /* 0x000fe20000000800 */
[----:B------:R-:W-:Y:S01]  /*119a0*/  @!PT LDS RZ, [RZ] ;  /* 0x00000000fffff984 */ /* 0x000fe20000000800 */
[----:B------:R0:W-:Y:S04]  /*119b0*/  @!P3 LDGSTS.E.BYPASS.LTC128B.128 [R10+0x10400], desc[UR40][R6.64], !P2 ;  /* 0x10400000060abfae */ /* 0x0001e8000d101d68 */
[----:B------:R0:W-:Y:S04]  /*119c0*/  @!P3 LDGSTS.E.BYPASS.LTC128B.128 [R10+0x14400], desc[UR40][R6.64+0x80], !P1 ;  /* 0x14400080060abfae */ /* 0x0001e8000c901d68 */
[----:B------:R0:W-:Y:S01]  /*119d0*/  @!P3 LDGSTS.E.BYPASS.LTC128B.128 [R10+0x18400], desc[UR40][R6.64+0x100], !P0 ;  /* 0x18400100060abfae */ /* 0x0001e2000c101d68 */
[----:B------:R-:W-:Y:S01]  /*119e0*/  ISETP.GE.AND P3, PT, R5, R2, PT ;  /* 0x000000020500720c */ /* 0x000fe20003f66270 */
[----:B------:R-:W-:-:S12]  /*119f0*/  IMAD.MOV.U32 R5, RZ, RZ, R14 ;  /* 0x000000ffff057224 */ /* 0x000fd800078e000e */
[----:B0-----:R-:W-:Y:S05]  /*11a00*/  WARPSYNC.COLLECTIVE R15, `(.L_x_354) ;  /* 0x000000000f087348 */ /* 0x001fea0003c00000 */
[----:B------:R1:W2:Y:S02]  /*11a10*/  SHFL.IDX P6, R14, R13, R12, R11 ;  /* 0x0000000c0d0e7389 */ /* 0x0002a400000c000b */
[----:B012---:R-:W-:Y:S01]  /*11a20*/  ENDCOLLECTIVE ;  /* 0x000000000000791b */ /* 0x007fe20003800000 */
.L_x_354:
[----:B------:R-:W-:Y:S01]  /*11a30*/  @!P3 LEA R8, P5, R8, R5, 0x1 ;  /* 0x000000050808b211 */ /* 0x000fe200078a08ff */
[----:B------:R-:W-:-:S04]  /*11a40*/  IMAD.MOV.U32 R13, RZ, RZ, R4 ;  /* 0x000000ffff0d7224 */ /* 0x000fc800078e0004 */
[----:B------:R-:W-:Y:S02]  /*11a50*/  @!P3 IMAD.X R5, RZ, RZ, R9, P5 ;  /* 0x000000ffff05b224 */ /* 0x000fe400028e0609 */
[----:B------:R-:W0:Y:S01]  /*11a60*/  S2R R9, SR_TID.X ;  /* 0x0000000000097919 */ /* 0x000e220000002100 */
[----:B------:R-:W-:Y:S02]  /*11a70*/  @!P3 IMAD.MOV.U32 R6, RZ, RZ, R8 ;  /* 0x000000ffff06b224 */ /* 0x000fe400078e0008 */
[----:B------:R-:W-:Y:S02]  /*11a80*/  @!P3 IMAD.MOV.U32 R7, RZ, RZ, R5 ;  /* 0x000000ffff07b224 */ /* 0x000fe400078e0005 */
[----:B------:R-:W-:Y:S02]  /*11a90*/  VIADD R5, R0, 0x20 ;  /* 0x0000002000057836 */ /* 0x000fe40000000000 */
[----:B------:R-:W-:Y:S01]  /*11aa0*/  IMAD.MOV.U32 R8, RZ, RZ, R14 ;  /* 0x000000ffff087224 */ /* 0x000fe200078e000e */
[----:B------:R-:W-:Y:S01]  /*11ab0*/  @!PT LDS RZ, [RZ] ;  /* 0x00000000fffff984 */ /* 0x000fe20000000800 */
[----:B------:R-:W-:Y:S01]  /*11ac0*/  @!PT LDS RZ, [RZ] ;  /* 0x00000000fffff984 */ /* 0x000fe20000000800 */
[----:B------:R-:W-:Y:S01]  /*11ad0*/  @!PT LDS RZ, [RZ] ;  /* 0x00000000fffff984 */ /* 0x000fe20000000800 */
[----:B------:R1:W-:Y:S06]  /*11ae0*/  @!P3 LDGSTS.E.BYPASS.LTC128B.128 [R10+0x10c00], desc[UR40][R6.64], !P2 ;  /* 0x10c00000060abfae */ /* 0x0003ec000d101d68 */
[----:B01----:R-:W-:Y:S05]  /*11af0*/  WARPSYNC.COLLECTIVE R15, `(.L_x_355) ;  /* 0x000000000f087348 */ /* 0x003fea0003c00000 */
[----:B------:R2:W3:Y:S02]  /*11b00*/  SHFL.IDX P6, R14, R13, R12, R11 ;  /* 0x0000000c0d0e7389 */ /* 0x0004e400000c000b */
[----:B0123--:R-:W-:Y:S01]  /*11b10*/  ENDCOLLECTIVE ;  /* 0x000000000000791b */ /* 0x00ffe20003800000 */
.L_x_355:
[----:B------:R-:W-:Y:S01]  /*11b20*/  @!PT LDS RZ, [RZ] ;  /* 0x00000000fffff984 */ /* 0x000fe20000000800 */
[----:B------:R-:W-:Y:S01]  /*11b30*/  @!PT LDS RZ, [RZ] ;  /* 0x00000000fffff984 */ /* 0x000fe20000000800 */
[----:B------:R-:W-:Y:S01]  /*11b40*/  @!PT LDS RZ, [RZ] ;  /* 0x00000000fffff984 */ /* 0x000fe20000000800 */
[----:B------:R0:W-:Y:S04]  /*11b50*/  @!P3 LDGSTS.E.BYPASS.LTC128B.128 [R10+0x14c00], desc[UR40][R6.64+0x80], !P1 ;  /* 0x14c00080060abfae */ /* 0x0001e8000c901d68 */
[----:B------:R0:W-:Y:S01]  /*11b60*/  @!P3 LDGSTS.E.BYPASS.LTC128B.128 [R10+0x18c00], desc[UR40][R6.64+0x100], !P0 ;  /* 0x18c00100060abfae */ /* 0x0001e2000c101d68 */
[----:B------:R-:W-:Y:S01]  /*11b70*/  ISETP.GE.AND P3, PT, R5, R2, PT ;  /* 0x000000020500720c */ /* 0x000fe20003f66270 */
[----:B------:R-:W-:Y:S02]  /*11b80*/  IMAD.MOV.U32 R13, RZ, RZ, R3 ;  /* 0x000000ffff0d7224 */ /* 0x000fe400078e0003 */
[----:B------:R-:W-:Y:S02]  /*11b90*/  IMAD.MOV.U32 R12, RZ, RZ, 0x3 ;  /* 0x00000003ff0c7424 */ /* 0x000fe400078e00ff */
[----:B------:R-:W-:-:S02]  /*11ba0*/  IMAD.SHL.U32 R9, R9, 0x8, RZ ;  /* 0x0000000809097824 */ /* 0x000fc400078e00ff */
[----:B------:R-:W-:-:S03]  /*11bb0*/  IMAD.MOV.U32 R5, RZ, RZ, R14 ;  /* 0x000000ffff057224 */ /* 0x000fc600078e000e */
[----:B------:R-:W-:-:S07]  /*11bc0*/  LOP3.LUT R9, R9, 0x38, RZ, 0xc0, !PT ;  /* 0x0000003809097812 */ /* 0x000fce00078ec0ff */
[----:B0-----:R-:W-:Y:S05]  /*11bd0*/  WARPSYNC.COLLECTIVE R15, `(.L_x_356) ;  /* 0x000000000f087348 */ /* 0x001fea0003c00000 */
[----:B------:R1:W2:Y:S02]  /*11be0*/  SHFL.IDX P6, R14, R13, R12, R11 ;  /* 0x0000000c0d0e7389 */ /* 0x0002a400000c000b */
[----:B012---:R-:W-:Y:S01]  /*11bf0*/  ENDCOLLECTIVE ;  /* 0x000000000000791b */ /* 0x007fe20003800000 */
.L_x_356:
[----:B------:R-:W-:-:S05]  /*11c00*/  @!P3 LEA R5, P4, R9, R5, 0x1 ;  /* 0x000000050905b211 */ /* 0x000fca00078808ff */
[----:B------:R-:W-:-:S04]  /*11c10*/  @!P3 IMAD.X R6, RZ, RZ, R8, P4 ;  /* 0x000000ffff06b224 */ /* 0x000fc800020e0608 */
[----:B------:R-:W-:Y:S02]  /*11c20*/  @!P3 IMAD.MOV.U32 R7, RZ, RZ, R6 ;  /* 0x000000ffff07b224 */ /* 0x000fe400078e0006 */
[----:B------:R-:W-:Y:S02]  /*11c30*/  @!P3 IMAD.MOV.U32 R6, RZ, RZ, R5 ;  /* 0x000000ffff06b224 */ /* 0x000fe400078e0005 */
[----:B------:R-:W-:Y:S02]  /*11c40*/  IMAD.MOV.U32 R13, RZ, RZ, R4 ;  /* 0x000000ffff0d7224 */ /* 0x000fe400078e0004 */
[----:B------:R-:W-:Y:S01]  /*11c50*/  VIADD R5, R0, 0x30 ;  /* 0x0000003000057836 */ /* 0x000fe20000000000 */
[----:B------:R-:W-:Y:S01]  /*11c60*/  @!PT LDS RZ, [RZ] ;  /* 0x00000000fffff984 */ /* 0x000fe20000000800 */
[----:B------:R-:W-:Y:S01]  /*11c70*/  @!PT LDS RZ, [RZ] ;  /* 0x00000000fffff984 */ /* 0x000fe20000000800 */
[----:B------:R-:W-:Y:S01]  /*11c80*/  @!PT LDS RZ, [RZ] ;  /* 0x00000000fffff984 */ /* 0x000fe20000000800 */
[----:B------:R-:W-:Y:S04]  /*11c90*/  @!P3 LDGSTS.E.BYPASS.LTC128B.128 [R10+0x11400], desc[UR40][R6.64], !P2 ;  /* 0x11400000060abfae */ /* 0x000fe8000d101d68 */
[----:B------:R-:W-:Y:S04]  /*11ca0*/  @!P3 LDGSTS.E.BYPASS.LTC128B.128 [R10+0x15400], desc[UR40][R6.64+0x80], !P1 ;  /* 0x15400080060abfae */ /* 0x000fe8000c901d68 */
[----:B------:R0:W-:Y:S01]  /*11cb0*/  @!P3 LDGSTS.E.BYPASS.LTC128B.128 [R10+0x19400], desc[UR40][R6.64+0x100], !P0 ;  /* 0x19400100060abfae */ /* 0x0001e2000c101d68 */
[----:B------:R-:W-:Y:S01]  /*11cc0*/  ISETP.GE.AND P3, PT, R5, R2, PT ;  /* 0x000000020500720c */ /* 0x000fe20003f66270 */
[----:B0-----:R-:W-:-:S12]  /*11cd0*/  IMAD.MOV.U32 R6, RZ, RZ, R14 ;  /* 0x000000ffff067224 */ /* 0x001fd800078e000e */
[----:B------:R-:W-:Y:S05]  /*11ce0*/  WARPSYNC.COLLECTIVE R15, `(.L_x_357) ;  /* 0x000000000f087348 */ /* 0x000fea0003c00000 */
[----:B------:R0:W1:Y:S02]  /*11cf0*/  SHFL.IDX P6, R14, R13, R12, R11 ;  /* 0x0000000c0d0e7389 */ /* 0x00006400000c000b */
[----:B01----:R-:W-:Y:S01]  /*11d00*/  ENDCOLLECTIVE ;  /* 0x000000000000791b */ /* 0x003fe20003800000 */
.L_x_357:
[----:B------:R-:W-:Y:S02]  /*11d10*/  IMAD.MOV.U32 R13, RZ, RZ, R3 ;  /* 0x000000ffff0d7224 */ /* 0x000fe400078e0003 */
[----:B------:R-:W-:Y:S02]  /*11d20*/  IMAD.MOV.U32 R12, RZ, RZ, 0x4 ;  /* 0x00000004ff0c7424 */ /* 0x000fe400078e00ff */
[----:B------:R-:W-:-:S07]  /*11d30*/  IMAD.MOV.U32 R5, RZ, RZ, R14 ;  /* 0x000000ffff057224 */ /* 0x000fce00078e000e */
[----:B------:R-:W-:Y:S05]  /*11d40*/  WARPSYNC.COLLECTIVE R15, `(.L_x_358) ;  /* 0x000000000f087348 */ /* 0x000fea0003c00000 */
[----:B------:R0:W1:Y:S02]  /*11d50*/  SHFL.IDX P6, R14, R13, R12, R11 ;  /* 0x0000000c0d0e7389 */ /* 0x00006400000c000b */
[----:B01----:R-:W-:Y:S01]  /*11d60*/  ENDCOLLECTIVE ;  /* 0x000000000000791b */ /* 0x003fe20003800000 */
.L_x_358:
[----:B------:R-:W-:-:S05]  /*11d70*/  @!P3 LEA R5, P4, R9, R5, 0x1 ;  /* 0x000000050905b211 */ /* 0x000fca00078808ff */
[----:B------:R-:W-:-:S05]  /*11d80*/  @!P3 IMAD.X R6, RZ, RZ, R6, P4 ;  /* 0x000000ffff06b224 */ /* 0x000fca00020e0606 */
[----:B------:R-:W-:Y:S01]  /*11d90*/  @!P3 MOV R7, R6 ;  /* 0x000000060007b202 */ /* 0x000fe20000000f00 */
        /* <DEDUP_REMOVED lines=14> */
.L_x_359:
[----:B------:R-:W-:Y:S02]  /*11e80*/  IMAD.MOV.U32 R13, RZ, RZ, R3 ;  /* 0x000000ffff0d7224 */ /* 0x000fe400078e0003 */
[----:B------:R-:W-:Y:S02]  /*11e90*/  IMAD.MOV.U32 R12, RZ, RZ, 0x5 ;  /* 0x00000005ff0c7424 */ /* 0x000fe400078e00ff */
[----:B------:R-:W-:-:S07]  /*11ea0*/  IMAD.MOV.U32 R5, RZ, RZ, R14 ;  /* 0x000000ffff057224 */ /* 0x000fce00078e000e */
[----:B------:R-:W-:Y:S05]  /*11eb0*/  WARPSYNC.COLLECTIVE R15, `(.L_x_360) ;  /* 0x000000000f087348 */ /* 0x000fea0003c00000 */
[----:B------:R0:W1:Y:S02]  /*11ec0*/  SHFL.IDX P6, R14, R13, R12, R11 ;  /* 0x0000000c0d0e7389 */ /* 0x00006400000c000b */
[----:B01----:R-:W-:Y:S01]  /*11ed0*/  ENDCOLLECTIVE ;  /* 0x000000000000791b */ /* 0x003fe20003800000 */
.L_x_360:
        /* <DEDUP_REMOVED lines=17> */
.L_x_361:
[----:B------:R-:W-:Y:S02]  /*11ff0*/  IMAD.MOV.U32 R13, RZ, RZ, R3 ;  /* 0x000000ffff0d7224 */ /* 0x000fe400078e0003 */
[----:B------:R-:W-:Y:S01]  /*12000*/  IMAD.MOV.U32 R12, RZ, RZ, 0x6 ;  /* 0x00000006ff0c7424 */ /* 0x000fe200078e00ff */
[----:B------:R-:W-:-:S07]  /*12010*/  MOV R5, R14 ;  /* 0x0000000e00057202 */ /* 0x000fce0000000f00 */
[----:B------:R-:W-:Y:S05]  /*12020*/  WARPSYNC.COLLECTIVE R15, `(.L_x_362) ;  /* 0x000000000f087348 */ /* 0x000fea0003c00000 */
[----:B------:R0:W1:Y:S02]  /*12030*/  SHFL.IDX P6, R14, R13, R12, R11 ;  /* 0x0000000c0d0e7389 */ /* 0x00006400000c000b */
[----:B01----:R-:W-:Y:S01]  /*12040*/  ENDCOLLECTIVE ;  /* 0x000000000000791b */ /* 0x003fe20003800000 */
.L_x_362:
[----:B------:R-:W-:-:S05]  /*12050*/  @!P3 LEA R5, P4, R9, R5, 0x1 ;  /* 0x000000050905b211 */ /* 0x000fca00078808ff */
[----:B------:R-:W-:-:S04]  /*12060*/  @!P3 IMAD.X R6, RZ, RZ, R6, P4 ;  /* 0x000000ffff06b224 */ /* 0x000fc800020e0606 */
[----:B------:R-:W-:Y:S02]  /*12070*/  @!P3 IMAD.MOV.U32 R7, RZ, RZ, R6 ;  /* 0x000000ffff07b224 */ /* 0x000fe400078e0006 */
[----:B------:R-:W-:Y:S02]  /*12080*/  @!P3 IMAD.MOV.U32 R6, RZ, RZ, R5 ;  /* 0x000000ffff06b224 */ /* 0x000fe400078e0005 */
[----:B------:R-:W-:-:S03]  /*12090*/  IMAD.MOV.U32 R13, RZ, RZ, R4 ;  /* 0x000000ffff0d7224 */ /* 0x000fc600078e0004 */
[----:B------:R-:W-:Y:S01]  /*120a0*/  @!PT LDS RZ, [RZ] ;  /* 0x00000000fffff984 */ /* 0x000fe20000000800 */
[----:B------:R-:W-:Y:S01]  /*120b0*/  @!PT LDS RZ, [RZ] ;  /* 0x00000000fffff984 */ /* 0x000fe20000000800 */
[----:B------:R-:W-:Y:S01]  /*120c0*/  @!PT LDS RZ, [RZ] ;  /* 0x00000000fffff984 */ /* 0x000fe20000000800 */
[----:B------:R-:W-:Y:S04]  /*120d0*/  @!P3 LDGSTS.E.BYPASS.LTC128B.128 [R10+0x12c00], desc[UR40][R6.64], !P2 ;  /* 0x12c00000060abfae */ /* 0x000fe8000d101d68 */
[----:B------:R-:W-:Y:S04]  /*120e0*/  @!P3 LDGSTS.E.BYPASS.LTC128B.128 [R10+0x16c00], desc[UR40][R6.64+0x80], !P1 ;  /* 0x16c00080060abfae */ /* 0x000fe8000c901d68 */
[----:B------:R0:W-:Y:S02]  /*120f0*/  @!P3 LDGSTS.E.BYPASS.LTC128B.128 [R10+0x1ac00], desc[UR40][R6.64+0x100], !P0 ;  /* 0x1ac00100060abfae */ /* 0x0001e4000c101d68 */
[----:B0-----:R-:W-:-:S07]  /*12100*/  IMAD.MOV.U32 R6, RZ, RZ, R14 ;  /* 0x000000ffff067224 */ /* 0x001fce00078e000e */
[----:B------:R-:W-:Y:S05]  /*12110*/  WARPSYNC.COLLECTIVE R15, `(.L_x_363) ;  /* 0x000000000f087348 */ /* 0x000fea0003c00000 */
[----:B------:R0:W1:Y:S02]  /*12120*/  SHFL.IDX P6, R14, R13, R12, R11 ;  /* 0x0000000c0d0e7389 */ /* 0x00006400000c000b */
[----:B01----:R-:W-:Y:S01]  /*12130*/  ENDCOLLECTIVE ;  /* 0x000000000000791b */ /* 0x003fe20003800000 */
.L_x_363:
[----:B------:R-:W-:-:S05]  /*12140*/  VIADD R7, R0, 0x60 ;  /* 0x0000006000077836 */ /* 0x000fca0000000000 */
[----:B------:R-:W-:Y:S01]  /*12150*/  ISETP.GE.AND P4, PT, R7, R2, PT ;  /* 0x000000020700720c */ /* 0x000fe20003f86270 */
[----:B------:R-:W-:Y:S02]  /*12160*/  IMAD.MOV.U32 R13, RZ, RZ, R3 ;  /* 0x000000ffff0d7224 */ /* 0x000fe400078e0003 */
[----:B------:R-:W-:Y:S02]  /*12170*/  IMAD.MOV.U32 R12, RZ, RZ, 0x7 ;  /* 0x00000007ff0c7424 */ /* 0x000fe400078e00ff */
[----:B------:R-:W-:-:S08]  /*12180*/  IMAD.MOV.U32 R5, RZ, RZ, R14 ;  /* 0x000000ffff057224 */ /* 0x000fd000078e000e */
[----:B------:R-:W-:Y:S05]  /*12190*/  WARPSYNC.COLLECTIVE R15, `(.L_x_364) ;  /* 0x000000000f087348 */ /* 0x000fea0003c00000 */
[----:B------:R0:W1:Y:S02]  /*121a0*/  SHFL.IDX P6, R14, R13, R12, R11 ;  /* 0x0000000c0d0e7389 */ /* 0x00006400000c000b */
[----:B01----:R-:W-:Y:S01]  /*121b0*/  ENDCOLLECTIVE ;  /* 0x000000000000791b */ /* 0x003fe20003800000 */
.L_x_364:
[----:B------:R-:W-:-:S05]  /*121c0*/  @!P4 LEA R5, P3, R9, R5, 0x1 ;  /* 0x000000050905c211 */ /* 0x000fca00078608ff */
[----:B------:R-:W-:-:S04]  /*121d0*/  @!P4 IMAD.X R6, RZ, RZ, R6, P3 ;  /* 0x000000ffff06c224 */ /* 0x000fc800018e0606 */
[----:B------:R-:W-:Y:S02]  /*121e0*/  @!P4 IMAD.MOV.U32 R7, RZ, RZ, R6 ;  /* 0x000000ffff07c224 */ /* 0x000fe400078e0006 */
[----:B------:R-:W-:Y:S02]  /*121f0*/  IMAD.MOV.U32 R13, RZ, RZ, R4 ;  /* 0x000000ffff0d7224 */ /* 0x000fe400078e0004 */
[----:B------:R-:W-:-:S05]  /*12200*/  @!P4 IMAD.MOV.U32 R6, RZ, RZ, R5 ;  /* 0x000000ffff06c224 */ /* 0x000fca00078e0005 */
[----:B------:R-:W-:Y:S01]  /*12210*/  @!PT LDS RZ, [RZ] ;  /* 0x00000000fffff984 */ /* 0x000fe20000000800 */
[----:B------:R-:W-:Y:S01]  /*12220*/  @!PT LDS RZ, [RZ] ;  /* 0x00000000fffff984 */ /* 0x000fe20000000800 */
[----:B------:R-:W-:Y:S01]  /*12230*/  @!PT LDS RZ, [RZ] ;  /* 0x00000000fffff984 */ /* 0x000fe20000000800 */
[----:B------:R0:W-:Y:S01]  /*12240*/  @!P4 LDGSTS.E.BYPASS.LTC128B.128 [R10+0x13400], desc[UR40][R6.64], !P2 ;  /* 0x13400000060acfae */ /* 0x0001e2000d101d68 */
[----:B------:R-:W-:-:S03]  /*12250*/  MOV R5, R14 ;  /* 0x0000000e00057202 */ /* 0x000fc60000000f00 */
[----:B------:R0:W-:Y:S04]  /*12260*/  @!P4 LDGSTS.E.BYPASS.LTC128B.128 [R10+0x17400], desc[UR40][R6.64+0x80], !P1 ;  /* 0x17400080060acfae */ /* 0x0001e8000c901d68 */
[----:B0-----:R-:W-:Y:S05]  /*12270*/  WARPSYNC.COLLECTIVE R15, `(.L_x_365) ;  /* 0x000000000f087348 */ /* 0x001fea0003c00000 */
[----:B------:R1:W2:Y:S02]  /*12280*/  SHFL.IDX P6, R14, R13, R12, R11 ;  /* 0x0000000c0d0e7389 */ /* 0x0002a400000c000b */
[----:B012---:R-:W-:Y:S01]  /*12290*/  ENDCOLLECTIVE ;  /* 0x000000000000791b */ /* 0x007fe20003800000 */
.L_x_365:
[----:B------:R-:W-:Y:S01]  /*122a0*/  @!PT LDS RZ, [RZ] ;  /* 0x00000000fffff984 */ /* 0x000fe20000000800 */
[----:B------:R-:W-:Y:S01]  /*122b0*/  @!PT LDS RZ, [RZ] ;  /* 0x00000000fffff984 */ /* 0x000fe20000000800 */
[----:B------:R-:W-:Y:S01]  /*122c0*/  @!PT LDS RZ, [RZ] ;  /* 0x00000000fffff984 */ /* 0x000fe20000000800 */
[----:B------:R0:W-:Y:S01]  /*122d0*/  @!P4 LDGSTS.E.BYPASS.LTC128B.128 [R10+0x1b400], desc[UR40][R6.64+0x100], !P0 ;  /* 0x1b400100060acfae */ /* 0x0001e2000c101d68 */
[----:B------:R-:W-:Y:S01]  /*122e0*/  IMAD.MOV.U32 R3, RZ, RZ, R14 ;  /* 0x000000ffff037224 */ /* 0x000fe200078e000e */
[----:B------:R-:W-:Y:S06]  /*122f0*/  BRA `(.L_x_366) ;  /* 0xffffffb4008c7947 */ /* 0x000fec000383ffff */
.L_x_254:
[----:B0-----:R0:W1:Y:S02]  /*12300*/  SYNCS.PHASECHK.TRANS64.TRYWAIT P0, [R18+URZ+0x34820], R0 ;  /* 0x03482000120075a7 */ /* 0x001064000800017f */
[----:B-1----:R-:W-:Y:S05]  /*12310*/  @!P0 NANOSLEEP.SYNCS 0x989680 ;  /* 0x009896800000895d */ /* 0x002fea0003900000 */
[----:B------:R-:W1:Y:S02]  /*12320*/  @!P0 SYNCS.PHASECHK.TRANS64 P0, [R18+URZ+0x34820], R0 ;  /* 0x03482000120085a7 */ /* 0x000e64000800007f */
[----:B-1----:R-:W-:Y:S05]  /*12330*/  @!P0 BRA `(.L_x_254) ;  /* 0xfffffffc00f08947 */ /* 0x002fea000383ffff */
[----:B------:R-:W-:Y:S05]  /*12340*/  BRA `(.L_x_367) ;  /* 0xffffffb8000c7947 */ /* 0x000fea000383ffff */
.L_x_263:
[----:B-1----:R1:W2:Y:S02]  /*12350*/  SYNCS.PHASECHK.TRANS64.TRYWAIT P0, [R3+URZ+0x34840], R2 ;  /* 0x03484002030075a7 */ /* 0x0022a4000800017f */
[----:B--2---:R-:W-:Y:S05]  /*12360*/  @!P0 NANOSLEEP.SYNCS 0x989680 ;  /* 0x009896800000895d */ /* 0x004fea0003900000 */
[----:B------:R-:W2:Y:S02]  /*12370*/  @!P0 SYNCS.PHASECHK.TRANS64 P0, [R3+URZ+0x34840], R2 ;  /* 0x03484002030085a7 */ /* 0x000ea4000800007f */
[----:B--2---:R-:W-:Y:S05]  /*12380*/  @!P0 BRA `(.L_x_263) ;  /* 0xfffffffc00f08947 */ /* 0x004fea000383ffff */
[----:B------:R-:W-:Y:S05]  /*12390*/  BRA `(.L_x_368) ;  /* 0xffffffb800e87947 */ /* 0x000fea000383ffff */
.L_x_270:
[----:B-1----:R1:W2:Y:S02]  /*123a0*/  SYNCS.PHASECHK.TRANS64.TRYWAIT P0, [R3+URZ+0x60], R2 ;  /* 0x00006002030075a7 */ /* 0x0022a4000800017f */
[----:B--2---:R-:W-:Y:S05]  /*123b0*/  @!P0 NANOSLEEP.SYNCS 0x989680 ;  /* 0x009896800000895d */ /* 0x004fea0003900000 */
[----:B------:R-:W2:Y:S02]  /*123c0*/  @!P0 SYNCS.PHASECHK.TRANS64 P0, [R3+URZ+0x60], R2 ;  /* 0x00006002030085a7 */ /* 0x000ea4000800007f */
[----:B--2---:R-:W-:Y:S05]  /*123d0*/  @!P0 BRA `(.L_x_270) ;  /* 0xfffffffc00f08947 */ /* 0x004fea000383ffff */
[----:B------:R-:W-:Y:S05]  /*123e0*/  BRA `(.L_x_369) ;  /* 0xffffffbc00f87947 */ /* 0x000fea000383ffff */
.L_x_279:
[----:B-1----:R1:W2:Y:S02]  /*123f0*/  SYNCS.PHASECHK.TRANS64.TRYWAIT P0, [R3+URZ+0x34840], R2 ;  /* 0x03484002030075a7 */ /* 0x0022a4000800017f */
[----:B--2---:R-:W-:Y:S05]  /*12400*/  @!P0 NANOSLEEP.SYNCS 0x989680 ;  /* 0x009896800000895d */ /* 0x004fea0003900000 */
[----:B------:R-:W2:Y:S02]  /*12410*/  @!P0 SYNCS.PHASECHK.TRANS64 P0, [R3+URZ+0x34840], R2 ;  /* 0x03484002030085a7 */ /* 0x000ea4000800007f */
[----:B--2---:R-:W-:Y:S05]  /*12420*/  @!P0 BRA `(.L_x_279) ;  /* 0xfffffffc00f08947 */ /* 0x004fea000383ffff */
[----:B------:R-:W-:Y:S05]  /*12430*/  BRA `(.L_x_370) ;  /* 0xffffffc400887947 */ /* 0x000fea000383ffff */
.L_x_286:
[----:B0-----:R0:W1:Y:S02]  /*12440*/  SYNCS.PHASECHK.TRANS64.TRYWAIT P0, [R2+URZ+0x60], R3 ;  /* 0x00006003020075a7 */ /* 0x001064000800017f */
[----:B-1----:R-:W-:Y:S05]  /*12450*/  @!P0 NANOSLEEP.SYNCS 0x989680 ;  /* 0x009896800000895d */ /* 0x002fea0003900000 */
[----:B------:R-:W1:Y:S02]  /*12460*/  @!P0 SYNCS.PHASECHK.TRANS64 P0, [R2+URZ+0x60], R3 ;  /* 0x00006003020085a7 */ /* 0x000e64000800007f */
[----:B-1----:R-:W-:Y:S05]  /*12470*/  @!P0 BRA `(.L_x_286) ;  /* 0xfffffffc00f08947 */ /* 0x002fea000383ffff */
[----:B------:R-:W-:Y:S05]  /*12480*/  BRA `(.L_x_371) ;  /* 0xffffffc800987947 */ /* 0x000fea000383ffff */
.L_x_295:
[----:B--2---:R2:W3:Y:S02]  /*12490*/  SYNCS.PHASECHK.TRANS64.TRYWAIT P0, [R2+URZ+0x34840], R3 ;  /* 0x03484003020075a7 */ /* 0x0044e4000800017f */
[----:B---3--:R-:W-:Y:S05]  /*124a0*/  @!P0 NANOSLEEP.SYNCS 0x989680 ;  /* 0x009896800000895d */ /* 0x008fea0003900000 */
[----:B------:R-:W3:Y:S02]  /*124b0*/  @!P0 SYNCS.PHASECHK.TRANS64 P0, [R2+URZ+0x34840], R3 ;  /* 0x03484003020085a7 */ /* 0x000ee4000800007f */
[----:B---3--:R-:W-:Y:S05]  /*124c0*/  @!P0 BRA `(.L_x_295) ;  /* 0xfffffffc00f08947 */ /* 0x008fea000383ffff */
[----:B------:R-:W-:Y:S05]  /*124d0*/  BRA `(.L_x_372) ;  /* 0xffffffcc00f87947 */ /* 0x000fea000383ffff */
.L_x_302:
[----:B0-----:R0:W1:Y:S02]  /*124e0*/  SYNCS.PHASECHK.TRANS64.TRYWAIT P0, [R2+URZ+0x60], R5 ;  /* 0x00006005020075a7 */ /* 0x001064000800017f */
[----:B-1----:R-:W-:Y:S05]  /*124f0*/  @!P0 NANOSLEEP.SYNCS 0x989680 ;  /* 0x009896800000895d */ /* 0x002fea0003900000 */
[----:B------:R-:W1:Y:S02]  /*12500*/  @!P0 SYNCS.PHASECHK.TRANS64 P0, [R2+URZ+0x60], R5 ;  /* 0x00006005020085a7 */ /* 0x000e64000800007f */
[----:B-1----:R-:W-:Y:S05]  /*12510*/  @!P0 BRA `(.L_x_302) ;  /* 0xfffffffc00f08947 */ /* 0x002fea000383ffff */
[----:B------:R-:W-:Y:S05]  /*12520*/  BRA `(.L_x_373) ;  /* 0xffffffd400087947 */ /* 0x000fea000383ffff */
.L_x_313:
[----:B---3--:R3:W4:Y:S02]  /*12530*/  SYNCS.PHASECHK.TRANS64.TRYWAIT P0, [R0+URZ+0x34860], R2 ;  /* 0x03486002000075a7 */ /* 0x008724000800017f */
[----:B----4-:R-:W-:Y:S05]  /*12540*/  @!P0 NANOSLEEP.SYNCS 0x989680 ;  /* 0x009896800000895d */ /* 0x010fea0003900000 */
[----:B------:R-:W4:Y:S02]  /*12550*/  @!P0 SYNCS.PHASECHK.TRANS64 P0, [R0+URZ+0x34860], R2 ;  /* 0x03486002000085a7 */ /* 0x000f24000800007f */
[----:B----4-:R-:W-:Y:S05]  /*12560*/  @!P0 BRA `(.L_x_313) ;  /* 0xfffffffc00f08947 */ /* 0x010fea000383ffff */
[----:B------:R-:W-:Y:S05]  /*12570*/  BRA `(.L_x_374) ;  /* 0xffffffd800547947 */ /* 0x000fea000383ffff */
.L_x_320:
[----:B------:R-:W4:Y:S01]  /*12580*/  LDL R3, [R1] ;  /* 0x0000000001037983 */ /* 0x000f220000100800 */
[----:B------:R-:W-:Y:S01]  /*12590*/  BSSY B0, `(.L_x_375) ;  /* 0x0000008000007945 */ /* 0x000fe20003800000 */
[----:B0-----:R-:W-:Y:S02]  /*125a0*/  IMAD.MOV.U32 R12, RZ, RZ, RZ ;  /* 0x000000ffff0c7224 */ /* 0x001fe400078e00ff */
[----:B------:R-:W-:Y:S02]  /*125b0*/  IMAD.MOV.U32 R11, RZ, RZ, 0x1f ;  /* 0x0000001fff0b7424 */ /* 0x000fe400078e00ff */
[----:B------:R-:W-:Y:S02]  /*125c0*/  IMAD.MOV.U32 R15, RZ, RZ, -0x1 ;  /* 0xffffffffff0f7424 */ /* 0x000fe400078e00ff */
[----:B----4-:R-:W-:-:S07]  /*125d0*/  IMAD.MOV.U32 R13, RZ, RZ, R3 ;  /* 0x000000ffff0d7224 */ /* 0x010fce00078e0003 */
[----:B-123--:R-:W-:Y:S05]  /*125e0*/  WARPSYNC.COLLECTIVE R15, `(.L_x_376) ;  /* 0x000000000f087348 */ /* 0x00efea0003c00000 */
[----:B------:R0:W4:Y:S02]  /*125f0*/  SHFL.IDX P6, R14, R13, R12, R11 ;  /* 0x0000000c0d0e7389 */ /* 0x00012400000c000b */
[----:B01234-:R-:W-:Y:S01]  /*12600*/  ENDCOLLECTIVE ;  /* 0x000000000000791b */ /* 0x01ffe20003800000 */
.L_x_376:
[----:B------:R-:W-:Y:S05]  /*12610*/  BSYNC B0 ;  /* 0x0000000000007941 */ /* 0x000fea0003800000 */
.L_x_375:
[----:B------:R0:W5:Y:S01]  /*12620*/  LDL R2, [R1+0xc] ;  /* 0x00000c0001027983 */ /* 0x0001620000100800 */
[----:B------:R-:W-:Y:S02]  /*12630*/  IMAD.MOV.U32 R13, RZ, RZ, R3 ;  /* 0x000000ffff0d7224 */ /* 0x000fe400078e0003 */
[----:B------:R-:W-:Y:S02]  /*12640*/  IMAD.MOV.U32 R12, RZ, RZ, 0x1 ;  /* 0x00000001ff0c7424 */ /* 0x000fe400078e00ff */
[----:B------:R-:W-:Y:S02]  /*12650*/  IMAD.MOV.U32 R11, RZ, RZ, 0x1f ;  /* 0x0000001fff0b7424 */ /* 0x000fe400078e00ff */
[----:B------:R-:W-:Y:S02]  /*12660*/  IMAD.MOV.U32 R15, RZ, RZ, -0x1 ;  /* 0xffffffffff0f7424 */ /* 0x000fe400078e00ff */
[----:B0-----:R-:W-:-:S07]  /*12670*/  IMAD.MOV.U32 R0, RZ, RZ, R14 ;  /* 0x000000ffff007224 */ /* 0x001fce00078e000e */
[----:B-----5:R-:W-:Y:S05]  /*12680*/  WARPSYNC.COLLECTIVE R15, `(.L_x_377) ;  /* 0x000000000f087348 */ /* 0x020fea0003c00000 */
[----:B------:R0:W1:Y:S02]  /*12690*/  SHFL.IDX P6, R14, R13, R12, R11 ;  /* 0x0000000c0d0e7389 */ /* 0x00006400000c000b */
[----:B01---5:R-:W-:Y:S01]  /*126a0*/  ENDCOLLECTIVE ;  /* 0x000000000000791b */ /* 0x023fe20003800000 */
.L_x_377:
[----:B------:R-:W-:Y:S01]  /*126b0*/  ULDC UR4, c[0x0][0xc3c] ;  /* 0x00030f0000047ab9 */ /* 0x000fe20000000800 */
[----:B------:R-:W-:Y:S02]  /*126c0*/  IMAD.IADD R6, R2, 0x1, R16 ;  /* 0x0000000102067824 */ /* 0x000fe400078e0210 */
[----:B------:R-:W-:Y:S02]  /*126d0*/  IMAD.MOV.U32 R11, RZ, RZ, RZ ;  /* 0x000000ffff0b7224 */ /* 0x000fe400078e00ff */
[----:B------:R-:W-:Y:S01]  /*126e0*/  IMAD.MOV.U32 R8, RZ, RZ, R14 ;  /* 0x000000ffff087224 */ /* 0x000fe200078e000e */
[----:B------:R-:W-:-:S13]  /*126f0*/  ISETP.GE.OR P1, PT, R6, UR4, !P0 ;  /* 0x0000000406007c0c */ /* 0x000fda000c726670 */
[----:B------:R-:W0:Y:S08]  /*12700*/  @!P1 LDC.64 R2, c[0x0][0xc80] ;  /* 0x00032000ff029b82 */ /* 0x000e300000000a00 */
[----:B------:R-:W1:Y:S01]  /*12710*/  @!P1 LDC.64 R4, c[0x0][0xc78] ;  /* 0x00031e00ff049b82 */ /* 0x000e620000000a00 */
[----:B0-----:R-:W-:-:S05]  /*12720*/  @!P1 IMAD.WIDE R2, R6, 0x4, R2 ;  /* 0x0000000406029825 */ /* 0x001fca00078e0202 */
[----:B------:R1:W2:Y:S02]  /*12730*/  @!P1 LDG.E R7, desc[UR40][R2.64] ;  /* 0x0000002802079981 */ /* 0x0002a4000c1e1900 */
[----:B-1----:R-:W-:-:S06]  /*12740*/  @!P1 IMAD.WIDE R2, R6, 0x4, R4 ;  /* 0x0000000406029825 */ /* 0x002fcc00078e0204 */
[----:B------:R-:W3:Y:S01]  /*12750*/  @!P1 LDG.E R2, desc[UR40][R2.64] ;  /* 0x0000002802029981 */ /* 0x000ee2000c1e1900 */
[----:B------:R-:W-:Y:S01]  /*12760*/  IMAD.MOV.U32 R6, RZ, RZ, RZ ;  /* 0x000000ffff067224 */ /* 0x000fe200078e00ff */
[C---:B------:R-:W-:Y:S01]  /*12770*/  ISETP.GE.U32.AND P2, PT, R16.reuse, 0x2, PT ;  /* 0x000000021000780c */ /* 0x040fe20003f46070 */
[----:B------:R-:W-:Y:S01]  /*12780*/  IMAD.MOV.U32 R4, RZ, RZ, RZ ;  /* 0x000000ffff047224 */ /* 0x000fe200078e00ff */
[C---:B------:R-:W-:Y:S02]  /*12790*/  ISETP.GE.U32.AND P3, PT, R16.reuse, 0x4, PT ;  /* 0x000000041000780c */ /* 0x040fe40003f66070 */
[C---:B------:R-:W-:Y:S02]  /*127a0*/  ISETP.GE.U32.AND P4, PT, R16.reuse, 0x8, PT ;  /* 0x000000081000780c */ /* 0x040fe40003f86070 */
[----:B------:R-:W-:Y:S02]  /*127b0*/  ISETP.GE.U32.AND P5, PT, R16, 0x10, PT ;  /* 0x000000101000780c */ /* 0x000fe40003fa6070 */
[----:B--2---:R-:W-:Y:S01]  /*127c0*/  @!P1 MOV R6, R7 ;  /* 0x0000000700069202 */ /* 0x004fe20000000f00 */
[----:B------:R-:W-:-:S02]  /*127d0*/  IMAD.MOV.U32 R7, RZ, RZ, RZ ;  /* 0x000000ffff077224 */ /* 0x000fc400078e00ff */
[----:B---3--:R-:W-:Y:S01]  /*127e0*/  @!P1 IMAD.MOV.U32 R7, RZ, RZ, R2 ;  /* 0x000000ffff079224 */ /* 0x008fe200078e0002 */
[----:B------:R-:W-:-:S03]  /*127f0*/  ISETP.NE.AND P1, PT, R16, RZ, PT ;  /* 0x000000ff1000720c */ /* 0x000fc60003f25270 */
[----:B------:R-:W-:-:S04]  /*12800*/  IMAD R2, R7, R6, RZ ;  /* 0x0000000607027224 */ /* 0x000fc800078e02ff */
[----:B------:R-:W-:-:S07]  /*12810*/  IMAD.MOV.U32 R13, RZ, RZ, R2 ;  /* 0x000000ffff0d7224 */ /* 0x000fce00078e0002 */
[----:B------:R-:W-:Y:S05]  /*12820*/  WARPSYNC.COLLECTIVE R15, `(.L_x_378) ;  /* 0x000000000f087348 */ /* 0x000fea0003c00000 */
[----:B------:R0:W1:Y:S02]  /*12830*/  SHFL.UP P6, R14, R13, R12, R11 ;  /* 0x0400000c0d0e7389 */ /* 0x00006400000c000b */
[----:B01----:R-:W-:Y:S01]  /*12840*/  ENDCOLLECTIVE ;  /* 0x000000000000791b */ /* 0x003fe20003800000 */
.L_x_378:
[----:B------:R-:W-:Y:S02]  /*12850*/  IMAD.MOV.U32 R12, RZ, RZ, 0x2 ;  /* 0x00000002ff0c7424 */ /* 0x000fe400078e00ff */
[----:B------:R-:W-:-:S05]  /*12860*/  IMAD.MOV.U32 R3, RZ, RZ, R14 ;  /* 0x000000ffff037224 */ /* 0x000fca00078e000e */
[----:B------:R-:W-:-:S05]  /*12870*/  SEL R3, R3, RZ, P1 ;  /* 0x000000ff03037207 */ /* 0x000fca0000800000 */
[----:B------:R-:W-:-:S04]  /*12880*/  IMAD.IADD R2, R2, 0x1, R3 ;  /* 0x0000000102027824 */ /* 0x000fc800078e0203 */
[----:B------:R-:W-:-:S07]  /*12890*/  IMAD.MOV.U32 R13, RZ, RZ, R2 ;  /* 0x000000ffff0d7224 */ /* 0x000fce00078e0002 */
[----:B------:R-:W-:Y:S05]  /*128a0*/  WARPSYNC.COLLECTIVE R15, `(.L_x_379) ;  /* 0x000000000f087348 */ /* 0x000fea0003c00000 */
[----:B------:R0:W1:Y:S02]  /*128b0*/  SHFL.UP P6, R14, R13, R12, R11 ;  /* 0x0400000c0d0e7389 */ /* 0x00006400000c000b */
[----:B01----:R-:W-:Y:S01]  /*128c0*/  ENDCOLLECTIVE ;  /* 0x000000000000791b */ /* 0x003fe20003800000 */
.L_x_379:
        /* <DEDUP_REMOVED lines=8> */
.L_x_380:
[----:B------:R-:W-:Y:S02]  /*12950*/  IMAD.MOV.U32 R12, RZ, RZ, 0x8 ;  /* 0x00000008ff0c7424 */ /* 0x000fe400078e00ff */
[----:B------:R-:W-:-:S05]  /*12960*/  IMAD.MOV.U32 R3, RZ, RZ, R14 ;  /* 0x000000ffff037224 */ /* 0x000fca00078e000e */
[----:B------:R-:W-:-:S05]  /*12970*/  SEL R3, R3, RZ, P3 ;  /* 0x000000ff03037207 */ /* 0x000fca0001800000 */
[----:B------:R-:W-:-:S05]  /*12980*/  IMAD.IADD R2, R2, 0x1, R3 ;  /* 0x0000000102027824 */ /* 0x000fca00078e0203 */
[----:B------:R-:W-:-:S07]  /*12990*/  MOV R13, R2 ;  /* 0x00000002000d7202 */ /* 0x000fce0000000f00 */
[----:B------:R-:W-:Y:S05]  /*129a0*/  WARPSYNC.COLLECTIVE R15, `(.L_x_381) ;  /* 0x000000000f087348 */ /* 0x000fea0003c00000 */
[----:B------:R0:W1:Y:S02]  /*129b0*/  SHFL.UP P6, R14, R13, R12, R11 ;  /* 0x0400000c0d0e7389 */ /* 0x00006400000c000b */
[----:B01----:R-:W-:Y:S01]  /*129c0*/  ENDCOLLECTIVE ;  /* 0x000000000000791b */ /* 0x003fe20003800000 */
.L_x_381:
        /* <DEDUP_REMOVED lines=8> */
.L_x_382:
[----:B------:R-:W-:Y:S02]  /*12a50*/  IMAD.MOV.U32 R12, RZ, RZ, 0x1f ;  /* 0x0000001fff0c7424 */ /* 0x000fe400078e00ff */
[----:B------:R-:W-:Y:S02]  /*12a60*/  IMAD.MOV.U32 R11, RZ, RZ, 0x1f ;  /* 0x0000001fff0b7424 */ /* 0x000fe400078e00ff */
[----:B------:R-:W-:-:S05]  /*12a70*/  IMAD.MOV.U32 R3, RZ, RZ, R14 ;  /* 0x000000ffff037224 */ /* 0x000fca00078e000e */
[----:B------:R-:W-:-:S05]  /*12a80*/  SEL R3, R3, RZ, P5 ;  /* 0x000000ff03037207 */ /* 0x000fca0002800000 */
[----:B------:R-:W-:-:S04]  /*12a90*/  IMAD.IADD R2, R2, 0x1, R3 ;  /* 0x0000000102027824 */ /* 0x000fc800078e0203 */
[----:B------:R-:W-:-:S07]  /*12aa0*/  IMAD.MOV.U32 R13, RZ, RZ, R2 ;  /* 0x000000ffff0d7224 */ /* 0x000fce00078e0002 */
[----:B------:R-:W-:Y:S05]  /*12ab0*/  WARPSYNC.COLLECTIVE R15, `(.L_x_383) ;  /* 0x000000000f087348 */ /* 0x000fea0003c00000 */
[----:B------:R0:W1:Y:S02]  /*12ac0*/  SHFL.IDX P6, R14, R13, R12, R11 ;  /* 0x0000000c0d0e7389 */ /* 0x00006400000c000b */
[----:B01----:R-:W-:Y:S01]  /*12ad0*/  ENDCOLLECTIVE ;  /* 0x000000000000791b */ /* 0x003fe20003800000 */
.L_x_383:
[----:B------:R-:W-:Y:S01]  /*12ae0*/  IMAD.MOV.U32 R9, RZ, RZ, R14 ;  /* 0x000000ffff097224 */ /* 0x000fe200078e000e */
[----:B------:R-:W-:Y:S06]  /*12af0*/  BRA `(.L_x_384) ;  /* 0xffffffd800c87947 */ /* 0x000fec000383ffff */
.L_x_323:
[----:B------:R-:W-:Y:S01]  /*12b00*/  BSSY B0, `(.L_x_385) ;  /* 0x0000008000007945 */ /* 0x000fe20003800000 */
[----:B------:R-:W-:Y:S01]  /*12b10*/  IMAD.MOV.U32 R13, RZ, RZ, R2 ;  /* 0x000000ffff0d7224 */ /* 0x000fe200078e0002 */
[----:B0-----:R-:W-:Y:S01]  /*12b20*/  MOV R11, RZ ;  /* 0x000000ff000b7202 */ /* 0x001fe20000000f00 */
[----:B------:R-:W-:Y:S02]  /*12b30*/  IMAD.MOV.U32 R12, RZ, RZ, 0x1 ;  /* 0x00000001ff0c7424 */ /* 0x000fe400078e00ff */
[----:B------:R-:W-:-:S07]  /*12b40*/  IMAD.MOV.U32 R15, RZ, RZ, -0x1 ;  /* 0xffffffffff0f7424 */ /* 0x000fce00078e00ff */
[----:B------:R-:W-:Y:S05]  /*12b50*/  WARPSYNC.COLLECTIVE R15, `(.L_x_386) ;  /* 0x000000000f087348 */ /* 0x000fea0003c00000 */
[----:B------:R0:W1:Y:S02]  /*12b60*/  SHFL.UP P6, R14, R13, R12, R11 ;  /* 0x0400000c0d0e7389 */ /* 0x00006400000c000b */
[----:B01----:R-:W-:Y:S01]  /*12b70*/  ENDCOLLECTIVE ;  /* 0x000000000000791b */ /* 0x003fe20003800000 */
.L_x_386:
[----:B------:R-:W-:Y:S05]  /*12b80*/  BSYNC B0 ;  /* 0x0000000000007941 */ /* 0x000fea0003800000 */
.L_x_385:
[----:B------:R-:W-:Y:S02]  /*12b90*/  IMAD.MOV.U32 R3, RZ, RZ, R14 ;  /* 0x000000ffff037224 */ /* 0x000fe400078e000e */
[----:B------:R-:W-:Y:S02]  /*12ba0*/  IMAD.MOV.U32 R12, RZ, RZ, 0x2 ;  /* 0x00000002ff0c7424 */ /* 0x000fe400078e00ff */
[----:B------:R-:W-:Y:S01]  /*12bb0*/  IMAD.MOV.U32 R11, RZ, RZ, RZ ;  /* 0x000000ffff0b7224 */ /* 0x000fe200078e00ff */
[----:B------:R-:W-:Y:S01]  /*12bc0*/  SEL R3, R3, RZ, P1 ;  /* 0x000000ff03037207 */ /* 0x000fe20000800000 */
[----:B------:R-:W-:-:S04]  /*12bd0*/  IMAD.MOV.U32 R15, RZ, RZ, -0x1 ;  /* 0xffffffffff0f7424 */ /* 0x000fc800078e00ff */
[----:B------:R-:W-:-:S04]  /*12be0*/  IMAD.IADD R2, R2, 0x1, R3 ;  /* 0x0000000102027824 */ /* 0x000fc800078e0203 */
[----:B------:R-:W-:-:S07]  /*12bf0*/  IMAD.MOV.U32 R13, RZ, RZ, R2 ;  /* 0x000000ffff0d7224 */ /* 0x000fce00078e0002 */
[----:B------:R-:W-:Y:S05]  /*12c00*/  WARPSYNC.COLLECTIVE R15, `(.L_x_387) ;  /* 0x000000000f087348 */ /* 0x000fea0003c00000 */
[----:B------:R0:W1:Y:S02]  /*12c10*/  SHFL.UP P6, R14, R13, R12, R11 ;  /* 0x0400000c0d0e7389 */ /* 0x00006400000c000b */
[----:B01----:R-:W-:Y:S01]  /*12c20*/  ENDCOLLECTIVE ;  /* 0x000000000000791b */ /* 0x003fe20003800000 */
.L_x_387:
        /* <DEDUP_REMOVED lines=8> */
.L_x_388:
[----:B------:R-:W-:Y:S01]  /*12cb0*/  MOV R12, 0x8 ;  /* 0x00000008000c7802 */ /* 0x000fe20000000f00 */
[----:B------:R-:W-:-:S05]  /*12cc0*/  IMAD.MOV.U32 R3, RZ, RZ, R14 ;  /* 0x000000ffff037224 */ /* 0x000fca00078e000e */
[----:B------:R-:W-:-:S05]  /*12cd0*/  SEL R3, R3, RZ, P3 ;  /* 0x000000ff03037207 */ /* 0x000fca0001800000 */
[----:B------:R-:W-:-:S04]  /*12ce0*/  IMAD.IADD R2, R2, 0x1, R3 ;  /* 0x0000000102027824 */ /* 0x000fc800078e0203 */
[----:B------:R-:W-:-:S07]  /*12cf0*/  IMAD.MOV.U32 R13, RZ, RZ, R2 ;  /* 0x000000ffff0d7224 */ /* 0x000fce00078e0002 */
[----:B------:R-:W-:Y:S05]  /*12d00*/  WARPSYNC.COLLECTIVE R15, `(.L_x_389) ;  /* 0x000000000f087348 */ /* 0x000fea0003c00000 */
[----:B------:R0:W1:Y:S02]  /*12d10*/  SHFL.UP P6, R14, R13, R12, R11 ;  /* 0x0400000c0d0e7389 */ /* 0x00006400000c000b */
[----:B01----:R-:W-:Y:S01]  /*12d20*/  ENDCOLLECTIVE ;  /* 0x000000000000791b */ /* 0x003fe20003800000 */
.L_x_389:
        /* <DEDUP_REMOVED lines=8> */
.L_x_390:
        /* <DEDUP_REMOVED lines=9> */
.L_x_391:
[----:B------:R-:W-:Y:S01]  /*12e40*/  IMAD.MOV.U32 R9, RZ, RZ, R14 ;  /* 0x000000ffff097224 */ /* 0x000fe200078e000e */
[----:B------:R-:W-:Y:S06]  /*12e50*/  BRA `(.L_x_392) ;  /* 0xffffffd8009c7947 */ /* 0x000fec000383ffff */
.L_x_325:
[----:B------:R-:W-:Y:S01]  /*12e60*/  BSSY B0, `(.L_x_393) ;  /* 0x0000006000007945 */ /* 0x000fe20003800000 */
[----:B------:R-:W-:Y:S01]  /*12e70*/  PLOP3.LUT P6, PT, P6, PT, PT, 0x8, 0x0 ;  /* 0x000000000000781c */ /* 0x000fe200037ce170 */
[----:B------:R-:W-:-:S12]  /*12e80*/  IMAD.MOV.U32 R15, RZ, RZ, -0x1 ;  /* 0xffffffffff0f7424 */ /* 0x000fd800078e00ff */
[----:B01----:R-:W-:Y:S05]  /*12e90*/  WARPSYNC.COLLECTIVE R15, `(.L_x_394) ;  /* 0x000000000f087348 */ /* 0x003fea0003c00000 */
[----:B------:R-:W-:Y:S01]  /*12ea0*/  VOTE.ANY R14, PT, P6 ;  /* 0x00000000000e7806 */ /* 0x000fe200030e0100 */
[----:B01----:R-:W-:Y:S06]  /*12eb0*/  ENDCOLLECTIVE ;  /* 0x000000000000791b */ /* 0x003fec0003800000 */
.L_x_394:
[----:B------:R-:W-:Y:S05]  /*12ec0*/  BSYNC B0 ;  /* 0x0000000000007941 */ /* 0x000fea0003800000 */
.L_x_393:
[----:B------:R-:W-:Y:S01]  /*12ed0*/  IMAD.MOV.U32 R8, RZ, RZ, R14 ;  /* 0x000000ffff087224 */ /* 0x000fe200078e000e */
[----:B------:R-:W-:Y:S01]  /*12ee0*/  MOV R11, 0x1f ;  /* 0x0000001f000b7802 */ /* 0x000fe20000000f00 */
[----:B------:R-:W-:Y:S02]  /*12ef0*/  IMAD.MOV.U32 R13, RZ, RZ, R6 ;  /* 0x000000ffff0d7224 */ /* 0x000fe400078e0006 */
[----:B------:R-:W0:Y:S01]  /*12f00*/  POPC R5, R8 ;  /* 0x0000000800057309 */ /* 0x000e220000000000 */
[----:B------:R-:W-:Y:S02]  /*12f10*/  IMAD.MOV.U32 R15, RZ, RZ, -0x1 ;  /* 0xffffffffff0f7424 */ /* 0x000fe400078e00ff */
[----:B0-----:R-:W-:-:S07]  /*12f20*/  IMAD.MOV.U32 R12, RZ, RZ, R5 ;  /* 0x000000ffff0c7224 */ /* 0x001fce00078e0005 */
[----:B------:R-:W-:Y:S05]  /*12f30*/  WARPSYNC.COLLECTIVE R15, `(.L_x_395) ;  /* 0x000000000f087348 */ /* 0x000fea0003c00000 */
[----:B------:R0:W1:Y:S02]  /*12f40*/  SHFL.IDX P6, R14, R13, R12, R11 ;  /* 0x0000000c0d0e7389 */ /* 0x00006400000c000b */
[----:B01----:R-:W-:Y:S01]  /*12f50*/  ENDCOLLECTIVE ;  /* 0x000000000000791b */ /* 0x003fe20003800000 */
.L_x_395:
[----:B------:R-:W-:Y:S02]  /*12f60*/  IMAD.MOV.U32 R13, RZ, RZ, R7 ;  /* 0x000000ffff0d7224 */ /* 0x000fe400078e0007 */
[----:B------:R-:W-:-:S07]  /*12f70*/  IMAD.MOV.U32 R6, RZ, RZ, R14 ;  /* 0x000000ffff067224 */ /* 0x000fce00078e000e */
[----:B------:R-:W-:Y:S05]  /*12f80*/  WARPSYNC.COLLECTIVE R15, `(.L_x_396) ;  /* 0x000000000f087348 */ /* 0x000fea0003c00000 */
[----:B------:R0:W1:Y:S02]  /*12f90*/  SHFL.IDX P6, R14, R13, R12, R11 ;  /* 0x0000000c0d0e7389 */ /* 0x00006400000c000b */
[----:B01----:R-:W-:Y:S01]  /*12fa0*/  ENDCOLLECTIVE ;  /* 0x000000000000791b */ /* 0x003fe20003800000 */
.L_x_396:
[----:B------:R-:W-:Y:S01]  /*12fb0*/  IMAD.MOV.U32 R7, RZ, RZ, R14 ;  /* 0x000000ffff077224 */ /* 0x000fe200078e000e */
[----:B------:R-:W-:Y:S06]  /*12fc0*/  BRA `(.L_x_397) ;  /* 0xffffffd8007c7947 */ /* 0x000fec000383ffff */
.L_x_327:
[----:B------:R-:W-:Y:S01]  /*12fd0*/  BSSY B0, `(.L_x_398) ;  /* 0x0000007000007945 */ /* 0x000fe20003800000 */
[----:B------:R-:W-:Y:S02]  /*12fe0*/  IMAD.MOV.U32 R13, RZ, RZ, R2 ;  /* 0x000000ffff0d7224 */ /* 0x000fe400078e0002 */
[----:B------:R-:W-:Y:S02]  /*12ff0*/  IMAD.MOV.U32 R11, RZ, RZ, 0x1f ;  /* 0x0000001fff0b7424 */ /* 0x000fe400078e00ff */
[----:B------:R-:W-:-:S07]  /*13000*/  IMAD.MOV.U32 R15, RZ, RZ, -0x1 ;  /* 0xffffffffff0f7424 */ /* 0x000fce00078e00ff */
[----:B-1234-:R-:W-:Y:S05]  /*13010*/  WARPSYNC.COLLECTIVE R15, `(.L_x_399) ;  /* 0x000000000f087348 */ /* 0x01efea0003c00000 */
[----:B------:R0:W0:Y:S02]  /*13020*/  SHFL.IDX P6, R14, R13, R12, R11 ;  /* 0x0000000c0d0e7389 */ /* 0x00002400000c000b */
[----:B01234-:R-:W-:Y:S01]  /*13030*/  ENDCOLLECTIVE ;  /* 0x000000000000791b */ /* 0x01ffe20003800000 */
.L_x_399:
[----:B------:R-:W-:Y:S05]  /*13040*/  BSYNC B0 ;  /* 0x0000000000007941 */ /* 0x000fea0003800000 */
.L_x_398:
[----:B------:R-:W-:Y:S01]  /*13050*/  IMAD.MOV.U32 R2, RZ, RZ, R14 ;  /* 0x000000ffff027224 */ /* 0x000fe200078e000e */
[----:B------:R-:W-:Y:S06]  /*13060*/  BRA `(.L_x_400) ;  /* 0xffffffd8006c7947 */ /* 0x000fec000383ffff */
.L_x_331:
[----:B0-----:R0:W1:Y:S02]  /*13070*/  SYNCS.PHASECHK.TRANS64.TRYWAIT P0, [R0+URZ+0x34820], R3 ;  /* 0x03482003000075a7 */ /* 0x001064000800017f */
[----:B-1----:R-:W-:Y:S05]  /*13080*/  @!P0 NANOSLEEP.SYNCS 0x989680 ;  /* 0x009896800000895d */ /* 0x002fea0003900000 */
[----:B------:R-:W1:Y:S02]  /*13090*/  @!P0 SYNCS.PHASECHK.TRANS64 P0, [R0+URZ+0x34820], R3 ;  /* 0x03482003000085a7 */ /* 0x000e64000800007f */
[----:B-1----:R-:W-:Y:S05]  /*130a0*/  @!P0 BRA `(.L_x_331) ;  /* 0xfffffffc00f08947 */ /* 0x002fea000383ffff */
[----:B------:R-:W-:Y:S05]  /*130b0*/  BRA `(.L_x_401) ;  /* 0xffffffe000047947 */ /* 0x000fea000383ffff */
.L_x_332:
[----:B------:R-:W1:Y:S01]  /*130c0*/  S2R R2, SR_TID.X ;  /* 0x0000000000027919 */ /* 0x000e620000002100 */
[----:B------:R-:W-:Y:S01]  /*130d0*/  BSSY B0, `(.L_x_402) ;  /* 0x000000a000007945 */ /* 0x000fe20003800000 */
[----:B------:R-:W-:Y:S02]  /*130e0*/  IMAD.MOV.U32 R12, RZ, RZ, RZ ;  /* 0x000000ffff0c7224 */ /* 0x000fe400078e00ff */
[----:B------:R-:W-:Y:S02]  /*130f0*/  IMAD.MOV.U32 R11, RZ, RZ, 0x1f ;  /* 0x0000001fff0b7424 */ /* 0x000fe400078e00ff */
[----:B------:R-:W-:Y:S01]  /*13100*/  IMAD.MOV.U32 R15, RZ, RZ, -0x1 ;  /* 0xffffffffff0f7424 */ /* 0x000fe200078e00ff */
[----:B-1----:R-:W-:-:S04]  /*13110*/  SHF.R.U32.HI R2, RZ, 0x5, R2 ;  /* 0x00000005ff027819 */ /* 0x002fc80000011602 */
[----:B------:R-:W-:-:S05]  /*13120*/  LOP3.LUT R2, R2, 0x3, RZ, 0xc0, !PT ;  /* 0x0000000302027812 */ /* 0x000fca00078ec0ff */
[----:B------:R-:W-:-:S07]  /*13130*/  IMAD.MOV.U32 R13, RZ, RZ, R2 ;  /* 0x000000ffff0d7224 */ /* 0x000fce00078e0002 */
[----:B0-----:R-:W-:Y:S05]  /*13140*/  WARPSYNC.COLLECTIVE R15, `(.L_x_403) ;  /* 0x000000000f087348 */ /* 0x001fea0003c00000 */
[----:B------:R1:W2:Y:S02]  /*13150*/  SHFL.IDX P6, R14, R13, R12, R11 ;  /* 0x0000000c0d0e7389 */ /* 0x0002a400000c000b */
[----:B012---:R-:W-:Y:S01]  /*13160*/  ENDCOLLECTIVE ;  /* 0x000000000000791b */ /* 0x007fe20003800000 */
.L_x_403:
[----:B------:R-:W-:Y:S05]  /*13170*/  BSYNC B0 ;  /* 0x0000000000007941 */ /* 0x000fea0003800000 */
.L_x_402:
[----:B------:R-:W-:Y:S05]  /*13180*/  BRA `(.L_x_404) ;  /* 0xffffffdc00ec7947 */ /* 0x000fea000383ffff */
.L_x_335:
[----:B------:R-:W-:Y:S01]  /*13190*/  BSSY B1, `(.L_x_405) ;  /* 0x0000006000017945 */ /* 0x000fe20003800000 */
[----:B------:R-:W-:-:S07]  /*131a0*/  IMAD.MOV.U32 R15, RZ, RZ, -0x1 ;  /* 0xffffffffff0f7424 */ /* 0x000fce00078e00ff */
[----:B01----:R-:W-:Y:S05]  /*131b0*/  WARPSYNC.COLLECTIVE R15, `(.L_x_406) ;  /* 0x000000000f0c7348 */ /* 0x003fea0003c00000 */
[----:B------:R-:W-:Y:S02]  /*131c0*/  ELECT P6, UR62, PT ;  /* 0x00000000003e782f */ /* 0x000fe400038c0000 */
[----:B------:R-:W-:Y:S01]  /*131d0*/  MOV R14, UR62 ;  /* 0x0000003e000e7c02 */ /* 0x000fe20008000f00 */
[----:B01----:R-:W-:Y:S10]  /*131e0*/  ENDCOLLECTIVE ;  /* 0x000000000000791b */ /* 0x003ff40003800000 */
.L_x_406:
[----:B------:R-:W-:Y:S05]  /*131f0*/  BSYNC B1 ;  /* 0x0000000000017941 */ /* 0x000fea0003800000 */
.L_x_405:
[----:B------:R-:W-:Y:S05]  /*13200*/  BRA `(.L_x_407) ;  /* 0xffffffdc00e47947 */ /* 0x000fea000383ffff */
.L_x_337:
[----:B0-----:R0:W1:Y:S02]  /*13210*/  SYNCS.PHASECHK.TRANS64.TRYWAIT P0, [R6+URZ], R5 ;  /* 0x00000005060075a7 */ /* 0x001064000800017f */
[----:B-1----:R-:W-:Y:S05]  /*13220*/  @!P0 NANOSLEEP.SYNCS 0x989680 ;  /* 0x009896800000895d */ /* 0x002fea0003900000 */
[----:B------:R-:W1:Y:S02]  /*13230*/  @!P0 SYNCS.PHASECHK.TRANS64 P0, [R6+URZ], R5 ;  /* 0x00000005060085a7 */ /* 0x000e64000800007f */
[----:B-1----:R-:W-:Y:S05]  /*13240*/  @!P0 BRA `(.L_x_337) ;  /* 0xfffffffc00f08947 */ /* 0x002fea000383ffff */
[----:B------:R-:W-:Y:S05]  /*13250*/  BRA `(.L_x_408) ;  /* 0xffffffe0001c7947 */ /* 0x000fea000383ffff */
.L_x_338:
[----:B-1----:R1:W2:Y:S02]  /*13260*/  SYNCS.PHASECHK.TRANS64.TRYWAIT P0, [R7+URZ], R2 ;  /* 0x00000002070075a7 */ /* 0x0022a4000800017f */
[----:B--2---:R-:W-:Y:S05]  /*13270*/  @!P0 NANOSLEEP.SYNCS 0x989680 ;  /* 0x009896800000895d */ /* 0x004fea0003900000 */
[----:B------:R-:W2:Y:S02]  /*13280*/  @!P0 SYNCS.PHASECHK.TRANS64 P0, [R7+URZ], R2 ;  /* 0x00000002070085a7 */ /* 0x000ea4000800007f */
[----:B--2---:R-:W-:Y:S05]  /*13290*/  @!P0 BRA `(.L_x_338) ;  /* 0xfffffffc00f08947 */ /* 0x004fea000383ffff */
[----:B------:R-:W-:Y:S05]  /*132a0*/  BRA `(.L_x_409) ;  /* 0xffffffe000107947 */ /* 0x000fea000383ffff */
.L_x_340:
[----:B--2---:R2:W3:Y:S02]  /*132b0*/  SYNCS.PHASECHK.TRANS64.TRYWAIT P0, [R4+URZ], R5 ;  /* 0x00000005040075a7 */ /* 0x0044e4000800017f */
[----:B---3--:R-:W-:Y:S05]  /*132c0*/  @!P0 NANOSLEEP.SYNCS 0x989680 ;  /* 0x009896800000895d */ /* 0x008fea0003900000 */
[----:B------:R-:W3:Y:S02]  /*132d0*/  @!P0 SYNCS.PHASECHK.TRANS64 P0, [R4+URZ], R5 ;  /* 0x00000005040085a7 */ /* 0x000ee4000800007f */
[----:B---3--:R-:W-:Y:S05]  /*132e0*/  @!P0 BRA `(.L_x_340) ;  /* 0xfffffffc00f08947 */ /* 0x008fea000383ffff */
[----:B------:R-:W-:Y:S05]  /*132f0*/  BRA `(.L_x_410) ;  /* 0xffffffe000147947 */ /* 0x000fea000383ffff */
.L_x_411:
        /* <DEDUP_REMOVED lines=16> */
.L_x_2981:


//--------------------- .text._ZN7cutlass13device_kernelIN5flash11enable_sm90INS1_16FlashAttnFwdSm90INS1_25CollectiveMainloopFwdSm90ILi2EN4cute5tupleIJNS5_1CILi1EEES8_S8_EEENS6_IJNS7_ILi128EEESA_NS7_ILi192EEEEEELi128ENS_10bfloat16_tEfNS_4arch4Sm90ELb0ELb0ELb1ELb1ELb0ELb1ELb0ELb1ELb1ELb1ELb1ELb0EEENS1_21CollectiveEpilogueFwdINS6_IJSA_SA_SA_EEES9_SD_SF_Li256ELb1ELb1ELb1ELb0EEENS1_36VarlenDynamicPersistentTileSchedulerILi128ELi128ELi256ELi128ELb1ELb1ELb1ELb0ELb1ELb1EEEEEEEEEvNT_6ParamsE --------------------------
	.section	.text._ZN7cutlass13device_kernelIN5flash11enable_sm90INS1_16FlashAttnFwdSm90INS1_25CollectiveMainloopFwdSm90ILi2EN4cute5tupleIJNS5_1CILi1EEES8_S8_EEENS6_IJNS7_ILi128EEESA_NS7_ILi192EEEEEELi128ENS_10bfloat16_tEfNS_4arch4Sm90ELb0ELb0ELb1ELb1ELb0ELb1ELb0ELb1ELb1ELb1ELb1ELb0EEENS1_21CollectiveEpilogueFwdINS6_IJSA_SA_SA_EEES9_SD_SF_Li256ELb1ELb1ELb1ELb0EEENS1_36VarlenDynamicPersistentTileSchedulerILi128ELi128ELi256ELi128ELb1ELb1ELb1ELb0ELb1ELb1EEEEEEEEEvNT_6ParamsE,"ax",@progbits
	.align	128
.text._ZN7cutlass13device_kernelIN5flash11enable_sm90INS1_16FlashAttnFwdSm90INS1_25CollectiveMainloopFwdSm90ILi2EN4cute5tupleIJNS5_1CILi1EEES8_S8_EEENS6_IJNS7_ILi128EEESA_NS7_ILi192EEEEEELi128ENS_10bfloat16_tEfNS_4arch4Sm90ELb0ELb0ELb1ELb1ELb0ELb1ELb0ELb1ELb1ELb1ELb1ELb0EEENS1_21CollectiveEpilogueFwdINS6_IJSA_SA_SA_EEES9_SD_SF_Li256ELb1ELb1ELb1ELb0EEENS1_36VarlenDynamicPersistentTileSchedulerILi128ELi128ELi256ELi128ELb1ELb1ELb1ELb0ELb1ELb1EEEEEEEEEvNT_6ParamsE:
        .type           _ZN7cutlass13device_kernelIN5flash11enable_sm90INS1_16FlashAttnFwdSm90INS1_25CollectiveMainloopFwdSm90ILi2EN4cute5tupleIJNS5_1CILi1EEES8_S8_EEENS6_IJNS7_ILi128EEESA_NS7_ILi192EEEEEELi128ENS_10bfloat16_tEfNS_4arch4Sm90ELb0ELb0ELb1ELb1ELb0ELb1ELb0ELb1ELb1ELb1ELb1ELb0EEENS1_21CollectiveEpilogueFwdINS6_IJSA_SA_SA_EEES9_SD_SF_Li256ELb1ELb1ELb1ELb0EEENS1_36VarlenDynamicPersistentTileSchedulerILi128ELi128ELi256ELi128ELb1ELb1ELb1ELb0ELb1ELb1EEEEEEEEEvNT_6ParamsE,@function
        .size           _ZN7cutlass13device_kernelIN5flash11enable_sm90INS1_16FlashAttnFwdSm90INS1_25CollectiveMainloopFwdSm90ILi2EN4cute5tupleIJNS5_1CILi1EEES8_S8_EEENS6_IJNS7_ILi128EEESA_NS7_ILi192EEEEEELi128ENS_10bfloat16_tEfNS_4arch4Sm90ELb0ELb0ELb1ELb1ELb0ELb1ELb0ELb1ELb1ELb1ELb1ELb0EEENS1_21CollectiveEpilogueFwdINS6_IJSA_SA_SA_EEES9_SD_SF_Li256ELb1ELb1ELb1ELb0EEENS1_36VarlenDynamicPersistentTileSchedulerILi128ELi128ELi256ELi128ELb1ELb1ELb1ELb0ELb1ELb1EEEEEEEEEvNT_6ParamsE,(.L_x_2982 - _ZN7cutlass13device_kernelIN5flash11enable_sm90INS1_16FlashAttnFwdSm90INS1_25CollectiveMainloopFwdSm90ILi2EN4cute5tupleIJNS5_1CILi1EEES8_S8_EEENS6_IJNS7_ILi128EEESA_NS7_ILi192EEEEEELi128ENS_10bfloat16_tEfNS_4arch4Sm90ELb0ELb0ELb1ELb1ELb0ELb1ELb0ELb1ELb1ELb1ELb1ELb0EEENS1_21CollectiveEpilogueFwdINS6_IJSA_SA_SA_EEES9_SD_SF_Li256ELb1ELb1ELb1ELb0EEENS1_36VarlenDynamicPersistentTileSchedulerILi128ELi128ELi256ELi128ELb1ELb1ELb1ELb0ELb1ELb1EEEEEEEEEvNT_6ParamsE)
        .other          _ZN7cutlass13device_kernelIN5flash11enable_sm90INS1_16FlashAttnFwdSm90INS1_25CollectiveMainloopFwdSm90ILi2EN4cute5tupleIJNS5_1CILi1EEES8_S8_EEENS6_IJNS7_ILi128EEESA_NS7_ILi192EEEEEELi128ENS_10bfloat16_tEfNS_4arch4Sm90ELb0ELb0ELb1ELb1ELb0ELb1ELb0ELb1ELb1ELb1ELb1ELb0EEENS1_21CollectiveEpilogueFwdINS6_IJSA_SA_SA_EEES9_SD_SF_Li256ELb1ELb1ELb1ELb0EEENS1_36VarlenDynamicPersistentTileSchedulerILi128ELi128ELi256ELi128ELb1ELb1ELb1ELb0ELb1ELb1EEEEEEEEEvNT_6ParamsE,@"STO_CUDA_ENTRY STV_DEFAULT"
_ZN7cutlass13device_kernelIN5flash11enable_sm90INS1_16FlashAttnFwdSm90INS1_25CollectiveMainloopFwdSm90ILi2EN4cute5tupleIJNS5_1CILi1EEES8_S8_EEENS6_IJNS7_ILi128EEESA_NS7_ILi192EEEEEELi128ENS_10bfloat16_tEfNS_4arch4Sm90ELb0ELb0ELb1ELb1ELb0ELb1ELb0ELb1ELb1ELb1ELb1ELb0EEENS1_21CollectiveEpilogueFwdINS6_IJSA_SA_SA_EEES9_SD_SF_Li256ELb1ELb1ELb1ELb0EEENS1_36VarlenDynamicPersistentTileSchedulerILi128ELi128ELi256ELi128ELb1ELb1ELb1ELb0ELb1ELb1EEEEEEEEEvNT_6ParamsE:
[----:B------:R-:W0:Y:S02]  /*0000*/  LDC R1, c[0x0][0x28] ;  /* 0x00000a00ff017b82 */ /* 0x000e240000000800 */
[----:B0-----:R-:W-:Y:S01]  /*0010*/  VIADD R1, R1, 0xffffff58 ;  /* 0xffffff5801017836 */ /* 0x001fe20000000000 */
[----:B------:R-:W0:Y:S01]  /*0020*/  S2R R6, SR_TID.X ;  /* 0x0000000000067919 */ /* 0x000e220000002100 */
[----:B------:R-:W-:Y:S01]  /*0030*/  ELECT P0, URZ, PT ;  /* 0x00000000003f782f */ /* 0x000fe20003800000 */
[----:B------:R-:W-:Y:S01]  /*0040*/  BSSY B0, `(.L_x_412) ;  /* 0x0000014000007945 */ /* 0x000fe20003800000 */
[----:B0-----:R-:W-:-:S05]  /*0050*/  SHF.R.U32.HI R0, RZ, 0x5, R6 ;  /* 0x00000005ff007819 */ /* 0x001fca0000011606 */
[----:B------:R-:W0:Y:S02]  /*0060*/  SHFL.IDX PT, R2, R0, RZ, 0x1f ;  /* 0x00001fff00027589 */ /* 0x000e2400000e0000 */
[----:B0-----:R-:W-:Y:S02]  /*0070*/  ISETP.EQ.AND P0, PT, R2, RZ, P0 ;  /* 0x000000ff0200720c */ /* 0x001fe40000702270 */
[----:B------:R-:W-:-:S11]  /*0080*/  SHF.R.U32.HI R2, RZ, 0x7, R6 ;  /* 0x00000007ff027819 */ /* 0x000fd60000011606 */
[----:B------:R-:W-:Y:S05]  /*0090*/  @!P0 BRA `(.L_x_413) ;  /* 0x0000000000388947 */ /* 0x000fea0003800000 */
[----:B------:R-:W-:Y:S02]  /*00a0*/  ULDC.64 UR4, c[0x0][0x198] ;  /* 0x0000660000047ab9 */ /* 0x000fe40000000a00 */
[----:B------:R-:W-:Y:S02]  /*00b0*/  UIADD3 UR6, UP0, UR4, 0x370, URZ ;  /* 0x0000037004067890 */ /* 0x000fe4000ff1e03f */
[----:B------:R-:W-:Y:S02]  /*00c0*/  UIADD3 UR8, UP1, UR4, 0x470, URZ ;  /* 0x0000047004087890 */ /* 0x000fe4000ff3e03f */
[----:B------:R-:W-:Y:S02]  /*00d0*/  UIADD3 UR10, UP2, UR4, 0x570, URZ ;  /* 0x00000570040a7890 */ /* 0x000fe4000ff5e03f */
[----:B------:R-:W-:Y:S02]  /*00e0*/  UIADD3 UR4, UP3, UR4, 0x670, URZ ;  /* 0x0000067004047890 */ /* 0x000fe4000ff7e03f */
[----:B------:R-:W-:-:S02]  /*00f0*/  UIADD3.X UR7, URZ, UR5, URZ, UP0, !UPT ;  /* 0x000000053f077290 */ /* 0x000fc400087fe43f */
[----:B------:R-:W-:Y:S02]  /*0100*/  UIADD3.X UR9, URZ, UR5, URZ, UP1, !UPT ;  /* 0x000000053f097290 */ /* 0x000fe40008ffe43f */
[----:B------:R-:W-:Y:S02]  /*0110*/  UIADD3.X UR11, URZ, UR5, URZ, UP2, !UPT ;  /* 0x000000053f0b7290 */ /* 0x000fe400097fe43f */
[----:B------:R-:W-:-:S03]  /*0120*/  UIADD3.X UR5, URZ, UR5, URZ, UP3, !UPT ;  /* 0x000000053f057290 */ /* 0x000fc60009ffe43f */
[----:B------:R0:W-:Y:S02]  /*0130*/  UTMACCTL.PF [UR6] ;  /* 0x00000000060079b9 */ /* 0x0001e40008040000 */
[----:B------:R0:W-:Y:S02]  /*0140*/  UTMACCTL.PF [UR8] ;  /* 0x00000000080079b9 */ /* 0x0001e40008040000 */
[----:B------:R0:W-:Y:S02]  /*0150*/  UTMACCTL.PF [UR10] ;  /* 0x000000000a0079b9 */ /* 0x0001e40008040000 */
[----:B------:R0:W-:Y:S02]  /*0160*/  UTMACCTL.PF [UR4] ;  /* 0x00000000040079b9 */ /* 0x0001e40008040000 */
[----:B0-----:R-:W-:Y:S01]  /*0170*/  NOP ;  /* 0x0000000000007918 */ /* 0x001fe20000000000 */
.L_x_413:
[----:B------:R-:W-:Y:S05]  /*0180*/  BSYNC B0 ;  /* 0x0000000000007941 */ /* 0x000fea0003800000 */
.L_x_412:
[----:B------:R-:W-:Y:S01]  /*0190*/  VOTEU.ANY UP0, P0 ;  /* 0x00000000003f7886 */ /* 0x000fe20000000100 */
[----:B------:R-:W0:Y:S01]  /*01a0*/  SHFL.IDX PT, R2, R2, RZ, 0x1f ;  /* 0x00001fff02027589 */ /* 0x000e2200000e0000 */
[----:B------:R-:W-:Y:S01]  /*01b0*/  UMOV UR4, 0x80 ;  /* 0x0000008000047882 */ /* 0x000fe20000000000 */
[----:B------:R-:W-:Y:S01]  /*01c0*/  UMOV UR7, 0x100 ;  /* 0x0000010000077882 */ /* 0x000fe20000000000 */
[----:B------:R-:W-:Y:S01]  /*01d0*/  VOTEU.ANY UP1, P0 ;  /* 0x00000000003f7886 */ /* 0x000fe20000020100 */
[----:B------:R-:W1:Y:S01]  /*01e0*/  @UP0 S2UR UR8, SR_CgaCtaId ;  /* 0x00000000000809c3 */ /* 0x000e620000008800 */
[----:B------:R-:W2:Y:S01]  /*01f0*/  SHFL.IDX PT, R3, R0, RZ, 0x1f ;  /* 0x00001fff00037589 */ /* 0x000ea200000e0000 */
[----:B------:R-:W-:Y:S01]  /*0200*/  @UP0 UMOV UR6, 0x400 ;  /* 0x0000040000060882 */ /* 0x000fe20000000000 */
[----:B------:R-:W-:-:S04]  /*0210*/  @UP0 UIADD3 UR4, -UR4, 0x100000, URZ ;  /* 0x0010000004040890 */ /* 0x000fc8000fffe13f */
[----:B------:R-:W-:Y:S02]  /*0220*/  @UP0 USHF.L.U32 UR5, UR4, 0xb, URZ ;  /* 0x0000000b04050899 */ /* 0x000fe4000800063f */
[----:B------:R-:W-:Y:S01]  /*0230*/  @UP0 USHF.L.U32 UR4, UR4, 0x1, URZ ;  /* 0x0000000104040899 */ /* 0x000fe2000800063f */
[----:B------:R-:W-:Y:S01]  /*0240*/  VOTEU.ANY UP2, P0 ;  /* 0x00000000003f7886 */ /* 0x000fe20000040100 */
[----:B0-----:R-:W-:Y:S01]  /*0250*/  R2UR UR9, R2 ;  /* 0x00000000020972ca */ /* 0x001fe200000e0000 */
[----:B-1----:R-:W-:Y:S01]  /*0260*/  @UP0 ULEA UR8, UR8, UR6, 0x18 ;  /* 0x0000000608080291 */ /* 0x002fe2000f8ec03f */
[----:B--2---:R-:W-:Y:S01]  /*0270*/  ISETP.NE.AND P1, PT, R3, RZ, PT ;  /* 0x000000ff0300720c */ /* 0x004fe20003f25270 */
[----:B------:R-:W-:-:S04]  /*0280*/  @UP0 UIADD3 UR6, -UR7, 0x100000, URZ ;  /* 0x0010000007060890 */ /* 0x000fc8000fffe13f */
[----:B------:R-:W-:Y:S02]  /*0290*/  @UP0 USHF.L.U32 UR7, UR6, 0xb, URZ ;  /* 0x0000000b06070899 */ /* 0x000fe4000800063f */
[----:B------:R-:W-:-:S04]  /*02a0*/  @UP0 USHF.L.U32 UR6, UR6, 0x1, URZ ;  /* 0x0000000106060899 */ /* 0x000fc8000800063f */
[----:B------:R-:W-:Y:S01]  /*02b0*/  UISETP.NE.AND UP0, UPT, UR9, URZ, UPT ;  /* 0x0000003f0900728c */ /* 0x000fe2000bf05270 */
[----:B------:R-:W0:Y:S02]  /*02c0*/  FENCE.VIEW.ASYNC.S ;  /* 0x00000000000073c6 */ /* 0x000e240000000000 */
[----:B0-----:R0:W1:Y:S05]  /*02d0*/  @UP1 SYNCS.EXCH.64 URZ, [UR8+0x34800], UR4 ;  /* 0x03480004083f15b2 */ /* 0x00106a0008000100 */
[----:B------:R0:W2:Y:S01]  /*02e0*/  @UP2 SYNCS.EXCH.64 URZ, [UR8+0x34820], UR6 ;  /* 0x03482006083f25b2 */ /* 0x0000a20008000100 */
[----:B------:R-:W-:Y:S05]  /*02f0*/  @P1 BRA `(.L_x_414) ;  /* 0x0000000000481947 */ /* 0x000fea0003800000 */
[----:B0-----:R-:W0:Y:S01]  /*0300*/  S2UR UR5, SR_CgaCtaId ;  /* 0x00000000000579c3 */ /* 0x001e220000008800 */
[----:B------:R-:W-:Y:S01]  /*0310*/  UMOV UR4, 0x400 ;  /* 0x0000040000047882 */ /* 0x000fe20000000000 */
[----:B------:R-:W-:Y:S01]  /*0320*/  UMOV UR6, 0x1 ;  /* 0x0000000100067882 */ /* 0x000fe20000000000 */
[----:B------:R-:W-:Y:S01]  /*0330*/  UMOV UR7, 0x2 ;  /* 0x0000000200077882 */ /* 0x000fe20000000000 */
[----:B------:R-:W-:Y:S01]  /*0340*/  ELECT P0, URZ, PT ;  /* 0x00000000003f782f */ /* 0x000fe20003800000 */
[----:B0-----:R-:W-:Y:S02]  /*0350*/  ULEA UR8, UR5, UR4, 0x18 ;  /* 0x0000000405087291 */ /* 0x001fe4000f8ec03f */
[----:B------:R-:W-:-:S04]  /*0360*/  UIADD3 UR4, -UR6, 0x100000, URZ ;  /* 0x0010000006047890 */ /* 0x000fc8000fffe13f */
[----:B------:R-:W-:Y:S02]  /*0370*/  USHF.L.U32 UR5, UR4, 0xb, URZ ;  /* 0x0000000b04057899 */ /* 0x000fe4000800063f */
[----:B------:R-:W-:Y:S02]  /*0380*/  USHF.L.U32 UR4, UR4, 0x1, URZ ;  /* 0x0000000104047899 */ /* 0x000fe4000800063f */
[----:B------:R-:W-:-:S04]  /*0390*/  UIADD3 UR6, -UR7, 0x100000, URZ ;  /* 0x0010000007067890 */ /* 0x000fc8000fffe13f */
[----:B------:R-:W-:Y:S02]  /*03a0*/  USHF.L.U32 UR7, UR6, 0xb, URZ ;  /* 0x0000000b06077899 */ /* 0x000fe4000800063f */
[----:B------:R-:W-:Y:S01]  /*03b0*/  USHF.L.U32 UR6, UR6, 0x1, URZ ;  /* 0x0000000106067899 */ /* 0x000fe2000800063f */
[----:B------:R-:W0:Y:S03]  /*03c0*/  FENCE.VIEW.ASYNC.S ;  /* 0x00000000000073c6 */ /* 0x000e260000000000 */
[----:B0-----:R3:W4:Y:S08]  /*03d0*/  SYNCS.EXCH.64 URZ, [UR8+0x34830], UR4 ;  /* 0x03483004083f75b2 */ /* 0x0017300008000100 */
[----:B------:R3:W0:Y:S01]  /*03e0*/  SYNCS.EXCH.64 URZ, [UR8+0x34840], UR6 ;  /* 0x03484006083f75b2 */ /* 0x0006220008000100 */
[----:B------:R3:W0:Y:S01]  /*03f0*/  SYNCS.EXCH.64 URZ, [UR8+0x34838], UR4 ;  /* 0x03483804083f75b2 */ /* 0x0006220008000100 */
[----:B------:R3:W0:Y:S02]  /*0400*/  SYNCS.EXCH.64 URZ, [UR8+0x34848], UR6 ;  /* 0x03484806083f75b2 */ /* 0x0006240008000100 */
[----:B---3--:R-:W-:Y:S01]  /*0410*/  NOP ;  /* 0x0000000000007918 */ /* 0x008fe20000000000 */
.L_x_414:
[----:B------:R-:W3:Y:S01]  /*0420*/  SHFL.IDX PT, R2, R0, RZ, 0x1f ;  /* 0x00001fff00027589 */ /* 0x000ee200000e0000 */
[----:B------:R-:W-:Y:S01]  /*0430*/  NOP ;  /* 0x0000000000007918 */ /* 0x000fe20000000000 */
[----:B---3--:R-:W-:-:S13]  /*0440*/  ISETP.NE.AND P0, PT, R2, RZ, PT ;  /* 0x000000ff0200720c */ /* 0x008fda0003f05270 */
        /* <DEDUP_REMOVED lines=14> */
[----:B0-----:R3:W0:Y:S08]  /*0530*/  SYNCS.EXCH.64 URZ, [UR8+0x34850], UR4 ;  /* 0x03485004083f75b2 */ /* 0x0016300008000100 */
[----:B------:R3:W0:Y:S01]  /*0540*/  SYNCS.EXCH.64 URZ, [UR8+0x34860], UR6 ;  /* 0x03486006083f75b2 */ /* 0x0006220008000100 */
[----:B------:R3:W0:Y:S01]  /*0550*/  SYNCS.EXCH.64 URZ, [UR8+0x34858], UR4 ;  /* 0x03485804083f75b2 */ /* 0x0006220008000100 */
[----:B------:R3:W0:Y:S02]  /*0560*/  SYNCS.EXCH.64 URZ, [UR8+0x34868], UR6 ;  /* 0x03486806083f75b2 */ /* 0x0006240008000100 */
[----:B---3--:R-:W-:Y:S01]  /*0570*/  NOP ;  /* 0x0000000000007918 */ /* 0x008fe20000000000 */
.L_x_415:
[----:B------:R-:W3:Y:S01]  /*0580*/  SHFL.IDX PT, R2, R0, RZ, 0x1f ;  /* 0x00001fff00027589 */ /* 0x000ee200000e0000 */
[----:B------:R-:W-:Y:S01]  /*0590*/  NOP ;  /* 0x0000000000007918 */ /* 0x000fe20000000000 */
[----:B---3--:R-:W-:-:S13]  /*05a0*/  ISETP.NE.AND P0, PT, R2, RZ, PT ;  /* 0x000000ff0200720c */ /* 0x008fda0003f05270 */
[----:B------:R-:W-:Y:S05]  /*05b0*/  @P0 BRA `(.L_x_416) ;  /* 0x0000000000380947 */ /* 0x000fea0003800000 */
[----:B0-----:R-:W0:Y:S01]  /*05c0*/  S2UR UR5, SR_CgaCtaId ;  /* 0x00000000000579c3 */ /* 0x001e220000008800 */
[----:B------:R-:W-:Y:S01]  /*05d0*/  UMOV UR4, 0x400 ;  /* 0x0000040000047882 */ /* 0x000fe20000000000 */
[----:B------:R-:W-:Y:S01]  /*05e0*/  UMOV UR7, 0x1 ;  /* 0x0000000100077882 */ /* 0x000fe20000000000 */
[----:B------:R-:W-:Y:S01]  /*05f0*/  ELECT P0, URZ, PT ;  /* 0x00000000003f782f */ /* 0x000fe20003800000 */
[----:B0-----:R-:W-:Y:S02]  /*0600*/  ULEA UR6, UR5, UR4, 0x18 ;  /* 0x0000000405067291 */ /* 0x001fe4000f8ec03f */
[----:B------:R-:W-:-:S04]  /*0610*/  UIADD3 UR4, -UR7, 0x100000, URZ ;  /* 0x0010000007047890 */ /* 0x000fc8000fffe13f */
[----:B------:R-:W-:Y:S02]  /*0620*/  USHF.L.U32 UR5, UR4, 0xb, URZ ;  /* 0x0000000b04057899 */ /* 0x000fe4000800063f */
[----:B------:R-:W-:Y:S01]  /*0630*/  USHF.L.U32 UR4, UR4, 0x1, URZ ;  /* 0x0000000104047899 */ /* 0x000fe2000800063f */
[----:B------:R-:W0:Y:S11]  /*0640*/  FENCE.VIEW.ASYNC.S ;  /* 0x00000000000073c6 */ /* 0x000e360000000000 */
[----:B0-----:R3:W0:Y:S01]  /*0650*/  SYNCS.EXCH.64 URZ, [UR6+0x34870], UR4 ;  /* 0x03487004063f75b2 */ /* 0x0016220008000100 */
[----:B------:R3:W0:Y:S01]  /*0660*/  SYNCS.EXCH.64 URZ, [UR6+0x34880], UR4 ;  /* 0x03488004063f75b2 */ /* 0x0006220008000100 */
[----:B------:R3:W0:Y:S01]  /*0670*/  SYNCS.EXCH.64 URZ, [UR6+0x34878], UR4 ;  /* 0x03487804063f75b2 */ /* 0x0006220008000100 */
[----:B------:R3:W0:Y:S02]  /*0680*/  SYNCS.EXCH.64 URZ, [UR6+0x34888], UR4 ;  /* 0x03488804063f75b2 */ /* 0x0006240008000100 */
[----:B---3--:R-:W-:Y:S01]  /*0690*/  NOP ;  /* 0x0000000000007918 */ /* 0x008fe20000000000 */
.L_x_416:
        /* <DEDUP_REMOVED lines=22> */
.L_x_417:
        /* <DEDUP_REMOVED lines=22> */
.L_x_418:
[----:B0-----:R-:W-:Y:S01]  /*0960*/  UMOV UR4, 0x1 ;  /* 0x0000000100047882 */ /* 0x001fe20000000000 */
[----:B------:R-:W-:Y:S01]  /*0970*/  PLOP3.LUT P0, PT, PT, PT, UP0, 0x80, 0x0 ;  /* 0x000000000000781c */ /* 0x000fe20003f0f008 */
[----:B------:R-:W-:Y:S01]  /*0980*/  USEL UR4, UR4, 0x2, !UP0 ;  /* 0x0000000204047887 */ /* 0x000fe2000c000000 */
[----:B------:R-:W-:Y:S01]  /*0990*/  NOP ;  /* 0x0000000000007918 */ /* 0x000fe20000000000 */
[----:B------:R-:W-:Y:S01]  /*09a0*/  ULDC.64 UR58, c[0x0][0x208] ;  /* 0x00008200003a7ab9 */ /* 0x000fe20000000a00 */
[----:B------:R-:W-:Y:S03]  /*09b0*/  BSSY B9, `(.L_x_419) ;  /* 0x000220e000097945 */ /* 0x000fe60003800000 */
[----:B------:R-:W-:-:S05]  /*09c0*/  IMAD.U32 R2, RZ, RZ, UR4 ;  /* 0x00000004ff027e24 */ /* 0x000fca000f8e00ff */
[----:B------:R0:W-:Y:S01]  /*09d0*/  STL [R1+0x8c], R2 ;  /* 0x00008c0201007387 */ /* 0x0001e20000100800 */
[----:B-12-4-:R-:W-:Y:S06]  /*09e0*/  BAR.SYNC.DEFER_BLOCKING 0x0 ;  /* 0x0000000000007b1d */ /* 0x016fec0000010000 */
[----:B------:R-:W-:Y:S05]  /*09f0*/  @!P0 BRA `(.L_x_420) ;  /* 0x000001a000408947 */ /* 0x000fea0003800000 */
.L_x_421:
        /* <DEDUP_REMOVED lines=8> */
[----:B-1----:R-:W-:-:S06]  /*0a80*/  ULEA UR4, UR5, UR4, 0x18 ;  /* 0x0000000405047291 */ /* 0x002fcc000f8ec03f */
[----:B0-----:R-:W-:Y:S01]  /*0a90*/  IMAD.U32 R2, RZ, RZ, UR4 ;  /* 0x00000004ff027e24 */ /* 0x001fe2000f8e00ff */
[----:B------:R-:W-:-:S04]  /*0aa0*/  ULDC UR4, c[0x0][0xc3c] ;  /* 0x00030f0000047ab9 */ /* 0x000fc80000000800 */
[----:B------:R-:W0:Y:S01]  /*0ab0*/  LDS.128 R144, [R2+0x348d0] ;  /* 0x0348d00002907984 */ /* 0x000e220000000c00 */
[----:B------:R-:W-:Y:S06]  /*0ac0*/  BAR.ARV 0x4, 0x180 ;  /* 0x0106000000007b1d */ /* 0x000fec0000002000 */
[----:B0-----:R-:W-:-:S13]  /*0ad0*/  ISETP.GE.AND P0, PT, R147, UR4, PT ;  /* 0x0000000493007c0c */ /* 0x001fda000bf06270 */
[----:B------:R-:W-:Y:S05]  /*0ae0*/  @P0 BRA `(.L_x_422) ;  /* 0x0000021c00e80947 */ /* 0x000fea0003800000 */
[----:B------:R-:W2:Y:S01]  /*0af0*/  LDL R0, [R1+0x8c] ;  /* 0x00008c0001007983 */ /* 0x000ea20000100800 */
[----:B------:R-:W-:Y:S01]  /*0b00*/  VIADD R18, R6, 0xffffff80 ;  /* 0xffffff8006127836 */ /* 0x000fe20000000000 */
[----:B------:R-:W-:Y:S01]  /*0b10*/  R2UR UR4, R2 ;  /* 0x00000000020472ca */ /* 0x000fe200000e0000 */
[----:B------:R-:W-:Y:S02]  /*0b20*/  IMAD.MOV.U32 R206, RZ, RZ, RZ ;  /* 0x000000ffffce7224 */ /* 0x000fe400078e00ff */
[----:B------:R-:W-:Y:S02]  /*0b30*/  IMAD.MOV.U32 R16, RZ, RZ, RZ ;  /* 0x000000ffff107224 */ /* 0x000fe400078e00ff */
[----:B------:R-:W-:Y:S02]  /*0b40*/  IMAD.MOV.U32 R184, RZ, RZ, RZ ;  /* 0x000000ffffb87224 */ /* 0x000fe400078e00ff */
[----:B------:R-:W-:Y:S02]  /*0b50*/  IMAD.MOV.U32 R196, RZ, RZ, RZ ;  /* 0x000000ffffc47224 */ /* 0x000fe400078e00ff */
[----:B------:R-:W-:-:S04]  /*0b60*/  IMAD.MOV.U32 R194, RZ, RZ, RZ ;  /* 0x000000ffffc27224 */ /* 0x000fc800078e00ff */
[----:B------:R-:W-:Y:S01]  /*0b70*/  UIADD3 UR4, UR4, 0x10400, URZ ;  /* 0x0001040004047890 */ /* 0x000fe2000fffe03f */
[----:B--2---:R-:W-:Y:S02]  /*0b80*/  R2UR UR5, R0 ;  /* 0x00000000000572ca */ /* 0x004fe400000e0000 */
[----:B------:R-:W-:-:S04]  /*0b90*/  SHF.R.S32.HI R0, RZ, 0x1f, R18 ;  /* 0x0000001fff007819 */ /* 0x000fc80000011412 */
[CC--:B------:R-:W-:Y:S02]  /*0ba0*/  LEA.HI R4, R0.reuse, R18.reuse, RZ, 0x4 ;  /* 0x0000001200047211 */ /* 0x0c0fe400078f20ff */
[CC--:B------:R-:W-:Y:S02]  /*0bb0*/  LEA.HI R3, R0.reuse, R18.reuse, RZ, 0x7 ;  /* 0x0000001200037211 */ /* 0x0c0fe400078f38ff */
[----:B------:R-:W-:Y:S02]  /*0bc0*/  SHF.R.S32.HI R7, RZ, 0x4, R4 ;  /* 0x00000004ff077819 */ /* 0x000fe40000011404 */
[----:B------:R-:W-:Y:S01]  /*0bd0*/  LEA.HI R6, R0, R18, RZ, 0x2 ;  /* 0x0000001200067211 */ /* 0x000fe200078f10ff */
[----:B------:R-:W-:Y:S01]  /*0be0*/  ULOP3.LUT UR57, UR5, 0x1, URZ, 0xfc, !UPT ;  /* 0x0000000105397892 */ /* 0x000fe2000f8efc3f */
[C---:B------:R-:W-:Y:S02]  /*0bf0*/  LOP3.LUT R5, R4.reuse, 0x3fffff0, RZ, 0xc0, !PT ;  /* 0x03fffff004057812 */ /* 0x040fe400078ec0ff */
[----:B------:R-:W-:-:S02]  /*0c00*/  LEA.HI R4, R4, R7, RZ, 0x1 ;  /* 0x0000000704047211 */ /* 0x000fc400078f08ff */
[----:B------:R-:W-:Y:S01]  /*0c10*/  LOP3.LUT R230, R3, 0xffffff80, RZ, 0xc0, !PT ;  /* 0xffffff8003e67812 */ /* 0x000fe200078ec0ff */
[----:B------:R-:W-:Y:S01]  /*0c20*/  IMAD.IADD R5, R18, 0x1, -R5 ;  /* 0x0000000112057824 */ /* 0x000fe200078e0a05 */
[----:B------:R-:W-:Y:S02]  /*0c30*/  LOP3.LUT R226, R6, 0xfffffffc, RZ, 0xc0, !PT ;  /* 0xfffffffc06e27812 */ /* 0x000fe400078ec0ff */
[----:B------:R-:W-:Y:S01]  /*0c40*/  LEA.HI R192, R0, R18, RZ, 0x5 ;  /* 0x0000001200c07211 */ /* 0x000fe200078f28ff */
[----:B------:R-:W-:Y:S01]  /*0c50*/  IMAD.IADD R230, R18, 0x1, -R230 ;  /* 0x0000000112e67824 */ /* 0x000fe200078e0ae6 */
[----:B------:R-:W-:Y:S01]  /*0c60*/  LOP3.LUT R4, R4, 0x1ffffffe, RZ, 0xc0, !PT ;  /* 0x1ffffffe04047812 */ /* 0x000fe200078ec0ff */
[----:B------:R-:W-:Y:S01]  /*0c70*/  IMAD.IADD R226, R18, 0x1, -R226 ;  /* 0x0000000112e27824 */ /* 0x000fe200078e0ae2 */
[----:B------:R-:W-:Y:S02]  /*0c80*/  SHF.R.S32.HI R192, RZ, 0x5, R192 ;  /* 0x00000005ffc07819 */ /* 0x000fe400000114c0 */
[----:B------:R-:W-:Y:S01]  /*0c90*/  SHF.R.S32.HI R17, RZ, 0x2, R6 ;  /* 0x00000002ff117819 */ /* 0x000fe20000011406 */
[----:B------:R-:W-:Y:S01]  /*0ca0*/  IMAD.IADD R4, R7, 0x1, -R4 ;  /* 0x0000000107047824 */ /* 0x000fe200078e0a04 */
[----:B------:R-:W-:Y:S01]  /*0cb0*/  SHF.R.S32.HI R7, RZ, 0x1f, R230 ;  /* 0x0000001fff077819 */ /* 0x000fe200000114e6 */
[----:B------:R-:W-:Y:S01]  /*0cc0*/  IMAD.SHL.U32 R22, R226, 0x4, RZ ;  /* 0x00000004e2167824 */ /* 0x000fe200078e00ff */
[----:B------:R-:W-:Y:S01]  /*0cd0*/  SHF.R.S32.HI R6, RZ, 0x1f, R6 ;  /* 0x0000001fff067819 */ /* 0x000fe20000011406 */
[----:B------:R-:W-:Y:S01]  /*0ce0*/  IMAD R9, R192, 0x10, R5 ;  /* 0x00000010c0097824 */ /* 0x000fe200078e0205 */
[----:B------:R-:W-:Y:S01]  /*0cf0*/  LEA.HI R5, R7, R230, RZ, 0x2 ;  /* 0x000000e607057211 */ /* 0x000fe200078f10ff */
[----:B------:R-:W-:Y:S01]  /*0d00*/  VIADD R186, R22, 0x20 ;  /* 0x0000002016ba7836 */ /* 0x000fe20000000000 */
[----:B------:R-:W-:Y:S01]  /*0d10*/  LEA.HI R6, R6, R17, RZ, 0x3 ;  /* 0x0000001106067211 */ /* 0x000fe200078f18ff */
[----:B------:R-:W-:Y:S01]  /*0d20*/  IMAD R14, R9, 0x8, R4 ;  /* 0x00000008090e7824 */ /* 0x000fe200078e0204 */
[--C-:B------:R-:W-:Y:S01]  /*0d30*/  SHF.R.S32.HI R4, RZ, 0x2, R5.reuse ;  /* 0x00000002ff047819 */ /* 0x100fe20000011405 */
[C---:B------:R-:W-:Y:S01]  /*0d40*/  IMAD.IADD R8, R22.reuse, 0x1, R186 ;  /* 0x0000000116087824 */ /* 0x040fe200078e02ba */
[----:B------:R-:W-:Y:S01]  /*0d50*/  SHF.R.S32.HI R9, RZ, 0x1f, R5 ;  /* 0x0000001fff097819 */ /* 0x000fe20000011405 */
[C---:B------:R-:W-:Y:S01]  /*0d60*/  VIADD R188, R22.reuse, 0x40 ;  /* 0x0000004016bc7836 */ /* 0x040fe20000000000 */
[----:B------:R-:W-:Y:S01]  /*0d70*/  SHF.R.S32.HI R15, RZ, 0x7, R3 ;  /* 0x00000007ff0f7819 */ /* 0x000fe20000011403 */
[----:B------:R-:W-:Y:S01]  /*0d80*/  VIADD R207, R17, 0x40 ;  /* 0x0000004011cf7836 */ /* 0x000fe20000000000 */
[----:B------:R-:W-:Y:S01]  /*0d90*/  LEA.HI R9, R9, R4, RZ, 0x3 ;  /* 0x0000000409097211 */ /* 0x000fe200078f18ff */
[C---:B------:R-:W-:Y:S01]  /*0da0*/  IMAD.IADD R10, R22.reuse, 0x1, R188 ;  /* 0x00000001160a7824 */ /* 0x040fe200078e02bc */
[----:B------:R-:W-:Y:S01]  /*0db0*/  SHF.R.S32.HI R11, RZ, 0x1f, R8 ;  /* 0x0000001fff0b7819 */ /* 0x000fe20000011408 */
[----:B------:R-:W-:Y:S01]  /*0dc0*/  IMAD.SHL.U32 R185, R207, 0x40, RZ ;  /* 0x00000040cfb97824 */ /* 0x000fe200078e00ff */
[----:B------:R-:W-:Y:S01]  /*0dd0*/  LOP3.LUT R9, R9, 0xfffffff8, RZ, 0xc0, !PT ;  /* 0xfffffff809097812 */ /* 0x000fe200078ec0ff */
[C---:B------:R-:W-:Y:S01]  /*0de0*/  VIADD R190, R22.reuse, 0x50 ;  /* 0x0000005016be7836 */ /* 0x040fe20000000000 */
[----:B------:R-:W-:Y:S01]  /*0df0*/  LEA.HI R7, R7, R230, RZ, 0x5 ;  /* 0x000000e607077211 */ /* 0x000fe200078f28ff */
[----:B------:R-:W-:Y:S01]  /*0e00*/  VIADD R187, R22, 0x10 ;  /* 0x0000001016bb7836 */ /* 0x000fe20000000000 */
[----:B------:R-:W-:Y:S01]  /*0e10*/  LOP3.LUT R6, R6, 0xfffffff8, RZ, 0xc0, !PT ;  /* 0xfffffff806067812 */ /* 0x000fe200078ec0ff */
[----:B------:R-:W-:Y:S01]  /*0e20*/  IMAD.IADD R4, R4, 0x1, -R9 ;  /* 0x0000000104047824 */ /* 0x000fe200078e0a09 */
[----:B------:R-:W-:Y:S01]  /*0e30*/  LEA.HI R3, R3, R15, RZ, 0x1 ;  /* 0x0000000f03037211 */ /* 0x000fe200078f08ff */
[----:B------:R-:W-:Y:S01]  /*0e40*/  IMAD.SHL.U32 R21, R190, 0x2, RZ ;  /* 0x00000002be157824 */ /* 0x000fe200078e00ff */
[-C--:B------:R-:W-:Y:S01]  /*0e50*/  LEA.HI R12, R11, R8.reuse, RZ, 0x3 ;  /* 0x000000080b0c7211 */ /* 0x080fe200078f18ff */
[----:B------:R-:W-:Y:S01]  /*0e60*/  IMAD.IADD R229, R17, 0x1, -R6 ;  /* 0x0000000111e57824 */ /* 0x000fe200078e0a06 */
[----:B------:R-:W-:Y:S01]  /*0e70*/  LEA.HI R13, R11, R8, RZ, 0x6 ;  /* 0x000000080b0d7211 */ /* 0x000fe200078f30ff */
[----:B------:R-:W-:Y:S01]  /*0e80*/  VIADD R189, R22, 0x30 ;  /* 0x0000003016bd7836 */ /* 0x000fe20000000000 */
[----:B------:R-:W-:Y:S01]  /*0e90*/  SHF.R.S32.HI R8, RZ, 0x1f, R207 ;  /* 0x0000001fff087819 */ /* 0x000fe200000114cf */
[----:B------:R-:W-:Y:S01]  /*0ea0*/  IMAD.SHL.U32 R191, R229, 0x40, RZ ;  /* 0x00000040e5bf7824 */ /* 0x000fe200078e00ff */
[----:B------:R-:W-:Y:S01]  /*0eb0*/  SHF.R.S32.HI R7, RZ, 0x5, R7 ;  /* 0x00000005ff077819 */ /* 0x000fe20000011407 */
[----:B------:R-:W-:Y:S01]  /*0ec0*/  IMAD.SHL.U32 R13, R13, 0x80, RZ ;  /* 0x000000800d0d7824 */ /* 0x000fe200078e00ff */
[----:B------:R-:W-:Y:S01]  /*0ed0*/  LOP3.LUT R3, R3, 0x3fffffe, RZ, 0xc0, !PT ;  /* 0x03fffffe03037812 */ /* 0x000fe200078ec0ff */
[----:B------:R-:W-:Y:S01]  /*0ee0*/  IMAD.SHL.U32 R232, R187, 0x2, RZ ;  /* 0x00000002bbe87824 */ /* 0x000fe200078e00ff */
[----:B------:R-:W-:Y:S01]  /*0ef0*/  LEA.HI R0, R0, R18, RZ, 0x3 ;  /* 0x0000001200007211 */ /* 0x000fe200078f18ff */
[----:B------:R-:W-:Y:S01]  /*0f00*/  IMAD R4, R7, 0x10, R4 ;  /* 0x0000001007047824 */ /* 0x000fe200078e0204 */
[----:B------:R-:W-:Y:S01]  /*0f10*/  SHF.R.S32.HI R11, RZ, 0x1f, R10 ;  /* 0x0000001fff0b7819 */ /* 0x000fe2000001140a */
[----:B------:R-:W-:Y:S01]  /*0f20*/  IMAD.IADD R3, R15, 0x1, -R3 ;  /* 0x000000010f037824 */ /* 0x000fe200078e0a03 */
[----:B------:R-:W-:Y:S01]  /*0f30*/  LEA.HI R8, R8, R207, RZ, 0x3 ;  /* 0x000000cf08087211 */ /* 0x000fe200078f18ff */
[----:B------:R-:W-:Y:S01]  /*0f40*/  IMAD.SHL.U32 R234, R186, 0x2, RZ ;  /* 0x00000002baea7824 */ /* 0x000fe200078e00ff */
[----:B------:R-:W-:Y:S01]  /*0f50*/  LOP3.LUT R185, R185, 0x1c0, RZ, 0xc0, !PT ;  /* 0x000001c0b9b97812 */ /* 0x000fe200078ec0ff */
[----:B------:R-:W-:Y:S01]  /*0f60*/  IMAD.SHL.U32 R236, R189, 0x2, RZ ;  /* 0x00000002bdec7824 */ /* 0x000fe200078e00ff */
[----:B------:R-:W-:Y:S01]  /*0f70*/  LOP3.LUT R201, R0, 0xfffffff8, RZ, 0xc0, !PT ;  /* 0xfffffff800c97812 */ /* 0x000fe200078ec0ff */
[----:B------:R-:W-:Y:S01]  /*0f80*/  IMAD.SHL.U32 R8, R8, 0x40, RZ ;  /* 0x0000004008087824 */ /* 0x000fe200078e00ff */
[----:B------:R-:W-:-:S02]  /*0f90*/  LEA.HI R228, R11, R10, RZ, 0x3 ;  /* 0x0000000a0be47211 */ /* 0x000fc400078f18ff */
[----:B------:R-:W-:Y:S01]  /*0fa0*/  LEA.HI R10, R11, R10, RZ, 0x6 ;  /* 0x0000000a0b0a7211 */ /* 0x000fe200078f30ff */
[----:B------:R-:W-:Y:S01]  /*0fb0*/  IMAD R11, R3, 0x40, R4 ;  /* 0x00000040030b7824 */ /* 0x000fe200078e0204 */
[----:B------:R-:W-:Y:S01]  /*0fc0*/  LOP3.LUT R191, R191, 0x1c0, RZ, 0xc0, !PT ;  /* 0x000001c0bfbf7812 */ /* 0x000fe200078ec0ff */
[----:B------:R-:W-:Y:S01]  /*0fd0*/  IMAD.IADD R201, R18, 0x1, -R201 ;  /* 0x0000000112c97824 */ /* 0x000fe200078e0ac9 */
[----:B------:R-:W-:Y:S01]  /*0fe0*/  SHF.R.U32.HI R15, RZ, 0x3, R185 ;  /* 0x00000003ff0f7819 */ /* 0x000fe200000116b9 */
[----:B------:R-:W-:Y:S01]  /*0ff0*/  IMAD.SHL.U32 R10, R10, 0x80, RZ ;  /* 0x000000800a0a7824 */ /* 0x000fe200078e00ff */
[--C-:B------:R-:W-:Y:S01]  /*1000*/  LOP3.LUT R3, R185, 0x38, R12.reuse, 0xf8, !PT ;  /* 0x00000038b9037812 */ /* 0x100fe200078ef80c */
[----:B------:R-:W-:Y:S01]  /*1010*/  IMAD.SHL.U32 R198, R201, 0x8, RZ ;  /* 0x00000008c9c67824 */ /* 0x000fe200078e00ff */
[----:B------:R-:W-:Y:S01]  /*1020*/  LOP3.LUT R195, R8, 0xfffffe00, RZ, 0xc0, !PT ;  /* 0xfffffe0008c37812 */ /* 0x000fe200078ec0ff */
[----:B------:R-:W-:Y:S01]  /*1030*/  IMAD.SHL.U32 R18, R226, 0x8, RZ ;  /* 0x00000008e2127824 */ /* 0x000fe200078e00ff */
[----:B------:R-:W-:Y:S01]  /*1040*/  SHF.R.U32.HI R193, RZ, 0x3, R191 ;  /* 0x00000003ffc17819 */ /* 0x000fe200000116bf */
[----:B------:R-:W-:Y:S01]  /*1050*/  VIADD R200, R198, 0x40 ;  /* 0x00000040c6c87836 */ /* 0x000fe20000000000 */
[----:B------:R-:W-:Y:S01]  /*1060*/  LOP3.LUT R4, R191, 0x38, R12, 0xf8, !PT ;  /* 0x00000038bf047812 */ /* 0x000fe200078ef80c */
[----:B------:R-:W-:Y:S01]  /*1070*/  STL [R1+0x7c], R11 ;  /* 0x00007c0b01007387 */ /* 0x000fe20000100800 */
[----:B------:R-:W-:-:S02]  /*1080*/  LOP3.LUT R13, R13, 0xffffe000, RZ, 0xc0, !PT ;  /* 0xffffe0000d0d7812 */ /* 0x000fc400078ec0ff */
[----:B------:R-:W-:Y:S02]  /*1090*/  LOP3.LUT R8, R3, R15, RZ, 0x3c, !PT ;  /* 0x0000000f03087212 */ /* 0x000fe400078e3cff */
[----:B------:R-:W-:Y:S01]  /*10a0*/  SHF.R.S32.HI R224, RZ, 0x3, R0 ;  /* 0x00000003ffe07819 */ /* 0x000fe20000011400 */
[----:B------:R-:W-:Y:S01]  /*10b0*/  IMAD.U32 R0, RZ, RZ, UR4 ;  /* 0x00000004ff007e24 */ /* 0x000fe2000f8e00ff */
[----:B------:R-:W-:Y:S02]  /*10c0*/  LOP3.LUT R4, R4, R193, RZ, 0x3c, !PT ;  /* 0x000000c104047212 */ /* 0x000fe400078e3cff */
[----:B------:R-:W-:Y:S01]  /*10d0*/  IADD3 R8, R8, R13, R195 ;  /* 0x0000000d08087210 */ /* 0x000fe20007ffe0c3 */
[----:B------:R-:W-:Y:S01]  /*10e0*/  IMAD R13, R192, 0x200, R13 ;  /* 0x00000200c00d7824 */ /* 0x000fe200078e020d */
[----:B------:R-:W-:Y:S01]  /*10f0*/  LOP3.LUT R5, R5, 0x7ffffffc, RZ, 0xc0, !PT ;  /* 0x7ffffffc05057812 */ /* 0x000fe200078ec0ff */
[----:B------:R0:W-:Y:S01]  /*1100*/  STL [R1+0x88], R0 ;  /* 0x0000880001007387 */ /* 0x0001e20000100800 */
[----:B------:R-:W-:Y:S01]  /*1110*/  LOP3.LUT R6, R191, 0x38, R228, 0xf8, !PT ;  /* 0x00000038bf067812 */ /* 0x000fe200078ef8e4 */
[----:B------:R-:W-:Y:S01]  /*1120*/  IMAD.IADD R4, R13, 0x1, R4 ;  /* 0x000000010d047824 */ /* 0x000fe200078e0204 */
[----:B------:R-:W-:Y:S01]  /*1130*/  SHF.R.S32.HI R13, RZ, 0x1f, R200 ;  /* 0x0000001fff0d7819 */ /* 0x000fe200000114c8 */
[----:B------:R-:W-:Y:S01]  /*1140*/  IMAD.SHL.U32 R13, R188, 0x2, RZ ;  /* 0x00000002bc0d7824 */ /* 0x000fe200078e00ff */
[----:B------:R-:W-:Y:S01]  /*1150*/  LOP3.LUT R10, R10, 0xffffe000, RZ, 0xc0, !PT ;  /* 0xffffe0000a0a7812 */ /* 0x000fe200078ec0ff */
[----:B------:R-:W-:Y:S01]  /*1160*/  IMAD.IADD R5, R230, 0x1, -R5 ;  /* 0x00000001e6057824 */ /* 0x000fe200078e0a05 */
[----:B------:R-:W-:-:S02]  /*1170*/  SHF.R.S32.HI R9, RZ, 0x1f, R190 ;  /* 0x0000001fff097819 */ /* 0x000fc400000114be */
[----:B------:R-:W-:Y:S01]  /*1180*/  LOP3.LUT R6, R6, R193, RZ, 0x3c, !PT ;  /* 0x000000c106067212 */ /* 0x000fe200078e3cff */
[----:B------:R-:W-:Y:S01]  /*1190*/  IMAD R3, R192, 0x200, R10 ;  /* 0x00000200c0037824 */ /* 0x000fe200078e020a */
[----:B0-----:R-:W-:Y:S01]  /*11a0*/  SHF.R.S32.HI R0, RZ, 0x1f, R198 ;  /* 0x0000001fff007819 */ /* 0x001fe200000114c6 */
[----:B------:R0:W-:Y:S01]  /*11b0*/  STL [R1+0x10], R13 ;  /* 0x0000100d01007387 */ /* 0x0001e20000100800 */
[----:B------:R-:W-:Y:S01]  /*11c0*/  LOP3.LUT R0, R185, 0x38, R18, 0xf8, !PT ;  /* 0x00000038b9007812 */ /* 0x000fe200078ef812 */
[----:B------:R-:W-:Y:S01]  /*11d0*/  IMAD.SHL.U32 R209, R5, 0x2, RZ ;  /* 0x0000000205d17824 */ /* 0x000fe200078e00ff */
[----:B------:R-:W-:Y:S01]  /*11e0*/  LOP3.LUT R7, R185, 0x38, R228, 0xf8, !PT ;  /* 0x00000038b9077812 */ /* 0x000fe200078ef8e4 */
[----:B------:R-:W-:Y:S01]  /*11f0*/  IMAD.IADD R6, R3, 0x1, R6 ;  /* 0x0000000103067824 */ /* 0x000fe200078e0206 */
[----:B------:R-:W-:Y:S01]  /*1200*/  LOP3.LUT R0, R195, R0, R15, 0xf6, !PT ;  /* 0x00000000c3007212 */ /* 0x000fe200078ef60f */
[----:B------:R-:W-:Y:S01]  /*1210*/  VIADD R222, R209, 0x28 ;  /* 0x00000028d1de7836 */ /* 0x000fe20000000000 */
[----:B------:R-:W-:Y:S01]  /*1220*/  SHF.L.U64.HI R9, R190, 0x1, R9 ;  /* 0x00000001be097819 */ /* 0x000fe20000010209 */
[----:B------:R-:W-:Y:S01]  /*1230*/  STL [R1+0x4c], R21 ;  /* 0x00004c1501007387 */ /* 0x000fe20000100800 */
[----:B------:R-:W-:Y:S01]  /*1240*/  LEA R0, R0, UR4, 0x1 ;  /* 0x0000000400007c11 */ /* 0x000fe2000f8e08ff */
[----:B0-----:R-:W-:Y:S01]  /*1250*/  IMAD.SHL.U32 R13, R14, 0x8, RZ ;  /* 0x000000080e0d7824 */ /* 0x001fe200078e00ff */
[----:B------:R-:W-:Y:S01]  /*1260*/  LOP3.LUT R7, R7, R15, RZ, 0x3c, !PT ;  /* 0x0000000f07077212 */ /* 0x000fe200078e3cff */
[C---:B------:R-:W-:Y:S01]  /*1270*/  VIADD R219, R209.reuse, 0x40 ;  /* 0x00000040d1db7836 */ /* 0x040fe20000000000 */
[----:B------:R-:W-:Y:S01]  /*1280*/  LEA.HI R3, R226, R226, RZ, 0x1 ;  /* 0x000000e2e2037211 */ /* 0x000fe200078f08ff */
[C---:B------:R-:W-:Y:S01]  /*1290*/  VIADD R216, R209.reuse, 0x58 ;  /* 0x00000058d1d87836 */ /* 0x040fe20000000000 */
[----:B------:R-:W-:Y:S01]  /*12a0*/  STL [R1+0x84], R13 ;  /* 0x0000840d01007387 */ /* 0x000fe20000100800 */
[----:B------:R-:W-:Y:S01]  /*12b0*/  VIADD R213, R209, 0x70 ;  /* 0x00000070d1d57836 */ /* 0x000fe20000000000 */
[----:B------:R-:W-:Y:S01]  /*12c0*/  IADD3 R7, R7, R10, R195 ;  /* 0x0000000a07077210 */ /* 0x000fe20007ffe0c3 */
[----:B------:R-:W-:Y:S01]  /*12d0*/  VIADD R221, R209, 0x30 ;  /* 0x00000030d1dd7836 */ /* 0x000fe20000000000 */
[----:B------:R-:W-:Y:S01]  /*12e0*/  STL [R1+0x48], R9 ;  /* 0x0000480901007387 */ /* 0x000fe20000100800 */
[----:B------:R-:W-:Y:S01]  /*12f0*/  LOP3.LUT R3, R3, 0x1ffffffe, RZ, 0xc0, !PT ;  /* 0x1ffffffe03037812 */ /* 0x000fe200078ec0ff */
[C---:B------:R-:W-:Y:S01]  /*1300*/  VIADD R218, R209.reuse, 0x48 ;  /* 0x00000048d1da7836 */ /* 0x040fe20000000000 */
[----:B------:R-:W-:Y:S01]  /*1310*/  LEA R8, R8, UR4, 0x1 ;  /* 0x0000000408087c11 */ /* 0x000fe2000f8e08ff */
[----:B------:R0:W-:Y:S01]  /*1320*/  STL [R1+0x74], R0 ;  /* 0x0000740001007387 */ /* 0x0001e20000100800 */
[C---:B------:R-:W-:Y:S01]  /*1330*/  VIADD R215, R209.reuse, 0x60 ;  /* 0x00000060d1d77836 */ /* 0x040fe20000000000 */
[----:B------:R-:W-:Y:S01]  /*1340*/  SHF.R.S32.HI R5, RZ, 0x1f, R221 ;  /* 0x0000001fff057819 */ /* 0x000fe200000114dd */
[----:B------:R-:W-:Y:S01]  /*1350*/  VIADD R212, R209, 0x78 ;  /* 0x00000078d1d47836 */ /* 0x000fe20000000000 */
[----:B------:R-:W-:Y:S01]  /*1360*/  SHF.R.S32.HI R5, RZ, 0x1f, R218 ;  /* 0x0000001fff057819 */ /* 0x000fe200000114da */
[----:B------:R-:W-:Y:S01]  /*1370*/  IMAD.IADD R3, R226, 0x1, -R3 ;  /* 0x00000001e2037824 */ /* 0x000fe200078e0a03 */
[----:B------:R-:W-:Y:S01]  /*1380*/  SHF.R.S32.HI R5, RZ, 0x1f, R215 ;  /* 0x0000001fff057819 */ /* 0x000fe200000114d7 */
[----:B------:R-:W-:Y:S01]  /*1390*/  STL [R1+0x6c], R8 ;  /* 0x00006c0801007387 */ /* 0x000fe20000100800 */
[----:B------:R-:W-:Y:S01]  /*13a0*/  SHF.R.S32.HI R5, RZ, 0x1f, R212 ;  /* 0x0000001fff057819 */ /* 0x000fe200000114d4 */
[----:B------:R-:W-:Y:S01]  /*13b0*/  IMAD R5, R3, 0x8, R11 ;  /* 0x0000000803057824 */ /* 0x000fe200078e020b */
[----:B0-----:R-:W-:Y:S01]  /*13c0*/  SHF.R.S32.HI R0, RZ, 0x1f, R222 ;  /* 0x0000001fff007819 */ /* 0x001fe200000114de */
[C---:B------:R-:W-:Y:S01]  /*13d0*/  VIADD R223, R209.reuse, 0x20 ;  /* 0x00000020d1df7836 */ /* 0x040fe20000000000 */
[----:B------:R-:W-:Y:S01]  /*13e0*/  SHF.R.S32.HI R0, RZ, 0x1f, R219 ;  /* 0x0000001fff007819 */ /* 0x000fe200000114db */
[C---:B------:R-:W-:Y:S01]  /*13f0*/  VIADD R220, R209.reuse, 0x38 ;  /* 0x00000038d1dc7836 */ /* 0x040fe20000000000 */
[----:B------:R-:W-:Y:S01]  /*1400*/  SHF.R.S32.HI R0, RZ, 0x1f, R216 ;  /* 0x0000001fff007819 */ /* 0x000fe200000114d8 */
[C---:B------:R-:W-:Y:S01]  /*1410*/  VIADD R217, R209.reuse, 0x50 ;  /* 0x00000050d1d97836 */ /* 0x040fe20000000000 */
[----:B------:R-:W-:Y:S01]  /*1420*/  SHF.R.S32.HI R0, RZ, 0x1f, R213 ;  /* 0x0000001fff007819 */ /* 0x000fe200000114d5 */
[----:B------:R-:W-:Y:S01]  /*1430*/  VIADD R214, R209, 0x68 ;  /* 0x00000068d1d67836 */ /* 0x000fe20000000000 */
[----:B------:R-:W-:Y:S01]  /*1440*/  LEA R0, R7, UR4, 0x1 ;  /* 0x0000000407007c11 */ /* 0x000fe2000f8e08ff */
[----:B------:R-:W-:Y:S01]  /*1450*/  VIADD R211, R209, 0x18 ;  /* 0x00000018d1d37836 */ /* 0x000fe20000000000 */
[----:B------:R-:W-:-:S02]  /*1460*/  LEA R3, R4, UR4, 0x1 ;  /* 0x0000000404037c11 */ /* 0x000fc4000f8e08ff */
[----:B------:R-:W-:Y:S01]  /*1470*/  SHF.R.S32.HI R10, RZ, 0x1f, R187 ;  /* 0x0000001fff0a7819 */ /* 0x000fe200000114bb */
[----:B------:R0:W-:Y:S01]  /*1480*/  STL [R1+0x68], R0 ;  /* 0x0000680001007387 */ /* 0x0001e20000100800 */
[----:B------:R-:W-:Y:S02]  /*1490*/  SHF.R.S32.HI R233, RZ, 0x1f, R186 ;  /* 0x0000001fffe97819 */ /* 0x000fe400000114ba */
[----:B------:R-:W-:Y:S01]  /*14a0*/  SHF.R.S32.HI R20, RZ, 0x1f, R189 ;  /* 0x0000001fff147819 */ /* 0x000fe200000114bd */
[----:B------:R1:W-:Y:S01]  /*14b0*/  STL [R1+0x80], R5 ;  /* 0x0000800501007387 */ /* 0x0003e20000100800 */
[----:B------:R-:W-:Y:S02]  /*14c0*/  SHF.R.S32.HI R237, RZ, 0x1f, R188 ;  /* 0x0000001fffed7819 */ /* 0x000fe400000114bc */
[----:B------:R-:W-:Y:S02]  /*14d0*/  SHF.R.S32.HI R9, RZ, 0x1f, R223 ;  /* 0x0000001fff097819 */ /* 0x000fe400000114df */
[----:B------:R-:W-:-:S02]  /*14e0*/  SHF.R.S32.HI R9, RZ, 0x1f, R220 ;  /* 0x0000001fff097819 */ /* 0x000fc400000114dc */
[----:B0-----:R-:W-:Y:S02]  /*14f0*/  LEA R0, R6, UR4, 0x1 ;  /* 0x0000000406007c11 */ /* 0x001fe4000f8e08ff */
[----:B------:R-:W-:Y:S02]  /*1500*/  SHF.R.S32.HI R9, RZ, 0x1f, R217 ;  /* 0x0000001fff097819 */ /* 0x000fe400000114d9 */
[----:B------:R-:W-:Y:S01]  /*1510*/  SHF.L.U64.HI R231, R187, 0x1, R10 ;  /* 0x00000001bbe77819 */ /* 0x000fe2000001020a */
[----:B------:R1:W-:Y:S01]  /*1520*/  STL [R1+0x70], R0 ;  /* 0x0000700001007387 */ /* 0x0003e20000100800 */
[----:B------:R-:W-:Y:S02]  /*1530*/  SHF.L.U64.HI R233, R186, 0x1, R233 ;  /* 0x00000001bae97819 */ /* 0x000fe400000102e9 */
[----:B------:R-:W-:Y:S01]  /*1540*/  SHF.L.U64.HI R235, R189, 0x1, R20 ;  /* 0x00000001bdeb7819 */ /* 0x000fe20000010214 */
[----:B------:R1:W-:Y:S01]  /*1550*/  STL [R1+0x78], R3 ;  /* 0x0000780301007387 */ /* 0x0003e20000100800 */
[----:B------:R-:W-:-:S02]  /*1560*/  SHF.L.U64.HI R237, R188, 0x1, R237 ;  /* 0x00000001bced7819 */ /* 0x000fc400000102ed */
[----:B------:R-:W-:Y:S02]  /*1570*/  SHF.R.S32.HI R227, RZ, 0x3, R12 ;  /* 0x00000003ffe37819 */ /* 0x000fe4000001140c */
[----:B------:R-:W-:Y:S02]  /*1580*/  SHF.R.S32.HI R228, RZ, 0x3, R228 ;  /* 0x00000003ffe47819 */ /* 0x000fe400000114e4 */
[----:B------:R-:W-:-:S07]  /*1590*/  SHF.R.S32.HI R9, RZ, 0x1f, R214 ;  /* 0x0000001fff097819 */ /* 0x000fce00000114d6 */
.L_x_634:
[----:B01-34-:R-:W0:Y:S01]  /*15a0*/  LDC.64 R4, c[0x0][0xc88] ;  /* 0x00032200ff047b82 */ /* 0x01be220000000a00 */
[----:B------:R-:W-:Y:S01]  /*15b0*/  ULDC.64 UR4, c[0x0][0xa28] ;  /* 0x00028a0000047ab9 */ /* 0x000fe20000000a00 */
[----:B------:R-:W-:Y:S01]  /*15c0*/  ULDC.64 UR8, c[0x0][0xa18] ;  /* 0x0002860000087ab9 */ /* 0x000fe20000000a00 */
[----:B------:R-:W-:Y:S01]  /*15d0*/  ULDC.64 UR6, c[0x0][0xa08] ;  /* 0x0002820000067ab9 */ /* 0x000fe20000000a00 */
[----:B0-----:R-:W-:-:S05]  /*15e0*/  IMAD.WIDE R4, R147, 0x4, R4 ;  /* 0x0000000493047825 */ /* 0x001fca00078e0204 */
[----:B------:R-:W2:Y:S01]  /*15f0*/  LDG.E R203, desc[UR58][R4.64] ;  /* 0x0000003a04cb7981 */ /* 0x000ea2000c1e1900 */
[----:B------:R-:W-:Y:S01]  /*1600*/  ISETP.NE.U32.AND P2, PT, RZ, UR4, PT ;  /* 0x00000004ff007c0c */ /* 0x000fe2000bf45070 */
[----:B------:R-:W-:Y:S01]  /*1610*/  IMAD.MOV.U32 R11, RZ, RZ, RZ ;  /* 0x000000ffff0b7224 */ /* 0x000fe200078e00ff */
[----:B------:R-:W-:Y:S01]  /*1620*/  ISETP.NE.U32.AND P1, PT, RZ, UR8, PT ;  /* 0x00000008ff007c0c */ /* 0x000fe2000bf25070 */
[----:B------:R-:W-:Y:S01]  /*1630*/  IMAD.MOV.U32 R27, RZ, RZ, RZ ;  /* 0x000000ffff1b7224 */ /* 0x000fe200078e00ff */
[----:B------:R-:W-:Y:S02]  /*1640*/  ISETP.NE.AND.EX P2, PT, RZ, UR5, PT, P2 ;  /* 0x00000005ff007c0c */ /* 0x000fe4000bf45320 */
[----:B------:R-:W-:Y:S02]  /*1650*/  ISETP.NE.AND.EX P1, PT, RZ, UR9, PT, P1 ;  /* 0x00000009ff007c0c */ /* 0x000fe4000bf25310 */
[----:B------:R-:W-:-:S04]  /*1660*/  ISETP.NE.U32.AND P0, PT, RZ, UR6, PT ;  /* 0x00000006ff007c0c */ /* 0x000fc8000bf05070 */
[----:B------:R-:W-:Y:S02]  /*1670*/  ISETP.NE.AND.EX P0, PT, RZ, UR7, PT, P0 ;  /* 0x00000007ff007c0c */ /* 0x000fe4000bf05300 */
[----:B--2---:R-:W-:Y:S01]  /*1680*/  SHF.R.S32.HI R225, RZ, 0x1f, R203 ;  /* 0x0000001fffe17819 */ /* 0x004fe200000114cb */
[C---:B------:R-:W-:Y:S02]  /*1690*/  IMAD.SHL.U32 R204, R203.reuse, 0x4, RZ ;  /* 0x00000004cbcc7824 */ /* 0x040fe400078e00ff */
[C---:B------:R-:W-:Y:S02]  /*16a0*/  @P2 LEA R4, P3, R203.reuse, UR4, 0x2 ;  /* 0x00000004cb042c11 */ /* 0x040fe4000f8610ff */
[C-C-:B------:R-:W-:Y:S02]  /*16b0*/  SHF.L.U64.HI R205, R203.reuse, 0x2, R225.reuse ;  /* 0x00000002cbcd7819 */ /* 0x140fe400000102e1 */
[----:B------:R-:W-:Y:S01]  /*16c0*/  @P2 LEA.HI.X R5, R203, UR5, R225, 0x2, P3 ;  /* 0x00000005cb052c11 */ /* 0x000fe200098f14e1 */
[----:B------:R-:W-:Y:S01]  /*16d0*/  ULDC UR4, c[0x0][0x288] ;  /* 0x0000a20000047ab9 */ /* 0x000fe20000000800 */
[----:B------:R-:W-:-:S03]  /*16e0*/  IADD3 R8, P4, R204, UR6, RZ ;  /* 0x00000006cc087c10 */ /* 0x000fc6000ff9e0ff */
[----:B------:R0:W5:Y:S01]  /*16f0*/  @P2 LDG.E R11, desc[UR58][R4.64] ;  /* 0x0000003a040b2981 */ /* 0x000162000c1e1900 */
[----:B------:R-:W-:Y:S01]  /*1700*/  @P1 IADD3 R6, P2, R204, UR8, RZ ;  /* 0x00000008cc061c10 */ /* 0x000fe2000ff5e0ff */
[----:B------:R-:W-:Y:S01]  /*1710*/  IMAD.U32 R150, RZ, RZ, UR4 ;  /* 0x00000004ff967e24 */ /* 0x000fe2000f8e00ff */
[C---:B------:R-:W-:Y:S01]  /*1720*/  IADD3.X R9, R205.reuse, UR7, RZ, P4, !PT ;  /* 0x00000007cd097c10 */ /* 0x040fe2000a7fe4ff */
[----:B------:R-:W-:Y:S01]  /*1730*/  ULDC.64 UR4, c[0x0][0x418] ;  /* 0x0001060000047ab9 */ /* 0x000fe20000000a00 */
[----:B------:R-:W-:-:S03]  /*1740*/  @P1 IADD3.X R7, R205, UR9, RZ, P2, !PT ;  /* 0x00000009cd071c10 */ /* 0x000fc600097fe4ff */
[----:B------:R0:W5:Y:S01]  /*1750*/  @P0 LDG.E R27, desc[UR58][R8.64] ;  /* 0x0000003a081b0981 */ /* 0x000162000c1e1900 */
[----:B------:R-:W-:Y:S01]  /*1760*/  UISETP.NE.U32.AND UP0, UPT, UR4, URZ, UPT ;  /* 0x0000003f0400728c */ /* 0x000fe2000bf05070 */
[C---:B------:R-:W-:Y:S01]  /*1770*/  LOP3.LUT R3, R146.reuse, 0xff000000, RZ, 0xc0, !PT ;  /* 0xff00000092037812 */ /* 0x040fe200078ec0ff */
[----:B------:R-:W-:Y:S01]  /*1780*/  ULDC.64 UR8, c[0x0][0xa20] ;  /* 0x0002880000087ab9 */ /* 0x000fe20000000a00 */
[----:B------:R0:W5:Y:S01]  /*1790*/  @P1 LDG.E R150, desc[UR58][R6.64] ;  /* 0x0000003a06961981 */ /* 0x000162000c1e1900 */
[----:B------:R-:W-:Y:S01]  /*17a0*/  UISETP.NE.AND.EX UP0, UPT, UR5, URZ, UPT, UP0 ;  /* 0x0000003f0500728c */ /* 0x000fe2000bf05300 */
[----:B------:R-:W-:Y:S01]  /*17b0*/  ULDC UR4, c[0x0][0x424] ;  /* 0x0001090000047ab9 */ /* 0x000fe20000000800 */
[----:B------:R-:W-:Y:S02]  /*17c0*/  ISETP.NE.U32.AND P2, PT, RZ, UR8, PT ;  /* 0x00000008ff007c0c */ /* 0x000fe4000bf45070 */
[----:B------:R-:W-:Y:S01]  /*17d0*/  USEL UR4, UR4, 0x1, UP0 ;  /* 0x0000000104047887 */ /* 0x000fe20008000000 */
[----:B------:R-:W-:Y:S01]  /*17e0*/  ULDC UR5, c[0x0][0x2f0] ;  /* 0x0000bc0000057ab9 */ /* 0x000fe20000000800 */
[----:B------:R-:W-:-:S02]  /*17f0*/  LOP3.LUT R0, R146, 0xff0000, RZ, 0xc0, !PT ;  /* 0x00ff000092007812 */ /* 0x000fc400078ec0ff */
[----:B------:R-:W-:Y:S01]  /*1800*/  UIMAD UR4, UR4, UR5, URZ ;  /* 0x00000005040472a4 */ /* 0x000fe2000f8e023f */
[----:B------:R-:W-:Y:S02]  /*1810*/  SHF.R.U32.HI R3, RZ, 0x8, R3 ;  /* 0x00000008ff037819 */ /* 0x000fe40000011603 */
[----:B------:R-:W-:Y:S01]  /*1820*/  ISETP.NE.AND.EX P2, PT, RZ, UR9, PT, P2 ;  /* 0x00000009ff007c0c */ /* 0x000fe2000bf45320 */
[----:B------:R-:W-:Y:S01]  /*1830*/  ULDC UR5, c[0x0][0x348] ;  /* 0x0000d20000057ab9 */ /* 0x000fe20000000800 */
[----:B------:R-:W-:Y:S01]  /*1840*/  LEA.HI R202, R0, R3, RZ, 0x10 ;  /* 0x0000000300ca7211 */ /* 0x000fe200078f80ff */
[----:B------:R-:W-:Y:S01]  /*1850*/  IMAD.MOV.U32 R208, RZ, RZ, R145 ;  /* 0x000000ffffd07224 */ /* 0x000fe200078e0091 */
[----:B------:R-:W-:Y:S01]  /*1860*/  LOP3.LUT R199, R146, 0xffff, RZ, 0xc0, !PT ;  /* 0x0000ffff92c77812 */ /* 0x000fe200078ec0ff */
[----:B0-----:R-:W-:Y:S08]  /*1870*/  @P1 BRA `(.L_x_423) ;  /* 0x0000000000241947 */ /* 0x001ff00003800000 */
[----:B------:R-:W-:Y:S02]  /*1880*/  ULDC.64 UR6, c[0x0][0xa00] ;  /* 0x0002800000067ab9 */ /* 0x000fe40000000a00 */
[----:B------:R-:W-:-:S04]  /*1890*/  ISETP.NE.U32.AND P1, PT, RZ, UR6, PT ;  /* 0x00000006ff007c0c */ /* 0x000fc8000bf25070 */
[----:B------:R-:W-:-:S13]  /*18a0*/  ISETP.NE.AND.EX P1, PT, RZ, UR7, PT, P1 ;  /* 0x00000007ff007c0c */ /* 0x000fda000bf25310 */
[----:B------:R-:W-:Y:S05]  /*18b0*/  @!P1 BRA `(.L_x_423) ;  /* 0x0000000000149947 */ /* 0x000fea0003800000 */
[----:B------:R-:W0:Y:S02]  /*18c0*/  LDC.64 R4, c[0x0][0xa00] ;  /* 0x00028000ff047b82 */ /* 0x000e240000000a00 */
[----:B0-----:R-:W-:-:S05]  /*18d0*/  IMAD.WIDE R4, R203, 0x4, R4 ;  /* 0x00000004cb047825 */ /* 0x001fca00078e0204 */
[----:B-----5:R-:W2:Y:S04]  /*18e0*/  LDG.E R150, desc[UR58][R4.64] ;  /* 0x0000003a04967981 */ /* 0x020ea8000c1e1900 */
[----:B------:R-:W2:Y:S02]  /*18f0*/  LDG.E R3, desc[UR58][R4.64+0x4] ;  /* 0x0000043a04037981 */ /* 0x000ea4000c1e1900 */
[----:B--2---:R-:W-:-:S07]  /*1900*/  IMAD.IADD R150, R3, 0x1, -R150 ;  /* 0x0000000103967824 */ /* 0x004fce00078e0a96 */
.L_x_423:
[----:B------:R-:W-:Y:S02]  /*1910*/  IMAD.U32 R24, RZ, RZ, UR5 ;  /* 0x00000005ff187e24 */ /* 0x000fe4000f8e00ff */
[----:B------:R-:W-:Y:S01]  /*1920*/  IMAD.U32 R26, RZ, RZ, UR4 ;  /* 0x00000004ff1a7e24 */ /* 0x000fe2000f8e00ff */
[----:B------:R-:W-:Y:S06]  /*1930*/  @!P2 BRA `(.L_x_424) ;  /* 0x000000000010a947 */ /* 0x000fec0003800000 */
[----:B------:R-:W-:-:S04]  /*1940*/  IADD3 R4, P0, R204, UR8, RZ ;  /* 0x00000008cc047c10 */ /* 0x000fc8000ff1e0ff */
[----:B------:R-:W-:-:S05]  /*1950*/  IADD3.X R5, R205, UR9, RZ, P0, !PT ;  /* 0x00000009cd057c10 */ /* 0x000fca00087fe4ff */
[----:B------:R0:W5:Y:S01]  /*1960*/  LDG.E R26, desc[UR58][R4.64] ;  /* 0x0000003a041a7981 */ /* 0x000162000c1e1900 */
[----:B------:R-:W-:Y:S05]  /*1970*/  BRA `(.L_x_425) ;  /* 0x0000000000107947 */ /* 0x000fea0003800000 */
.L_x_424:
[----:B------:R-:W-:Y:S05]  /*1980*/  @!P0 BRA `(.L_x_425) ;  /* 0x00000000000c8947 */ /* 0x000fea0003800000 */
[----:B------:R-:W2:Y:S04]  /*1990*/  LDG.E R3, desc[UR58][R8.64] ;  /* 0x0000003a08037981 */ /* 0x000ea8000c1e1900 */
[----:B------:R-:W2:Y:S02]  /*19a0*/  LDG.E R26, desc[UR58][R8.64+0x4] ;  /* 0x0000043a081a7981 */ /* 0x000ea4000c1e1900 */
[----:B--2---:R-:W-:-:S07]  /*19b0*/  IMAD.IADD R26, R26, 0x1, -R3 ;  /* 0x000000011a1a7824 */ /* 0x004fce00078e0a03 */
.L_x_425:
[----:B------:R-:W-:Y:S01]  /*19c0*/  ULDC.64 UR4, c[0x0][0xa10] ;  /* 0x0002840000047ab9 */ /* 0x000fe20000000a00 */
[----:B------:R-:W2:Y:S01]  /*19d0*/  LDL.LU R28, [R1+0x14] ;  /* 0x00001400011c7983 */ /* 0x000ea20000300800 */
[----:B------:R-:W-:-:S04]  /*19e0*/  ISETP.NE.U32.AND P0, PT, RZ, UR4, PT ;  /* 0x00000004ff007c0c */ /* 0x000fc8000bf05070 */
[----:B------:R-:W-:Y:S01]  /*19f0*/  ISETP.NE.AND.EX P0, PT, RZ, UR5, PT, P0 ;  /* 0x00000005ff007c0c */ /* 0x000fe2000bf05300 */
[----:B------:R-:W-:Y:S02]  /*1a00*/  ULDC.64 UR4, c[0x0][0xa30] ;  /* 0x00028c0000047ab9 */ /* 0x000fe40000000a00 */
[----:B------:R-:W-:-:S10]  /*1a10*/  ISETP.NE.U32.AND P1, PT, RZ, UR4, PT ;  /* 0x00000004ff007c0c */ /* 0x000fd4000bf25070 */
[----:B0-----:R-:W0:Y:S02]  /*1a20*/  @P0 LDC.64 R4, c[0x0][0xa10] ;  /* 0x00028400ff040b82 */ /* 0x001e240000000a00 */
[----:B0-----:R-:W-:-:S05]  /*1a30*/  @P0 IMAD.WIDE R4, R203, 0x4, R4 ;  /* 0x00000004cb040825 */ /* 0x001fca00078e0204 */
[----:B------:R-:W3:Y:S04]  /*1a40*/  @P0 LDG.E R0, desc[UR58][R4.64] ;  /* 0x0000003a04000981 */ /* 0x000ee8000c1e1900 */
[----:B------:R-:W3:Y:S01]  /*1a50*/  @P0 LDG.E R3, desc[UR58][R4.64+0x4] ;  /* 0x0000043a04030981 */ /* 0x000ee2000c1e1900 */
[----:B------:R-:W-:Y:S01]  /*1a60*/  ISETP.NE.AND.EX P1, PT, RZ, UR5, PT, P1 ;  /* 0x00000005ff007c0c */ /* 0x000fe2000bf25310 */
[----:B-----5:R-:W-:-:S12]  /*1a70*/  IMAD.MOV.U32 R143, RZ, RZ, R26 ;  /* 0x000000ffff8f7224 */ /* 0x020fd800078e001a */
[----:B------:R-:W-:-:S04]  /*1a80*/  @P1 IADD3 R6, P2, R204, UR4, RZ ;  /* 0x00000004cc061c10 */ /* 0x000fc8000ff5e0ff */
[----:B------:R-:W-:-:S05]  /*1a90*/  @P1 IADD3.X R7, R205, UR5, RZ, P2, !PT ;  /* 0x00000005cd071c10 */ /* 0x000fca00097fe4ff */
[----:B------:R0:W5:Y:S01]  /*1aa0*/  @P1 LDG.E R143, desc[UR58][R6.64] ;  /* 0x0000003a068f1981 */ /* 0x000162000c1e1900 */
[----:B------:R-:W-:Y:S01]  /*1ab0*/  IMAD.IADD R11, R26, 0x1, -R11 ;  /* 0x000000011a0b7824 */ /* 0x000fe200078e0a0b */
[----:B------:R-:W-:Y:S01]  /*1ac0*/  BSSY B0, `(.L_x_426) ;  /* 0x000002c000007945 */ /* 0x000fe20003800000 */
[----:B------:R-:W-:Y:S02]  /*1ad0*/  LOP3.LUT R210, R202, 0xff, RZ, 0xc0, !PT ;  /* 0x000000ffcad27812 */ /* 0x000fe400078ec0ff */
[----:B------:R-:W-:Y:S02]  /*1ae0*/  SHF.R.U32.HI R202, RZ, 0x10, R202 ;  /* 0x00000010ffca7819 */ /* 0x000fe400000116ca */
[----:B--2---:R-:W-:Y:S01]  /*1af0*/  LOP3.LUT R28, R28, 0xfffffffb, RZ, 0xc0, !PT ;  /* 0xfffffffb1c1c7812 */ /* 0x004fe200078ec0ff */
[----:B---3--:R-:W-:-:S04]  /*1b00*/  @P0 IMAD.IADD R24, R3, 0x1, -R0 ;  /* 0x0000000103180824 */ /* 0x008fc800078e0a00 */
[----:B------:R-:W-:-:S04]  /*1b10*/  IMAD.IADD R152, R11, 0x1, R24 ;  /* 0x000000010b987824 */ /* 0x000fc800078e0218 */
[C---:B------:R-:W-:Y:S01]  /*1b20*/  VIADD R0, R152.reuse, 0x7f ;  /* 0x0000007f98007836 */ /* 0x040fe20000000000 */
[----:B------:R-:W-:-:S04]  /*1b30*/  ISETP.GE.AND P3, PT, R152, 0x1, PT ;  /* 0x000000019800780c */ /* 0x000fc80003f66270 */
[----:B------:R-:W-:-:S04]  /*1b40*/  SHF.R.S32.HI R3, RZ, 0x1f, R0 ;  /* 0x0000001fff037819 */ /* 0x000fc80000011400 */
[----:B------:R-:W-:Y:S01]  /*1b50*/  LEA.HI R3, R3, R0, RZ, 0x7 ;  /* 0x0000000003037211 */ /* 0x000fe200078f38ff */
[----:B------:R-:W-:-:S03]  /*1b60*/  IMAD.MOV.U32 R0, RZ, RZ, RZ ;  /* 0x000000ffff007224 */ /* 0x000fc600078e00ff */
[----:B------:R-:W-:Y:S02]  /*1b70*/  SHF.R.S32.HI R149, RZ, 0x7, R3 ;  /* 0x00000007ff957819 */ /* 0x000fe40000011403 */
[----:B------:R-:W-:-:S05]  /*1b80*/  @P3 LOP3.LUT R28, R28, 0x4, RZ, 0xfc, !PT ;  /* 0x000000041c1c3812 */ /* 0x000fca00078efcff */
[----:B------:R0:W-:Y:S01]  /*1b90*/  STL [R1+0x14], R28 ;  /* 0x0000141c01007387 */ /* 0x0001e20000100800 */
[----:B------:R-:W-:Y:S05]  /*1ba0*/  @!P3 BRA `(.L_x_427) ;  /* 0x000000000074b947 */ /* 0x000fea0003800000 */
[----:B------:R-:W-:Y:S01]  /*1bb0*/  ISETP.NE.AND P0, PT, R202, RZ, PT ;  /* 0x000000ffca00720c */ /* 0x000fe20003f05270 */
[----:B------:R-:W-:-:S03]  /*1bc0*/  ULDC UR4, c[0x0][0x9f0] ;  /* 0x00027c0000047ab9 */ /* 0x000fc60000000800 */
[----:B------:R-:W-:-:S04]  /*1bd0*/  SEL R9, R202, UR4, P0 ;  /* 0x00000004ca097c07 */ /* 0x000fc80008000000 */
[-C--:B0-----:R-:W-:Y:S02]  /*1be0*/  IABS R6, R9.reuse ;  /* 0x0000000900067213 */ /* 0x081fe40000000000 */
[----:B------:R-:W-:Y:S02]  /*1bf0*/  IADD3 R0, R149, -0x1, R9 ;  /* 0xffffffff95007810 */ /* 0x000fe40007ffe009 */
[----:B------:R-:W0:Y:S01]  /*1c00*/  I2F.RP R3, R6 ;  /* 0x0000000600037306 */ /* 0x000e220000209400 */
[-C--:B------:R-:W-:Y:S02]  /*1c10*/  IABS R10, R9.reuse ;  /* 0x00000009000a7213 */ /* 0x080fe40000000000 */
[----:B------:R-:W-:Y:S02]  /*1c20*/  IABS R8, R0 ;  /* 0x0000000000087213 */ /* 0x000fe40000000000 */
[----:B------:R-:W-:-:S04]  /*1c30*/  LOP3.LUT R0, R0, R9, RZ, 0x3c, !PT ;  /* 0x0000000900007212 */ /* 0x000fc800078e3cff */
[----:B------:R-:W-:Y:S01]  /*1c40*/  ISETP.GE.AND P2, PT, R0, RZ, PT ;  /* 0x000000ff0000720c */ /* 0x000fe20003f46270 */
[----:B0-----:R-:W0:Y:S02]  /*1c50*/  MUFU.RCP R3, R3 ;  /* 0x0000000300037308 */ /* 0x001e240000001000 */
[----:B0-----:R-:W-:Y:S02]  /*1c60*/  VIADD R4, R3, 0xffffffe ;  /* 0x0ffffffe03047836 */ /* 0x001fe40000000000 */
[----:B------:R-:W-:-:S04]  /*1c70*/  IMAD.MOV R3, RZ, RZ, -R10 ;  /* 0x000000ffff037224 */ /* 0x000fc800078e0a0a */
[----:B------:R0:W1:Y:S02]  /*1c80*/  F2I.FTZ.U32.TRUNC.NTZ R5, R4 ;  /* 0x0000000400057305 */ /* 0x000064000021f000 */
[----:B0-----:R-:W-:Y:S02]  /*1c90*/  IMAD.MOV.U32 R4, RZ, RZ, RZ ;  /* 0x000000ffff047224 */ /* 0x001fe400078e00ff */
[----:B-1----:R-:W-:-:S04]  /*1ca0*/  IMAD.MOV R7, RZ, RZ, -R5 ;  /* 0x000000ffff077224 */ /* 0x002fc800078e0a05 */
        /* <DEDUP_REMOVED lines=10> */
[----:B------:R-:W-:-:S04]  /*1d50*/  IMAD.MOV.U32 R0, RZ, RZ, R5 ;  /* 0x000000ffff007224 */ /* 0x000fc800078e0005 */
[----:B------:R-:W-:Y:S01]  /*1d60*/  @!P2 IMAD.MOV R0, RZ, RZ, -R0 ;  /* 0x000000ffff00a224 */ /* 0x000fe200078e0a00 */
[----:B------:R-:W-:-:S07]  /*1d70*/  @!P1 LOP3.LUT R0, RZ, R9, RZ, 0x33, !PT ;  /* 0x00000009ff009212 */ /* 0x000fce00078e33ff */
.L_x_427:
[----:B------:R-:W-:Y:S05]  /*1d80*/  BSYNC B0 ;  /* 0x0000000000007941 */ /* 0x000fea0003800000 */
.L_x_426:
[----:B------:R-:W-:Y:S01]  /*1d90*/  IMAD R3, R210, R0, RZ ;  /* 0x00000000d2037224 */ /* 0x000fe200078e02ff */
[----:B------:R-:W-:-:S04]  /*1da0*/  PLOP3.LUT P2, PT, PT, PT, PT, 0x80, 0x0 ;  /* 0x000000000000781c */ /* 0x000fc80003f4f070 */
[C---:B------:R-:W-:Y:S01]  /*1db0*/  VIADDMNMX R0, R3.reuse, R0, R149, PT ;  /* 0x0000000003007246 */ /* 0x040fe20003800195 */
[----:B------:R-:W-:-:S04]  /*1dc0*/  IMAD R3, R3, 0x80, -R11 ;  /* 0x0000008003037824 */ /* 0x000fc800078e0a0b */
[----:B------:R-:W-:Y:S01]  /*1dd0*/  IMAD R5, R0, 0x80, -R11 ;  /* 0x0000008000057824 */ /* 0x000fe200078e0a0b */
[----:B------:R-:W-:-:S04]  /*1de0*/  VIMNMX R3, RZ, R3, !PT ;  /* 0x00000003ff037248 */ /* 0x000fc80007fe0100 */
[----:B------:R-:W-:Y:S02]  /*1df0*/  VIMNMX R0, R5, R24, PT ;  /* 0x0000001805007248 */ /* 0x000fe40003fe0100 */
[----:B------:R-:W-:Y:S02]  /*1e00*/  SHF.R.U32.HI R123, RZ, 0x7, R3 ;  /* 0x00000007ff7b7819 */ /* 0x000fe40000011603 */
[----:B------:R-:W-:-:S03]  /*1e10*/  ISETP.GT.AND P0, PT, R0, R3, PT ;  /* 0x000000030000720c */ /* 0x000fc60003f04270 */
[----:B------:R-:W-:-:S10]  /*1e20*/  IMAD.MOV.U32 R25, RZ, RZ, R123 ;  /* 0x000000ffff197224 */ /* 0x000fd400078e007b */
[----:B------:R-:W-:-:S05]  /*1e30*/  @P0 VIADD R0, R0, 0x7f ;  /* 0x0000007f00000836 */ /* 0x000fca0000000000 */
[----:B------:R-:W-:-:S04]  /*1e40*/  @P0 SHF.R.S32.HI R3, RZ, 0x1f, R0 ;  /* 0x0000001fff030819 */ /* 0x000fc80000011400 */
[----:B------:R-:W-:-:S04]  /*1e50*/  @P0 LEA.HI R3, R3, R0, RZ, 0x7 ;  /* 0x0000000003030211 */ /* 0x000fc800078f38ff */
[----:B------:R-:W-:-:S04]  /*1e60*/  @P0 SHF.R.S32.HI R25, RZ, 0x7, R3 ;  /* 0x00000007ff190819 */ /* 0x000fc80000011403 */
[----:B------:R-:W-:-:S13]  /*1e70*/  ISETP.GT.AND P0, PT, R25, R123, PT ;  /* 0x0000007b1900720c */ /* 0x000fda0003f04270 */
[----:B------:R-:W-:Y:S05]  /*1e80*/  @!P0 BRA `(.L_x_428) ;  /* 0x0000008c00e08947 */ /* 0x000fea0003800000 */
[----:B------:R-:W-:Y:S01]  /*1e90*/  VIADD R116, R2, 0x1c400 ;  /* 0x0001c40002747836 */ /* 0x000fe20000000000 */
[----:B------:R-:W-:Y:S04]  /*1ea0*/  BSSY B6, `(.L_x_429) ;  /* 0x0000013000067945 */ /* 0x000fe80003800000 */
[----:B------:R-:W-:-:S13]  /*1eb0*/  LOP3.LUT P0, RZ, R116, 0x3ff, RZ, 0xc0, !PT ;  /* 0x000003ff74ff7812 */ /* 0x000fda000780c0ff */
[----:B------:R-:W-:Y:S05]  /*1ec0*/  @!P0 BRA `(.L_x_430) ;  /* 0x0000000000408947 */ /* 0x000fea0003800000 */
[----:B------:R-:W-:Y:S01]  /*1ed0*/  MOV R14, 0x0 ;  /* 0x00000000000e7802 */ /* 0x000fe20000000f00 */
[----:B------:R-:W-:Y:S01]  /*1ee0*/  ULDC.64 UR4, c[0x4][0xb8] ;  /* 0x01002e0000047ab9 */ /* 0x000fe20000000a00 */
[----:B------:R-:W-:Y:S01]  /*1ef0*/  ULDC.64 UR6, c[0x4][0x28] ;  /* 0x01000a0000067ab9 */ /* 0x000fe20000000a00 */
[----:B------:R-:W-:Y:S02]  /*1f00*/  IMAD.U32 R4, RZ, RZ, UR4 ;  /* 0x00000004ff047e24 */ /* 0x000fe4000f8e00ff */
[----:B------:R-:W-:Y:S01]  /*1f10*/  IMAD.U32 R5, RZ, RZ, UR5 ;  /* 0x00000005ff057e24 */ /* 0x000fe2000f8e00ff */
[----:B------:R-:W1:Y:S01]  /*1f20*/  LDC.64 R14, c[0x4][R14] ;  /* 0x010000000e0e7b82 */ /* 0x000e620000000a00 */
[----:B------:R-:W-:Y:S01]  /*1f30*/  ULDC.64 UR4, c[0x4][0xc0] ;  /* 0x0100300000047ab9 */ /* 0x000fe20000000a00 */
[----:B------:R-:W-:Y:S02]  /*1f40*/  IMAD.U32 R10, RZ, RZ, UR6 ;  /* 0x00000006ff0a7e24 */ /* 0x000fe4000f8e00ff */
[----:B0-----:R-:W-:-:S02]  /*1f50*/  IMAD.U32 R6, RZ, RZ, UR4 ;  /* 0x00000004ff067e24 */ /* 0x001fc4000f8e00ff */
[----:B------:R-:W-:Y:S02]  /*1f60*/  IMAD.U32 R7, RZ, RZ, UR5 ;  /* 0x00000005ff077e24 */ /* 0x000fe4000f8e00ff */
[----:B------:R-:W-:Y:S02]  /*1f70*/  IMAD.U32 R11, RZ, RZ, UR7 ;  /* 0x00000007ff0b7e24 */ /* 0x000fe4000f8e00ff */
[----:B------:R-:W-:Y:S02]  /*1f80*/  IMAD.MOV.U32 R8, RZ, RZ, 0x70 ;  /* 0x00000070ff087424 */ /* 0x000fe400078e00ff */
[----:B------:R-:W-:Y:S02]  /*1f90*/  IMAD.MOV.U32 R12, RZ, RZ, 0x1 ;  /* 0x00000001ff0c7424 */ /* 0x000fe400078e00ff */
[----:B------:R-:W-:-:S07]  /*1fa0*/  IMAD.MOV.U32 R13, RZ, RZ, RZ ;  /* 0x000000ffff0d7224 */ /* 0x000fce00078e00ff */
[----:B------:R-:W-:-:S07]  /*1fb0*/  LEPC R20, `(.L_x_430) ;  /* 0x000000001014794e */ /* 0x000fce0000000000 */
[----:B-1---5:R-:W-:Y:S05]  /*1fc0*/  CALL.ABS.NOINC R14 ;  /* 0x000000000e007343 */ /* 0x022fea0003c00000 */
.L_x_430:
[----:B------:R-:W-:Y:S05]  /*1fd0*/  BSYNC B6 ;  /* 0x0000000000067941 */ /* 0x000fea0003800000 */
.L_x_429:
        /* <DEDUP_REMOVED lines=11> */
[----:B0-----:R-:W-:Y:S02]  /*2090*/  IMAD.U32 R6, RZ, RZ, UR6 ;  /* 0x00000006ff067e24 */ /* 0x001fe4000f8e00ff */
[----:B------:R-:W-:-:S02]  /*20a0*/  IMAD.U32 R7, RZ, RZ, UR7 ;  /* 0x00000007ff077e24 */ /* 0x000fc4000f8e00ff */
[----:B------:R-:W-:Y:S02]  /*20b0*/  IMAD.U32 R10, RZ, RZ, UR4 ;  /* 0x00000004ff0a7e24 */ /* 0x000fe4000f8e00ff */
[----:B------:R-:W-:Y:S02]  /*20c0*/  IMAD.U32 R11, RZ, RZ, UR5 ;  /* 0x00000005ff0b7e24 */ /* 0x000fe4000f8e00ff */
[----:B------:R-:W-:Y:S02]  /*20d0*/  IMAD.MOV.U32 R8, RZ, RZ, 0x70 ;  /* 0x00000070ff087424 */ /* 0x000fe400078e00ff */
[----:B------:R-:W-:Y:S02]  /*20e0*/  IMAD.MOV.U32 R12, RZ, RZ, 0x1 ;  /* 0x00000001ff0c7424 */ /* 0x000fe400078e00ff */
[----:B------:R-:W-:-:S07]  /*20f0*/  IMAD.MOV.U32 R13, RZ, RZ, RZ ;  /* 0x000000ffff0d7224 */ /* 0x000fce00078e00ff */
[----:B------:R-:W-:-:S07]  /*2100*/  LEPC R20, `(.L_x_432) ;  /* 0x000000001014794e */ /* 0x000fce0000000000 */
[----:B-1---5:R-:W-:Y:S05]  /*2110*/  CALL.ABS.NOINC R14 ;  /* 0x000000000e007343 */ /* 0x022fea0003c00000 */
.L_x_432:
[----:B------:R-:W-:Y:S05]  /*2120*/  BSYNC B6 ;  /* 0x0000000000067941 */ /* 0x000fea0003800000 */
.L_x_431:
[----:B------:R-:W-:Y:S01]  /*2130*/  ULDC.64 UR4, c[0x0][0x9f8] ;  /* 0x00027e0000047ab9 */ /* 0x000fe20000000a00 */
[----:B------:R-:W-:Y:S01]  /*2140*/  IMAD.MOV.U32 R8, RZ, RZ, R203 ;  /* 0x000000ffff087224 */ /* 0x000fe200078e00cb */
[----:B------:R-:W-:Y:S01]  /*2150*/  ISETP.NE.U32.AND P0, PT, RZ, UR4, PT ;  /* 0x00000004ff007c0c */ /* 0x000fe2000bf05070 */
[----:B------:R-:W1:Y:S01]  /*2160*/  LDC.64 R10, c[0x0][0x300] ;  /* 0x0000c000ff0a7b82 */ /* 0x000e620000000a00 */
[C---:B------:R-:W-:Y:S01]  /*2170*/  IADD3 R0, R18.reuse, 0x20, RZ ;  /* 0x0000002012007810 */ /* 0x040fe20007ffe0ff */
[C---:B------:R-:W-:Y:S01]  /*2180*/  VIADD R3, R18.reuse, 0x80 ;  /* 0x0000008012037836 */ /* 0x040fe20000000000 */
[----:B------:R-:W-:Y:S01]  /*2190*/  ISETP.NE.AND.EX P0, PT, RZ, UR5, PT, P0 ;  /* 0x00000005ff007c0c */ /* 0x000fe2000bf05300 */
[----:B------:R-:W-:Y:S01]  /*21a0*/  IMAD.IADD R118, R27, 0x1, R26 ;  /* 0x000000011b767824 */ /* 0x000fe200078e021a */
[----:B------:R-:W-:Y:S01]  /*21b0*/  SHF.R.S32.HI R19, RZ, 0x1f, R18 ;  /* 0x0000001fff137819 */ /* 0x000fe20000011412 */
[----:B------:R-:W-:Y:S01]  /*21c0*/  ULDC.64 UR6, c[0x0][0x330] ;  /* 0x0000cc0000067ab9 */ /* 0x000fe20000000a00 */
[----:B------:R-:W-:Y:S01]  /*21d0*/  VIADD R20, R18, 0xa0 ;  /* 0x000000a012147836 */ /* 0x000fe20000000000 */
[----:B------:R-:W2:Y:S08]  /*21e0*/  LDC.64 R12, c[0x0][0x3f8] ;  /* 0x0000fe00ff0c7b82 */ /* 0x000eb00000000a00 */
[----:B------:R-:W-:Y:S01]  /*21f0*/  @P0 IADD3 R4, P1, R204, UR4, RZ ;  /* 0x00000004cc040c10 */ /* 0x000fe2000ff3e0ff */
[----:B------:R-:W-:Y:S01]  /*2200*/  ULDC UR4, c[0x0][0x2f4] ;  /* 0x0000bd0000047ab9 */ /* 0x000fe20000000800 */
[----:B------:R-:W3:Y:S02]  /*2210*/  LDC R27, c[0x0][0x3f4] ;  /* 0x0000fd00ff1b7b82 */ /* 0x000ee40000000800 */
[----:B------:R-:W-:-:S05]  /*2220*/  @P0 IADD3.X R5, R205, UR5, RZ, P1, !PT ;  /* 0x00000005cd050c10 */ /* 0x000fca0008ffe4ff */
[----:B------:R4:W3:Y:S01]  /*2230*/  @P0 LDG.E R8, desc[UR58][R4.64] ;  /* 0x0000003a04080981 */ /* 0x0008e2000c1e1900 */
[----:B------:R-:W-:Y:S01]  /*2240*/  ISETP.GE.AND P2, PT, R0, UR4, PT ;  /* 0x0000000400007c0c */ /* 0x000fe2000bf46270 */
[C---:B------:R-:W-:Y:S01]  /*2250*/  IMAD.WIDE.U32 R112, R199.reuse, UR6, R18 ;  /* 0x00000006c7707c25 */ /* 0x040fe2000f8e0012 */
[----:B------:R-:W-:Y:S01]  /*2260*/  ISETP.GE.AND P0, PT, R18, UR4, PT ;  /* 0x0000000412007c0c */ /* 0x000fe2000bf06270 */
[----:B------:R-:W3:Y:S01]  /*2270*/  S2R R151, SR_TID.X ;  /* 0x0000000000977919 */ /* 0x000ee20000002100 */
[----:B0-----:R-:W-:Y:S01]  /*2280*/  SEL R6, RZ, 0xffffffff, P2 ;  /* 0xffffffffff067807 */ /* 0x001fe20001000000 */
[----:B------:R-:W-:Y:S01]  /*2290*/  IMAD R113, R199, UR7, R113 ;  /* 0x00000007c7717c24 */ /* 0x000fe2000f8e0271 */
[----:B------:R-:W-:Y:S01]  /*22a0*/  ISETP.GE.AND P1, PT, R3, UR4, PT ;  /* 0x0000000403007c0c */ /* 0x000fe2000bf26270 */
[----:B------:R-:W-:Y:S01]  /*22b0*/  ULDC.64 UR6, c[0x0][0xa08] ;  /* 0x0002820000067ab9 */ /* 0x000fe20000000a00 */
[----:B------:R-:W-:Y:S01]  /*22c0*/  SEL R3, RZ, 0x1, P0 ;  /* 0x00000001ff037807 */ /* 0x000fe20000000000 */
[----:B------:R-:W-:Y:S01]  /*22d0*/  IMAD.SHL.U32 R6, R6, 0x2, RZ ;  /* 0x0000000206067824 */ /* 0x000fe200078e00ff */
[----:B------:R-:W-:Y:S01]  /*22e0*/  SHF.R.S32.HI R21, RZ, 0x1f, R118 ;  /* 0x0000001fff157819 */ /* 0x000fe20000011476 */
[----:B----4-:R-:W-:Y:S01]  /*22f0*/  VIADD R4, R18, 0x60 ;  /* 0x0000006012047836 */ /* 0x010fe20000000000 */
[----:B------:R-:W-:Y:S01]  /*2300*/  SHF.R.S32.HI R144, RZ, 0x1f, R17 ;  /* 0x0000001fff907819 */ /* 0x000fe20000011411 */
[----:B--2---:R-:W-:Y:S01]  /*2310*/  IMAD.WIDE.U32 R108, R17, R12, R18 ;  /* 0x0000000c116c7225 */ /* 0x004fe200078e0012 */
[----:B------:R-:W-:-:S02]  /*2320*/  LOP3.LUT R5, R6, 0x2, R3, 0xe2, !PT ;  /* 0x0000000206057812 */ /* 0x000fc400078ee203 */
[----:B------:R-:W-:Y:S01]  /*2330*/  ISETP.GE.AND P2, PT, R4, UR4, PT ;  /* 0x0000000404007c0c */ /* 0x000fe2000bf46270 */
[----:B------:R-:W-:Y:S01]  /*2340*/  VIADD R3, R18, 0x40 ;  /* 0x0000004012037836 */ /* 0x000fe20000000000 */
[----:B------:R-:W-:Y:S01]  /*2350*/  SEL R34, RZ, 0x10, P1 ;  /* 0x00000010ff227807 */ /* 0x000fe20000800000 */
[-C--:B-1----:R-:W-:Y:S01]  /*2360*/  IMAD R9, R21, R10.reuse, RZ ;  /* 0x0000000a15097224 */ /* 0x082fe200078e02ff */
[--C-:B------:R-:W-:Y:S01]  /*2370*/  SHF.R.S32.HI R23, RZ, 0x1f, R22.reuse ;  /* 0x0000001fff177819 */ /* 0x100fe20000011416 */
[C---:B------:R-:W-:Y:S01]  /*2380*/  IMAD.WIDE.U32 R6, R118.reuse, R10, RZ ;  /* 0x0000000a76067225 */ /* 0x040fe200078e00ff */
[C---:B------:R-:W-:Y:S02]  /*2390*/  ISETP.GE.AND P0, PT, R3.reuse, UR4, PT ;  /* 0x0000000403007c0c */ /* 0x040fe4000bf06270 */
[----:B---3--:R-:W-:Y:S01]  /*23a0*/  ISETP.GE.AND P3, PT, R3, R27, PT ;  /* 0x0000001b0300720c */ /* 0x008fe20003f66270 */
[----:B------:R-:W-:Y:S01]  /*23b0*/  IMAD R15, R118, R11, R9 ;  /* 0x0000000b760f7224 */ /* 0x000fe200078e0209 */
[----:B------:R-:W-:Y:S01]  /*23c0*/  SEL R14, RZ, 0x4, P0 ;  /* 0x00000004ff0e7807 */ /* 0x000fe20000000000 */
[----:B------:R-:W-:Y:S01]  /*23d0*/  IMAD.WIDE.U32 R110, R17, R12, R22 ;  /* 0x0000000c116e7225 */ /* 0x000fe200078e0016 */
[----:B------:R-:W-:-:S02]  /*23e0*/  SEL R9, RZ, 0x8, P2 ;  /* 0x00000008ff097807 */ /* 0x000fc40001000000 */
[----:B------:R-:W-:Y:S01]  /*23f0*/  ISETP.NE.U32.AND P0, PT, RZ, UR6, PT ;  /* 0x00000006ff007c0c */ /* 0x000fe2000bf05070 */
[----:B------:R-:W-:Y:S01]  /*2400*/  IMAD.IADD R7, R7, 0x1, R15 ;  /* 0x0000000107077824 */ /* 0x000fe200078e020f */
[----:B------:R-:W-:Y:S01]  /*2410*/  ISETP.GE.AND P2, PT, R20, UR4, PT ;  /* 0x0000000414007c0c */ /* 0x000fe2000bf46270 */
[----:B------:R-:W-:Y:S01]  /*2420*/  ULDC.64 UR4, c[0x0][0x308] ;  /* 0x0000c20000047ab9 */ /* 0x000fe20000000a00 */
[----:B------:R-:W-:Y:S01]  /*2430*/  LOP3.LUT R5, R9, R5, R14, 0xfe, !PT ;  /* 0x0000000509057212 */ /* 0x000fe200078efe0e */
[----:B------:R-:W-:Y:S01]  /*2440*/  IMAD.WIDE.U32 R6, R199, UR4, R6 ;  /* 0x00000004c7067c25 */ /* 0x000fe2000f8e0006 */
[----:B------:R-:W-:Y:S01]  /*2450*/  ISETP.NE.AND.EX P0, PT, RZ, UR7, PT, P0 ;  /* 0x00000007ff007c0c */ /* 0x000fe2000bf05300 */
[----:B------:R-:W0:Y:S01]  /*2460*/  LDC.64 R14, c[0x0][0x408] ;  /* 0x00010200ff0e7b82 */ /* 0x000e220000000a00 */
[----:B------:R-:W-:Y:S01]  /*2470*/  LOP3.LUT R34, R5, R34, RZ, 0xfc, !PT ;  /* 0x0000002205227212 */ /* 0x000fe200078efcff */
[----:B------:R-:W-:Y:S01]  /*2480*/  IMAD R7, R199, UR5, R7 ;  /* 0x00000005c7077c24 */ /* 0x000fe2000f8e0207 */
[----:B------:R-:W-:Y:S01]  /*2490*/  ULDC.64 UR4, c[0x0][0x310] ;  /* 0x0000c40000047ab9 */ /* 0x000fe20000000a00 */
[----:B------:R-:W-:Y:S01]  /*24a0*/  ISETP.GE.AND P1, PT, R0, R27, PT ;  /* 0x0000001b0000720c */ /* 0x000fe20003f26270 */
[----:B------:R-:W-:Y:S01]  /*24b0*/  IMAD.SHL.U32 R135, R10, 0x40, RZ ;  /* 0x000000400a877824 */ /* 0x000fe200078e00ff */
[----:B------:R-:W-:Y:S01]  /*24c0*/  LOP3.LUT R28, R28, 0xfffffffe, RZ, 0xc0, !PT ;  /* 0xfffffffe1c1c7812 */ /* 0x000fe200078ec0ff */
[----:B------:R-:W-:Y:S01]  /*24d0*/  IMAD.MOV.U32 R130, RZ, RZ, 0x20 ;  /* 0x00000020ff827424 */ /* 0x000fe200078e00ff */
[----:B------:R-:W-:Y:S01]  /*24e0*/  SHF.R.U32.HI R37, RZ, 0x3, R185 ;  /* 0x00000003ff257819 */ /* 0x000fe200000116b9 */
[----:B------:R-:W-:Y:S01]  /*24f0*/  IMAD.SHL.U32 R122, R27, 0x2, RZ ;  /* 0x000000021b7a7824 */ /* 0x000fe200078e00ff */
[----:B------:R-:W-:-:S02]  /*2500*/  @P3 LOP3.LUT R28, R28, 0x1, RZ, 0xfc, !PT ;  /* 0x000000011c1c3812 */ /* 0x000fc400078efcff */
[C-C-:B------:R-:W-:Y:S02]  /*2510*/  SHF.L.U64.HI R131, R10.reuse, 0x7, R11.reuse ;  /* 0x000000070a837819 */ /* 0x140fe4000001020b */
[----:B------:R-:W-:Y:S01]  /*2520*/  SHF.L.U64.HI R134, R10, 0x6, R11 ;  /* 0x000000060a867819 */ /* 0x000fe2000001020b */
[----:B------:R1:W-:Y:S01]  /*2530*/  STL [R1+0x14], R28 ;  /* 0x0000141c01007387 */ /* 0x0003e20000100800 */
[----:B------:R-:W-:Y:S02]  /*2540*/  SHF.L.U64.HI R132, R12, 0x7, R13 ;  /* 0x000000070c847819 */ /* 0x000fe4000001020d */
[----:B------:R-:W-:Y:S02]  /*2550*/  IADD3 R118, P4, R17, R118, RZ ;  /* 0x0000007611767210 */ /* 0x000fe40007f9e0ff */
[----:B------:R-:W-:Y:S02]  /*2560*/  SHF.R.S32.HI R147, RZ, 0x1f, R207 ;  /* 0x0000001fff937819 */ /* 0x000fe400000114cf */
[----:B------:R-:W-:Y:S01]  /*2570*/  LEA.HI R151, R151, 0x8, RZ, 0x19 ;  /* 0x0000000897977811 */ /* 0x000fe200078fc8ff */
[----:B------:R-:W-:Y:S01]  /*2580*/  IMAD.X R119, R21, 0x1, R144, P4 ;  /* 0x0000000115777824 */ /* 0x000fe200020e0690 */
[----:B0-----:R-:W-:Y:S01]  /*2590*/  SHF.L.U64.HI R133, R14, 0x7, R15 ;  /* 0x000000070e857819 */ /* 0x001fe2000001020f */
[----:B------:R-:W-:-:S04]  /*25a0*/  IMAD.WIDE.U32 R106, R17, R14, R22 ;  /* 0x0000000e116a7225 */ /* 0x000fc800078e0016 */
[----:B------:R-:W-:Y:S01]  /*25b0*/  IMAD.WIDE.U32 R104, R17, R14, R18 ;  /* 0x0000000e11687225 */ /* 0x000fe200078e0012 */
[----:B------:R-:W-:Y:S02]  /*25c0*/  SHF.R.S32.HI R9, RZ, 0x1f, R8 ;  /* 0x0000001fff097819 */ /* 0x000fe40000011408 */
[----:B------:R-:W-:Y:S01]  /*25d0*/  SEL R99, R8, RZ, !P0 ;  /* 0x000000ff08637207 */ /* 0x000fe20004000000 */
[----:B------:R-:W-:Y:S01]  /*25e0*/  IMAD R8, R144, R12, RZ ;  /* 0x0000000c90087224 */ /* 0x000fe200078e02ff */
[----:B------:R-:W-:-:S03]  /*25f0*/  SEL R9, R9, RZ, !P0 ;  /* 0x000000ff09097207 */ /* 0x000fc60004000000 */
[----:B------:R-:W-:-:S04]  /*2600*/  IMAD.WIDE.U32 R114, R99, UR4, R6 ;  /* 0x0000000463727c25 */ /* 0x000fc8000f8e0006 */
[----:B------:R-:W-:Y:S02]  /*2610*/  IMAD R20, R9, UR4, RZ ;  /* 0x0000000409147c24 */ /* 0x000fe4000f8e02ff */
[----:B------:R-:W-:-:S04]  /*2620*/  IMAD.WIDE.U32 R6, R17, R10, R18 ;  /* 0x0000000a11067225 */ /* 0x000fc800078e0012 */
[----:B------:R-:W-:Y:S01]  /*2630*/  IMAD R31, R99, UR5, R20 ;  /* 0x00000005631f7c24 */ /* 0x000fe2000f8e0214 */
[----:B------:R-:W-:Y:S01]  /*2640*/  IADD3 R5, P0, R114, R6, RZ ;  /* 0x0000000672057210 */ /* 0x000fe20007f1e0ff */
[----:B------:R-:W-:Y:S01]  /*2650*/  IMAD R20, R144, R10, RZ ;  /* 0x0000000a90147224 */ /* 0x000fe200078e02ff */
[----:B------:R-:W-:Y:S01]  /*2660*/  ULDC.64 UR4, c[0x0][0x338] ;  /* 0x0000ce0000047ab9 */ /* 0x000fe20000000a00 */
[----:B------:R-:W-:Y:S02]  /*2670*/  IMAD.IADD R6, R115, 0x1, R31 ;  /* 0x0000000173067824 */ /* 0x000fe400078e021f */
[C---:B------:R-:W-:Y:S02]  /*2680*/  IMAD R33, R17.reuse, R11, R20 ;  /* 0x0000000b11217224 */ /* 0x040fe400078e0214 */
[----:B------:R-:W-:Y:S02]  /*2690*/  IMAD R29, R17, R13, R8 ;  /* 0x0000000d111d7224 */ /* 0x000fe400078e0208 */
[----:B------:R-:W-:Y:S01]  /*26a0*/  IMAD R8, R9, UR4, RZ ;  /* 0x0000000409087c24 */ /* 0x000fe2000f8e02ff */
[----:B------:R-:W-:Y:S01]  /*26b0*/  IADD3.X R7, R6, R7, R33, P0, !PT ;  /* 0x0000000706077210 */ /* 0x000fe200007fe421 */
[----:B------:R-:W-:Y:S01]  /*26c0*/  IMAD.WIDE.U32 R112, R99, UR4, R112 ;  /* 0x0000000463707c25 */ /* 0x000fe2000f8e0070 */
[----:B------:R-:W-:-:S03]  /*26d0*/  ISETP.GE.AND P0, PT, R18, R27, PT ;  /* 0x0000001b1200720c */ /* 0x000fc60003f06270 */
[----:B------:R-:W-:Y:S01]  /*26e0*/  IMAD R99, R99, UR5, R8 ;  /* 0x0000000563637c24 */ /* 0x000fe2000f8e0208 */
[----:B------:R-:W-:Y:S01]  /*26f0*/  SEL R9, R27, RZ, P0 ;  /* 0x000000ff1b097207 */ /* 0x000fe20000000000 */
[----:B------:R-:W-:Y:S02]  /*2700*/  IMAD R8, R144, R14, RZ ;  /* 0x0000000e90087224 */ /* 0x000fe400078e02ff */
[----:B------:R-:W-:Y:S02]  /*2710*/  IMAD.IADD R111, R111, 0x1, R29 ;  /* 0x000000016f6f7824 */ /* 0x000fe400078e021d */
[----:B------:R-:W-:Y:S01]  /*2720*/  IMAD R31, R17, R15, R8 ;  /* 0x0000000f111f7224 */ /* 0x000fe200078e0208 */
[----:B------:R-:W-:Y:S01]  /*2730*/  SEL R8, R27, RZ, P3 ;  /* 0x000000ff1b087207 */ /* 0x000fe20001800000 */
[----:B------:R-:W-:Y:S01]  /*2740*/  IMAD.IADD R109, R29, 0x1, R109 ;  /* 0x000000011d6d7824 */ /* 0x000fe200078e026d */
[----:B------:R-:W-:Y:S01]  /*2750*/  SEL R29, R27, RZ, P1 ;  /* 0x000000ff1b1d7207 */ /* 0x000fe20000800000 */
[----:B------:R-:W-:Y:S01]  /*2760*/  IMAD.IADD R9, R18, 0x1, R9 ;  /* 0x0000000112097824 */ /* 0x000fe200078e0209 */
[----:B------:R-:W-:Y:S01]  /*2770*/  LOP3.LUT P3, RZ, R229, 0x4, RZ, 0xc0, !PT ;  /* 0x00000004e5ff7812 */ /* 0x000fe2000786c0ff */
[----:B------:R-:W-:-:S02]  /*2780*/  IMAD.IADD R26, R3, 0x1, R8 ;  /* 0x00000001031a7824 */ /* 0x000fc400078e0208 */
[----:B------:R-:W-:Y:S01]  /*2790*/  IMAD.IADD R29, R0, 0x1, R29 ;  /* 0x00000001001d7824 */ /* 0x000fe200078e021d */
[----:B------:R-:W-:Y:S01]  /*27a0*/  SHF.R.S32.HI R8, RZ, 0x1f, R9 ;  /* 0x0000001fff087819 */ /* 0x000fe20000011409 */
[----:B------:R-:W-:Y:S01]  /*27b0*/  IMAD.IADD R107, R107, 0x1, R31 ;  /* 0x000000016b6b7824 */ /* 0x000fe200078e021f */
[----:B------:R-:W-:Y:S01]  /*27c0*/  SEL R130, R130, 0xffffffe0, !P3 ;  /* 0xffffffe082827807 */ /* 0x000fe20005800000 */
[----:B------:R-:W-:Y:S01]  /*27d0*/  IMAD.IADD R105, R31, 0x1, R105 ;  /* 0x000000011f697824 */ /* 0x000fe200078e0269 */
[CC--:B------:R-:W-:Y:S01]  /*27e0*/  LEA.HI R30, R8.reuse, R9.reuse, RZ, 0x3 ;  /* 0x00000009081e7211 */ /* 0x0c0fe200078f18ff */
[CC--:B-----5:R-:W-:Y:S01]  /*27f0*/  IMAD.WIDE.U32 R110, R143.reuse, R12.reuse, R110 ;  /* 0x0000000c8f6e7225 */ /* 0x0e0fe200078e006e */
[----:B------:R-:W-:Y:S02]  /*2800*/  SHF.R.S32.HI R20, RZ, 0x1f, R29 ;  /* 0x0000001fff147819 */ /* 0x000fe4000001141d */
[----:B------:R-:W-:Y:S01]  /*2810*/  LEA.HI R8, R8, R9, RZ, 0x6 ;  /* 0x0000000908087211 */ /* 0x000fe200078f30ff */
[----:B------:R-:W-:Y:S01]  /*2820*/  IMAD.WIDE.U32 R108, R143, R12, R108 ;  /* 0x0000000c8f6c7225 */ /* 0x000fe200078e006c */
[----:B------:R-:W-:-:S02]  /*2830*/  SHF.R.S32.HI R31, RZ, 0x1f, R26 ;  /* 0x0000001fff1f7819 */ /* 0x000fc4000001141a */
[-C--:B------:R-:W-:Y:S01]  /*2840*/  LEA.HI R32, R20, R29.reuse, RZ, 0x3 ;  /* 0x0000001d14207211 */ /* 0x080fe200078f18ff */
[----:B------:R-:W-:Y:S01]  /*2850*/  IMAD.SHL.U32 R9, R8, 0x80, RZ ;  /* 0x0000008008097824 */ /* 0x000fe200078e00ff */
[----:B------:R-:W-:Y:S01]  /*2860*/  LEA.HI R20, R20, R29, RZ, 0x6 ;  /* 0x0000001d14147211 */ /* 0x000fe200078f30ff */
[----:B------:R-:W-:Y:S01]  /*2870*/  IMAD.SHL.U32 R11, R12, 0x40, RZ ;  /* 0x000000400c0b7824 */ /* 0x000fe200078e00ff */
[----:B------:R-:W-:Y:S01]  /*2880*/  LEA.HI R36, R31, R26, RZ, 0x3 ;  /* 0x0000001a1f247211 */ /* 0x000fe200078f18ff */
[----:B------:R-:W-:Y:S01]  /*2890*/  IMAD.WIDE.U32 R106, R143, R14, R106 ;  /* 0x0000000e8f6a7225 */ /* 0x000fe200078e006a */
[----:B------:R-:W-:Y:S02]  /*28a0*/  LEA.HI R31, R31, R26, RZ, 0x6 ;  /* 0x0000001a1f1f7211 */ /* 0x000fe400078f30ff */
[----:B------:R-:W-:Y:S01]  /*28b0*/  LOP3.LUT R8, R191, 0x38, R30, 0xf8, !PT ;  /* 0x00000038bf087812 */ /* 0x000fe200078ef81e */
[----:B------:R-:W-:Y:S01]  /*28c0*/  IMAD.SHL.U32 R26, R20, 0x80, RZ ;  /* 0x00000080141a7824 */ /* 0x000fe200078e00ff */
[----:B------:R-:W-:Y:S01]  /*28d0*/  LOP3.LUT R9, R9, 0xffffe000, RZ, 0xc0, !PT ;  /* 0xffffe00009097812 */ /* 0x000fe200078ec0ff */
[----:B------:R-:W-:Y:S01]  /*28e0*/  IMAD.SHL.U32 R31, R31, 0x80, RZ ;  /* 0x000000801f1f7824 */ /* 0x000fe200078e00ff */
[----:B------:R-:W-:Y:S01]  /*28f0*/  LOP3.LUT R29, R8, R193, RZ, 0x3c, !PT ;  /* 0x000000c1081d7212 */ /* 0x000fe200078e3cff */
[----:B------:R-:W-:Y:S01]  /*2900*/  IMAD.WIDE.U32 R104, R143, R14, R104 ;  /* 0x0000000e8f687225 */ /* 0x000fe200078e0068 */
[----:B------:R-:W-:-:S02]  /*2910*/  LOP3.LUT R20, R191, 0x38, R32, 0xf8, !PT ;  /* 0x00000038bf147812 */ /* 0x000fc400078ef820 */
[----:B------:R-:W-:Y:S01]  /*2920*/  LOP3.LUT R26, R26, 0xffffe000, RZ, 0xc0, !PT ;  /* 0xffffe0001a1a7812 */ /* 0x000fe200078ec0ff */
[----:B------:R-:W-:Y:S01]  /*2930*/  IMAD R142, R192, 0x200, R9 ;  /* 0x00000200c08e7824 */ /* 0x000fe200078e0209 */
[----:B------:R-:W-:Y:S01]  /*2940*/  LOP3.LUT R20, R20, R193, RZ, 0x3c, !PT ;  /* 0x000000c114147212 */ /* 0x000fe200078e3cff */
[----:B------:R-:W-:Y:S01]  /*2950*/  IMAD.IADD R99, R113, 0x1, R99 ;  /* 0x0000000171637824 */ /* 0x000fe200078e0263 */
[----:B------:R-:W-:Y:S01]  /*2960*/  LOP3.LUT R35, R185, 0x38, R36, 0xf8, !PT ;  /* 0x00000038b9237812 */ /* 0x000fe200078ef824 */
[----:B------:R-:W-:Y:S01]  /*2970*/  IMAD.IADD R142, R142, 0x1, R29 ;  /* 0x000000018e8e7824 */ /* 0x000fe200078e021d */
[----:B------:R-:W-:Y:S01]  /*2980*/  SHF.R.S32.HI R29, RZ, 0x1f, R143 ;  /* 0x0000001fff1d7819 */ /* 0x000fe2000001148f */
[----:B------:R-:W-:Y:S01]  /*2990*/  IMAD R141, R192, 0x200, R26 ;  /* 0x00000200c08d7824 */ /* 0x000fe200078e021a */
[----:B------:R-:W-:Y:S02]  /*29a0*/  LOP3.LUT R31, R31, 0xffffe000, RZ, 0xc0, !PT ;  /* 0xffffe0001f1f7812 */ /* 0x000fe400078ec0ff */
[----:B------:R-:W-:Y:S01]  /*29b0*/  LOP3.LUT R8, R35, R37, RZ, 0x3c, !PT ;  /* 0x0000002523087212 */ /* 0x000fe200078e3cff */
[----:B------:R-:W-:Y:S01]  /*29c0*/  IMAD.IADD R141, R141, 0x1, R20 ;  /* 0x000000018d8d7824 */ /* 0x000fe200078e0214 */
[----:B-1----:R-:W-:Y:S01]  /*29d0*/  LOP3.LUT R28, R185, 0x38, R30, 0xf8, !PT ;  /* 0x00000038b91c7812 */ /* 0x002fe200078ef81e */
[----:B------:R-:W-:Y:S01]  /*29e0*/  IMAD R20, R29, R12, RZ ;  /* 0x0000000c1d147224 */ /* 0x000fe200078e02ff */
[----:B------:R-:W-:Y:S01]  /*29f0*/  IADD3 R137, R8, R31, R195 ;  /* 0x0000001f08897210 */ /* 0x000fe20007ffe0c3 */
[----:B------:R-:W-:Y:S01]  /*2a00*/  IMAD R139, R192, 0x200, R31 ;  /* 0x00000200c08b7824 */ /* 0x000fe200078e021f */
[----:B------:R-:W-:Y:S01]  /*2a10*/  LOP3.LUT R28, R28, R37, RZ, 0x3c, !PT ;  /* 0x000000251c1c7212 */ /* 0x000fe200078e3cff */
[----:B------:R-:W-:Y:S01]  /*2a20*/  IMAD R31, R143, R13, R20 ;  /* 0x0000000d8f1f7224 */ /* 0x000fe200078e0214 */
[----:B------:R-:W-:Y:S01]  /*2a30*/  LOP3.LUT R33, R185, 0x38, R32, 0xf8, !PT ;  /* 0x00000038b9217812 */ /* 0x000fe200078ef820 */
[----:B------:R-:W-:Y:S01]  /*2a40*/  IMAD R20, R29, R14, RZ ;  /* 0x0000000e1d147224 */ /* 0x000fe200078e02ff */
[----:B------:R-:W-:Y:S01]  /*2a50*/  IADD3 R140, R28, R9, R195 ;  /* 0x000000091c8c7210 */ /* 0x000fe20007ffe0c3 */
[----:B------:R-:W-:Y:S01]  /*2a60*/  IMAD.SHL.U32 R8, R10, 0x80, RZ ;  /* 0x000000800a087824 */ /* 0x000fe200078e00ff */
[----:B------:R-:W-:Y:S01]  /*2a70*/  LOP3.LUT R38, R191, 0x38, R36, 0xf8, !PT ;  /* 0x00000038bf267812 */ /* 0x000fe200078ef824 */
[----:B------:R-:W-:Y:S01]  /*2a80*/  IMAD R29, R143, R15, R20 ;  /* 0x0000000f8f1d7224 */ /* 0x000fe200078e0214 */
[----:B------:R-:W-:Y:S01]  /*2a90*/  LOP3.LUT R20, R191, 0x18, R18, 0xf8, !PT ;  /* 0x00000018bf147812 */ /* 0x000fe200078ef812 */
[C---:B------:R-:W-:Y:S01]  /*2aa0*/  IMAD.SHL.U32 R10, R12.reuse, 0x80, RZ ;  /* 0x000000800c0a7824 */ /* 0x040fe200078e00ff */
[----:B------:R-:W-:Y:S01]  /*2ab0*/  SHF.L.U64.HI R9, R12, 0x6, R13 ;  /* 0x000000060c097819 */ /* 0x000fe2000001020d */
[----:B------:R-:W-:Y:S01]  /*2ac0*/  IMAD.IADD R21, R31, 0x1, R109 ;  /* 0x000000011f157824 */ /* 0x000fe200078e026d */
[----:B------:R-:W-:Y:S01]  /*2ad0*/  LOP3.LUT R33, R33, R37, RZ, 0x3c, !PT ;  /* 0x0000002521217212 */ /* 0x000fe200078e3cff */
[----:B------:R-:W-:Y:S01]  /*2ae0*/  IMAD.IADD R27, R29, 0x1, R105 ;  /* 0x000000011d1b7824 */ /* 0x000fe200078e0269 */
[C---:B------:R-:W-:Y:S01]  /*2af0*/  SHF.L.U64.HI R12, R14.reuse, 0x6, R15 ;  /* 0x000000060e0c7819 */ /* 0x040fe2000001020f */
[----:B------:R-:W-:Y:S01]  /*2b00*/  IMAD.SHL.U32 R13, R14, 0x80, RZ ;  /* 0x000000800e0d7824 */ /* 0x000fe200078e00ff */
[-C--:B------:R-:W-:Y:S01]  /*2b10*/  LOP3.LUT R15, R20, R193.reuse, RZ, 0x3c, !PT ;  /* 0x000000c1140f7212 */ /* 0x080fe200078e3cff */
[----:B------:R-:W-:Y:S01]  /*2b20*/  IMAD.IADD R20, R111, 0x1, R31 ;  /* 0x000000016f147824 */ /* 0x000fe200078e021f */
[----:B------:R-:W-:Y:S01]  /*2b30*/  SEL R35, RZ, 0x20, P2 ;  /* 0x00000020ff237807 */ /* 0x000fe20001000000 */
[----:B------:R-:W-:Y:S01]  /*2b40*/  IMAD.SHL.U32 R14, R14, 0x40, RZ ;  /* 0x000000400e0e7824 */ /* 0x000fe200078e00ff */
[----:B------:R-:W-:Y:S01]  /*2b50*/  LOP3.LUT R38, R38, R193, RZ, 0x3c, !PT ;  /* 0x000000c126267212 */ /* 0x000fe200078e3cff */
[----:B------:R-:W-:Y:S01]  /*2b60*/  IMAD R15, R192, 0x200, R15 ;  /* 0x00000200c00f7824 */ /* 0x000fe200078e020f */
[----:B------:R-:W-:Y:S01]  /*2b70*/  IADD3 R138, R33, R26, R195 ;  /* 0x0000001a218a7210 */ /* 0x000fe20007ffe0c3 */
[----:B------:R-:W-:Y:S01]  /*2b80*/  IMAD.IADD R26, R107, 0x1, R29 ;  /* 0x000000016b1a7824 */ /* 0x000fe200078e021d */
[----:B------:R-:W-:Y:S01]  /*2b90*/  LOP3.LUT R98, R34, R35, RZ, 0xfc, !PT ;  /* 0x0000002322627212 */ /* 0x000fe200078efcff */
[----:B------:R-:W-:Y:S01]  /*2ba0*/  IMAD.IADD R139, R139, 0x1, R38 ;  /* 0x000000018b8b7824 */ /* 0x000fe200078e0226 */
[----:B------:R-:W-:Y:S01]  /*2bb0*/  LOP3.LUT R29, R30, 0xfffffff8, RZ, 0xc0, !PT ;  /* 0xfffffff81e1d7812 */ /* 0x000fe200078ec0ff */
[----:B------:R-:W-:Y:S01]  /*2bc0*/  IMAD.IADD R136, R130, 0x1, R15 ;  /* 0x0000000182887824 */ /* 0x000fe200078e020f */
[----:B------:R-:W-:-:S02]  /*2bd0*/  LOP3.LUT R31, R32, 0xfffffff8, RZ, 0xc0, !PT ;  /* 0xfffffff8201f7812 */ /* 0x000fc400078ec0ff */
[----:B------:R-:W-:Y:S02]  /*2be0*/  LOP3.LUT R33, R36, 0xfffffff8, RZ, 0xc0, !PT ;  /* 0xfffffff824217812 */ /* 0x000fe400078ec0ff */
[----:B------:R-:W-:Y:S02]  /*2bf0*/  SHF.R.S32.HI R28, RZ, 0x3, R30 ;  /* 0x00000003ff1c7819 */ /* 0x000fe4000001141e */
[----:B------:R-:W-:Y:S02]  /*2c00*/  SHF.R.S32.HI R30, RZ, 0x3, R32 ;  /* 0x00000003ff1e7819 */ /* 0x000fe40000011420 */
[----:B------:R-:W-:Y:S02]  /*2c10*/  SHF.R.S32.HI R32, RZ, 0x3, R36 ;  /* 0x00000003ff207819 */ /* 0x000fe40000011424 */
[C---:B------:R-:W-:Y:S02]  /*2c20*/  LOP3.LUT R38, R98.reuse, 0x2, RZ, 0xc0, !PT ;  /* 0x0000000262267812 */ /* 0x040fe400078ec0ff */
[----:B------:R-:W-:-:S02]  /*2c30*/  LOP3.LUT R39, R98, 0x4, RZ, 0xc0, !PT ;  /* 0x0000000462277812 */ /* 0x000fc400078ec0ff */
[C---:B------:R-:W-:Y:S02]  /*2c40*/  LOP3.LUT R96, R98.reuse, 0x8, RZ, 0xc0, !PT ;  /* 0x0000000862607812 */ /* 0x040fe400078ec0ff */
[----:B------:R-:W-:Y:S02]  /*2c50*/  LOP3.LUT R97, R98, 0x10, RZ, 0xc0, !PT ;  /* 0x0000001062617812 */ /* 0x000fe400078ec0ff */
[----:B------:R-:W-:Y:S02]  /*2c60*/  LOP3.LUT R34, R34, 0x1, RZ, 0xc0, !PT ;  /* 0x0000000122227812 */ /* 0x000fe400078ec0ff */
[----:B------:R-:W-:Y:S02]  /*2c70*/  SHF.R.S32.HI R35, RZ, 0x1f, R29 ;  /* 0x0000001fff237819 */ /* 0x000fe4000001141d */
[----:B------:R-:W-:Y:S02]  /*2c80*/  SHF.R.S32.HI R36, RZ, 0x1f, R31 ;  /* 0x0000001fff247819 */ /* 0x000fe4000001141f */
[----:B------:R-:W-:-:S02]  /*2c90*/  SHF.R.S32.HI R37, RZ, 0x1f, R33 ;  /* 0x0000001fff257819 */ /* 0x000fc40000011421 */
[----:B------:R-:W-:-:S07]  /*2ca0*/  LOP3.LUT R98, R98, 0x20, RZ, 0xc0, !PT ;  /* 0x0000002062627812 */ /* 0x000fce00078ec0ff */
.L_x_532:
[----:B------:R-:W2:Y:S01]  /*2cb0*/  LDL.LU R46, [R1+0x14] ;  /* 0x00001400012e7983 */ /* 0x000ea20000300800 */
[----:B------:R-:W0:Y:S01]  /*2cc0*/  LDC.64 R120, c[0x0][0x2e8] ;  /* 0x0000ba00ff787b82 */ /* 0x000e220000000a00 */
[----:B------:R-:W-:Y:S01]  /*2cd0*/  VIADD R50, R25, 0xffffffff ;  /* 0xffffffff19327836 */ /* 0x000fe20000000000 */
[----:B------:R-:W-:Y:S05]  /*2ce0*/  YIELD ;  /* 0x0000000000007946 */ /* 0x000fea0003800000 */
[----:B------:R-:W-:Y:S01]  /*2cf0*/  SHF.R.S32.HI R43, RZ, 0x1f, R50 ;  /* 0x0000001fff2b7819 */ /* 0x000fe20000011432 */
[----:B------:R-:W1:Y:S01]  /*2d00*/  LDC R117, c[0x0][0x3f4] ;  /* 0x0000fd00ff757b82 */ /* 0x000e620000000800 */
[-C--:B------:R-:W-:Y:S01]  /*2d10*/  IMAD R25, R131, R50.reuse, RZ ;  /* 0x0000003283197224 */ /* 0x080fe200078e02ff */
[----:B------:R-:W-:Y:S01]  /*2d20*/  BSSY B0, `(.L_x_433) ;  /* 0x00007ab000007945 */ /* 0x000fe20003800000 */
[----:B------:R-:W-:-:S04]  /*2d30*/  IMAD.WIDE.U32 R124, R8, R50, RZ ;  /* 0x00000032087c7225 */ /* 0x000fc800078e00ff */
[----:B------:R-:W-:Y:S01]  /*2d40*/  IMAD R25, R43, R8, R25 ;  /* 0x000000082b197224 */ /* 0x000fe200078e0219 */
[-C--:B------:R-:W-:Y:S01]  /*2d50*/  IADD3 R41, P4, R5, R124.reuse, RZ ;  /* 0x0000007c05297210 */ /* 0x080fe20007f9e0ff */
[----:B------:R-:W-:Y:S02]  /*2d60*/  IMAD R47, R16, 0x6000, R15 ;  /* 0x00006000102f7824 */ /* 0x000fe400078e020f */
[----:B------:R-:W-:Y:S01]  /*2d70*/  IMAD.IADD R92, R125, 0x1, R25 ;  /* 0x000000017d5c7824 */ /* 0x000fe200078e0219 */
[----:B------:R-:W-:Y:S01]  /*2d80*/  IADD3 R25, P2, P3, R5, R124, R135 ;  /* 0x0000007c05197210 */ /* 0x000fe20007b5e087 */
[----:B------:R-:W-:Y:S02]  /*2d90*/  IMAD R47, R47, 0x2, R116 ;  /* 0x000000022f2f7824 */ /* 0x000fe400078e0274 */
[----:B------:R-:W-:Y:S01]  /*2da0*/  IMAD.X R42, R92, 0x1, R7, P4 ;  /* 0x000000015c2a7824 */ /* 0x000fe200020e0607 */
[----:B------:R-:W-:Y:S02]  /*2db0*/  IADD3.X R40, R7, R92, R134, P2, P3 ;  /* 0x0000005c07287210 */ /* 0x000fe400017e6486 */
[----:B0-----:R-:W-:-:S02]  /*2dc0*/  LEA R44, P2, R25, R120, 0x1 ;  /* 0x00000078192c7211 */ /* 0x001fc400078408ff */
[----:B------:R-:W-:Y:S02]  /*2dd0*/  ISETP.GT.AND P3, PT, R50, R123, PT ;  /* 0x0000007b3200720c */ /* 0x000fe40003f64270 */
[----:B------:R-:W-:Y:S01]  /*2de0*/  LEA.HI.X R45, R25, R121, R40, 0x1, P2 ;  /* 0x00000079192d7211 */ /* 0x000fe200010f0c28 */
[----:B------:R-:W-:Y:S01]  /*2df0*/  IMAD R25, R16, 0x6000, R136 ;  /* 0x0000600010197824 */ /* 0x000fe200078e0288 */
[----:B-1----:R-:W-:Y:S02]  /*2e00*/  ISETP.GE.AND P2, PT, R117, 0x1, PT ;  /* 0x000000017500780c */ /* 0x002fe40003f46270 */
[----:B------:R-:W-:-:S04]  /*2e10*/  LEA R48, P4, R41, R120, 0x1 ;  /* 0x0000007829307211 */ /* 0x000fc800078808ff */
[----:B------:R-:W-:Y:S02]  /*2e20*/  LEA.HI.X R49, R41, R121, R42, 0x1, P4 ;  /* 0x0000007929317211 */ /* 0x000fe400020f0c2a */
[----:B--2---:R-:W-:-:S04]  /*2e30*/  LOP3.LUT R46, R46, 0xfffffffd, RZ, 0xc0, !PT ;  /* 0xfffffffd2e2e7812 */ /* 0x004fc800078ec0ff */
[----:B------:R-:W-:-:S05]  /*2e40*/  @P3 LOP3.LUT R46, R46, 0x2, RZ, 0xfc, !PT ;  /* 0x000000022e2e3812 */ /* 0x000fca00078efcff */
[----:B------:R0:W-:Y:S02]  /*2e50*/  STL [R1+0x14], R46 ;  /* 0x0000142e01007387 */ /* 0x0001e40000100800 */
[----:B0-----:R-:W-:Y:S02]  /*2e60*/  IMAD R46, R25, 0x2, R116 ;  /* 0x00000002192e7824 */ /* 0x001fe400078e0274 */
[----:B------:R-:W-:Y:S01]  /*2e70*/  IMAD.MOV.U32 R25, RZ, RZ, R50 ;  /* 0x000000ffff197224 */ /* 0x000fe200078e0032 */
[----:B------:R-:W-:Y:S06]  /*2e80*/  @!P2 BRA `(.L_x_434) ;  /* 0x000000740078a947 */ /* 0x000fec0003800000 */
[----:B------:R-:W-:Y:S01]  /*2e90*/  ULDC.U8 UR4, c[0x0][0x410] ;  /* 0x0001040000047ab9 */ /* 0x000fe20000000000 */
[-C--:B------:R-:W-:Y:S01]  /*2ea0*/  IMAD R41, R132, R50.reuse, RZ ;  /* 0x0000003284297224 */ /* 0x080fe200078e02ff */
[----:B------:R-:W-:Y:S01]  /*2eb0*/  ISETP.NE.AND P2, PT, RZ, UR4, PT ;  /* 0x00000004ff007c0c */ /* 0x000fe2000bf45270 */
[----:B------:R-:W-:Y:S02]  /*2ec0*/  IMAD R40, R133, R50, RZ ;  /* 0x0000003285287224 */ /* 0x000fe400078e02ff */
[----:B------:R-:W-:Y:S02]  /*2ed0*/  IMAD R41, R43, R10, R41 ;  /* 0x0000000a2b297224 */ /* 0x000fe400078e0229 */
[----:B------:R-:W-:Y:S02]  /*2ee0*/  IMAD R100, R25, -0x80, R24 ;  /* 0xffffff8019647824 */ /* 0x000fe400078e0218 */
[----:B------:R-:W-:Y:S02]  /*2ef0*/  IMAD R43, R43, R13, R40 ;  /* 0x0000000d2b2b7224 */ /* 0x000fe400078e0228 */
[----:B------:R-:W-:Y:S01]  /*2f00*/  IMAD.WIDE.U32 R90, R10, R50, RZ ;  /* 0x000000320a5a7225 */ /* 0x000fe200078e00ff */
[----:B------:R-:W-:-:S03]  /*2f10*/  VIMNMX R100, R100, 0x80, PT ;  /* 0x0000008064647848 */ /* 0x000fc60003fe0100 */
[----:B------:R-:W-:-:S04]  /*2f20*/  IMAD.WIDE.U32 R88, R13, R50, RZ ;  /* 0x000000320d587225 */ /* 0x000fc800078e00ff */
[----:B------:R-:W-:Y:S02]  /*2f30*/  IMAD.IADD R101, R91, 0x1, R41 ;  /* 0x000000015b657824 */ /* 0x000fe400078e0229 */
[----:B------:R-:W-:Y:S01]  /*2f40*/  IMAD.IADD R102, R89, 0x1, R43 ;  /* 0x0000000159667824 */ /* 0x000fe200078e022b */
[----:B------:R-:W-:Y:S06]  /*2f50*/  @!P2 BRA `(.L_x_435) ;  /* 0x0000003400cca947 */ /* 0x000fec0003800000 */
[----:B------:R-:W-:Y:S01]  /*2f60*/  ISETP.GE.AND P3, PT, R17, R100, PT ;  /* 0x000000641100720c */ /* 0x000fe20003f66270 */
[----:B------:R-:W-:Y:S01]  /*2f70*/  BSSY B1, `(.L_x_436) ;  /* 0x0000037000017945 */ /* 0x000fe20003800000 */
        /* <DEDUP_REMOVED lines=12> */
[----:B------:R-:W-:Y:S01]  /*3040*/  CS2R R126, SRZ ;  /* 0x00000000007e7805 */ /* 0x000fe2000001ff00 */
[----:B------:R-:W-:Y:S06]  /*3050*/  @P3 BRA `(.L_x_437) ;  /* 0x0000000000a03947 */ /* 0x000fec0003800000 */
[----:B------:R-:W-:Y:S01]  /*3060*/  IADD3 R41, P2, R110, R90, RZ ;  /* 0x0000005a6e297210 */ /* 0x000fe20007f5e0ff */
[----:B------:R-:W-:Y:S01]  /*3070*/  ULDC.64 UR4, c[0x0][0x3e8] ;  /* 0x0000fa0000047ab9 */ /* 0x000fe20000000a00 */
[----:B------:R-:W-:Y:S02]  /*3080*/  CS2R R124, SRZ ;  /* 0x00000000007c7805 */ /* 0x000fe4000001ff00 */
[----:B------:R-:W-:Y:S01]  /*3090*/  CS2R R126, SRZ ;  /* 0x00000000007e7805 */ /* 0x000fe2000001ff00 */
[----:B------:R-:W-:Y:S01]  /*30a0*/  IMAD.X R42, R101, 0x1, R20, P2 ;  /* 0x00000001652a7824 */ /* 0x000fe200010e0614 */
[----:B------:R-:W-:-:S04]  /*30b0*/  LEA R40, P2, R41, UR4, 0x1 ;  /* 0x0000000429287c11 */ /* 0x000fc8000f8408ff */
[----:B------:R-:W-:Y:S01]  /*30c0*/  LEA.HI.X R41, R41, UR5, R42, 0x1, P2 ;  /* 0x0000000529297c11 */ /* 0x000fe200090f0c2a */
[----:B------:R-:W-:Y:S01]  /*30d0*/  ULDC.64 UR4, c[0x0][0x400] ;  /* 0x0001000000047ab9 */ /* 0x000fe20000000a00 */
[----:B------:R-:W-:-:S05]  /*30e0*/  IADD3 R43, P2, R106, R88, RZ ;  /* 0x000000586a2b7210 */ /* 0x000fca0007f5e0ff */
[----:B------:R-:W-:Y:S01]  /*30f0*/  IMAD.X R52, R102, 0x1, R26, P2 ;  /* 0x0000000166347824 */ /* 0x000fe200010e061a */
[----:B------:R-:W-:-:S04]  /*3100*/  LEA R42, P2, R43, UR4, 0x1 ;  /* 0x000000042b2a7c11 */ /* 0x000fc8000f8408ff */
[----:B------:R-:W-:Y:S02]  /*3110*/  LEA.HI.X R43, R43, UR5, R52, 0x1, P2 ;  /* 0x000000052b2b7c11 */ /* 0x000fe400090f0c34 */
[----:B------:R-:W-:Y:S02]  /*3120*/  ISETP.GE.AND P2, PT, R22, R117, PT ;  /* 0x000000751600720c */ /* 0x000fe40003f46270 */
[----:B------:R-:W-:Y:S02]  /*3130*/  CS2R R94, SRZ ;  /* 0x00000000005e7805 */ /* 0x000fe4000001ff00 */
[----:B------:R-:W-:-:S09]  /*3140*/  CS2R R120, SRZ ;  /* 0x0000000000787805 */ /* 0x000fd2000001ff00 */
[----:B------:R0:W5:Y:S04]  /*3150*/  @!P2 LDG.E.64 R124, desc[UR58][R40.64] ;  /* 0x0000003a287ca981 */ /* 0x000168000c1e1b00 */
[----:B------:R0:W5:Y:S01]  /*3160*/  @!P2 LDG.E.64 R126, desc[UR58][R42.64] ;  /* 0x0000003a2a7ea981 */ /* 0x000162000c1e1b00 */
        /* <DEDUP_REMOVED lines=20> */
[----:B------:R-:W-:-:S13]  /*32b0*/  ISETP.GE.AND P2, PT, R190, R117, PT ;  /* 0x00000075be00720c */ /* 0x000fda0003f46270 */
[----:B------:R0:W5:Y:S04]  /*32c0*/  @!P2 LDG.E.64 R74, desc[UR58][R40.64+0xa0] ;  /* 0x0000a03a284aa981 */ /* 0x000168000c1e1b00 */
[----:B------:R0:W5:Y:S02]  /*32d0*/  @!P2 LDG.E.64 R76, desc[UR58][R42.64+0xa0] ;  /* 0x0000a03a2a4ca981 */ /* 0x000164000c1e1b00 */
.L_x_437:
[----:B------:R-:W-:Y:S05]  /*32e0*/  BSYNC B1 ;  /* 0x0000000000017941 */ /* 0x000fea0003800000 */
.L_x_436:
        /* <DEDUP_REMOVED lines=13> */
[----:B------:R-:W-:Y:S06]  /*33c0*/  @P4 BRA `(.L_x_439) ;  /* 0x0000000000a04947 */ /* 0x000fec0003800000 */
[----:B------:R-:W-:Y:S01]  /*33d0*/  IADD3 R90, P2, P5, R110, R90, R11 ;  /* 0x0000005a6e5a7210 */ /* 0x000fe20007d5e00b */
[----:B------:R-:W-:Y:S01]  /*33e0*/  ULDC.64 UR4, c[0x0][0x3e8] ;  /* 0x0000fa0000047ab9 */ /* 0x000fe20000000a00 */
[----:B------:R-:W-:Y:S02]  /*33f0*/  CS2R R70, SRZ ;  /* 0x0000000000467805 */ /* 0x000fe4000001ff00 */
[----:B------:R-:W-:Y:S02]  /*3400*/  CS2R R72, SRZ ;  /* 0x0000000000487805 */ /* 0x000fe4000001ff00 */
[----:B------:R-:W-:Y:S02]  /*3410*/  IADD3.X R101, R20, R101, R9, P2, P5 ;  /* 0x0000006514657210 */ /* 0x000fe400017ea409 */
[----:B------:R-:W-:-:S04]  /*3420*/  IADD3 R88, P2, P5, R106, R88, R14 ;  /* 0x000000586a587210 */ /* 0x000fc80007d5e00e */
[----:B0-----:R-:W-:Y:S02]  /*3430*/  IADD3.X R41, R26, R102, R12, P2, P5 ;  /* 0x000000661a297210 */ /* 0x001fe400017ea40c */
[----:B------:R-:W-:-:S04]  /*3440*/  LEA R42, P2, R90, UR4, 0x1 ;  /* 0x000000045a2a7c11 */ /* 0x000fc8000f8408ff */
[----:B------:R-:W-:Y:S01]  /*3450*/  LEA.HI.X R43, R90, UR5, R101, 0x1, P2 ;  /* 0x000000055a2b7c11 */ /* 0x000fe200090f0c65 */
[----:B------:R-:W-:Y:S02]  /*3460*/  ULDC.64 UR4, c[0x0][0x400] ;  /* 0x0001000000047ab9 */ /* 0x000fe40000000a00 */
        /* <DEDUP_REMOVED lines=30> */
.L_x_439:
[----:B------:R-:W-:Y:S05]  /*3650*/  BSYNC B1 ;  /* 0x0000000000017941 */ /* 0x000fea0003800000 */
.L_x_438:
[----:B01---5:R-:W-:Y:S01]  /*3660*/  IMAD.MOV.U32 R41, RZ, RZ, R74 ;  /* 0x000000ffff297224 */ /* 0x023fe200078e004a */
[----:B------:R-:W-:Y:S01]  /*3670*/  UISETP.NE.AND UP0, UPT, UR57, 0x3, UPT ;  /* 0x000000033900788c */ /* 0x000fe2000bf05270 */
[----:B------:R-:W-:Y:S02]  /*3680*/  IMAD.MOV.U32 R40, RZ, RZ, R75 ;  /* 0x000000ffff287224 */ /* 0x000fe400078e004b */
[----:B------:R-:W-:Y:S02]  /*3690*/  IMAD.MOV.U32 R43, RZ, RZ, R78 ;  /* 0x000000ffff2b7224 */ /* 0x000fe400078e004e */
[----:B------:R-:W-:Y:S01]  /*36a0*/  IMAD.MOV.U32 R42, RZ, RZ, R79 ;  /* 0x000000ffff2a7224 */ /* 0x000fe200078e004f */
[----:B------:R-:W-:Y:S01]  /*36b0*/  PRMT R162, R40, 0x5410, R41 ;  /* 0x0000541028a27816 */ /* 0x000fe20000000029 */
[----:B------:R-:W-:Y:S01]  /*36c0*/  IMAD.MOV.U32 R40, RZ, RZ, R82 ;  /* 0x000000ffff287224 */ /* 0x000fe200078e0052 */
[----:B------:R-:W-:Y:S01]  /*36d0*/  PRMT R165, R165, 0x5410, R43 ;  /* 0x00005410a5a57816 */ /* 0x000fe2000000002b */
[----:B------:R-:W-:Y:S01]  /*36e0*/  IMAD.MOV.U32 R41, RZ, RZ, R83 ;  /* 0x000000ffff297224 */ /* 0x000fe200078e0053 */
[----:B------:R-:W-:Y:S01]  /*36f0*/  PRMT R164, R164, 0x5410, R42 ;  /* 0x00005410a4a47816 */ /* 0x000fe2000000002a */
[----:B------:R-:W-:Y:S01]  /*3700*/  IMAD.MOV.U32 R42, RZ, RZ, R94 ;  /* 0x000000ffff2a7224 */ /* 0x000fe200078e005e */
[----:B------:R-:W-:Y:S01]  /*3710*/  PLOP3.LUT P2, PT, PT, PT, UP0, 0x80, 0x0 ;  /* 0x000000000000781c */ /* 0x000fe20003f4f008 */
[----:B------:R-:W-:Y:S01]  /*3720*/  IMAD.MOV.U32 R43, RZ, RZ, R95 ;  /* 0x000000ffff2b7224 */ /* 0x000fe200078e005f */
[----:B------:R-:W-:Y:S01]  /*3730*/  PRMT R166, R41, 0x5410, R40 ;  /* 0x0000541029a67816 */ /* 0x000fe20000000028 */
[----:B------:R-:W-:Y:S01]  /*3740*/  IMAD.MOV.U32 R40, RZ, RZ, R86 ;  /* 0x000000ffff287224 */ /* 0x000fe200078e0056 */
[----:B------:R-:W-:Y:S01]  /*3750*/  PRMT R169, R169, 0x5410, R42 ;  /* 0x00005410a9a97816 */ /* 0x000fe2000000002a */
[----:B------:R-:W-:Y:S01]  /*3760*/  IMAD.MOV.U32 R41, RZ, RZ, R87 ;  /* 0x000000ffff297224 */ /* 0x000fe200078e0057 */
[----:B------:R-:W-:-:S02]  /*3770*/  PRMT R170, R170, 0x5410, R43 ;  /* 0x00005410aaaa7816 */ /* 0x000fc4000000002b */
[----:B------:R-:W-:Y:S01]  /*3780*/  PRMT R167, R167, 0x5410, R40 ;  /* 0x00005410a7a77816 */ /* 0x000fe20000000028 */
[----:B------:R-:W-:Y:S01]  /*3790*/  IMAD.MOV.U32 R40, RZ, RZ, R124 ;  /* 0x000000ffff287224 */ /* 0x000fe200078e007c */
[----:B------:R-:W-:Y:S01]  /*37a0*/  PRMT R168, R168, 0x5410, R41 ;  /* 0x00005410a8a87816 */ /* 0x000fe20000000029 */
[----:B------:R-:W-:-:S03]  /*37b0*/  IMAD.MOV.U32 R41, RZ, RZ, R125 ;  /* 0x000000ffff297224 */ /* 0x000fc600078e007d */
[----:B------:R-:W-:Y:S01]  /*37c0*/  PRMT R129, R129, 0x5410, R40 ;  /* 0x0000541081817816 */ /* 0x000fe20000000028 */
[----:B------:R-:W-:Y:S01]  /*37d0*/  IMAD.MOV.U32 R40, RZ, RZ, R77 ;  /* 0x000000ffff287224 */ /* 0x000fe200078e004d */
[----:B------:R-:W-:Y:S01]  /*37e0*/  PRMT R146, R146, 0x5410, R41 ;  /* 0x0000541092927816 */ /* 0x000fe20000000029 */
[----:B------:R-:W-:-:S05]  /*37f0*/  IMAD.MOV.U32 R41, RZ, RZ, R76 ;  /* 0x000000ffff297224 */ /* 0x000fca00078e004c */
[----:B------:R-:W-:Y:S01]  /*3800*/  PRMT R161, R40, 0x5410, R41 ;  /* 0x0000541028a17816 */ /* 0x000fe20000000029 */
[----:B------:R-:W-:Y:S02]  /*3810*/  IMAD.MOV.U32 R41, RZ, RZ, R80 ;  /* 0x000000ffff297224 */ /* 0x000fe400078e0050 */
[----:B------:R-:W-:-:S03]  /*3820*/  IMAD.MOV.U32 R40, RZ, RZ, R81 ;  /* 0x000000ffff287224 */ /* 0x000fc600078e0051 */
[----:B------:R-:W-:Y:S01]  /*3830*/  PRMT R165, R41, 0x7610, R165 ;  /* 0x0000761029a57816 */ /* 0x000fe200000000a5 */
[----:B------:R-:W-:Y:S01]  /*3840*/  IMAD.MOV.U32 R41, RZ, RZ, R85 ;  /* 0x000000ffff297224 */ /* 0x000fe200078e0055 */
[----:B------:R-:W-:Y:S01]  /*3850*/  PRMT R164, R40, 0x7610, R164 ;  /* 0x0000761028a47816 */ /* 0x000fe200000000a4 */
        /* <DEDUP_REMOVED lines=55> */
[----:B------:R-:W-:Y:S06]  /*3bd0*/  @!P2 BRA `(.L_x_440) ;  /* 0x000000000004a947 */ /* 0x000fec0003800000 */
[----:B------:R-:W-:Y:S01]  /*3be0*/  BPT.TRAP 0x1 ;  /* 0x000000040000795c */ /* 0x000fe20000300000 */
.L_x_440:
[----:B------:R-:W-:Y:S01]  /*3bf0*/  IMAD R101, R16, 0x8, R2 ;  /* 0x0000000810657824 */ /* 0x000fe200078e0202 */
[----:B------:R-:W-:Y:S01]  /*3c00*/  SHF.L.U32 R102, R184, 0x1f, RZ ;  /* 0x0000001fb8667819 */ /* 0x000fe200000006ff */
[----:B------:R-:W-:Y:S03]  /*3c10*/  BSSY B1, `(.L_x_441) ;  /* 0x0000003000017945 */ /* 0x000fe60003800000 */
[----:B------:R-:W0:Y:S02]  /*3c20*/  SYNCS.PHASECHK.TRANS64.TRYWAIT P5, [R101+URZ+0x34890], R102 ;  /* 0x03489066650075a7 */ /* 0x000e2400080a017f */
[----:B0-----:R-:W-:Y:S05]  /*3c30*/  @!P5 BRA `(.L_x_442) ;  /* 0x000001ec009cd947 */ /* 0x001fea0003800000 */
.L_x_795:
[----:B------:R-:W-:Y:S05]  /*3c40*/  BSYNC B1 ;  /* 0x0000000000017941 */ /* 0x000fea0003800000 */
.L_x_441:
[----:B------:R-:W-:Y:S04]  /*3c50*/  BSSY B1, `(.L_x_443) ;  /* 0x0000158000017945 */ /* 0x000fe80003800000 */
[----:B------:R-:W-:Y:S05]  /*3c60*/  @P3 BRA `(.L_x_444) ;  /* 0x0000001400583947 */ /* 0x000fea0003800000 */
[----:B------:R-:W-:Y:S01]  /*3c70*/  ISETP.NE.AND P3, PT, R34, RZ, PT ;  /* 0x000000ff2200720c */ /* 0x000fe20003f65270 */
[----:B------:R-:W-:-:S12]  /*3c80*/  BSSY B2, `(.L_x_445) ;  /* 0x0000037000027945 */ /* 0x000fd80003800000 */
[----:B------:R-:W-:Y:S05]  /*3c90*/  @!P3 BRA `(.L_x_446) ;  /* 0x0000000000d4b947 */ /* 0x000fea0003800000 */
[----:B------:R1:W2:Y:S01]  /*3ca0*/  LDS.128 R40, [R47] ;  /* 0x000000002f287984 */ /* 0x0002a20000000c00 */
[----:B------:R-:W-:Y:S01]  /*3cb0*/  ISETP.GE.AND P3, PT, R22, R117, PT ;  /* 0x000000751600720c */ /* 0x000fe20003f66270 */
[----:B------:R-:W-:-:S12]  /*3cc0*/  BSSY B3, `(.L_x_447) ;  /* 0x0000031000037945 */ /* 0x000fd80003800000 */
[----:B-1----:R-:W-:Y:S05]  /*3cd0*/  @P3 BRA `(.L_x_448) ;  /* 0x0000000000bc3947 */ /* 0x002fea0003800000 */
[--C-:B------:R-:W-:Y:S02]  /*3ce0*/  SHF.R.U64 R124, R124, 0x10, R125.reuse ;  /* 0x000000107c7c7819 */ /* 0x100fe4000000127d */
[----:B------:R-:W-:Y:S02]  /*3cf0*/  SHF.R.U32.HI R128, RZ, 0x10, R125 ;  /* 0x00000010ff807819 */ /* 0x000fe4000001167d */
[--C-:B------:R-:W-:Y:S02]  /*3d00*/  SHF.R.U64 R125, R126, 0x10, R127.reuse ;  /* 0x000000107e7d7819 */ /* 0x100fe4000000127f */
[----:B------:R-:W-:Y:S02]  /*3d10*/  SHF.R.U32.HI R126, RZ, 0x10, R127 ;  /* 0x00000010ff7e7819 */ /* 0x000fe4000001167f */
[----:B------:R-:W-:Y:S02]  /*3d20*/  PRMT R127, R129, 0x5410, R125 ;  /* 0x00005410817f7816 */ /* 0x000fe4000000007d */
[----:B------:R-:W-:-:S02]  /*3d30*/  PRMT R128, R146, 0x5432, R128 ;  /* 0x0000543292807816 */ /* 0x000fc40000000080 */
[----:B------:R-:W-:Y:S02]  /*3d40*/  PRMT R125, R148, 0x5432, R126 ;  /* 0x00005432947d7816 */ /* 0x000fe4000000007e */
[----:B------:R-:W-:Y:S01]  /*3d50*/  PRMT R124, R129, 0x5432, R124 ;  /* 0x00005432817c7816 */ /* 0x000fe2000000007c */
[C---:B--2---:R-:W-:Y:S01]  /*3d60*/  IMAD.U32 R129, R41.reuse, 0x10000, RZ ;  /* 0x0001000029817824 */ /* 0x044fe200078e00ff */
[----:B------:R-:W-:Y:S02]  /*3d70*/  LOP3.LUT R148, R41, 0xffff0000, RZ, 0xc0, !PT ;  /* 0xffff000029947812 */ /* 0x000fe400078ec0ff */
[C---:B------:R-:W-:Y:S01]  /*3d80*/  LOP3.LUT R146, R127.reuse, 0xffff0000, RZ, 0xc0, !PT ;  /* 0xffff00007f927812 */ /* 0x040fe200078ec0ff */
[----:B------:R-:W-:Y:S01]  /*3d90*/  IMAD.U32 R127, R127, 0x10000, RZ ;  /* 0x000100007f7f7824 */ /* 0x000fe200078e00ff */
[C---:B------:R-:W-:Y:S01]  /*3da0*/  LOP3.LUT R41, R124.reuse, 0xffff0000, RZ, 0xc0, !PT ;  /* 0xffff00007c297812 */ /* 0x040fe200078ec0ff */
[----:B------:R-:W-:Y:S02]  /*3db0*/  IMAD.U32 R124, R124, 0x10000, RZ ;  /* 0x000100007c7c7824 */ /* 0x000fe400078e00ff */
[----:B------:R-:W-:-:S04]  /*3dc0*/  FMUL.FTZ R126, R148, R146 ;  /* 0x00000092947e7220 */ /* 0x000fc80000410000 */
[CC--:B------:R-:W-:Y:S01]  /*3dd0*/  FFMA.FTZ R126, R129.reuse, R41.reuse, -R126 ;  /* 0x00000029817e7223 */ /* 0x0c0fe2000001087e */
[----:B------:R-:W-:Y:S01]  /*3de0*/  FMUL.FTZ R41, R148, R41 ;  /* 0x0000002994297220 */ /* 0x000fe20000410000 */
[C---:B------:R-:W-:Y:S01]  /*3df0*/  IMAD.U32 R148, R128.reuse, 0x10000, RZ ;  /* 0x0001000080947824 */ /* 0x040fe200078e00ff */
[----:B------:R-:W-:Y:S02]  /*3e00*/  LOP3.LUT R128, R128, 0xffff0000, RZ, 0xc0, !PT ;  /* 0xffff000080807812 */ /* 0x000fe400078ec0ff */
[----:B------:R-:W-:Y:S01]  /*3e10*/  FFMA.FTZ R41, R129, R146, R41 ;  /* 0x0000009281297223 */ /* 0x000fe20000010029 */
[C---:B------:R-:W-:Y:S01]  /*3e20*/  LOP3.LUT R146, R42.reuse, 0xffff0000, RZ, 0xc0, !PT ;  /* 0xffff00002a927812 */ /* 0x040fe200078ec0ff */
[C---:B------:R-:W-:Y:S01]  /*3e30*/  IMAD.U32 R129, R125.reuse, 0x10000, RZ ;  /* 0x000100007d817824 */ /* 0x040fe200078e00ff */
[----:B------:R-:W-:Y:S01]  /*3e40*/  LOP3.LUT R125, R125, 0xffff0000, RZ, 0xc0, !PT ;  /* 0xffff00007d7d7812 */ /* 0x000fe200078ec0ff */
[----:B------:R-:W-:Y:S01]  /*3e50*/  IMAD.U32 R42, R42, 0x10000, RZ ;  /* 0x000100002a2a7824 */ /* 0x000fe200078e00ff */
[----:B------:R-:W-:Y:S01]  /*3e60*/  F2FP.BF16.F32.PACK_AB R41, R41, R126 ;  /* 0x0000007e2929723e */ /* 0x000fe200000010ff */
[C---:B------:R-:W-:Y:S01]  /*3e70*/  FMUL.FTZ R153, R146.reuse, R129 ;  /* 0x0000008192997220 */ /* 0x040fe20000410000 */
[----:B------:R-:W-:-:S03]  /*3e80*/  FMUL.FTZ R146, R146, R148 ;  /* 0x0000009492927220 */ /* 0x000fc60000410000 */
[C---:B------:R-:W-:Y:S01]  /*3e90*/  FFMA.FTZ R153, R42.reuse, R148, -R153 ;  /* 0x000000942a997223 */ /* 0x040fe20000010899 */
[----:B------:R-:W-:Y:S01]  /*3ea0*/  FFMA.FTZ R146, R42, R129, R146 ;  /* 0x000000812a927223 */ /* 0x000fe20000010092 */
[C---:B------:R-:W-:Y:S01]  /*3eb0*/  LOP3.LUT R42, R43.reuse, 0xffff0000, RZ, 0xc0, !PT ;  /* 0xffff00002b2a7812 */ /* 0x040fe200078ec0ff */
[----:B------:R-:W-:-:S03]  /*3ec0*/  IMAD.U32 R43, R43, 0x10000, RZ ;  /* 0x000100002b2b7824 */ /* 0x000fc600078e00ff */
        /* <DEDUP_REMOVED lines=11> */
[----:B------:R-:W-:-:S05]  /*3f80*/  FFMA.FTZ R43, R40, R127, R43 ;  /* 0x0000007f282b7223 */ /* 0x000fca000001002b */
[----:B------:R-:W-:Y:S02]  /*3f90*/  F2FP.BF16.F32.PACK_AB R125, R43, R125 ;  /* 0x0000007d2b7d723e */ /* 0x000fe400000010ff */
[----:B------:R-:W-:Y:S01]  /*3fa0*/  MOV R43, R42 ;  /* 0x0000002a002b7202 */ /* 0x000fe20000000f00 */
[----:B------:R-:W-:Y:S02]  /*3fb0*/  IMAD.MOV.U32 R42, RZ, RZ, R146 ;  /* 0x000000ffff2a7224 */ /* 0x000fe400078e0092 */
[----:B------:R-:W-:-:S07]  /*3fc0*/  IMAD.MOV.U32 R40, RZ, RZ, R125 ;  /* 0x000000ffff287224 */ /* 0x000fce00078e007d */
.L_x_448:
[----:B------:R-:W-:Y:S05]  /*3fd0*/  BSYNC B3 ;  /* 0x0000000000037941 */ /* 0x000fea0003800000 */
.L_x_447:
[----:B--2---:R1:W-:Y:S02]  /*3fe0*/  STG.E.128 desc[UR58][R48.64], R40 ;  /* 0x0000002830007986 */ /* 0x0043e4000c101d3a */
.L_x_446:
[----:B------:R-:W-:Y:S05]  /*3ff0*/  BSYNC B2 ;  /* 0x0000000000027941 */ /* 0x000fea0003800000 */
.L_x_445:
[----:B------:R-:W-:Y:S01]  /*4000*/  ISETP.NE.AND P3, PT, R38, RZ, PT ;  /* 0x000000ff2600720c */ /* 0x000fe20003f65270 */
[----:B------:R-:W-:-:S12]  /*4010*/  BSSY B2, `(.L_x_449) ;  /* 0x0000037000027945 */ /* 0x000fd80003800000 */
[----:B------:R-:W-:Y:S05]  /*4020*/  @!P3 BRA `(.L_x_450) ;  /* 0x0000000000d4b947 */ /* 0x000fea0003800000 */
[----:B-1----:R1:W2:Y:S01]  /*4030*/  LDS.128 R40, [R46] ;  /* 0x000000002e287984 */ /* 0x0022a20000000c00 */
[----:B------:R-:W-:Y:S01]  /*4040*/  ISETP.GE.AND P3, PT, R187, R117, PT ;  /* 0x00000075bb00720c */ /* 0x000fe20003f66270 */
[----:B------:R-:W-:-:S12]  /*4050*/  BSSY B3, `(.L_x_451) ;  /* 0x0000031000037945 */ /* 0x000fd80003800000 */
[----:B-1----:R-:W-:Y:S05]  /*4060*/  @P3 BRA `(.L_x_452) ;  /* 0x0000000000bc3947 */ /* 0x002fea0003800000 */
[--C-:B------:R-:W-:Y:S01]  /*4070*/  SHF.R.U64 R94, R94, 0x10, R95.reuse ;  /* 0x000000105e5e7819 */ /* 0x100fe2000000125f */
[----:B--2---:R-:W-:Y:S01]  /*4080*/  IMAD.U32 R125, R41, 0x10000, RZ ;  /* 0x00010000297d7824 */ /* 0x004fe200078e00ff */
[----:B------:R-:W-:Y:S02]  /*4090*/  SHF.R.U32.HI R124, RZ, 0x10, R95 ;  /* 0x00000010ff7c7819 */ /* 0x000fe4000001165f */
[--C-:B------:R-:W-:Y:S02]  /*40a0*/  SHF.R.U64 R95, R120, 0x10, R121.reuse ;  /* 0x00000010785f7819 */ /* 0x100fe40000001279 */
[----:B------:R-:W-:Y:S02]  /*40b0*/  SHF.R.U32.HI R120, RZ, 0x10, R121 ;  /* 0x00000010ff787819 */ /* 0x000fe40000011679 */
[----:B------:R-:W-:Y:S02]  /*40c0*/  PRMT R121, R170, 0x5410, R95 ;  /* 0x00005410aa797816 */ /* 0x000fe4000000005f */
[----:B------:R-:W-:-:S02]  /*40d0*/  PRMT R94, R169, 0x5432, R94 ;  /* 0x00005432a95e7816 */ /* 0x000fc4000000005e */
[----:B------:R-:W-:Y:S02]  /*40e0*/  LOP3.LUT R127, R41, 0xffff0000, RZ, 0xc0, !PT ;  /* 0xffff0000297f7812 */ /* 0x000fe400078ec0ff */
[C---:B------:R-:W-:Y:S01]  /*40f0*/  LOP3.LUT R126, R121.reuse, 0xffff0000, RZ, 0xc0, !PT ;  /* 0xffff0000797e7812 */ /* 0x040fe200078ec0ff */
[----:B------:R-:W-:Y:S01]  /*4100*/  IMAD.U32 R121, R121, 0x10000, RZ ;  /* 0x0001000079797824 */ /* 0x000fe200078e00ff */
[----:B------:R-:W-:Y:S02]  /*4110*/  PRMT R95, R172, 0x5432, R120 ;  /* 0x00005432ac5f7816 */ /* 0x000fe40000000078 */
[----:B------:R-:W-:Y:S01]  /*4120*/  LOP3.LUT R41, R94, 0xffff0000, RZ, 0xc0, !PT ;  /* 0xffff00005e297812 */ /* 0x000fe200078ec0ff */
[----:B------:R-:W-:Y:S01]  /*4130*/  FMUL.FTZ R120, R127, R126 ;  /* 0x0000007e7f787220 */ /* 0x000fe20000410000 */
[----:B------:R-:W-:Y:S01]  /*4140*/  PRMT R124, R170, 0x5432, R124 ;  /* 0x00005432aa7c7816 */ /* 0x000fe2000000007c */
[----:B------:R-:W-:Y:S02]  /*4150*/  IMAD.U32 R94, R94, 0x10000, RZ ;  /* 0x000100005e5e7824 */ /* 0x000fe400078e00ff */
[-C--:B------:R-:W-:Y:S01]  /*4160*/  FFMA.FTZ R120, R125, R41.reuse, -R120 ;  /* 0x000000297d787223 */ /* 0x080fe20000010878 */
[----:B------:R-:W-:Y:S01]  /*4170*/  FMUL.FTZ R41, R127, R41 ;  /* 0x000000297f297220 */ /* 0x000fe20000410000 */
[C---:B------:R-:W-:Y:S01]  /*4180*/  IMAD.U32 R127, R124.reuse, 0x10000, RZ ;  /* 0x000100007c7f7824 */ /* 0x040fe200078e00ff */
[----:B------:R-:W-:-:S02]  /*4190*/  LOP3.LUT R124, R124, 0xffff0000, RZ, 0xc0, !PT ;  /* 0xffff00007c7c7812 */ /* 0x000fc400078ec0ff */
        /* <DEDUP_REMOVED lines=24> */
[----:B------:R-:W-:Y:S01]  /*4320*/  F2FP.BF16.F32.PACK_AB R95, R43, R95 ;  /* 0x0000005f2b5f723e */ /* 0x000fe200000010ff */
[----:B------:R-:W-:Y:S02]  /*4330*/  IMAD.MOV.U32 R43, RZ, RZ, R42 ;  /* 0x000000ffff2b7224 */ /* 0x000fe400078e002a */
[----:B------:R-:W-:Y:S02]  /*4340*/  IMAD.MOV.U32 R42, RZ, RZ, R126 ;  /* 0x000000ffff2a7224 */ /* 0x000fe400078e007e */
[----:B------:R-:W-:-:S07]  /*4350*/  IMAD.MOV.U32 R40, RZ, RZ, R95 ;  /* 0x000000ffff287224 */ /* 0x000fce00078e005f */
.L_x_452:
[----:B------:R-:W-:Y:S05]  /*4360*/  BSYNC B3 ;  /* 0x0000000000037941 */ /* 0x000fea0003800000 */
.L_x_451:
[----:B--2---:R2:W-:Y:S02]  /*4370*/  STG.E.128 desc[UR58][R48.64+0x40], R40 ;  /* 0x0000402830007986 */ /* 0x0045e4000c101d3a */
.L_x_450:
[----:B------:R-:W-:Y:S05]  /*4380*/  BSYNC B2 ;  /* 0x0000000000027941 */ /* 0x000fea0003800000 */
.L_x_449:
[----:B------:R-:W-:Y:S01]  /*4390*/  ISETP.NE.AND P3, PT, R39, RZ, PT ;  /* 0x000000ff2700720c */ /* 0x000fe20003f65270 */
[----:B------:R-:W-:-:S12]  /*43a0*/  BSSY B2, `(.L_x_453) ;  /* 0x0000037000027945 */ /* 0x000fd80003800000 */
[----:B------:R-:W-:Y:S05]  /*43b0*/  @!P3 BRA `(.L_x_454) ;  /* 0x0000000000d4b947 */ /* 0x000fea0003800000 */
[----:B-12---:R1:W2:Y:S01]  /*43c0*/  LDS.128 R40, [R47+0x4000] ;  /* 0x004000002f287984 */ /* 0x0062a20000000c00 */
        /* <DEDUP_REMOVED lines=50> */
.L_x_456:
[----:B------:R-:W-:Y:S05]  /*46f0*/  BSYNC B3 ;  /* 0x0000000000037941 */ /* 0x000fea0003800000 */
.L_x_455:
[----:B--2---:R3:W-:Y:S02]  /*4700*/  STG.E.128 desc[UR58][R48.64+0x80], R40 ;  /* 0x0000802830007986 */ /* 0x0047e4000c101d3a */
.L_x_454:
[----:B------:R-:W-:Y:S05]  /*4710*/  BSYNC B2 ;  /* 0x0000000000027941 */ /* 0x000fea0003800000 */
.L_x_453:
[----:B------:R-:W-:Y:S01]  /*4720*/  ISETP.NE.AND P3, PT, R96, RZ, PT ;  /* 0x000000ff6000720c */ /* 0x000fe20003f65270 */
[----:B------:R-:W-:-:S12]  /*4730*/  BSSY B2, `(.L_x_457) ;  /* 0x0000038000027945 */ /* 0x000fd80003800000 */
[----:B------:R-:W-:Y:S05]  /*4740*/  @!P3 BRA `(.L_x_458) ;  /* 0x0000000000d8b947 */ /* 0x000fea0003800000 */
[----:B-123--:R1:W2:Y:S01]  /*4750*/  LDS.128 R40, [R46+0x4000] ;  /* 0x004000002e287984 */ /* 0x00e2a20000000c00 */
[----:B------:R-:W-:Y:S01]  /*4760*/  ISETP.GE.AND P3, PT, R189, R117, PT ;  /* 0x00000075bd00720c */ /* 0x000fe20003f66270 */
[----:B------:R-:W-:-:S12]  /*4770*/  BSSY B3, `(.L_x_459) ;  /* 0x0000032000037945 */ /* 0x000fd80003800000 */
[----:B-1----:R-:W-:Y:S05]  /*4780*/  @P3 BRA `(.L_x_460) ;  /* 0x0000000000c03947 */ /* 0x002fea0003800000 */
[--C-:B------:R-:W-:Y:S02]  /*4790*/  SHF.R.U64 R82, R82, 0x10, R83.reuse ;  /* 0x0000001052527819 */ /* 0x100fe40000001253 */
[----:B------:R-:W-:Y:S02]  /*47a0*/  SHF.R.U32.HI R86, RZ, 0x10, R83 ;  /* 0x00000010ff567819 */ /* 0x000fe40000011653 */
[--C-:B------:R-:W-:Y:S02]  /*47b0*/  SHF.R.U64 R83, R84, 0x10, R85.reuse ;  /* 0x0000001054537819 */ /* 0x100fe40000001255 */
[----:B------:R-:W-:Y:S02]  /*47c0*/  SHF.R.U32.HI R87, RZ, 0x10, R85 ;  /* 0x00000010ff577819 */ /* 0x000fe40000011655 */
[----:B------:R-:W-:Y:S01]  /*47d0*/  PRMT R85, R168, 0x5410, R83 ;  /* 0x00005410a8557816 */ /* 0x000fe20000000053 */
[----:B--2---:R-:W-:Y:S01]  /*47e0*/  IMAD.U32 R83, R41, 0x10000, RZ ;  /* 0x0001000029537824 */ /* 0x004fe200078e00ff */
[----:B------:R-:W-:-:S02]  /*47f0*/  PRMT R82, R166, 0x5432, R82 ;  /* 0x00005432a6527816 */ /* 0x000fc40000000052 */
[----:B------:R-:W-:Y:S02]  /*4800*/  LOP3.LUT R94, R41, 0xffff0000, RZ, 0xc0, !PT ;  /* 0xffff0000295e7812 */ /* 0x000fe400078ec0ff */
[C---:B------:R-:W-:Y:S01]  /*4810*/  LOP3.LUT R92, R85.reuse, 0xffff0000, RZ, 0xc0, !PT ;  /* 0xffff0000555c7812 */ /* 0x040fe200078ec0ff */
[----:B------:R-:W-:Y:S01]  /*4820*/  IMAD.U32 R85, R85, 0x10000, RZ ;  /* 0x0001000055557824 */ /* 0x000fe200078e00ff */
[C---:B------:R-:W-:Y:S01]  /*4830*/  LOP3.LUT R84, R82.reuse, 0xffff0000, RZ, 0xc0, !PT ;  /* 0xffff000052547812 */ /* 0x040fe200078ec0ff */
[----:B------:R-:W-:Y:S02]  /*4840*/  IMAD.U32 R82, R82, 0x10000, RZ ;  /* 0x0001000052527824 */ /* 0x000fe400078e00ff */
[C---:B------:R-:W-:Y:S02]  /*4850*/  FMUL.FTZ R93, R94.reuse, R92 ;  /* 0x0000005c5e5d7220 */ /* 0x040fe40000410000 */
[-C--:B------:R-:W-:Y:S02]  /*4860*/  FMUL.FTZ R41, R94, R84.reuse ;  /* 0x000000545e297220 */ /* 0x080fe40000410000 */
[----:B------:R-:W-:-:S02]  /*4870*/  FFMA.FTZ R84, R83, R84, -R93 ;  /* 0x0000005453547223 */ /* 0x000fc4000001085d */
[----:B------:R-:W-:Y:S01]  /*4880*/  FFMA.FTZ R83, R83, R92, R41 ;  /* 0x0000005c53537223 */ /* 0x000fe20000010029 */
[----:B------:R-:W-:Y:S02]  /*4890*/  PRMT R41, R166, 0x5410, R86 ;  /* 0x00005410a6297816 */ /* 0x000fe40000000056 */
[----:B------:R-:W-:Y:S02]  /*48a0*/  PRMT R86, R167, 0x5410, R87 ;  /* 0x00005410a7567816 */ /* 0x000fe40000000057 */
[----:B------:R-:W-:Y:S01]  /*48b0*/  LOP3.LUT R92, R42, 0xffff0000, RZ, 0xc0, !PT ;  /* 0xffff00002a5c7812 */ /* 0x000fe200078ec0ff */
[C---:B------:R-:W-:Y:S01]  /*48c0*/  IMAD.U32 R93, R41.reuse, 0x10000, RZ ;  /* 0x00010000295d7824 */ /* 0x040fe200078e00ff */
[----:B------:R-:W-:Y:S01]  /*48d0*/  LOP3.LUT R41, R41, 0xffff0000, RZ, 0xc0, !PT ;  /* 0xffff000029297812 */ /* 0x000fe200078ec0ff */
        /* <DEDUP_REMOVED lines=14> */
[C---:B------:R-:W-:Y:S01]  /*49c0*/  LOP3.LUT R41, R40.reuse, 0xffff0000, RZ, 0xc0, !PT ;  /* 0xffff000028297812 */ /* 0x040fe200078ec0ff */
[----:B------:R-:W-:Y:S01]  /*49d0*/  FFMA.FTZ R42, R43, R86, R42 ;  /* 0x000000562b2a7223 */ /* 0x000fe2000001002a */
[----:B------:R-:W-:-:S03]  /*49e0*/  IMAD.U32 R40, R40, 0x10000, RZ ;  /* 0x0001000028287824 */ /* 0x000fc600078e00ff */
[C---:B------:R-:W-:Y:S01]  /*49f0*/  FMUL.FTZ R43, R41.reuse, R85 ;  /* 0x00000055292b7220 */ /* 0x040fe20000410000 */
[-C--:B------:R-:W-:Y:S01]  /*4a00*/  FMUL.FTZ R41, R41, R82.reuse ;  /* 0x0000005229297220 */ /* 0x080fe20000410000 */
[----:B------:R-:W-:Y:S02]  /*4a10*/  F2FP.BF16.F32.PACK_AB R42, R42, R87 ;  /* 0x000000572a2a723e */ /* 0x000fe400000010ff */
[C---:B------:R-:W-:Y:S01]  /*4a20*/  FFMA.FTZ R43, R40.reuse, R82, -R43 ;  /* 0x00000052282b7223 */ /* 0x040fe2000001082b */
[----:B------:R-:W-:-:S05]  /*4a30*/  FFMA.FTZ R41, R40, R85, R41 ;  /* 0x0000005528297223 */ /* 0x000fca0000010029 */
[----:B------:R-:W-:Y:S01]  /*4a40*/  F2FP.BF16.F32.PACK_AB R41, R41, R43 ;  /* 0x0000002b2929723e */ /* 0x000fe200000010ff */
[----:B------:R-:W-:Y:S02]  /*4a50*/  IMAD.MOV.U32 R43, RZ, RZ, R42 ;  /* 0x000000ffff2b7224 */ /* 0x000fe400078e002a */
[----:B------:R-:W-:Y:S02]  /*4a60*/  IMAD.MOV.U32 R42, RZ, RZ, R92 ;  /* 0x000000ffff2a7224 */ /* 0x000fe400078e005c */
[----:B------:R-:W-:Y:S02]  /*4a70*/  IMAD.MOV.U32 R40, RZ, RZ, R41 ;  /* 0x000000ffff287224 */ /* 0x000fe400078e0029 */
[----:B------:R-:W-:-:S07]  /*4a80*/  IMAD.MOV.U32 R41, RZ, RZ, R83 ;  /* 0x000000ffff297224 */ /* 0x000fce00078e0053 */
.L_x_460:
[----:B------:R-:W-:Y:S05]  /*4a90*/  BSYNC B3 ;  /* 0x0000000000037941 */ /* 0x000fea0003800000 */
.L_x_459:
[----:B--2---:R4:W-:Y:S02]  /*4aa0*/  STG.E.128 desc[UR58][R48.64+0xc0], R40 ;  /* 0x0000c02830007986 */ /* 0x0049e4000c101d3a */
.L_x_458:
[----:B------:R-:W-:Y:S05]  /*4ab0*/  BSYNC B2 ;  /* 0x0000000000027941 */ /* 0x000fea0003800000 */
.L_x_457:
[----:B------:R-:W-:Y:S01]  /*4ac0*/  ISETP.NE.AND P3, PT, R97, RZ, PT ;  /* 0x000000ff6100720c */ /* 0x000fe20003f65270 */
[----:B------:R-:W-:-:S12]  /*4ad0*/  BSSY B2, `(.L_x_461) ;  /* 0x0000038000027945 */ /* 0x000fd80003800000 */
[----:B------:R-:W-:Y:S05]  /*4ae0*/  @!P3 BRA `(.L_x_462) ;  /* 0x0000000000d8b947 */ /* 0x000fea0003800000 */
[----:B-1234-:R1:W2:Y:S01]  /*4af0*/  LDS.128 R40, [R47+0x8000] ;  /* 0x008000002f287984 */ /* 0x01e2a20000000c00 */
        /* <DEDUP_REMOVED lines=16> */
[-C--:B------:R-:W-:Y:S01]  /*4c00*/  FMUL.FTZ R41, R86, R80.reuse ;  /* 0x0000005056297220 */ /* 0x080fe20000410000 */
[C---:B------:R-:W-:Y:S01]  /*4c10*/  LOP3.LUT R86, R42.reuse, 0xffff0000, RZ, 0xc0, !PT ;  /* 0xffff00002a567812 */ /* 0x040fe200078ec0ff */
[----:B------:R-:W-:Y:S01]  /*4c20*/  FFMA.FTZ R80, R79, R80, -R85 ;  /* 0x000000504f507223 */ /* 0x000fe20000010855 */
[----:B------:R-:W-:-:S02]  /*4c30*/  IMAD.U32 R42, R42, 0x10000, RZ ;  /* 0x000100002a2a7824 */ /* 0x000fc400078e00ff */
[----:B------:R-:W-:Y:S01]  /*4c40*/  FFMA.FTZ R79, R79, R84, R41 ;  /* 0x000000544f4f7223 */ /* 0x000fe20000010029 */
[C---:B------:R-:W-:Y:S02]  /*4c50*/  PRMT R41, R164.reuse, 0x5432, R82 ;  /* 0x00005432a4297816 */ /* 0x040fe40000000052 */
[----:B------:R-:W-:Y:S02]  /*4c60*/  PRMT R82, R164, 0x5410, R83 ;  /* 0x00005410a4527816 */ /* 0x000fe40000000053 */
[----:B------:R-:W-:Y:S01]  /*4c70*/  F2FP.BF16.F32.PACK_AB R79, R79, R80 ;  /* 0x000000504f4f723e */ /* 0x000fe200000010ff */
[C---:B------:R-:W-:Y:S01]  /*4c80*/  IMAD.U32 R84, R41.reuse, 0x10000, RZ ;  /* 0x0001000029547824 */ /* 0x040fe200078e00ff */
[----:B------:R-:W-:Y:S01]  /*4c90*/  LOP3.LUT R41, R41, 0xffff0000, RZ, 0xc0, !PT ;  /* 0xffff000029297812 */ /* 0x000fe200078ec0ff */
[C---:B------:R-:W-:Y:S01]  /*4ca0*/  IMAD.U32 R83, R82.reuse, 0x10000, RZ ;  /* 0x0001000052537824 */ /* 0x040fe200078e00ff */
[----:B------:R-:W-:-:S03]  /*4cb0*/  LOP3.LUT R82, R82, 0xffff0000, RZ, 0xc0, !PT ;  /* 0xffff000052527812 */ /* 0x000fc600078ec0ff */
        /* <DEDUP_REMOVED lines=23> */
.L_x_464:
[----:B------:R-:W-:Y:S05]  /*4e30*/  BSYNC B3 ;  /* 0x0000000000037941 */ /* 0x000fea0003800000 */
.L_x_463:
[----:B--2---:R1:W-:Y:S02]  /*4e40*/  STG.E.128 desc[UR58][R48.64+0x100], R40 ;  /* 0x0001002830007986 */ /* 0x0043e4000c101d3a */
.L_x_462:
[----:B------:R-:W-:Y:S05]  /*4e50*/  BSYNC B2 ;  /* 0x0000000000027941 */ /* 0x000fea0003800000 */
.L_x_461:
[----:B------:R-:W-:-:S13]  /*4e60*/  ISETP.NE.AND P3, PT, R98, RZ, PT ;  /* 0x000000ff6200720c */ /* 0x000fda0003f65270 */
[----:B------:R-:W-:Y:S05]  /*4e70*/  @!P3 BRA `(.L_x_444) ;  /* 0x0000000000d4b947 */ /* 0x000fea0003800000 */
[----:B-1234-:R1:W2:Y:S01]  /*4e80*/  LDS.128 R40, [R46+0x8000] ;  /* 0x008000002e287984 */ /* 0x01e2a20000000c00 */
[----:B------:R-:W-:Y:S01]  /*4e90*/  ISETP.GE.AND P3, PT, R190, R117, PT ;  /* 0x00000075be00720c */ /* 0x000fe20003f66270 */
[----:B------:R-:W-:-:S12]  /*4ea0*/  BSSY B2, `(.L_x_465) ;  /* 0x0000031000027945 */ /* 0x000fd80003800000 */
[----:B-1----:R-:W-:Y:S05]  /*4eb0*/  @P3 BRA `(.L_x_466) ;  /* 0x0000000000bc3947 */ /* 0x002fea0003800000 */
[----:B------:R-:W-:Y:S02]  /*4ec0*/  SHF.R.U64 R78, R74, 0x10, R75 ;  /* 0x000000104a4e7819 */ /* 0x000fe4000000124b */
[--C-:B------:R-:W-:Y:S02]  /*4ed0*/  SHF.R.U64 R74, R76, 0x10, R77.reuse ;  /* 0x000000104c4a7819 */ /* 0x100fe4000000124d */
[----:B------:R-:W-:Y:S02]  /*4ee0*/  PRMT R78, R162, 0x5432, R78 ;  /* 0x00005432a24e7816 */ /* 0x000fe4000000004e */
[----:B------:R-:W-:Y:S02]  /*4ef0*/  PRMT R74, R161, 0x5432, R74 ;  /* 0x00005432a14a7816 */ /* 0x000fe4000000004a */
[----:B------:R-:W-:Y:S02]  /*4f00*/  SHF.R.U32.HI R76, RZ, 0x10, R77 ;  /* 0x00000010ff4c7819 */ /* 0x000fe4000001164d */
[C---:B--2---:R-:W-:Y:S01]  /*4f10*/  LOP3.LUT R81, R41.reuse, 0xffff0000, RZ, 0xc0, !PT ;  /* 0xffff000029517812 */ /* 0x044fe200078ec0ff */
[----:B------:R-:W-:Y:S01]  /*4f20*/  IMAD.U32 R41, R41, 0x10000, RZ ;  /* 0x0001000029297824 */ /* 0x000fe200078e00ff */
[C---:B------:R-:W-:Y:S01]  /*4f30*/  LOP3.LUT R77, R74.reuse, 0xffff0000, RZ, 0xc0, !PT ;  /* 0xffff00004a4d7812 */ /* 0x040fe200078ec0ff */
[----:B------:R-:W-:Y:S01]  /*4f40*/  IMAD.U32 R74, R74, 0x10000, RZ ;  /* 0x000100004a4a7824 */ /* 0x000fe200078e00ff */
[C---:B------:R-:W-:Y:S01]  /*4f50*/  LOP3.LUT R79, R78.reuse, 0xffff0000, RZ, 0xc0, !PT ;  /* 0xffff00004e4f7812 */ /* 0x040fe200078ec0ff */
[----:B------:R-:W-:Y:S01]  /*4f60*/  IMAD.U32 R78, R78, 0x10000, RZ ;  /* 0x000100004e4e7824 */ /* 0x000fe200078e00ff */
[----:B------:R-:W-:Y:S01]  /*4f70*/  SHF.R.U32.HI R75, RZ, 0x10, R75 ;  /* 0x00000010ff4b7819 */ /* 0x000fe2000001164b */
[----:B------:R-:W-:Y:S01]  /*4f80*/  FMUL.FTZ R80, R81, R77 ;  /* 0x0000004d51507220 */ /* 0x000fe20000410000 */
[----:B------:R-:W-:Y:S01]  /*4f90*/  PRMT R76, R161, 0x5410, R76 ;  /* 0x00005410a14c7816 */ /* 0x000fe2000000004c */
[-C--:B------:R-:W-:Y:S01]  /*4fa0*/  FMUL.FTZ R81, R81, R79.reuse ;  /* 0x0000004f51517220 */ /* 0x080fe20000410000 */
[----:B------:R-:W-:Y:S01]  /*4fb0*/  PRMT R75, R162, 0x5410, R75 ;  /* 0x00005410a24b7816 */ /* 0x000fe2000000004b */
[C---:B------:R-:W-:Y:S01]  /*4fc0*/  FFMA.FTZ R80, R41.reuse, R79, -R80 ;  /* 0x0000004f29507223 */ /* 0x040fe20000010850 */
[----:B------:R-:W-:Y:S01]  /*4fd0*/  LOP3.LUT R82, R42, 0xffff0000, RZ, 0xc0, !PT ;  /* 0xffff00002a527812 */ /* 0x000fe200078ec0ff */
[----:B------:R-:W-:Y:S01]  /*4fe0*/  FFMA.FTZ R81, R41, R77, R81 ;  /* 0x0000004d29517223 */ /* 0x000fe20000010051 */
[C---:B------:R-:W-:Y:S01]  /*4ff0*/  IMAD.U32 R77, R76.reuse, 0x10000, RZ ;  /* 0x000100004c4d7824 */ /* 0x040fe200078e00ff */
[----:B------:R-:W-:Y:S01]  /*5000*/  LOP3.LUT R76, R76, 0xffff0000, RZ, 0xc0, !PT ;  /* 0xffff00004c4c7812 */ /* 0x000fe200078ec0ff */
[C---:B------:R-:W-:Y:S01]  /*5010*/  IMAD.U32 R79, R75.reuse, 0x10000, RZ ;  /* 0x000100004b4f7824 */ /* 0x040fe200078e00ff */
[----:B------:R-:W-:Y:S01]  /*5020*/  LOP3.LUT R75, R75, 0xffff0000, RZ, 0xc0, !PT ;  /* 0xffff00004b4b7812 */ /* 0x000fe200078ec0ff */
[----:B------:R-:W-:-:S02]  /*5030*/  IMAD.U32 R41, R42, 0x10000, RZ ;  /* 0x000100002a297824 */ /* 0x000fc400078e00ff */
[C---:B------:R-:W-:Y:S01]  /*5040*/  FMUL.FTZ R42, R82.reuse, R77 ;  /* 0x0000004d522a7220 */ /* 0x040fe20000410000 */
[-C--:B------:R-:W-:Y:S01]  /*5050*/  FMUL.FTZ R82, R82, R79.reuse ;  /* 0x0000004f52527220 */ /* 0x080fe20000410000 */
[----:B------:R-:W-:Y:S02]  /*5060*/  F2FP.BF16.F32.PACK_AB R80, R81, R80 ;  /* 0x000000505150723e */ /* 0x000fe400000010ff */
        /* <DEDUP_REMOVED lines=20> */
.L_x_466:
[----:B------:R-:W-:Y:S05]  /*51b0*/  BSYNC B2 ;  /* 0x0000000000027941 */ /* 0x000fea0003800000 */
.L_x_465:
[----:B--2---:R1:W-:Y:S02]  /*51c0*/  STG.E.128 desc[UR58][R48.64+0x140], R40 ;  /* 0x0001402830007986 */ /* 0x0043e4000c101d3a */
.L_x_444:
[----:B------:R-:W-:Y:S05]  /*51d0*/  BSYNC B1 ;  /* 0x0000000000017941 */ /* 0x000fea0003800000 */
.L_x_443:
[----:B------:R-:W-:Y:S05]  /*51e0*/  @P4 BRA `(.L_x_467) ;  /* 0x0000005400784947 */ /* 0x000fea0003800000 */
[----:B------:R-:W-:Y:S01]  /*51f0*/  ISETP.NE.AND P3, PT, R34, RZ, PT ;  /* 0x000000ff2200720c */ /* 0x000fe20003f65270 */
[----:B------:R-:W-:-:S12]  /*5200*/  BSSY B1, `(.L_x_468) ;  /* 0x0000035000017945 */ /* 0x000fd80003800000 */
[----:B------:R-:W-:Y:S05]  /*5210*/  @!P3 BRA `(.L_x_469) ;  /* 0x0000000000ccb947 */ /* 0x000fea0003800000 */
[----:B-1234-:R1:W2:Y:S01]  /*5220*/  LDS.128 R40, [R47+0x2000] ;  /* 0x002000002f287984 */ /* 0x01e2a20000000c00 */
[----:B------:R-:W-:Y:S01]  /*5230*/  ISETP.GE.AND P3, PT, R22, R117, PT ;  /* 0x000000751600720c */ /* 0x000fe20003f66270 */
[----:B------:R-:W-:-:S12]  /*5240*/  BSSY B2, `(.L_x_470) ;  /* 0x000002f000027945 */ /* 0x000fd80003800000 */
[----:B-1----:R-:W-:Y:S05]  /*5250*/  @P3 BRA `(.L_x_471) ;  /* 0x0000000000b43947 */ /* 0x002fea0003800000 */
[----:B------:R-:W-:Y:S01]  /*5260*/  SHF.R.U64 R49, R72, 0x10, R73 ;  /* 0x0000001048317819 */ /* 0x000fe20000001249 */
[----:B--2---:R-:W-:Y:S01]  /*5270*/  IMAD.U32 R72, R42, 0x10000, RZ ;  /* 0x000100002a487824 */ /* 0x004fe200078e00ff */
[----:B------:R-:W-:Y:S01]  /*5280*/  SHF.R.U64 R48, R70, 0x10, R71 ;  /* 0x0000001046307819 */ /* 0x000fe20000001247 */
[----:B------:R-:W-:Y:S01]  /*5290*/  IMAD.U32 R75, R40, 0x10000, RZ ;  /* 0x00010000284b7824 */ /* 0x000fe200078e00ff */
[----:B------:R-:W-:Y:S02]  /*52a0*/  SHF.R.U32.HI R73, RZ, 0x10, R73 ;  /* 0x00000010ff497819 */ /* 0x000fe40000011649 */
[----:B------:R-:W-:Y:S02]  /*52b0*/  SHF.R.U32.HI R70, RZ, 0x10, R71 ;  /* 0x00000010ff467819 */ /* 0x000fe40000011647 */
[C---:B------:R-:W-:Y:S02]  /*52c0*/  PRMT R49, R163.reuse, 0x5410, R49 ;  /* 0x00005410a3317816 */ /* 0x040fe40000000031 */
[----:B------:R-:W-:Y:S01]  /*52d0*/  PRMT R163, R163, 0x5432, R73 ;  /* 0x00005432a3a37816 */ /* 0x000fe20000000049 */
[----:B------:R-:W-:Y:S01]  /*52e0*/  IMAD.U32 R73, R41, 0x10000, RZ ;  /* 0x0001000029497824 */ /* 0x000fe200078e00ff */
[----:B------:R-:W-:-:S02]  /*52f0*/  PRMT R48, R159, 0x5432, R48 ;  /* 0x000054329f307816 */ /* 0x000fc40000000030 */
[----:B------:R-:W-:Y:S01]  /*5300*/  PRMT R70, R160, 0x5410, R70 ;  /* 0x00005410a0467816 */ /* 0x000fe20000000046 */
[----:B------:R-:W-:Y:S01]  /*5310*/  IMAD.U32 R76, R163, 0x10000, RZ ;  /* 0x00010000a34c7824 */ /* 0x000fe200078e00ff */
[----:B------:R-:W-:Y:S02]  /*5320*/  LOP3.LUT R79, R41, 0xffff0000, RZ, 0xc0, !PT ;  /* 0xffff0000294f7812 */ /* 0x000fe400078ec0ff */
[----:B------:R-:W-:Y:S01]  /*5330*/  LOP3.LUT R42, R42, 0xffff0000, RZ, 0xc0, !PT ;  /* 0xffff00002a2a7812 */ /* 0x000fe200078ec0ff */
[----:B------:R-:W-:Y:S01]  /*5340*/  IMAD.U32 R77, R70, 0x10000, RZ ;  /* 0x00010000464d7824 */ /* 0x000fe200078e00ff */
[C---:B------:R-:W-:Y:S01]  /*5350*/  LOP3.LUT R41, R49.reuse, 0xffff0000, RZ, 0xc0, !PT ;  /* 0xffff000031297812 */ /* 0x040fe200078ec0ff */
[----:B------:R-:W-:Y:S01]  /*5360*/  IMAD.U32 R49, R49, 0x10000, RZ ;  /* 0x0001000031317824 */ /* 0x000fe200078e00ff */
[----:B------:R-:W-:Y:S01]  /*5370*/  LOP3.LUT R74, R48, 0xffff0000, RZ, 0xc0, !PT ;  /* 0xffff0000304a7812 */ /* 0x000fe200078ec0ff */
[C---:B------:R-:W-:Y:S01]  /*5380*/  FMUL.FTZ R80, R42.reuse, R76 ;  /* 0x0000004c2a507220 */ /* 0x040fe20000410000 */
[----:B------:R-:W-:Y:S01]  /*5390*/  LOP3.LUT R71, R43, 0xffff0000, RZ, 0xc0, !PT ;  /* 0xffff00002b477812 */ /* 0x000fe200078ec0ff */
[C---:B------:R-:W-:Y:S01]  /*53a0*/  FMUL.FTZ R78, R79.reuse, R41 ;  /* 0x000000294f4e7220 */ /* 0x040fe20000410000 */
[----:B------:R-:W-:Y:S01]  /*53b0*/  FMUL.FTZ R42, R42, R77 ;  /* 0x0000004d2a2a7220 */ /* 0x000fe20000410000 */
[----:B------:R-:W-:Y:S01]  /*53c0*/  FMUL.FTZ R79, R79, R74 ;  /* 0x0000004a4f4f7220 */ /* 0x000fe20000410000 */
[----:B------:R-:W-:Y:S01]  /*53d0*/  LOP3.LUT R163, R163, 0xffff0000, RZ, 0xc0, !PT ;  /* 0xffff0000a3a37812 */ /* 0x000fe200078ec0ff */
[----:B------:R-:W-:Y:S01]  /*53e0*/  IMAD.U32 R48, R48, 0x10000, RZ ;  /* 0x0001000030307824 */ /* 0x000fe200078e00ff */
[----:B------:R-:W-:Y:S01]  /*53f0*/  LOP3.LUT R70, R70, 0xffff0000, RZ, 0xc0, !PT ;  /* 0xffff000046467812 */ /* 0x000fe200078ec0ff */
[----:B------:R-:W-:Y:S01]  /*5400*/  FFMA.FTZ R79, R73, R41, R79 ;  /* 0x00000029494f7223 */ /* 0x000fe2000001004f */
[----:B------:R-:W-:Y:S01]  /*5410*/  LOP3.LUT R40, R40, 0xffff0000, RZ, 0xc0, !PT ;  /* 0xffff000028287812 */ /* 0x000fe200078ec0ff */
[C---:B------:R-:W-:Y:S01]  /*5420*/  FFMA.FTZ R80, R72.reuse, R77, -R80 ;  /* 0x0000004d48507223 */ /* 0x040fe20000010850 */
[----:B------:R-:W-:Y:S01]  /*5430*/  FFMA.FTZ R42, R72, R76, R42 ;  /* 0x0000004c482a7223 */ /* 0x000fe2000001002a */
[C---:B------:R-:W-:Y:S01]  /*5440*/  FMUL.FTZ R41, R71.reuse, R163 ;  /* 0x000000a347297220 */ /* 0x040fe20000410000 */
[----:B------:R-:W-:Y:S01]  /*5450*/  FMUL.FTZ R72, R71, R70 ;  /* 0x0000004647487220 */ /* 0x000fe20000410000 */
[----:B------:R-:W-:-:S02]  /*5460*/  IMAD.U32 R43, R43, 0x10000, RZ ;  /* 0x000100002b2b7824 */ /* 0x000fc400078e00ff */
[----:B------:R-:W-:Y:S01]  /*5470*/  FFMA.FTZ R78, R73, R74, -R78 ;  /* 0x0000004a494e7223 */ /* 0x000fe2000001084e */
[C---:B------:R-:W-:Y:S01]  /*5480*/  FMUL.FTZ R71, R40.reuse, R49 ;  /* 0x0000003128477220 */ /* 0x040fe20000410000 */
[----:B------:R-:W-:Y:S01]  /*5490*/  FMUL.FTZ R40, R40, R48 ;  /* 0x0000003028287220 */ /* 0x000fe20000410000 */
[C---:B------:R-:W-:Y:S01]  /*54a0*/  FFMA.FTZ R41, R43.reuse, R70, -R41 ;  /* 0x000000462b297223 */ /* 0x040fe20000010829 */
[----:B------:R-:W-:Y:S01]  /*54b0*/  FFMA.FTZ R72, R43, R163, R72 ;  /* 0x000000a32b487223 */ /* 0x000fe20000010048 */
[C---:B------:R-:W-:Y:S01]  /*54c0*/  FFMA.FTZ R71, R75.reuse, R48, -R71 ;  /* 0x000000304b477223 */ /* 0x040fe20000010847 */
[----:B------:R-:W-:Y:S01]  /*54d0*/  FFMA.FTZ R40, R75, R49, R40 ;  /* 0x000000314b287223 */ /* 0x000fe20000010028 */
[----:B------:R-:W-:Y:S02]  /*54e0*/  F2FP.BF16.F32.PACK_AB R78, R79, R78 ;  /* 0x0000004e4f4e723e */ /* 0x000fe400000010ff */
[----:B------:R-:W-:Y:S02]  /*54f0*/  F2FP.BF16.F32.PACK_AB R43, R72, R41 ;  /* 0x00000029482b723e */ /* 0x000fe400000010ff */
[----:B------:R-:W-:Y:S01]  /*5500*/  F2FP.BF16.F32.PACK_AB R42, R42, R80 ;  /* 0x000000502a2a723e */ /* 0x000fe200000010ff */
[----:B------:R-:W-:Y:S01]  /*5510*/  IMAD.MOV.U32 R41, RZ, RZ, R78 ;  /* 0x000000ffff297224 */ /* 0x000fe200078e004e */
[----:B------:R-:W-:-:S07]  /*5520*/  F2FP.BF16.F32.PACK_AB R40, R40, R71 ;  /* 0x000000472828723e */ /* 0x000fce00000010ff */
.L_x_471:
[----:B------:R-:W-:Y:S05]  /*5530*/  BSYNC B2 ;  /* 0x0000000000027941 */ /* 0x000fea0003800000 */
.L_x_470:
[----:B--2---:R1:W-:Y:S02]  /*5540*/  STG.E.128 desc[UR58][R44.64], R40 ;  /* 0x000000282c007986 */ /* 0x0043e4000c101d3a */
.L_x_469:
[----:B------:R-:W-:Y:S05]  /*5550*/  BSYNC B1 ;  /* 0x0000000000017941 */ /* 0x000fea0003800000 */
.L_x_468:
        /* <DEDUP_REMOVED lines=13> */
[----:B------:R-:W-:Y:S02]  /*5630*/  PRMT R49, R159, 0x5410, R49 ;  /* 0x000054109f317816 */ /* 0x000fe40000000031 */
[----:B------:R-:W-:-:S02]  /*5640*/  PRMT R48, R158, 0x5410, R48 ;  /* 0x000054109e307816 */ /* 0x000fc40000000030 */
[----:B------:R-:W-:Y:S01]  /*5650*/  PRMT R160, R160, 0x5432, R69 ;  /* 0x00005432a0a07816 */ /* 0x000fe20000000045 */
[C---:B------:R-:W-:Y:S01]  /*5660*/  IMAD.U32 R69, R41.reuse, 0x10000, RZ ;  /* 0x0001000029457824 */ /* 0x040fe200078e00ff */
[----:B------:R-:W-:Y:S02]  /*5670*/  PRMT R66, R158, 0x5432, R66 ;  /* 0x000054329e427816 */ /* 0x000fe40000000042 */
[----:B------:R-:W-:Y:S01]  /*5680*/  LOP3.LUT R75, R41, 0xffff0000, RZ, 0xc0, !PT ;  /* 0xffff0000294b7812 */ /* 0x000fe200078ec0ff */
[----:B------:R-:W-:Y:S01]  /*5690*/  IMAD.U32 R72, R160, 0x10000, RZ ;  /* 0x00010000a0487824 */ /* 0x000fe200078e00ff */
[C---:B------:R-:W-:Y:S01]  /*56a0*/  LOP3.LUT R41, R49.reuse, 0xffff0000, RZ, 0xc0, !PT ;  /* 0xffff000031297812 */ /* 0x040fe200078ec0ff */
[----:B------:R-:W-:Y:S01]  /*56b0*/  IMAD.U32 R73, R66, 0x10000, RZ ;  /* 0x0001000042497824 */ /* 0x000fe200078e00ff */
[----:B------:R-:W-:Y:S01]  /*56c0*/  LOP3.LUT R42, R42, 0xffff0000, RZ, 0xc0, !PT ;  /* 0xffff00002a2a7812 */ /* 0x000fe200078ec0ff */
[----:B------:R-:W-:Y:S01]  /*56d0*/  IMAD.U32 R49, R49, 0x10000, RZ ;  /* 0x0001000031317824 */ /* 0x000fe200078e00ff */
[----:B------:R-:W-:Y:S01]  /*56e0*/  LOP3.LUT R70, R48, 0xffff0000, RZ, 0xc0, !PT ;  /* 0xffff000030467812 */ /* 0x000fe200078ec0ff */
[----:B------:R-:W-:Y:S01]  /*56f0*/  FMUL.FTZ R74, R75, R41 ;  /* 0x000000294b4a7220 */ /* 0x000fe20000410000 */
        /* <DEDUP_REMOVED lines=9> */
[----:B------:R-:W-:Y:S01]  /*5790*/  FFMA.FTZ R41, R68, R72, R42 ;  /* 0x0000004844297223 */ /* 0x000fe2000001002a */
[----:B------:R-:W-:Y:S01]  /*57a0*/  FMUL.FTZ R42, R67, R160 ;  /* 0x000000a0432a7220 */ /* 0x000fe20000410000 */
[----:B------:R-:W-:-:S02]  /*57b0*/  IMAD.U32 R43, R43, 0x10000, RZ ;  /* 0x000100002b2b7824 */ /* 0x000fc400078e00ff */
[----:B------:R-:W-:Y:S01]  /*57c0*/  FFMA.FTZ R76, R68, R73, -R76 ;  /* 0x00000049444c7223 */ /* 0x000fe2000001084c */
[----:B------:R-:W-:Y:S01]  /*57d0*/  FMUL.FTZ R67, R67, R66 ;  /* 0x0000004243437220 */ /* 0x000fe20000410000 */
[----:B------:R-:W-:Y:S01]  /*57e0*/  FFMA.FTZ R74, R69, R70, -R74 ;  /* 0x00000046454a7223 */ /* 0x000fe2000001084a */
[CC--:B------:R-:W-:Y:S01]  /*57f0*/  FMUL.FTZ R68, R40.reuse, R49.reuse ;  /* 0x0000003128447220 */ /* 0x0c0fe20000410000 */
[----:B------:R-:W-:Y:S01]  /*5800*/  FMUL.FTZ R40, R40, R48 ;  /* 0x0000003028287220 */ /* 0x000fe20000410000 */
[C---:B------:R-:W-:Y:S01]  /*5810*/  FFMA.FTZ R42, R43.reuse, R66, -R42 ;  /* 0x000000422b2a7223 */ /* 0x040fe2000001082a */
[----:B------:R-:W-:Y:S01]  /*5820*/  FFMA.FTZ R67, R43, R160, R67 ;  /* 0x000000a02b437223 */ /* 0x000fe20000010043 */
[C---:B------:R-:W-:Y:S01]  /*5830*/  FFMA.FTZ R68, R71.reuse, R48, -R68 ;  /* 0x0000003047447223 */ /* 0x040fe20000010844 */
[----:B------:R-:W-:Y:S01]  /*5840*/  FFMA.FTZ R49, R71, R49, R40 ;  /* 0x0000003147317223 */ /* 0x000fe20000010028 */
[----:B------:R-:W-:Y:S02]  /*5850*/  F2FP.BF16.F32.PACK_AB R74, R75, R74 ;  /* 0x0000004a4b4a723e */ /* 0x000fe400000010ff */
[----:B------:R-:W-:-:S02]  /*5860*/  F2FP.BF16.F32.PACK_AB R43, R67, R42 ;  /* 0x0000002a432b723e */ /* 0x000fc400000010ff */
[----:B------:R-:W-:Y:S01]  /*5870*/  F2FP.BF16.F32.PACK_AB R42, R41, R76 ;  /* 0x0000004c292a723e */ /* 0x000fe200000010ff */
[----:B------:R-:W-:Y:S01]  /*5880*/  IMAD.MOV.U32 R41, RZ, RZ, R74 ;  /* 0x000000ffff297224 */ /* 0x000fe200078e004a */
[----:B------:R-:W-:-:S07]  /*5890*/  F2FP.BF16.F32.PACK_AB R40, R49, R68 ;  /* 0x000000443128723e */ /* 0x000fce00000010ff */
.L_x_475:
[----:B------:R-:W-:Y:S05]  /*58a0*/  BSYNC B2 ;  /* 0x0000000000027941 */ /* 0x000fea0003800000 */
.L_x_474:
[----:B--2---:R1:W-:Y:S02]  /*58b0*/  STG.E.128 desc[UR58][R44.64+0x40], R40 ;  /* 0x000040282c007986 */ /* 0x0043e4000c101d3a */
.L_x_473:
[----:B------:R-:W-:Y:S05]  /*58c0*/  BSYNC B1 ;  /* 0x0000000000017941 */ /* 0x000fea0003800000 */
.L_x_472:
        /* <DEDUP_REMOVED lines=9> */
[----:B------:R-:W-:Y:S02]  /*5960*/  SHF.R.U64 R67, R62, 0x10, R63 ;  /* 0x000000103e437819 */ /* 0x000fe4000000123f */
        /* <DEDUP_REMOVED lines=9> */
[----:B------:R-:W-:Y:S01]  /*5a00*/  LOP3.LUT R69, R64, 0xffff0000, RZ, 0xc0, !PT ;  /* 0xffff000040457812 */ /* 0x000fe200078ec0ff */
[----:B------:R-:W-:Y:S01]  /*5a10*/  IMAD.U32 R67, R156, 0x10000, RZ ;  /* 0x000100009c437824 */ /* 0x000fe200078e00ff */
[----:B------:R-:W-:Y:S01]  /*5a20*/  LOP3.LUT R49, R42, 0xffff0000, RZ, 0xc0, !PT ;  /* 0xffff00002a317812 */ /* 0x000fe200078ec0ff */
[----:B------:R-:W-:Y:S01]  /*5a30*/  IMAD.U32 R41, R40, 0x10000, RZ ;  /* 0x0001000028297824 */ /* 0x000fe200078e00ff */
[----:B------:R-:W-:Y:S01]  /*5a40*/  LOP3.LUT R68, R62, 0xffff0000, RZ, 0xc0, !PT ;  /* 0xffff00003e447812 */ /* 0x000fe200078ec0ff */
[----:B------:R-:W-:Y:S01]  /*5a50*/  FMUL.FTZ R71, R65, R69 ;  /* 0x0000004541477220 */ /* 0x000fe20000410000 */
[----:B------:R-:W-:Y:S01]  /*5a60*/  LOP3.LUT R42, R43, 0xffff0000, RZ, 0xc0, !PT ;  /* 0xffff00002b2a7812 */ /* 0x000fe200078ec0ff */
[----:B------:R-:W-:Y:S01]  /*5a70*/  FMUL.FTZ R73, R49, R63 ;  /* 0x0000003f31497220 */ /* 0x000fe20000410000 */
[----:B------:R-:W-:Y:S01]  /*5a80*/  LOP3.LUT R157, R157, 0xffff0000, RZ, 0xc0, !PT ;  /* 0xffff00009d9d7812 */ /* 0x000fe200078ec0ff */
[----:B------:R-:W-:Y:S01]  /*5a90*/  FMUL.FTZ R70, R65, R68 ;  /* 0x0000004441467220 */ /* 0x000fe20000410000 */
[----:B------:R-:W-:Y:S01]  /*5aa0*/  LOP3.LUT R156, R156, 0xffff0000, RZ, 0xc0, !PT ;  /* 0xffff00009c9c7812 */ /* 0x000fe200078ec0ff */
[----:B------:R-:W-:Y:S01]  /*5ab0*/  FMUL.FTZ R49, R49, R67 ;  /* 0x0000004331317220 */ /* 0x000fe20000410000 */
[----:B------:R-:W-:Y:S01]  /*5ac0*/  LOP3.LUT R40, R40, 0xffff0000, RZ, 0xc0, !PT ;  /* 0xffff000028287812 */ /* 0x000fe200078ec0ff */
[----:B------:R-:W-:-:S02]  /*5ad0*/  IMAD.U32 R64, R64, 0x10000, RZ ;  /* 0x0001000040407824 */ /* 0x000fc400078e00ff */
[----:B------:R-:W-:Y:S01]  /*5ae0*/  FFMA.FTZ R65, R66, R68, -R71 ;  /* 0x0000004442417223 */ /* 0x000fe20000010847 */
[----:B------:R-:W-:Y:S02]  /*5af0*/  IMAD.U32 R62, R62, 0x10000, RZ ;  /* 0x000100003e3e7824 */ /* 0x000fe400078e00ff */
[----:B------:R-:W-:Y:S01]  /*5b00*/  FFMA.FTZ R66, R66, R69, R70 ;  /* 0x0000004542427223 */ /* 0x000fe20000010046 */
[C---:B------:R-:W-:Y:S01]  /*5b10*/  FFMA.FTZ R67, R48.reuse, R67, -R73 ;  /* 0x0000004330437223 */ /* 0x040fe20000010849 */
[----:B------:R-:W-:Y:S01]  /*5b20*/  FFMA.FTZ R48, R48, R63, R49 ;  /* 0x0000003f30307223 */ /* 0x000fe20000010031 */
[C---:B------:R-:W-:Y:S01]  /*5b30*/  FMUL.FTZ R68, R42.reuse, R157 ;  /* 0x0000009d2a447220 */ /* 0x040fe20000410000 */
[----:B------:R-:W-:Y:S01]  /*5b40*/  FMUL.FTZ R70, R42, R156 ;  /* 0x0000009c2a467220 */ /* 0x000fe20000410000 */
[----:B------:R-:W-:Y:S02]  /*5b50*/  IMAD.U32 R43, R43, 0x10000, RZ ;  /* 0x000100002b2b7824 */ /* 0x000fe400078e00ff */
[C---:B------:R-:W-:Y:S01]  /*5b60*/  FMUL.FTZ R42, R40.reuse, R64 ;  /* 0x00000040282a7220 */ /* 0x040fe20000410000 */
[----:B------:R-:W-:Y:S01]  /*5b70*/  FMUL.FTZ R49, R40, R62 ;  /* 0x0000003e28317220 */ /* 0x000fe20000410000 */
[----:B------:R-:W-:Y:S01]  /*5b80*/  F2FP.BF16.F32.PACK_AB R48, R48, R67 ;  /* 0x000000433030723e */ /* 0x000fe200000010ff */
[----:B------:R-:W-:Y:S01]  /*5b90*/  FFMA.FTZ R68, R43, R156, -R68 ;  /* 0x0000009c2b447223 */ /* 0x000fe20000010844 */
[C---:B------:R-:W-:Y:S01]  /*5ba0*/  FFMA.FTZ R42, R41.reuse, R62, -R42 ;  /* 0x0000003e292a7223 */ /* 0x040fe2000001082a */
[----:B------:R-:W-:Y:S01]  /*5bb0*/  FFMA.FTZ R49, R41, R64, R49 ;  /* 0x0000004029317223 */ /* 0x000fe20000010031 */
[----:B------:R-:W-:Y:S01]  /*5bc0*/  FFMA.FTZ R43, R43, R157, R70 ;  /* 0x0000009d2b2b7223 */ /* 0x000fe20000010046 */
[----:B------:R-:W-:-:S03]  /*5bd0*/  F2FP.BF16.F32.PACK_AB R41, R66, R65 ;  /* 0x000000414229723e */ /* 0x000fc600000010ff */
[----:B------:R-:W-:Y:S01]  /*5be0*/  F2FP.BF16.F32.PACK_AB R40, R49, R42 ;  /* 0x0000002a3128723e */ /* 0x000fe200000010ff */
[----:B------:R-:W-:Y:S01]  /*5bf0*/  IMAD.MOV.U32 R42, RZ, RZ, R48 ;  /* 0x000000ffff2a7224 */ /* 0x000fe200078e0030 */
[----:B------:R-:W-:-:S07]  /*5c00*/  F2FP.BF16.F32.PACK_AB R43, R43, R68 ;  /* 0x000000442b2b723e */ /* 0x000fce00000010ff */
.L_x_479:
[----:B------:R-:W-:Y:S05]  /*5c10*/  BSYNC B2 ;  /* 0x0000000000027941 */ /* 0x000fea0003800000 */
.L_x_478:
[----:B--2---:R1:W-:Y:S02]  /*5c20*/  STG.E.128 desc[UR58][R44.64+0x80], R40 ;  /* 0x000080282c007986 */ /* 0x0043e4000c101d3a */
.L_x_477:
[----:B------:R-:W-:Y:S05]  /*5c30*/  BSYNC B1 ;  /* 0x0000000000017941 */ /* 0x000fea0003800000 */
.L_x_476:
        /* <DEDUP_REMOVED lines=9> */
[--C-:B------:R-:W-:Y:S02]  /*5cd0*/  SHF.R.U64 R49, R58, 0x10, R59.reuse ;  /* 0x000000103a317819 */ /* 0x100fe4000000123b */
[----:B------:R-:W-:Y:S02]  /*5ce0*/  SHF.R.U32.HI R59, RZ, 0x10, R59 ;  /* 0x00000010ff3b7819 */ /* 0x000fe4000001163b */
[----:B------:R-:W-:Y:S02]  /*5cf0*/  PRMT R62, R155, 0x5410, R62 ;  /* 0x000054109b3e7816 */ /* 0x000fe4000000003e */
[----:B------:R-:W-:Y:S02]  /*5d00*/  SHF.R.U32.HI R60, RZ, 0x10, R61 ;  /* 0x00000010ff3c7819 */ /* 0x000fe4000001163d */
[----:B------:R-:W-:-:S02]  /*5d10*/  PRMT R49, R154, 0x5410, R49 ;  /* 0x000054109a317816 */ /* 0x000fc40000000031 */
[----:B------:R-:W-:Y:S02]  /*5d20*/  PRMT R154, R154, 0x5432, R59 ;  /* 0x000054329a9a7816 */ /* 0x000fe4000000003b */
[----:B------:R-:W-:Y:S02]  /*5d30*/  LOP3.LUT R59, R41, 0xffff0000, RZ, 0xc0, !PT ;  /* 0xffff0000293b7812 */ /* 0x000fe400078ec0ff */
[----:B------:R-:W-:Y:S01]  /*5d40*/  LOP3.LUT R64, R62, 0xffff0000, RZ, 0xc0, !PT ;  /* 0xffff00003e407812 */ /* 0x000fe200078ec0ff */
[----:B------:R-:W-:Y:S01]  /*5d50*/  IMAD.U32 R63, R154, 0x10000, RZ ;  /* 0x000100009a3f7824 */ /* 0x000fe200078e00ff */
[----:B------:R-:W-:Y:S01]  /*5d60*/  PRMT R155, R155, 0x5432, R60 ;  /* 0x000054329b9b7816 */ /* 0x000fe2000000003c */
[----:B------:R-:W-:Y:S01]  /*5d70*/  IMAD.U32 R60, R41, 0x10000, RZ ;  /* 0x00010000293c7824 */ /* 0x000fe200078e00ff */
[----:B------:R-:W-:Y:S01]  /*5d80*/  LOP3.LUT R61, R49, 0xffff0000, RZ, 0xc0, !PT ;  /* 0xffff0000313d7812 */ /* 0x000fe200078ec0ff */
[----:B------:R-:W-:Y:S01]  /*5d90*/  FMUL.FTZ R67, R59, R64 ;  /* 0x000000403b437220 */ /* 0x000fe20000410000 */
[----:B------:R-:W-:Y:S01]  /*5da0*/  LOP3.LUT R58, R42, 0xffff0000, RZ, 0xc0, !PT ;  /* 0xffff00002a3a7812 */ /* 0x000fe200078ec0ff */
[----:B------:R-:W-:Y:S01]  /*5db0*/  IMAD.U32 R65, R155, 0x10000, RZ ;  /* 0x000100009b417824 */ /* 0x000fe200078e00ff */
[----:B------:R-:W-:Y:S01]  /*5dc0*/  LOP3.LUT R42, R43, 0xffff0000, RZ, 0xc0, !PT ;  /* 0xffff00002b2a7812 */ /* 0x000fe200078ec0ff */
[-C--:B------:R-:W-:Y:S01]  /*5dd0*/  FMUL.FTZ R69, R59, R61.reuse ;  /* 0x0000003d3b457220 */ /* 0x080fe20000410000 */
[C---:B------:R-:W-:Y:S01]  /*5de0*/  IMAD.U32 R41, R40.reuse, 0x10000, RZ ;  /* 0x0001000028297824 */ /* 0x040fe200078e00ff */
[----:B------:R-:W-:Y:S01]  /*5df0*/  LOP3.LUT R59, R40, 0xffff0000, RZ, 0xc0, !PT ;  /* 0xffff0000283b7812 */ /* 0x000fe200078ec0ff */
[----:B------:R-:W-:Y:S01]  /*5e00*/  FFMA.FTZ R40, R60, R61, -R67 ;  /* 0x0000003d3c287223 */ /* 0x000fe20000010843 */
[----:B------:R-:W-:Y:S01]  /*5e10*/  LOP3.LUT R155, R155, 0xffff0000, RZ, 0xc0, !PT ;  /* 0xffff00009b9b7812 */ /* 0x000fe200078ec0ff */
[----:B------:R-:W-:Y:S01]  /*5e20*/  FMUL.FTZ R71, R58, R65 ;  /* 0x000000413a477220 */ /* 0x000fe20000410000 */
[----:B------:R-:W-:Y:S01]  /*5e30*/  LOP3.LUT R154, R154, 0xffff0000, RZ, 0xc0, !PT ;  /* 0xffff00009a9a7812 */ /* 0x000fe200078ec0ff */
[----:B------:R-:W-:Y:S01]  /*5e40*/  FMUL.FTZ R61, R58, R63 ;  /* 0x0000003f3a3d7220 */ /* 0x000fe20000410000 */
[----:B------:R-:W-:-:S02]  /*5e50*/  IMAD.U32 R62, R62, 0x10000, RZ ;  /* 0x000100003e3e7824 */ /* 0x000fc400078e00ff */
[----:B------:R-:W-:Y:S01]  /*5e60*/  FFMA.FTZ R69, R60, R64, R69 ;  /* 0x000000403c457223 */ /* 0x000fe20000010045 */
[----:B------:R-:W-:Y:S02]  /*5e70*/  IMAD.U32 R58, R49, 0x10000, RZ ;  /* 0x00010000313a7824 */ /* 0x000fe400078e00ff */
[C---:B------:R-:W-:Y:S01]  /*5e80*/  FMUL.FTZ R60, R42.reuse, R155 ;  /* 0x0000009b2a3c7220 */ /* 0x040fe20000410000 */
[----:B------:R-:W-:Y:S01]  /*5e90*/  FMUL.FTZ R64, R42, R154 ;  /* 0x0000009a2a407220 */ /* 0x000fe20000410000 */
[C---:B------:R-:W-:Y:S01]  /*5ea0*/  FFMA.FTZ R71, R48.reuse, R63, -R71 ;  /* 0x0000003f30477223 */ /* 0x040fe20000010847 */
[----:B------:R-:W-:Y:S01]  /*5eb0*/  FMUL.FTZ R42, R59, R62 ;  /* 0x0000003e3b2a7220 */ /* 0x000fe20000410000 */
[----:B------:R-:W-:Y:S02]  /*5ec0*/  IMAD.U32 R43, R43, 0x10000, RZ ;  /* 0x000100002b2b7824 */ /* 0x000fe400078e00ff */
[----:B------:R-:W-:Y:S01]  /*5ed0*/  FFMA.FTZ R48, R48, R65, R61 ;  /* 0x0000004130307223 */ /* 0x000fe2000001003d */
[-C--:B------:R-:W-:Y:S01]  /*5ee0*/  FMUL.FTZ R59, R59, R58.reuse ;  /* 0x0000003a3b3b7220 */ /* 0x080fe20000410000 */
[----:B------:R-:W-:Y:S01]  /*5ef0*/  FFMA.FTZ R42, R41, R58, -R42 ;  /* 0x0000003a292a7223 */ /* 0x000fe2000001082a */
[C---:B------:R-:W-:Y:S01]  /*5f00*/  FFMA.FTZ R60, R43.reuse, R154, -R60 ;  /* 0x0000009a2b3c7223 */ /* 0x040fe2000001083c */
[----:B------:R-:W-:Y:S01]  /*5f10*/  FFMA.FTZ R43, R43, R155, R64 ;  /* 0x0000009b2b2b7223 */ /* 0x000fe20000010040 */
[----:B------:R-:W-:Y:S01]  /*5f20*/  FFMA.FTZ R59, R41, R62, R59 ;  /* 0x0000003e293b7223 */ /* 0x000fe2000001003b */
[----:B------:R-:W-:-:S02]  /*5f30*/  F2FP.BF16.F32.PACK_AB R48, R48, R71 ;  /* 0x000000473030723e */ /* 0x000fc400000010ff */
[----:B------:R-:W-:Y:S02]  /*5f40*/  F2FP.BF16.F32.PACK_AB R41, R69, R40 ;  /* 0x000000284529723e */ /* 0x000fe400000010ff */
[----:B------:R-:W-:Y:S01]  /*5f50*/  F2FP.BF16.F32.PACK_AB R40, R59, R42 ;  /* 0x0000002a3b28723e */ /* 0x000fe200000010ff */
[----:B------:R-:W-:Y:S01]  /*5f60*/  IMAD.MOV.U32 R42, RZ, RZ, R48 ;  /* 0x000000ffff2a7224 */ /* 0x000fe200078e0030 */
[----:B------:R-:W-:-:S07]  /*5f70*/  F2FP.BF16.F32.PACK_AB R43, R43, R60 ;  /* 0x0000003c2b2b723e */ /* 0x000fce00000010ff */
.L_x_483:
[----:B------:R-:W-:Y:S05]  /*5f80*/  BSYNC B2 ;  /* 0x0000000000027941 */ /* 0x000fea0003800000 */
.L_x_482:
[----:B--2---:R1:W-:Y:S02]  /*5f90*/  STG.E.128 desc[UR58][R44.64+0xc0], R40 ;  /* 0x0000c0282c007986 */ /* 0x0043e4000c101d3a */
.L_x_481:
[----:B------:R-:W-:Y:S05]  /*5fa0*/  BSYNC B1 ;  /* 0x0000000000017941 */ /* 0x000fea0003800000 */
.L_x_480:
        /* <DEDUP_REMOVED lines=14> */
[----:B------:R-:W-:Y:S02]  /*6090*/  PRMT R91, R91, 0x5432, R56 ;  /* 0x000054325b5b7816 */ /* 0x000fe40000000038 */
[----:B------:R-:W-:Y:S02]  /*60a0*/  PRMT R90, R90, 0x5432, R59 ;  /* 0x000054325a5a7816 */ /* 0x000fe4000000003b */
[----:B------:R-:W-:Y:S01]  /*60b0*/  LOP3.LUT R54, R42, 0xffff0000, RZ, 0xc0, !PT ;  /* 0xffff00002a367812 */ /* 0x000fe200078ec0ff */
[----:B------:R-:W-:Y:S01]  /*60c0*/  IMAD.U32 R60, R91, 0x10000, RZ ;  /* 0x000100005b3c7824 */ /* 0x000fe200078e00ff */
[----:B------:R-:W-:Y:S01]  /*60d0*/  LOP3.LUT R48, R41, 0xffff0000, RZ, 0xc0, !PT ;  /* 0xffff000029307812 */ /* 0x000fe200078ec0ff */
[----:B------:R-:W-:Y:S01]  /*60e0*/  IMAD.U32 R57, R90, 0x10000, RZ ;  /* 0x000100005a397824 */ /* 0x000fe200078e00ff */
[----:B------:R-:W-:Y:S01]  /*60f0*/  LOP3.LUT R59, R58, 0xffff0000, RZ, 0xc0, !PT ;  /* 0xffff00003a3b7812 */ /* 0x000fe200078ec0ff */
[C---:B------:R-:W-:Y:S01]  /*6100*/  FMUL.FTZ R64, R54.reuse, R60 ;  /* 0x0000003c36407220 */ /* 0x040fe20000410000 */
[----:B------:R-:W-:Y:S01]  /*6110*/  LOP3.LUT R56, R55, 0xffff0000, RZ, 0xc0, !PT ;  /* 0xffff000037387812 */ /* 0x000fe200078ec0ff */
[----:B------:R-:W-:Y:S01]  /*6120*/  FMUL.FTZ R54, R54, R57 ;  /* 0x0000003936367220 */ /* 0x000fe20000410000 */
[C---:B------:R-:W-:Y:S01]  /*6130*/  LOP3.LUT R47, R43.reuse, 0xffff0000, RZ, 0xc0, !PT ;  /* 0xffff00002b2f7812 */ /* 0x040fe200078ec0ff */
[----:B------:R-:W-:Y:S01]  /*6140*/  IMAD.U32 R42, R43, 0x10000, RZ ;  /* 0x000100002b2a7824 */ /* 0x000fe200078e00ff */
[----:B------:R-:W-:Y:S01]  /*6150*/  LOP3.LUT R91, R91, 0xffff0000, RZ, 0xc0, !PT ;  /* 0xffff00005b5b7812 */ /* 0x000fe200078ec0ff */
[----:B------:R-:W-:Y:S01]  /*6160*/  IMAD.U32 R43, R41, 0x10000, RZ ;  /* 0x00010000292b7824 */ /* 0x000fe200078e00ff */
[----:B------:R-:W-:Y:S01]  /*6170*/  LOP3.LUT R90, R90, 0xffff0000, RZ, 0xc0, !PT ;  /* 0xffff00005a5a7812 */ /* 0x000fe200078ec0ff */
[----:B------:R-:W-:-:S02]  /*6180*/  IMAD.U32 R41, R40, 0x10000, RZ ;  /* 0x0001000028297824 */ /* 0x000fc400078e00ff */
[C---:B------:R-:W-:Y:S01]  /*6190*/  FMUL.FTZ R62, R48.reuse, R59 ;  /* 0x0000003b303e7220 */ /* 0x040fe20000410000 */
[C---:B------:R-:W-:Y:S01]  /*61a0*/  FFMA.FTZ R64, R49.reuse, R57, -R64 ;  /* 0x0000003931407223 */ /* 0x040fe20000010840 */
[----:B------:R-:W-:Y:S01]  /*61b0*/  FMUL.FTZ R48, R48, R56 ;  /* 0x0000003830307220 */ /* 0x000fe20000410000 */
[----:B------:R-:W-:Y:S01]  /*61c0*/  LOP3.LUT R40, R40, 0xffff0000, RZ, 0xc0, !PT ;  /* 0xffff000028287812 */ /* 0x000fe200078ec0ff */
[----:B------:R-:W-:Y:S01]  /*61d0*/  FFMA.FTZ R49, R49, R60, R54 ;  /* 0x0000003c31317223 */ /* 0x000fe20000010036 */
[----:B------:R-:W-:Y:S02]  /*61e0*/  IMAD.U32 R58, R58, 0x10000, RZ ;  /* 0x000100003a3a7824 */ /* 0x000fe400078e00ff */
[----:B------:R-:W-:Y:S01]  /*61f0*/  FMUL.FTZ R57, R47, R91 ;  /* 0x0000005b2f397220 */ /* 0x000fe20000410000 */
[----:B------:R-:W-:Y:S02]  /*6200*/  IMAD.U32 R55, R55, 0x10000, RZ ;  /* 0x0001000037377824 */ /* 0x000fe400078e00ff */
[----:B------:R-:W-:Y:S01]  /*6210*/  FMUL.FTZ R54, R47, R90 ;  /* 0x0000005a2f367220 */ /* 0x000fe20000410000 */
[C---:B------:R-:W-:Y:S01]  /*6220*/  FFMA.FTZ R62, R43.reuse, R56, -R62 ;  /* 0x000000382b3e7223 */ /* 0x040fe2000001083e */
[----:B------:R-:W-:Y:S01]  /*6230*/  FFMA.FTZ R59, R43, R59, R48 ;  /* 0x0000003b2b3b7223 */ /* 0x000fe20000010030 */
[C---:B------:R-:W-:Y:S01]  /*6240*/  FMUL.FTZ R48, R40.reuse, R58 ;  /* 0x0000003a28307220 */ /* 0x040fe20000410000 */
[----:B------:R-:W-:Y:S01]  /*6250*/  FMUL.FTZ R43, R40, R55 ;  /* 0x00000037282b7220 */ /* 0x000fe20000410000 */
[C---:B------:R-:W-:Y:S01]  /*6260*/  FFMA.FTZ R57, R42.reuse, R90, -R57 ;  /* 0x0000005a2a397223 */ /* 0x040fe20000010839 */
[----:B------:R-:W-:Y:S01]  /*6270*/  FFMA.FTZ R54, R42, R91, R54 ;  /* 0x0000005b2a367223 */ /* 0x000fe20000010036 */
[C---:B------:R-:W-:Y:S01]  /*6280*/  FFMA.FTZ R48, R41.reuse, R55, -R48 ;  /* 0x0000003729307223 */ /* 0x040fe20000010830 */
[----:B------:R-:W-:Y:S01]  /*6290*/  FFMA.FTZ R43, R41, R58, R43 ;  /* 0x0000003a292b7223 */ /* 0x000fe2000001002b */
[----:B------:R-:W-:-:S02]  /*62a0*/  F2FP.BF16.F32.PACK_AB R41, R59, R62 ;  /* 0x0000003e3b29723e */ /* 0x000fc400000010ff */
[----:B------:R-:W-:Y:S02]  /*62b0*/  F2FP.BF16.F32.PACK_AB R54, R54, R57 ;  /* 0x000000393636723e */ /* 0x000fe400000010ff */
[----:B------:R-:W-:Y:S02]  /*62c0*/  F2FP.BF16.F32.PACK_AB R40, R43, R48 ;  /* 0x000000302b28723e */ /* 0x000fe400000010ff */
[----:B------:R-:W-:Y:S01]  /*62d0*/  F2FP.BF16.F32.PACK_AB R42, R49, R64 ;  /* 0x00000040312a723e */ /* 0x000fe200000010ff */
[----:B------:R-:W-:-:S07]  /*62e0*/  IMAD.MOV.U32 R43, RZ, RZ, R54 ;  /* 0x000000ffff2b7224 */ /* 0x000fce00078e0036 */
.L_x_487:
[----:B------:R-:W-:Y:S05]  /*62f0*/  BSYNC B2 ;  /* 0x0000000000027941 */ /* 0x000fea0003800000 */
.L_x_486:
[----:B--2---:R1:W-:Y:S02]  /*6300*/  STG.E.128 desc[UR58][R44.64+0x100], R40 ;  /* 0x000100282c007986 */ /* 0x0043e4000c101d3a */
.L_x_485:
[----:B------:R-:W-:Y:S05]  /*6310*/  BSYNC B1 ;  /* 0x0000000000017941 */ /* 0x000fea0003800000 */
.L_x_484:
[----:B------:R-:W-:-:S13]  /*6320*/  ISETP.NE.AND P3, PT, R98, RZ, PT ;  /* 0x000000ff6200720c */ /* 0x000fda0003f65270 */
        /* <DEDUP_REMOVED lines=13> */
[----:B------:R-:W-:Y:S02]  /*6400*/  PRMT R89, R89, 0x5432, R52 ;  /* 0x0000543259597816 */ /* 0x000fe40000000034 */
[----:B------:R-:W-:Y:S02]  /*6410*/  LOP3.LUT R49, R43, 0xffff0000, RZ, 0xc0, !PT ;  /* 0xffff00002b317812 */ /* 0x000fe400078ec0ff */
[----:B------:R-:W-:Y:S01]  /*6420*/  PRMT R88, R88, 0x5432, R51 ;  /* 0x0000543258587816 */ /* 0x000fe20000000033 */
[----:B------:R-:W-:Y:S01]  /*6430*/  IMAD.U32 R55, R89, 0x10000, RZ ;  /* 0x0001000059377824 */ /* 0x000fe200078e00ff */
[----:B------:R-:W-:Y:S02]  /*6440*/  LOP3.LUT R43, R41, 0xffff0000, RZ, 0xc0, !PT ;  /* 0xffff0000292b7812 */ /* 0x000fe400078ec0ff */
[C---:B------:R-:W-:Y:S01]  /*6450*/  LOP3.LUT R54, R53.reuse, 0xffff0000, RZ, 0xc0, !PT ;  /* 0xffff000035367812 */ /* 0x040fe200078ec0ff */
[----:B------:R-:W-:Y:S01]  /*6460*/  IMAD.U32 R52, R88, 0x10000, RZ ;  /* 0x0001000058347824 */ /* 0x000fe200078e00ff */
[----:B------:R-:W-:Y:S01]  /*6470*/  LOP3.LUT R51, R50, 0xffff0000, RZ, 0xc0, !PT ;  /* 0xffff000032337812 */ /* 0x000fe200078ec0ff */
[----:B------:R-:W-:Y:S01]  /*6480*/  IMAD.U32 R53, R53, 0x10000, RZ ;  /* 0x0001000035357824 */ /* 0x000fe200078e00ff */
[----:B------:R-:W-:Y:S01]  /*6490*/  LOP3.LUT R47, R42, 0xffff0000, RZ, 0xc0, !PT ;  /* 0xffff00002a2f7812 */ /* 0x000fe200078ec0ff */
[----:B------:R-:W-:Y:S01]  /*64a0*/  IMAD.U32 R42, R41, 0x10000, RZ ;  /* 0x00010000292a7824 */ /* 0x000fe200078e00ff */
[C---:B------:R-:W-:Y:S01]  /*64b0*/  SHF.L.U32 R41, R40.reuse, 0x10, RZ ;  /* 0x0000001028297819 */ /* 0x040fe200000006ff */
[C---:B------:R-:W-:Y:S01]  /*64c0*/  FMUL.FTZ R57, R43.reuse, R54 ;  /* 0x000000362b397220 */ /* 0x040fe20000410000 */
[----:B------:R-:W-:Y:S01]  /*64d0*/  FMUL.FTZ R43, R43, R51 ;  /* 0x000000332b2b7220 */ /* 0x000fe20000410000 */
[----:B------:R-:W-:Y:S01]  /*64e0*/  LOP3.LUT R40, R40, 0xffff0000, RZ, 0xc0, !PT ;  /* 0xffff000028287812 */ /* 0x000fe200078ec0ff */
[C---:B------:R-:W-:Y:S01]  /*64f0*/  FMUL.FTZ R59, R47.reuse, R55 ;  /* 0x000000372f3b7220 */ /* 0x040fe20000410000 */
[----:B------:R-:W-:Y:S01]  /*6500*/  FMUL.FTZ R47, R47, R52 ;  /* 0x000000342f2f7220 */ /* 0x000fe20000410000 */
[----:B------:R-:W-:Y:S01]  /*6510*/  LOP3.LUT R89, R89, 0xffff0000, RZ, 0xc0, !PT ;  /* 0xffff000059597812 */ /* 0x000fe200078ec0ff */
[----:B------:R-:W-:Y:S01]  /*6520*/  IMAD.U32 R50, R50, 0x10000, RZ ;  /* 0x0001000032327824 */ /* 0x000fe200078e00ff */
[----:B------:R-:W-:Y:S01]  /*6530*/  LOP3.LUT R88, R88, 0xffff0000, RZ, 0xc0, !PT ;  /* 0xffff000058587812 */ /* 0x000fe200078ec0ff */
[C---:B------:R-:W-:Y:S01]  /*6540*/  FFMA.FTZ R57, R42.reuse, R51, -R57 ;  /* 0x000000332a397223 */ /* 0x040fe20000010839 */
[----:B------:R-:W-:Y:S01]  /*6550*/  FFMA.FTZ R54, R42, R54, R43 ;  /* 0x000000362a367223 */ /* 0x000fe2000001002b */
[----:B------:R-:W-:Y:S01]  /*6560*/  FFMA.FTZ R59, R46, R52, -R59 ;  /* 0x000000342e3b7223 */ /* 0x000fe2000001083b */
[----:B------:R-:W-:Y:S01]  /*6570*/  FMUL.FTZ R42, R40, R53 ;  /* 0x00000035282a7220 */ /* 0x000fe20000410000 */
[----:B------:R-:W-:Y:S01]  /*6580*/  FFMA.FTZ R46, R46, R55, R47 ;  /* 0x000000372e2e7223 */ /* 0x000fe2000001002f */
[----:B------:R-:W-:Y:S01]  /*6590*/  FMUL.FTZ R40, R40, R50 ;  /* 0x0000003228287220 */ /* 0x000fe20000410000 */
        /* <DEDUP_REMOVED lines=8> */
[----:B------:R-:W-:Y:S01]  /*6620*/  F2FP.BF16.F32.PACK_AB R40, R41, R42 ;  /* 0x0000002a2928723e */ /* 0x000fe200000010ff */
[----:B------:R-:W-:Y:S01]  /*6630*/  IMAD.MOV.U32 R41, RZ, RZ, R54 ;  /* 0x000000ffff297224 */ /* 0x000fe200078e0036 */
[----:B------:R-:W-:Y:S01]  /*6640*/  F2FP.BF16.F32.PACK_AB R43, R52, R43 ;  /* 0x0000002b342b723e */ /* 0x000fe200000010ff */
[----:B------:R-:W-:-:S07]  /*6650*/  IMAD.MOV.U32 R42, RZ, RZ, R46 ;  /* 0x000000ffff2a7224 */ /* 0x000fce00078e002e */
.L_x_489:
[----:B------:R-:W-:Y:S05]  /*6660*/  BSYNC B1 ;  /* 0x0000000000017941 */ /* 0x000fea0003800000 */
.L_x_488:
[----:B--2---:R1:W-:Y:S01]  /*6670*/  STG.E.128 desc[UR58][R44.64+0x140], R40 ;  /* 0x000140282c007986 */ /* 0x0043e2000c101d3a */
[----:B------:R-:W-:Y:S05]  /*6680*/  BRA `(.L_x_467) ;  /* 0x0000004000507947 */ /* 0x000fea0003800000 */
.L_x_435:
        /* <DEDUP_REMOVED lines=19> */
[----:B------:R-:W-:Y:S02]  /*67c0*/  CS2R R48, SRZ ;  /* 0x0000000000307805 */ /* 0x000fe4000001ff00 */
[----:B------:R-:W-:Y:S01]  /*67d0*/  CS2R R62, SRZ ;  /* 0x00000000003e7805 */ /* 0x000fe2000001ff00 */
[----:B------:R-:W-:Y:S01]  /*67e0*/  IMAD.X R41, R101, 0x1, R21, P2 ;  /* 0x0000000165297824 */ /* 0x000fe200010e0615 */
[----:B------:R-:W-:Y:S02]  /*67f0*/  LEA R64, P2, R40, UR4, 0x1 ;  /* 0x0000000428407c11 */ /* 0x000fe4000f8408ff */
[----:B------:R-:W-:-:S02]  /*6800*/  CS2R R60, SRZ ;  /* 0x00000000003c7805 */ /* 0x000fc4000001ff00 */
        /* <DEDUP_REMOVED lines=8> */
[----:B------:R-:W-:Y:S02]  /*6890*/  CS2R R44, SRZ ;  /* 0x00000000002c7805 */ /* 0x000fe4000001ff00 */
[----:B------:R-:W-:Y:S02]  /*68a0*/  CS2R R58, SRZ ;  /* 0x00000000003a7805 */ /* 0x000fe4000001ff00 */
[----:B------:R-:W-:-:S05]  /*68b0*/  CS2R R56, SRZ ;  /* 0x0000000000387805 */ /* 0x000fca000001ff00 */
[----:B------:R0:W5:Y:S04]  /*68c0*/  @!P2 LDG.E.128 R48, desc[UR58][R64.64] ;  /* 0x0000003a4030a981 */ /* 0x000168000c1e1d00 */
[----:B------:R0:W5:Y:S01]  /*68d0*/  @!P2 LDG.E.128 R60, desc[UR58][R68.64] ;  /* 0x0000003a443ca981 */ /* 0x000162000c1e1d00 */
[----:B------:R-:W-:Y:S02]  /*68e0*/  ISETP.GE.AND P2, PT, R0, R117, PT ;  /* 0x000000750000720c */ /* 0x000fe40003f46270 */
[----:B------:R-:W-:Y:S02]  /*68f0*/  CS2R R42, SRZ ;  /* 0x00000000002a7805 */ /* 0x000fe4000001ff00 */
[----:B------:R-:W-:Y:S02]  /*6900*/  CS2R R40, SRZ ;  /* 0x0000000000287805 */ /* 0x000fe4000001ff00 */
[----:B------:R-:W-:-:S02]  /*6910*/  CS2R R54, SRZ ;  /* 0x0000000000367805 */ /* 0x000fc4000001ff00 */
[----:B------:R-:W-:-:S05]  /*6920*/  CS2R R52, SRZ ;  /* 0x0000000000347805 */ /* 0x000fca000001ff00 */
[----:B------:R0:W5:Y:S04]  /*6930*/  @!P2 LDG.E.128 R44, desc[UR58][R64.64+0x40] ;  /* 0x0000403a402ca981 */ /* 0x000168000c1e1d00 */
[----:B------:R0:W5:Y:S01]  /*6940*/  @!P2 LDG.E.128 R56, desc[UR58][R68.64+0x40] ;  /* 0x0000403a4438a981 */ /* 0x000162000c1e1d00 */
[----:B------:R-:W-:-:S13]  /*6950*/  ISETP.GE.AND P2, PT, R3, R117, PT ;  /* 0x000000750300720c */ /* 0x000fda0003f46270 */
[----:B------:R0:W5:Y:S04]  /*6960*/  @!P2 LDG.E.128 R40, desc[UR58][R64.64+0x80] ;  /* 0x0000803a4028a981 */ /* 0x000168000c1e1d00 */
[----:B------:R0:W5:Y:S02]  /*6970*/  @!P2 LDG.E.128 R52, desc[UR58][R68.64+0x80] ;  /* 0x0000803a4434a981 */ /* 0x000164000c1e1d00 */
.L_x_491:
[----:B------:R-:W-:Y:S05]  /*6980*/  BSYNC B1 ;  /* 0x0000000000017941 */ /* 0x000fea0003800000 */
.L_x_490:
[----:B------:R-:W-:Y:S01]  /*6990*/  ISETP.GE.AND P3, PT, R207, R100, PT ;  /* 0x00000064cf00720c */ /* 0x000fe20003f66270 */
[----:B------:R-:W-:Y:S01]  /*69a0*/  BSSY B1, `(.L_x_492) ;  /* 0x000002c000017945 */ /* 0x000fe20003800000 */
[----:B0-----:R-:W-:Y:S02]  /*69b0*/  CS2R R64, SRZ ;  /* 0x0000000000407805 */ /* 0x001fe4000001ff00 */
        /* <DEDUP_REMOVED lines=16> */
[----:B------:R-:W-:Y:S02]  /*6ac0*/  CS2R R86, SRZ ;  /* 0x0000000000567805 */ /* 0x000fe4000001ff00 */
[----:B------:R-:W-:-:S02]  /*6ad0*/  IADD3 R64, P2, P5, R104, R88, R14 ;  /* 0x0000005868407210 */ /* 0x000fc40007d5e00e */
[----:B------:R-:W-:Y:S02]  /*6ae0*/  CS2R R84, SRZ ;  /* 0x0000000000547805 */ /* 0x000fe4000001ff00 */
[----:B------:R-:W-:Y:S02]  /*6af0*/  IADD3.X R65, R27, R102, R12, P2, P5 ;  /* 0x000000661b417210 */ /* 0x000fe400017ea40c */
[----:B------:R-:W-:-:S04]  /*6b00*/  LEA R88, P2, R90, UR4, 0x1 ;  /* 0x000000045a587c11 */ /* 0x000fc8000f8408ff */
[----:B------:R-:W-:Y:S01]  /*6b10*/  LEA.HI.X R89, R90, UR5, R101, 0x1, P2 ;  /* 0x000000055a597c11 */ /* 0x000fe200090f0c65 */
[----:B------:R-:W-:Y:S02]  /*6b20*/  ULDC.64 UR4, c[0x0][0x400] ;  /* 0x0001000000047ab9 */ /* 0x000fe40000000a00 */
        /* <DEDUP_REMOVED lines=19> */
.L_x_493:
[----:B------:R-:W-:Y:S05]  /*6c60*/  BSYNC B1 ;  /* 0x0000000000017941 */ /* 0x000fea0003800000 */
.L_x_492:
[----:B0----5:R-:W-:Y:S01]  /*6c70*/  IMAD.MOV.U32 R89, RZ, RZ, R42 ;  /* 0x000000ffff597224 */ /* 0x021fe200078e002a */
[----:B------:R-:W-:Y:S01]  /*6c80*/  UISETP.NE.AND UP0, UPT, UR57, 0x3, UPT ;  /* 0x000000033900788c */ /* 0x000fe2000bf05270 */
[----:B------:R-:W-:Y:S02]  /*6c90*/  IMAD.MOV.U32 R88, RZ, RZ, R43 ;  /* 0x000000ffff587224 */ /* 0x000fe400078e002b */
[----:B------:R-:W-:Y:S02]  /*6ca0*/  IMAD.MOV.U32 R91, RZ, RZ, R40 ;  /* 0x000000ffff5b7224 */ /* 0x000fe400078e0028 */
[----:B------:R-:W-:Y:S01]  /*6cb0*/  IMAD.MOV.U32 R90, RZ, RZ, R41 ;  /* 0x000000ffff5a7224 */ /* 0x000fe200078e0029 */
[----:B------:R-:W-:Y:S01]  /*6cc0*/  PRMT R172, R89, 0x5410, R88 ;  /* 0x0000541059ac7816 */ /* 0x000fe20000000058 */
[----:B------:R-:W-:Y:S01]  /*6cd0*/  IMAD.MOV.U32 R89, RZ, RZ, R46 ;  /* 0x000000ffff597224 */ /* 0x000fe200078e002e */
[----:B------:R-:W-:Y:S01]  /*6ce0*/  PLOP3.LUT P2, PT, PT, PT, UP0, 0x80, 0x0 ;  /* 0x000000000000781c */ /* 0x000fe20003f4f008 */
[----:B------:R-:W-:Y:S01]  /*6cf0*/  IMAD.MOV.U32 R88, RZ, RZ, R47 ;  /* 0x000000ffff587224 */ /* 0x000fe200078e002f */
[----:B------:R-:W-:Y:S01]  /*6d00*/  PRMT R173, R91, 0x5410, R90 ;  /* 0x000054105bad7816 */ /* 0x000fe2000000005a */
[----:B------:R-:W-:-:S02]  /*6d10*/  IMAD.MOV.U32 R90, RZ, RZ, R50 ;  /* 0x000000ffff5a7224 */ /* 0x000fc400078e0032 */
[----:B------:R-:W-:Y:S01]  /*6d20*/  IMAD.MOV.U32 R91, RZ, RZ, R51 ;  /* 0x000000ffff5b7224 */ /* 0x000fe200078e0033 */
[----:B------:R-:W-:Y:S01]  /*6d30*/  PRMT R176, R88, 0x5410, R89 ;  /* 0x0000541058b07816 */ /* 0x000fe20000000059 */
[----:B------:R-:W-:Y:S02]  /*6d40*/  IMAD.MOV.U32 R88, RZ, RZ, R44 ;  /* 0x000000ffff587224 */ /* 0x000fe400078e002c */
[----:B------:R-:W-:Y:S01]  /*6d50*/  IMAD.MOV.U32 R89, RZ, RZ, R45 ;  /* 0x000000ffff597224 */ /* 0x000fe200078e002d */
[----:B------:R-:W-:-:S04]  /*6d60*/  PRMT R163, R91, 0x5410, R90 ;  /* 0x000054105ba37816 */ /* 0x000fc8000000005a */
        /* <DEDUP_REMOVED lines=65> */
.L_x_494:
[----:B------:R-:W-:Y:S01]  /*7180*/  IMAD R101, R16, 0x8, R2 ;  /* 0x0000000810657824 */ /* 0x000fe200078e0202 */
[----:B------:R-:W-:Y:S01]  /*7190*/  SHF.L.U32 R102, R184, 0x1f, RZ ;  /* 0x0000001fb8667819 */ /* 0x000fe200000006ff */
[----:B------:R-:W0:Y:S01]  /*71a0*/  LDC R146, c[0x0][0x2f4] ;  /* 0x0000bd00ff927b82 */ /* 0x000e220000000800 */
[----:B------:R-:W-:Y:S01]  /*71b0*/  BSSY B1, `(.L_x_495) ;  /* 0x0000004000017945 */ /* 0x000fe20003800000 */
[----:B------:R-:W-:Y:S01]  /*71c0*/  IMAD.MOV.U32 R125, RZ, RZ, R92 ;  /* 0x000000ffff7d7224 */ /* 0x000fe200078e005c */
[----:B------:R-:W1:Y:S02]  /*71d0*/  SYNCS.PHASECHK.TRANS64.TRYWAIT P5, [R101+URZ+0x34890], R102 ;  /* 0x03489066650075a7 */ /* 0x000e6400080a017f */
[----:B-1----:R-:W-:Y:S05]  /*71e0*/  @!P5 BRA `(.L_x_496) ;  /* 0x000001b80044d947 */ /* 0x002fea0003800000 */
.L_x_796:
[----:B------:R-:W-:Y:S05]  /*71f0*/  BSYNC B1 ;  /* 0x0000000000017941 */ /* 0x000fea0003800000 */
.L_x_495:
[----:B------:R-:W2:Y:S01]  /*7200*/  LDC.64 R126, c[0x0][0x300] ;  /* 0x0000c000ff7e7b82 */ /* 0x000ea20000000a00 */
[----:B------:R-:W-:Y:S01]  /*7210*/  BSSY B1, `(.L_x_497) ;  /* 0x0000194000017945 */ /* 0x000fe20003800000 */
[----:B0-----:R-:W-:-:S03]  /*7220*/  IMAD.IADD R148, R146, 0x1, -R122 ;  /* 0x0000000192947824 */ /* 0x001fc600078e0a7a */
[----:B------:R-:W-:Y:S05]  /*7230*/  @P4 BRA `(.L_x_498) ;  /* 0x0000001800444947 */ /* 0x000fea0003800000 */
[----:B------:R-:W-:Y:S01]  /*7240*/  ISETP.NE.AND P4, PT, R34, RZ, PT ;  /* 0x000000ff2200720c */ /* 0x000fe20003f85270 */
[-C--:B--2---:R-:W-:Y:S01]  /*7250*/  IMAD R153, R144, R126.reuse, RZ ;  /* 0x0000007e90997224 */ /* 0x084fe200078e02ff */
[----:B------:R-:W-:Y:S01]  /*7260*/  BSSY B2, `(.L_x_499) ;  /* 0x0000085000027945 */ /* 0x000fe20003800000 */
[----:B------:R-:W-:-:S04]  /*7270*/  IMAD.WIDE.U32 R128, R17, R126, R124 ;  /* 0x0000007e11807225 */ /* 0x000fc800078e007c */
[----:B------:R-:W-:-:S04]  /*7280*/  IMAD R153, R17, R127, R153 ;  /* 0x0000007f11997224 */ /* 0x000fc800078e0299 */
[----:B------:R-:W-:Y:S02]  /*7290*/  IMAD.IADD R153, R153, 0x1, R129 ;  /* 0x0000000199997824 */ /* 0x000fe400078e0281 */
[----:B------:R-:W-:Y:S05]  /*72a0*/  @!P4 BRA `(.L_x_500) ;  /* 0x000000080000c947 */ /* 0x000fea0003800000 */
[----:B------:R-:W-:Y:S01]  /*72b0*/  SEL R88, R122, R148, !P0 ;  /* 0x000000947a587207 */ /* 0x000fe20004000000 */
[----:B------:R-:W-:Y:S01]  /*72c0*/  BSSY B3, `(.L_x_501) ;  /* 0x0000072000037945 */ /* 0x000fe20003800000 */
[----:B------:R-:W-:Y:S02]  /*72d0*/  ISETP.GE.AND P4, PT, R18, R117, PT ;  /* 0x000000751200720c */ /* 0x000fe40003f86270 */
[----:B------:R-:W-:-:S04]  /*72e0*/  SHF.R.S32.HI R89, RZ, 0x1f, R88 ;  /* 0x0000001fff597819 */ /* 0x000fc80000011458 */
[----:B------:R-:W-:-:S04]  /*72f0*/  LEA.HI R89, R89, R88, RZ, 0x4 ;  /* 0x0000005859597211 */ /* 0x000fc800078f20ff */
[----:B------:R-:W-:-:S04]  /*7300*/  LEA.HI.SX32 R161, R89, R28, 0x1c ;  /* 0x0000001c59a17211 */ /* 0x000fc800078fe2ff */
[----:B------:R-:W-:-:S04]  /*7310*/  SHF.R.S32.HI R88, RZ, 0x1f, R161 ;  /* 0x0000001fff587819 */ /* 0x000fc800000114a1 */
[----:B------:R-:W-:Y:S01]  /*7320*/  LEA.HI R88, R88, R161, RZ, 0x3 ;  /* 0x000000a158587211 */ /* 0x000fe200078f18ff */
[----:B------:R-:W-:-:S04]  /*7330*/  IMAD.SHL.U32 R161, R161, 0x8, RZ ;  /* 0x00000008a1a17824 */ /* 0x000fc800078e00ff */
[----:B------:R-:W-:Y:S01]  /*7340*/  IMAD.SHL.U32 R88, R88, 0x400, RZ ;  /* 0x0000040058587824 */ /* 0x000fe200078e00ff */
[----:B------:R-:W-:-:S04]  /*7350*/  LOP3.LUT R89, R191, 0x38, R161, 0xf8, !PT ;  /* 0x00000038bf597812 */ /* 0x000fc800078ef8a1 */
[----:B------:R-:W-:Y:S02]  /*7360*/  LOP3.LUT R88, R88, 0x7fffe000, RZ, 0xc0, !PT ;  /* 0x7fffe00058587812 */ /* 0x000fe400078ec0ff */
[----:B------:R-:W-:-:S03]  /*7370*/  LOP3.LUT R89, R89, R193, RZ, 0x3c, !PT ;  /* 0x000000c159597212 */ /* 0x000fc600078e3cff */
[----:B------:R-:W-:-:S04]  /*7380*/  IMAD R88, R192, 0x200, R88 ;  /* 0x00000200c0587824 */ /* 0x000fc800078e0258 */
[----:B------:R-:W-:-:S04]  /*7390*/  IMAD.IADD R88, R88, 0x1, R89 ;  /* 0x0000000158587824 */ /* 0x000fc800078e0259 */
[C---:B------:R-:W-:Y:S02]  /*73a0*/  IMAD R92, R16.reuse, 0x6000, R88 ;  /* 0x00006000105c7824 */ /* 0x040fe400078e0258 */
[----:B------:R-:W-:Y:S02]  /*73b0*/  IMAD R88, R16, 0x6000, R142 ;  /* 0x0000600010587824 */ /* 0x000fe400078e028e */
[--C-:B------:R-:W-:Y:S02]  /*73c0*/  IMAD R92, R92, 0x2, R2.reuse ;  /* 0x000000025c5c7824 */ /* 0x100fe400078e0202 */
[----:B------:R-:W-:-:S04]  /*73d0*/  IMAD R88, R88, 0x2, R2 ;  /* 0x0000000258587824 */ /* 0x000fc800078e0202 */
[----:B------:R-:W0:Y:S04]  /*73e0*/  LDS.128 R92, [R92+0x1c400] ;  /* 0x01c400005c5c7984 */ /* 0x000e280000000c00 */
[----:B------:R-:W2:Y:S01]  /*73f0*/  LDS.128 R88, [R88+0x1c400] ;  /* 0x01c4000058587984 */ /* 0x000ea20000000c00 */
[----:B------:R-:W-:Y:S05]  /*7400*/  @P4 BRA `(.L_x_502) ;  /* 0x0000000400744947 */ /* 0x000fea0003800000 */
[--C-:B------:R-:W-:Y:S01]  /*7410*/  SHF.R.U64 R48, R48, 0x10, R49.reuse ;  /* 0x0000001030307819 */ /* 0x100fe20000001231 */
[----:B0-----:R-:W-:Y:S01]  /*7420*/  IMAD.U32 R166, R93, 0x10000, RZ ;  /* 0x000100005da67824 */ /* 0x001fe200078e00ff */
[----:B------:R-:W-:Y:S02]  /*7430*/  SHF.R.U32.HI R49, RZ, 0x10, R49 ;  /* 0x00000010ff317819 */ /* 0x000fe40000011631 */
[C---:B------:R-:W-:Y:S02]  /*7440*/  PRMT R48, R162.reuse, 0x5432, R48 ;  /* 0x00005432a2307816 */ /* 0x040fe40000000030 */
[----:B------:R-:W-:Y:S02]  /*7450*/  PRMT R49, R162, 0x5410, R49 ;  /* 0x00005410a2317816 */ /* 0x000fe40000000031 */
[----:B------:R-:W-:Y:S02]  /*7460*/  SHF.R.U64 R50, R50, 0x10, R51 ;  /* 0x0000001032327819 */ /* 0x000fe40000001233 */
[----:B------:R-:W-:-:S02]  /*7470*/  SHF.R.U32.HI R162, RZ, 0x10, R61 ;  /* 0x00000010ffa27819 */ /* 0x000fc4000001163d */
[----:B------:R-:W-:Y:S02]  /*7480*/  SHF.R.U64 R60, R60, 0x10, R61 ;  /* 0x000000103c3c7819 */ /* 0x000fe4000000123d */
[--C-:B------:R-:W-:Y:S02]  /*7490*/  SHF.R.U64 R61, R62, 0x10, R63.reuse ;  /* 0x000000103e3d7819 */ /* 0x100fe4000000123f */
[----:B------:R-:W-:Y:S02]  /*74a0*/  PRMT R62, R163, 0x5432, R50 ;  /* 0x00005432a33e7816 */ /* 0x000fe40000000032 */
[----:B------:R-:W-:Y:S02]  /*74b0*/  SHF.R.U32.HI R63, RZ, 0x10, R63 ;  /* 0x00000010ff3f7819 */ /* 0x000fe4000001163f */
[----:B------:R-:W-:Y:S01]  /*74c0*/  PRMT R50, R165, 0x5432, R162 ;  /* 0x00005432a5327816 */ /* 0x000fe200000000a2 */
[----:B------:R-:W-:Y:S01]  /*74d0*/  IMAD.U32 R162, R49, 0x10000, RZ ;  /* 0x0001000031a27824 */ /* 0x000fe200078e00ff */
[----:B------:R-:W-:-:S02]  /*74e0*/  SHF.R.U32.HI R51, RZ, 0x10, R51 ;  /* 0x00000010ff337819 */ /* 0x000fc40000011633 */
[----:B------:R-:W-:Y:S01]  /*74f0*/  PRMT R63, R165, 0x5410, R63 ;  /* 0x00005410a53f7816 */ /* 0x000fe2000000003f */
[----:B------:R-:W-:Y:S01]  /*7500*/  IMAD.U32 R165, R50, 0x10000, RZ ;  /* 0x0001000032a57824 */ /* 0x000fe200078e00ff */
[----:B------:R-:W-:Y:S02]  /*7510*/  PRMT R51, R163, 0x5410, R51 ;  /* 0x00005410a3337816 */ /* 0x000fe40000000033 */
[----:B------:R-:W-:Y:S01]  /*7520*/  PRMT R60, R164, 0x5432, R60 ;  /* 0x00005432a43c7816 */ /* 0x000fe2000000003c */
[-C--:B------:R-:W-:Y:S01]  /*7530*/  FMUL.FTZ R163, R166, R165.reuse ;  /* 0x000000a5a6a37220 */ /* 0x080fe20000410000 */
[----:B------:R-:W-:Y:S01]  /*7540*/  PRMT R61, R164, 0x5410, R61 ;  /* 0x00005410a43d7816 */ /* 0x000fe2000000003d */
[----:B--2---:R-:W-:Y:S01]  /*7550*/  IMAD.U32 R164, R89, 0x10000, RZ ;  /* 0x0001000059a47824 */ /* 0x004fe200078e00ff */
[----:B------:R-:W-:Y:S02]  /*7560*/  LOP3.LUT R50, R50, 0xffff0000, RZ, 0xc0, !PT ;  /* 0xffff000032327812 */ /* 0x000fe400078ec0ff */
[----:B------:R-:W-:Y:S01]  /*7570*/  LOP3.LUT R93, R93, 0xffff0000, RZ, 0xc0, !PT ;  /* 0xffff00005d5d7812 */ /* 0x000fe200078ec0ff */
[-C--:B------:R-:W-:Y:S01]  /*7580*/  FFMA.FTZ R163, R164, R162.reuse, -R163 ;  /* 0x000000a2a4a37223 */ /* 0x080fe200000108a3 */
[----:B------:R-:W-:Y:S01]  /*7590*/  FMUL.FTZ R162, R166, R162 ;  /* 0x000000a2a6a27220 */ /* 0x000fe20000410000 */
[----:B------:R-:W-:Y:S01]  /*75a0*/  LOP3.LUT R89, R89, 0xffff0000, RZ, 0xc0, !PT ;  /* 0xffff000059597812 */ /* 0x000fe200078ec0ff */
[C---:B------:R-:W-:Y:S01]  /*75b0*/  IMAD.U32 R166, R95.reuse, 0x10000, RZ ;  /* 0x000100005fa67824 */ /* 0x040fe200078e00ff */
[----:B------:R-:W-:Y:S01]  /*75c0*/  LOP3.LUT R95, R95, 0xffff0000, RZ, 0xc0, !PT ;  /* 0xffff00005f5f7812 */ /* 0x000fe200078ec0ff */
[----:B------:R-:W-:Y:S01]  /*75d0*/  FFMA.FTZ R162, R164, R165, R162 ;  /* 0x000000a5a4a27223 */ /* 0x000fe200000100a2 */
[----:B------:R-:W-:Y:S01]  /*75e0*/  LOP3.LUT R164, R49, 0xffff0000, RZ, 0xc0, !PT ;  /* 0xffff000031a47812 */ /* 0x000fe200078ec0ff */
[----:B------:R-:W-:Y:S01]  /*75f0*/  FMUL.FTZ R49, R93, R50 ;  /* 0x000000325d317220 */ /* 0x000fe20000410000 */
[C---:B------:R-:W-:Y:S01]  /*7600*/  IMAD.U32 R165, R63.reuse, 0x10000, RZ ;  /* 0x000100003fa57824 */ /* 0x040fe200078e00ff */
[----:B------:R-:W-:-:S02]  /*7610*/  LOP3.LUT R63, R63, 0xffff0000, RZ, 0xc0, !PT ;  /* 0xffff00003f3f7812 */ /* 0x000fc400078ec0ff */
[-C--:B------:R-:W-:Y:S01]  /*7620*/  FMUL.FTZ R93, R93, R164.reuse ;  /* 0x000000a45d5d7220 */ /* 0x080fe20000410000 */
[----:B------:R-:W-:Y:S01]  /*7630*/  FFMA.FTZ R49, R89, R164, -R49 ;  /* 0x000000a459317223 */ /* 0x000fe20000010831 */
[----:B------:R-:W-:Y:S02]  /*7640*/  IMAD.U32 R164, R91, 0x10000, RZ ;  /* 0x000100005ba47824 */ /* 0x000fe400078e00ff */
[----:B------:R-:W-:Y:S01]  /*7650*/  FFMA.FTZ R50, R89, R50, R93 ;  /* 0x0000003259327223 */ /* 0x000fe2000001005d */
[----:B------:R-:W-:Y:S02]  /*7660*/  IMAD.U32 R93, R51, 0x10000, RZ ;  /* 0x00010000335d7824 */ /* 0x000fe400078e00ff */
[----:B------:R-:W-:Y:S01]  /*7670*/  FMUL.FTZ R89, R166, R165 ;  /* 0x000000a5a6597220 */ /* 0x000fe20000410000 */
[----:B------:R-:W-:Y:S02]  /*7680*/  F2FP.BF16.F32.PACK_AB R49, R49, R163 ;  /* 0x000000a33131723e */ /* 0x000fe400000010ff */
[----:B------:R-:W-:Y:S01]  /*7690*/  F2FP.BF16.F32.PACK_AB R50, R50, R162 ;  /* 0x000000a23232723e */ /* 0x000fe200000010ff */
[-C--:B------:R-:W-:Y:S01]  /*76a0*/  FFMA.FTZ R89, R164, R93.reuse, -R89 ;  /* 0x0000005da4597223 */ /* 0x080fe20000010859 */
[----:B------:R-:W-:-:S04]  /*76b0*/  FMUL.FTZ R93, R166, R93 ;  /* 0x0000005da65d7220 */ /* 0x000fc80000410000 */
[----:B------:R-:W-:Y:S01]  /*76c0*/  FFMA.FTZ R93, R164, R165, R93 ;  /* 0x000000a5a45d7223 */ /* 0x000fe2000001005d */
[----:B------:R-:W-:Y:S02]  /*76d0*/  LOP3.LUT R164, R51, 0xffff0000, RZ, 0xc0, !PT ;  /* 0xffff000033a47812 */ /* 0x000fe400078ec0ff */
[----:B------:R-:W-:Y:S01]  /*76e0*/  LOP3.LUT R51, R91, 0xffff0000, RZ, 0xc0, !PT ;  /* 0xffff00005b337812 */ /* 0x000fe200078ec0ff */
[CC--:B------:R-:W-:Y:S02]  /*76f0*/  FMUL.FTZ R91, R95.reuse, R63.reuse ;  /* 0x0000003f5f5b7220 */ /* 0x0c0fe40000410000 */
[-C--:B------:R-:W-:Y:S02]  /*7700*/  FMUL.FTZ R95, R95, R164.reuse ;  /* 0x000000a45f5f7220 */ /* 0x080fe40000410000 */
[C---:B------:R-:W-:Y:S02]  /*7710*/  FFMA.FTZ R91, R51.reuse, R164, -R91 ;  /* 0x000000a4335b7223 */ /* 0x040fe4000001085b */
[----:B------:R-:W-:Y:S01]  /*7720*/  FFMA.FTZ R95, R51, R63, R95 ;  /* 0x0000003f335f7223 */ /* 0x000fe2000001005f */
[C---:B------:R-:W-:Y:S01]  /*7730*/  IMAD.U32 R63, R60.reuse, 0x10000, RZ ;  /* 0x000100003c3f7824 */ /* 0x040fe200078e00ff */
[----:B------:R-:W-:Y:S01]  /*7740*/  LOP3.LUT R60, R60, 0xffff0000, RZ, 0xc0, !PT ;  /* 0xffff00003c3c7812 */ /* 0x000fe200078ec0ff */
[----:B------:R-:W-:Y:S01]  /*7750*/  IMAD.U32 R51, R88, 0x10000, RZ ;  /* 0x0001000058337824 */ /* 0x000fe200078e00ff */
[----:B------:R-:W-:Y:S01]  /*7760*/  F2FP.BF16.F32.PACK_AB R91, R91, R89 ;  /* 0x000000595b5b723e */ /* 0x000fe200000010ff */
[----:B------:R-:W-:Y:S01]  /*7770*/  IMAD.U32 R89, R92, 0x10000, RZ ;  /* 0x000100005c597824 */ /* 0x000fe200078e00ff */
[----:B------:R-:W-:Y:S01]  /*7780*/  F2FP.BF16.F32.PACK_AB R95, R95, R93 ;  /* 0x0000005d5f5f723e */ /* 0x000fe200000010ff */
[C---:B------:R-:W-:Y:S01]  /*7790*/  IMAD.U32 R93, R48.reuse, 0x10000, RZ ;  /* 0x00010000305d7824 */ /* 0x040fe200078e00ff */
[----:B------:R-:W-:Y:S01]  /*77a0*/  LOP3.LUT R48, R48, 0xffff0000, RZ, 0xc0, !PT ;  /* 0xffff000030307812 */ /* 0x000fe200078ec0ff */
[----:B------:R-:W-:-:S02]  /*77b0*/  FMUL.FTZ R162, R89, R63 ;  /* 0x0000003f59a27220 */ /* 0x000fc40000410000 */
[-C--:B------:R-:W-:Y:S02]  /*77c0*/  FMUL.FTZ R89, R89, R93.reuse ;  /* 0x0000005d59597220 */ /* 0x080fe40000410000 */
[C---:B------:R-:W-:Y:S01]  /*77d0*/  FFMA.FTZ R162, R51.reuse, R93, -R162 ;  /* 0x0000005d33a27223 */ /* 0x040fe200000108a2 */
[----:B------:R-:W-:Y:S02]  /*77e0*/  IMAD.U32 R93, R94, 0x10000, RZ ;  /* 0x000100005e5d7824 */ /* 0x000fe400078e00ff */
[----:B------:R-:W-:Y:S01]  /*77f0*/  FFMA.FTZ R89, R51, R63, R89 ;  /* 0x0000003f33597223 */ /* 0x000fe20000010059 */
[----:B------:R-:W-:Y:S02]  /*7800*/  LOP3.LUT R51, R92, 0xffff0000, RZ, 0xc0, !PT ;  /* 0xffff00005c337812 */ /* 0x000fe400078ec0ff */
[----:B------:R-:W-:-:S03]  /*7810*/  LOP3.LUT R63, R88, 0xffff0000, RZ, 0xc0, !PT ;  /* 0xffff0000583f7812 */ /* 0x000fc600078ec0ff */
[C---:B------:R-:W-:Y:S01]  /*7820*/  FMUL.FTZ R88, R51.reuse, R60 ;  /* 0x0000003c33587220 */ /* 0x040fe20000410000 */
[----:B------:R-:W-:-:S03]  /*7830*/  FMUL.FTZ R51, R51, R48 ;  /* 0x0000003033337220 */ /* 0x000fc60000410000 */
[C---:B------:R-:W-:Y:S01]  /*7840*/  FFMA.FTZ R48, R63.reuse, R48, -R88 ;  /* 0x000000303f307223 */ /* 0x040fe20000010858 */
[----:B------:R-:W-:Y:S01]  /*7850*/  FFMA.FTZ R51, R63, R60, R51 ;  /* 0x0000003c3f337223 */ /* 0x000fe20000010033 */
[C---:B------:R-:W-:Y:S01]  /*7860*/  IMAD.U32 R63, R61.reuse, 0x10000, RZ ;  /* 0x000100003d3f7824 */ /* 0x040fe200078e00ff */
[----:B------:R-:W-:Y:S01]  /*7870*/  LOP3.LUT R61, R61, 0xffff0000, RZ, 0xc0, !PT ;  /* 0xffff00003d3d7812 */ /* 0x000fe200078ec0ff */
[C---:B------:R-:W-:Y:S01]  /*7880*/  IMAD.U32 R88, R62.reuse, 0x10000, RZ ;  /* 0x000100003e587824 */ /* 0x040fe200078e00ff */
[----:B------:R-:W-:Y:S01]  /*7890*/  LOP3.LUT R62, R62, 0xffff0000, RZ, 0xc0, !PT ;  /* 0xffff00003e3e7812 */ /* 0x000fe200078ec0ff */
[C---:B------:R-:W-:Y:S01]  /*78a0*/  FMUL.FTZ R92, R93.reuse, R63 ;  /* 0x0000003f5d5c7220 */ /* 0x040fe20000410000 */
[----:B------:R-:W-:Y:S02]  /*78b0*/  IMAD.U32 R60, R90, 0x10000, RZ ;  /* 0x000100005a3c7824 */ /* 0x000fe400078e00ff */
[----:B------:R-:W-:Y:S01]  /*78c0*/  FMUL.FTZ R93, R93, R88 ;  /* 0x000000585d5d7220 */ /* 0x000fe20000410000 */
[----:B------:R-:W-:Y:S01]  /*78d0*/  F2FP.BF16.F32.PACK_AB R48, R48, R162 ;  /* 0x000000a23030723e */ /* 0x000fe200000010ff */
[----:B------:R-:W-:-:S02]  /*78e0*/  FFMA.FTZ R92, R60, R88, -R92 ;  /* 0x000000583c5c7223 */ /* 0x000fc4000001085c */
[----:B------:R-:W-:Y:S01]  /*78f0*/  FFMA.FTZ R93, R60, R63, R93 ;  /* 0x0000003f3c5d7223 */ /* 0x000fe2000001005d */
[----:B------:R-:W-:Y:S02]  /*7900*/  LOP3.LUT R60, R94, 0xffff0000, RZ, 0xc0, !PT ;  /* 0xffff00005e3c7812 */ /* 0x000fe400078ec0ff */
[----:B------:R-:W-:Y:S02]  /*7910*/  LOP3.LUT R63, R90, 0xffff0000, RZ, 0xc0, !PT ;  /* 0xffff00005a3f7812 */ /* 0x000fe400078ec0ff */
[----:B------:R-:W-:Y:S01]  /*7920*/  F2FP.BF16.F32.PACK_AB R51, R51, R89 ;  /* 0x000000593333723e */ /* 0x000fe200000010ff */
[CC--:B------:R-:W-:Y:S01]  /*7930*/  FMUL.FTZ R88, R60.reuse, R61.reuse ;  /* 0x0000003d3c587220 */ /* 0x0c0fe20000410000 */
[-C--:B------:R-:W-:Y:S01]  /*7940*/  FMUL.FTZ R60, R60, R62.reuse ;  /* 0x0000003e3c3c7220 */ /* 0x080fe20000410000 */
[----:B------:R-:W-:Y:S02]  /*7950*/  IMAD.MOV.U32 R89, RZ, RZ, R49 ;  /* 0x000000ffff597224 */ /* 0x000fe400078e0031 */
[C---:B------:R-:W-:Y:S01]  /*7960*/  FFMA.FTZ R88, R63.reuse, R62, -R88 ;  /* 0x0000003e3f587223 */ /* 0x040fe20000010858 */
[----:B------:R-:W-:-:S04]  /*7970*/  FFMA.FTZ R60, R63, R61, R60 ;  /* 0x0000003d3f3c7223 */ /* 0x000fc8000001003c */
[----:B------:R-:W-:Y:S01]  /*7980*/  F2FP.BF16.F32.PACK_AB R90, R88, R92 ;  /* 0x0000005c585a723e */ /* 0x000fe200000010ff */
[----:B------:R-:W-:Y:S01]  /*7990*/  IMAD.MOV.U32 R88, RZ, RZ, R48 ;  /* 0x000000ffff587224 */ /* 0x000fe200078e0030 */
[----:B------:R-:W-:Y:S01]  /*79a0*/  F2FP.BF16.F32.PACK_AB R60, R60, R93 ;  /* 0x0000005d3c3c723e */ /* 0x000fe200000010ff */
[----:B------:R-:W-:Y:S02]  /*79b0*/  IMAD.MOV.U32 R92, RZ, RZ, R51 ;  /* 0x000000ffff5c7224 */ /* 0x000fe400078e0033 */
[----:B------:R-:W-:Y:S02]  /*79c0*/  IMAD.MOV.U32 R93, RZ, RZ, R50 ;  /* 0x000000ffff5d7224 */ /* 0x000fe400078e0032 */
[----:B------:R-:W-:-:S07]  /*79d0*/  IMAD.MOV.U32 R94, RZ, RZ, R60 ;  /* 0x000000ffff5e7224 */ /* 0x000fce00078e003c */
.L_x_502:
[----:B------:R-:W-:Y:S05]  /*79e0*/  BSYNC B3 ;  /* 0x0000000000037941 */ /* 0x000fea0003800000 */
.L_x_501:
[----:B------:R-:W-:-:S13]  /*79f0*/  ISETP.GE.AND P4, PT, R161, R146, PT ;  /* 0x00000092a100720c */ /* 0x000fda0003f86270 */
[--C-:B------:R-:W-:Y:S02]  /*7a00*/  @!P4 SHF.R.S32.HI R51, RZ, 0x1f, R161.reuse ;  /* 0x0000001fff33c819 */ /* 0x100fe400000114a1 */
[----:B------:R-:W-:-:S04]  /*7a10*/  @!P4 IADD3 R161, P5, P6, R114, R128, R161 ;  /* 0x0000008072a1c210 */ /* 0x000fc80007ebe0a1 */
[----:B------:R-:W-:Y:S02]  /*7a20*/  @!P4 IADD3.X R51, R6, R153, R51, P5, P6 ;  /* 0x000000990633c210 */ /* 0x000fe40002fec433 */
[----:B------:R-:W-:-:S04]  /*7a30*/  IADD3 R49, P5, P6, R114, R128, R29 ;  /* 0x0000008072317210 */ /* 0x000fc80007ebe01d */
[----:B------:R-:W-:Y:S02]  /*7a40*/  IADD3.X R50, R6, R153, R35, P5, P6 ;  /* 0x0000009906327210 */ /* 0x000fe40002fec423 */
[----:B------:R-:W-:-:S04]  /*7a50*/  LEA R48, P5, R49, R120, 0x1 ;  /* 0x0000007831307211 */ /* 0x000fc800078a08ff */
[----:B------:R-:W-:Y:S02]  /*7a60*/  LEA.HI.X R49, R49, R121, R50, 0x1, P5 ;  /* 0x0000007931317211 */ /* 0x000fe400028f0c32 */
[----:B------:R-:W-:-:S03]  /*7a70*/  @!P4 LEA R50, P5, R161, R120, 0x1 ;  /* 0x00000078a132c211 */ /* 0x000fc600078a08ff */
[----:B--2---:R2:W-:Y:S01]  /*7a80*/  STG.E.128 desc[UR58][R48.64], R88 ;  /* 0x0000005830007986 */ /* 0x0045e2000c101d3a */
[----:B------:R-:W-:-:S05]  /*7a90*/  @!P4 LEA.HI.X R51, R161, R121, R51, 0x1, P5 ;  /* 0x00000079a133c211 */ /* 0x000fca00028f0c33 */
[----:B0-----:R2:W-:Y:S04]  /*7aa0*/  @!P4 STG.E.128 desc[UR58][R50.64], R92 ;  /* 0x0000005c3200c986 */ /* 0x0015e8000c101d3a */
.L_x_500:
[----:B------:R-:W-:Y:S05]  /*7ab0*/  BSYNC B2 ;  /* 0x0000000000027941 */ /* 0x000fea0003800000 */
.L_x_499:
[----:B------:R-:W-:Y:S01]  /*7ac0*/  ISETP.NE.AND P4, PT, R38, RZ, PT ;  /* 0x000000ff2600720c */ /* 0x000fe20003f85270 */
[----:B------:R-:W-:-:S12]  /*7ad0*/  BSSY B2, `(.L_x_503) ;  /* 0x0000081000027945 */ /* 0x000fd80003800000 */
[----:B------:R-:W-:Y:S05]  /*7ae0*/  @!P4 BRA `(.L_x_504) ;  /* 0x0000000400fcc947 */ /* 0x000fea0003800000 */
[----:B--2---:R-:W-:Y:S01]  /*7af0*/  SEL R48, R122, R148, !P1 ;  /* 0x000000947a307207 */ /* 0x004fe20004800000 */
        /* <DEDUP_REMOVED lines=21> */
[----:B------:R-:W-:Y:S01]  /*7c50*/  SHF.R.U64 R46, R46, 0x10, R47 ;  /* 0x000000102e2e7819 */ /* 0x000fe2000000122f */
[----:B0-----:R-:W-:Y:S01]  /*7c60*/  IMAD.U32 R93, R61, 0x10000, RZ ;  /* 0x000100003d5d7824 */ /* 0x001fe200078e00ff */
[--C-:B------:R-:W-:Y:S01]  /*7c70*/  SHF.R.U32.HI R89, RZ, 0x10, R57.reuse ;  /* 0x00000010ff597819 */ /* 0x100fe20000011639 */
[----:B--2---:R-:W-:Y:S01]  /*7c80*/  IMAD.U32 R91, R49, 0x10000, RZ ;  /* 0x00010000315b7824 */ /* 0x004fe200078e00ff */
[----:B------:R-:W-:Y:S02]  /*7c90*/  SHF.R.U64 R56, R56, 0x10, R57 ;  /* 0x0000001038387819 */ /* 0x000fe40000001239 */
[----:B------:R-:W-:Y:S02]  /*7ca0*/  SHF.R.U64 R57, R58, 0x10, R59 ;  /* 0x000000103a397819 */ /* 0x000fe4000000123b */
[----:B------:R-:W-:Y:S02]  /*7cb0*/  SHF.R.U64 R44, R44, 0x10, R45 ;  /* 0x000000102c2c7819 */ /* 0x000fe4000000122d */
[----:B------:R-:W-:-:S02]  /*7cc0*/  PRMT R58, R176, 0x5432, R46 ;  /* 0x00005432b03a7816 */ /* 0x000fc4000000002e */
[----:B------:R-:W-:Y:S02]  /*7cd0*/  SHF.R.U32.HI R45, RZ, 0x10, R45 ;  /* 0x00000010ff2d7819 */ /* 0x000fe4000001162d */
[----:B------:R-:W-:Y:S02]  /*7ce0*/  PRMT R46, R179, 0x5432, R89 ;  /* 0x00005432b32e7816 */ /* 0x000fe40000000059 */
[----:B------:R-:W-:Y:S02]  /*7cf0*/  PRMT R45, R178, 0x5410, R45 ;  /* 0x00005410b22d7816 */ /* 0x000fe4000000002d */
[----:B------:R-:W-:Y:S01]  /*7d00*/  SHF.R.U32.HI R59, RZ, 0x10, R59 ;  /* 0x00000010ff3b7819 */ /* 0x000fe2000001163b */
[C---:B------:R-:W-:Y:S01]  /*7d10*/  IMAD.U32 R92, R46.reuse, 0x10000, RZ ;  /* 0x000100002e5c7824 */ /* 0x040fe200078e00ff */
[----:B------:R-:W-:Y:S01]  /*7d20*/  LOP3.LUT R46, R46, 0xffff0000, RZ, 0xc0, !PT ;  /* 0xffff00002e2e7812 */ /* 0x000fe200078ec0ff */
[----:B------:R-:W-:Y:S01]  /*7d30*/  IMAD.U32 R89, R45, 0x10000, RZ ;  /* 0x000100002d597824 */ /* 0x000fe200078e00ff */
[----:B------:R-:W-:Y:S01]  /*7d40*/  LOP3.LUT R61, R61, 0xffff0000, RZ, 0xc0, !PT ;  /* 0xffff00003d3d7812 */ /* 0x000fe200078ec0ff */
[----:B------:R-:W-:Y:S01]  /*7d50*/  FMUL.FTZ R90, R93, R92 ;  /* 0x0000005c5d5a7220 */ /* 0x000fe20000410000 */
[----:B------:R-:W-:-:S02]  /*7d60*/  SHF.R.U32.HI R47, RZ, 0x10, R47 ;  /* 0x00000010ff2f7819 */ /* 0x000fc4000001162f */
[----:B------:R-:W-:Y:S01]  /*7d70*/  PRMT R59, R177, 0x5432, R59 ;  /* 0x00005432b13b7816 */ /* 0x000fe2000000003b */
[-C--:B------:R-:W-:Y:S01]  /*7d80*/  FFMA.FTZ R90, R91, R89.reuse, -R90 ;  /* 0x000000595b5a7223 */ /* 0x080fe2000001085a */
[----:B------:R-:W-:Y:S01]  /*7d90*/  FMUL.FTZ R89, R93, R89 ;  /* 0x000000595d597220 */ /* 0x000fe20000410000 */
[----:B------:R-:W-:Y:S01]  /*7da0*/  LOP3.LUT R49, R49, 0xffff0000, RZ, 0xc0, !PT ;  /* 0xffff000031317812 */ /* 0x000fe200078ec0ff */
[----:B------:R-:W-:Y:S01]  /*7db0*/  IMAD.U32 R93, R63, 0x10000, RZ ;  /* 0x000100003f5d7824 */ /* 0x000fe200078e00ff */
[----:B------:R-:W-:Y:S01]  /*7dc0*/  PRMT R47, R176, 0x5410, R47 ;  /* 0x00005410b02f7816 */ /* 0x000fe2000000002f */
[----:B------:R-:W-:Y:S01]  /*7dd0*/  FFMA.FTZ R89, R91, R92, R89 ;  /* 0x0000005c5b597223 */ /* 0x000fe20000010059 */
[----:B------:R-:W-:Y:S01]  /*7de0*/  LOP3.LUT R91, R45, 0xffff0000, RZ, 0xc0, !PT ;  /* 0xffff00002d5b7812 */ /* 0x000fe200078ec0ff */
[----:B------:R-:W-:Y:S01]  /*7df0*/  FMUL.FTZ R45, R61, R46 ;  /* 0x0000002e3d2d7220 */ /* 0x000fe20000410000 */
[C---:B------:R-:W-:Y:S01]  /*7e00*/  IMAD.U32 R92, R59.reuse, 0x10000, RZ ;  /* 0x000100003b5c7824 */ /* 0x040fe200078e00ff */
[----:B------:R-:W-:-:S02]  /*7e10*/  LOP3.LUT R59, R59, 0xffff0000, RZ, 0xc0, !PT ;  /* 0xffff00003b3b7812 */ /* 0x000fc400078ec0ff */
[-C--:B------:R-:W-:Y:S01]  /*7e20*/  FMUL.FTZ R61, R61, R91.reuse ;  /* 0x0000005b3d3d7220 */ /* 0x080fe20000410000 */
[----:B------:R-:W-:Y:S01]  /*7e30*/  FFMA.FTZ R45, R49, R91, -R45 ;  /* 0x0000005b312d7223 */ /* 0x000fe2000001082d */
[----:B------:R-:W-:Y:S01]  /*7e40*/  IMAD.U32 R91, R51, 0x10000, RZ ;  /* 0x00010000335b7824 */ /* 0x000fe200078e00ff */
[----:B------:R-:W-:Y:S01]  /*7e50*/  LOP3.LUT R63, R63, 0xffff0000, RZ, 0xc0, !PT ;  /* 0xffff00003f3f7812 */ /* 0x000fe200078ec0ff */
[----:B------:R-:W-:Y:S01]  /*7e60*/  FFMA.FTZ R46, R49, R46, R61 ;  /* 0x0000002e312e7223 */ /* 0x000fe2000001003d */
[----:B------:R-:W-:Y:S02]  /*7e70*/  IMAD.U32 R61, R47, 0x10000, RZ ;  /* 0x000100002f3d7824 */ /* 0x000fe400078e00ff */
[----:B------:R-:W-:Y:S01]  /*7e80*/  FMUL.FTZ R49, R93, R92 ;  /* 0x0000005c5d317220 */ /* 0x000fe20000410000 */
[----:B------:R-:W-:Y:S02]  /*7e90*/  PRMT R56, R179, 0x5410, R56 ;  /* 0x00005410b3387816 */ /* 0x000fe40000000038 */
[----:B------:R-:W-:Y:S01]  /*7ea0*/  PRMT R44, R178, 0x5432, R44 ;  /* 0x00005432b22c7816 */ /* 0x000fe2000000002c */
[-C--:B------:R-:W-:Y:S01]  /*7eb0*/  FFMA.FTZ R49, R91, R61.reuse, -R49 ;  /* 0x0000003d5b317223 */ /* 0x080fe20000010831 */
[----:B------:R-:W-:Y:S01]  /*7ec0*/  FMUL.FTZ R61, R93, R61 ;  /* 0x0000003d5d3d7220 */ /* 0x000fe20000410000 */
[----:B------:R-:W-:-:S02]  /*7ed0*/  F2FP.BF16.F32.PACK_AB R46, R46, R89 ;  /* 0x000000592e2e723e */ /* 0x000fc400000010ff */
[----:B------:R-:W-:Y:S01]  /*7ee0*/  PRMT R57, R177, 0x5410, R57 ;  /* 0x00005410b1397816 */ /* 0x000fe20000000039 */
[----:B------:R-:W-:Y:S01]  /*7ef0*/  FFMA.FTZ R61, R91, R92, R61 ;  /* 0x0000005c5b3d7223 */ /* 0x000fe2000001003d */
[----:B------:R-:W-:Y:S02]  /*7f00*/  LOP3.LUT R91, R47, 0xffff0000, RZ, 0xc0, !PT ;  /* 0xffff00002f5b7812 */ /* 0x000fe400078ec0ff */
[----:B------:R-:W-:Y:S01]  /*7f10*/  LOP3.LUT R47, R51, 0xffff0000, RZ, 0xc0, !PT ;  /* 0xffff0000332f7812 */ /* 0x000fe200078ec0ff */
[----:B------:R-:W-:Y:S01]  /*7f20*/  FMUL.FTZ R51, R63, R59 ;  /* 0x0000003b3f337220 */ /* 0x000fe20000410000 */
[----:B------:R-:W-:Y:S01]  /*7f30*/  F2FP.BF16.F32.PACK_AB R45, R45, R90 ;  /* 0x0000005a2d2d723e */ /* 0x000fe200000010ff */
[-C--:B------:R-:W-:Y:S02]  /*7f40*/  FMUL.FTZ R63, R63, R91.reuse ;  /* 0x0000005b3f3f7220 */ /* 0x080fe40000410000 */
[C---:B------:R-:W-:Y:S02]  /*7f50*/  FFMA.FTZ R51, R47.reuse, R91, -R51 ;  /* 0x0000005b2f337223 */ /* 0x040fe40000010833 */
[----:B------:R-:W-:Y:S01]  /*7f60*/  FFMA.FTZ R63, R47, R59, R63 ;  /* 0x0000003b2f3f7223 */ /* 0x000fe2000001003f */
[----:B------:R-:W-:-:S02]  /*7f70*/  IMAD.U32 R59, R60, 0x10000, RZ ;  /* 0x000100003c3b7824 */ /* 0x000fc400078e00ff */
[----:B------:R-:W-:Y:S01]  /*7f80*/  F2FP.BF16.F32.PACK_AB R51, R51, R49 ;  /* 0x000000313333723e */ /* 0x000fe200000010ff */
[----:B------:R-:W-:Y:S01]  /*7f90*/  IMAD.U32 R49, R56, 0x10000, RZ ;  /* 0x0001000038317824 */ /* 0x000fe200078e00ff */
[----:B------:R-:W-:Y:S01]  /*7fa0*/  F2FP.BF16.F32.PACK_AB R63, R63, R61 ;  /* 0x0000003d3f3f723e */ /* 0x000fe200000010ff */
[----:B------:R-:W-:Y:S01]  /*7fb0*/  IMAD.U32 R61, R44, 0x10000, RZ ;  /* 0x000100002c3d7824 */ /* 0x000fe200078e00ff */
[----:B------:R-:W-:Y:S01]  /*7fc0*/  LOP3.LUT R56, R56, 0xffff0000, RZ, 0xc0, !PT ;  /* 0xffff000038387812 */ /* 0x000fe200078ec0ff */
[C---:B------:R-:W-:Y:S01]  /*7fd0*/  FMUL.FTZ R89, R59.reuse, R49 ;  /* 0x000000313b597220 */ /* 0x040fe20000410000 */
[----:B------:R-:W-:Y:S02]  /*7fe0*/  IMAD.U32 R47, R48, 0x10000, RZ ;  /* 0x00010000302f7824 */ /* 0x000fe400078e00ff */
[-C--:B------:R-:W-:Y:S01]  /*7ff0*/  FMUL.FTZ R59, R59, R61.reuse ;  /* 0x0000003d3b3b7220 */ /* 0x080fe20000410000 */
[----:B------:R-:W-:Y:S01]  /*8000*/  LOP3.LUT R44, R44, 0xffff0000, RZ, 0xc0, !PT ;  /* 0xffff00002c2c7812 */ /* 0x000fe200078ec0ff */
[----:B------:R-:W-:-:S02]  /*8010*/  FFMA.FTZ R89, R47, R61, -R89 ;  /* 0x0000003d2f597223 */ /* 0x000fc40000010859 */
[----:B------:R-:W-:Y:S01]  /*8020*/  FFMA.FTZ R59, R47, R49, R59 ;  /* 0x000000312f3b7223 */ /* 0x000fe2000001003b */
[----:B------:R-:W-:Y:S01]  /*8030*/  LOP3.LUT R47, R60, 0xffff0000, RZ, 0xc0, !PT ;  /* 0xffff00003c2f7812 */ /* 0x000fe200078ec0ff */
[----:B------:R-:W-:Y:S01]  /*8040*/  IMAD.U32 R61, R62, 0x10000, RZ ;  /* 0x000100003e3d7824 */ /* 0x000fe200078e00ff */
[----:B------:R-:W-:-:S03]  /*8050*/  LOP3.LUT R48, R48, 0xffff0000, RZ, 0xc0, !PT ;  /* 0xffff000030307812 */ /* 0x000fc600078ec0ff */
[C---:B------:R-:W-:Y:S01]  /*8060*/  FMUL.FTZ R49, R47.reuse, R56 ;  /* 0x000000382f317220 */ /* 0x040fe20000410000 */
[----:B------:R-:W-:-:S03]  /*8070*/  FMUL.FTZ R47, R47, R44 ;  /* 0x0000002c2f2f7220 */ /* 0x000fc60000410000 */
[C---:B------:R-:W-:Y:S01]  /*8080*/  FFMA.FTZ R44, R48.reuse, R44, -R49 ;  /* 0x0000002c302c7223 */ /* 0x040fe20000010831 */
[----:B------:R-:W-:Y:S01]  /*8090*/  FFMA.FTZ R47, R48, R56, R47 ;  /* 0x00000038302f7223 */ /* 0x000fe2000001002f */
[C---:B------:R-:W-:Y:S01]  /*80a0*/  IMAD.U32 R49, R57.reuse, 0x10000, RZ ;  /* 0x0001000039317824 */ /* 0x040fe200078e00ff */
[----:B------:R-:W-:Y:S01]  /*80b0*/  SHF.L.U32 R56, R58, 0x10, RZ ;  /* 0x000000103a387819 */ /* 0x000fe200000006ff */
[----:B------:R-:W-:Y:S01]  /*80c0*/  IMAD.U32 R48, R50, 0x10000, RZ ;  /* 0x0001000032307824 */ /* 0x000fe200078e00ff */
[----:B------:R-:W-:Y:S01]  /*80d0*/  LOP3.LUT R57, R57, 0xffff0000, RZ, 0xc0, !PT ;  /* 0xffff000039397812 */ /* 0x000fe200078ec0ff */
[C---:B------:R-:W-:Y:S01]  /*80e0*/  FMUL.FTZ R60, R61.reuse, R49 ;  /* 0x000000313d3c7220 */ /* 0x040fe20000410000 */
[----:B------:R-:W-:Y:S01]  /*80f0*/  LOP3.LUT R58, R58, 0xffff0000, RZ, 0xc0, !PT ;  /* 0xffff00003a3a7812 */ /* 0x000fe200078ec0ff */
[-C--:B------:R-:W-:Y:S01]  /*8100*/  FMUL.FTZ R61, R61, R56.reuse ;  /* 0x000000383d3d7220 */ /* 0x080fe20000410000 */
[----:B------:R-:W-:Y:S01]  /*8110*/  F2FP.BF16.F32.PACK_AB R44, R44, R89 ;  /* 0x000000592c2c723e */ /* 0x000fe200000010ff */
[C---:B------:R-:W-:Y:S01]  /*8120*/  FFMA.FTZ R60, R48.reuse, R56, -R60 ;  /* 0x00000038303c7223 */ /* 0x040fe2000001083c */
[----:B------:R-:W-:Y:S01]  /*8130*/  F2FP.BF16.F32.PACK_AB R47, R47, R59 ;  /* 0x0000003b2f2f723e */ /* 0x000fe200000010ff */
[----:B------:R-:W-:Y:S01]  /*8140*/  FFMA.FTZ R61, R48, R49, R61 ;  /* 0x00000031303d7223 */ /* 0x000fe2000001003d */
[----:B------:R-:W-:-:S02]  /*8150*/  LOP3.LUT R48, R62, 0xffff0000, RZ, 0xc0, !PT ;  /* 0xffff00003e307812 */ /* 0x000fc400078ec0ff */
[----:B------:R-:W-:-:S03]  /*8160*/  LOP3.LUT R49, R50, 0xffff0000, RZ, 0xc0, !PT ;  /* 0xffff000032317812 */ /* 0x000fc600078ec0ff */
[C---:B------:R-:W-:Y:S01]  /*8170*/  FMUL.FTZ R50, R48.reuse, R57 ;  /* 0x0000003930327220 */ /* 0x040fe20000410000 */
[----:B------:R-:W-:-:S03]  /*8180*/  FMUL.FTZ R48, R48, R58 ;  /* 0x0000003a30307220 */ /* 0x000fc60000410000 */
[C---:B------:R-:W-:Y:S01]  /*8190*/  FFMA.FTZ R50, R49.reuse, R58, -R50 ;  /* 0x0000003a31327223 */ /* 0x040fe20000010832 */
[----:B------:R-:W-:Y:S01]  /*81a0*/  FFMA.FTZ R48, R49, R57, R48 ;  /* 0x0000003931307223 */ /* 0x000fe20000010030 */
[----:B------:R-:W-:-:S03]  /*81b0*/  IMAD.MOV.U32 R49, RZ, RZ, R45 ;  /* 0x000000ffff317224 */ /* 0x000fc600078e002d */
[----:B------:R-:W-:Y:S01]  /*81c0*/  F2FP.BF16.F32.PACK_AB R50, R50, R60 ;  /* 0x0000003c3232723e */ /* 0x000fe200000010ff */
[----:B------:R-:W-:Y:S01]  /*81d0*/  IMAD.MOV.U32 R60, RZ, RZ, R47 ;  /* 0x000000ffff3c7224 */ /* 0x000fe200078e002f */
[----:B------:R-:W-:Y:S01]  /*81e0*/  F2FP.BF16.F32.PACK_AB R62, R48, R61 ;  /* 0x0000003d303e723e */ /* 0x000fe200000010ff */
[----:B------:R-:W-:Y:S02]  /*81f0*/  IMAD.MOV.U32 R48, RZ, RZ, R44 ;  /* 0x000000ffff307224 */ /* 0x000fe400078e002c */
[----:B------:R-:W-:-:S07]  /*8200*/  IMAD.MOV.U32 R61, RZ, RZ, R46 ;  /* 0x000000ffff3d7224 */ /* 0x000fce00078e002e */
.L_x_506:
[----:B------:R-:W-:Y:S05]  /*8210*/  BSYNC B3 ;  /* 0x0000000000037941 */ /* 0x000fea0003800000 */
.L_x_505:
        /* <DEDUP_REMOVED lines=12> */
.L_x_504:
[----:B------:R-:W-:Y:S05]  /*82e0*/  BSYNC B2 ;  /* 0x0000000000027941 */ /* 0x000fea0003800000 */
.L_x_503:
[----:B------:R-:W-:-:S13]  /*82f0*/  ISETP.NE.AND P4, PT, R39, RZ, PT ;  /* 0x000000ff2700720c */ /* 0x000fda0003f85270 */
[----:B------:R-:W-:Y:S05]  /*8300*/  @!P4 BRA `(.L_x_498) ;  /* 0x000000080010c947 */ /* 0x000fea0003800000 */
[----:B---3--:R-:W3:Y:S01]  /*8310*/  LDL R44, [R1+0x14] ;  /* 0x00001400012c7983 */ /* 0x008ee20000100800 */
[----:B------:R-:W-:Y:S01]  /*8320*/  ISETP.GE.AND P4, PT, R3, R117, PT ;  /* 0x000000750300720c */ /* 0x000fe20003f86270 */
[----:B------:R-:W-:Y:S01]  /*8330*/  BSSY B2, `(.L_x_507) ;  /* 0x0000075000027945 */ /* 0x000fe20003800000 */
[----:B---3--:R-:W-:-:S04]  /*8340*/  LOP3.LUT P5, RZ, R44, 0x1, RZ, 0xc0, !PT ;  /* 0x000000012cff7812 */ /* 0x008fc800078ac0ff */
[----:B------:R-:W-:-:S04]  /*8350*/  SEL R44, R122, R148, !P5 ;  /* 0x000000947a2c7207 */ /* 0x000fc80006800000 */
        /* <DEDUP_REMOVED lines=12> */
[C---:B--2---:R-:W-:Y:S02]  /*8420*/  IMAD R48, R16.reuse, 0x6000, R44 ;  /* 0x0000600010307824 */ /* 0x044fe400078e022c */
        /* <DEDUP_REMOVED lines=8> */
[----:B------:R-:W-:Y:S01]  /*84b0*/  SHF.R.U32.HI R57, RZ, 0x10, R43 ;  /* 0x00000010ff397819 */ /* 0x000fe2000001162b */
[----:B--2---:R-:W-:Y:S01]  /*84c0*/  IMAD.U32 R58, R45, 0x10000, RZ ;  /* 0x000100002d3a7824 */ /* 0x004fe200078e00ff */
[--C-:B------:R-:W-:Y:S02]  /*84d0*/  SHF.R.U64 R43, R52, 0x10, R53.reuse ;  /* 0x00000010342b7819 */ /* 0x100fe40000001235 */
[----:B------:R-:W-:Y:S02]  /*84e0*/  SHF.R.U32.HI R53, RZ, 0x10, R53 ;  /* 0x00000010ff357819 */ /* 0x000fe40000011635 */
[----:B------:R-:W-:Y:S02]  /*84f0*/  SHF.R.U64 R40, R40, 0x10, R41 ;  /* 0x0000001028287819 */ /* 0x000fe40000001229 */
[----:B------:R-:W-:-:S02]  /*8500*/  PRMT R43, R175, 0x5410, R43 ;  /* 0x00005410af2b7816 */ /* 0x000fc4000000002b */
[----:B------:R-:W-:Y:S02]  /*8510*/  SHF.R.U32.HI R41, RZ, 0x10, R41 ;  /* 0x00000010ff297819 */ /* 0x000fe40000011629 */
[----:B------:R-:W-:Y:S02]  /*8520*/  PRMT R175, R175, 0x5432, R53 ;  /* 0x00005432afaf7816 */ /* 0x000fe40000000035 */
[----:B------:R-:W-:Y:S02]  /*8530*/  PRMT R41, R173, 0x5432, R41 ;  /* 0x00005432ad297816 */ /* 0x000fe40000000029 */
[--C-:B------:R-:W-:Y:S01]  /*8540*/  SHF.R.U64 R52, R54, 0x10, R55.reuse ;  /* 0x0000001036347819 */ /* 0x100fe20000001237 */
[----:B------:R-:W-:Y:S01]  /*8550*/  IMAD.U32 R59, R175, 0x10000, RZ ;  /* 0x00010000af3b7824 */ /* 0x000fe200078e00ff */
[----:B------:R-:W-:Y:S01]  /*8560*/  SHF.R.U32.HI R54, RZ, 0x10, R55 ;  /* 0x00000010ff367819 */ /* 0x000fe20000011637 */
[----:B------:R-:W-:Y:S01]  /*8570*/  IMAD.U32 R53, R41, 0x10000, RZ ;  /* 0x0001000029357824 */ /* 0x000fe200078e00ff */
[----:B------:R-:W-:Y:S01]  /*8580*/  LOP3.LUT R175, R175, 0xffff0000, RZ, 0xc0, !PT ;  /* 0xffff0000afaf7812 */ /* 0x000fe200078ec0ff */
[----:B------:R-:W-:Y:S01]  /*8590*/  FMUL.FTZ R55, R60, R59 ;  /* 0x0000003b3c377220 */ /* 0x000fe20000410000 */
[----:B------:R-:W-:-:S02]  /*85a0*/  LOP3.LUT R49, R49, 0xffff0000, RZ, 0xc0, !PT ;  /* 0xffff000031317812 */ /* 0x000fc400078ec0ff */
        /* <DEDUP_REMOVED lines=14> */
[----:B------:R-:W-:Y:S01]  /*8690*/  FMUL.FTZ R61, R60, R59 ;  /* 0x0000003b3c3d7220 */ /* 0x000fe20000410000 */
[----:B------:R-:W-:Y:S01]  /*86a0*/  FFMA.FTZ R45, R45, R175, R49 ;  /* 0x000000af2d2d7223 */ /* 0x000fe20000010031 */
[C---:B------:R-:W-:Y:S01]  /*86b0*/  IMAD.U32 R49, R57.reuse, 0x10000, RZ ;  /* 0x0001000039317824 */ /* 0x040fe200078e00ff */
[----:B------:R-:W-:Y:S02]  /*86c0*/  LOP3.LUT R57, R57, 0xffff0000, RZ, 0xc0, !PT ;  /* 0xffff000039397812 */ /* 0x000fe400078ec0ff */
[----:B------:R-:W-:Y:S01]  /*86d0*/  LOP3.LUT R47, R47, 0xffff0000, RZ, 0xc0, !PT ;  /* 0xffff00002f2f7812 */ /* 0x000fe200078ec0ff */
[-C--:B------:R-:W-:Y:S01]  /*86e0*/  FFMA.FTZ R61, R58, R49.reuse, -R61 ;  /* 0x000000313a3d7223 */ /* 0x080fe2000001083d */
[----:B------:R-:W-:Y:S01]  /*86f0*/  FMUL.FTZ R49, R60, R49 ;  /* 0x000000313c317220 */ /* 0x000fe20000410000 */
[----:B------:R-:W-:-:S02]  /*8700*/  PRMT R40, R173, 0x5410, R40 ;  /* 0x00005410ad287816 */ /* 0x000fc40000000028 */
[----:B------:R-:W-:Y:S01]  /*8710*/  F2FP.BF16.F32.PACK_AB R41, R41, R55 ;  /* 0x000000372929723e */ /* 0x000fe200000010ff */
[----:B------:R-:W-:Y:S01]  /*8720*/  FFMA.FTZ R58, R58, R59, R49 ;  /* 0x0000003b3a3a7223 */ /* 0x000fe20000010031 */
[----:B------:R-:W-:Y:S02]  /*8730*/  LOP3.LUT R49, R51, 0xffff0000, RZ, 0xc0, !PT ;  /* 0xffff000033317812 */ /* 0x000fe400078ec0ff */
[----:B------:R-:W-:Y:S01]  /*8740*/  F2FP.BF16.F32.PACK_AB R53, R45, R53 ;  /* 0x000000352d35723e */ /* 0x000fe200000010ff */
[C---:B------:R-:W-:Y:S01]  /*8750*/  IMAD.U32 R45, R44.reuse, 0x10000, RZ ;  /* 0x000100002c2d7824 */ /* 0x040fe200078e00ff */
[----:B------:R-:W-:Y:S01]  /*8760*/  LOP3.LUT R44, R44, 0xffff0000, RZ, 0xc0, !PT ;  /* 0xffff00002c2c7812 */ /* 0x000fe200078ec0ff */
[CC--:B------:R-:W-:Y:S01]  /*8770*/  FMUL.FTZ R51, R49.reuse, R54.reuse ;  /* 0x0000003631337220 */ /* 0x0c0fe20000410000 */
[-C--:B------:R-:W-:Y:S01]  /*8780*/  FMUL.FTZ R49, R49, R57.reuse ;  /* 0x0000003931317220 */ /* 0x080fe20000410000 */
[----:B------:R-:W-:Y:S02]  /*8790*/  PRMT R52, R174, 0x5410, R52 ;  /* 0x00005410ae347816 */ /* 0x000fe40000000034 */
[C---:B------:R-:W-:Y:S01]  /*87a0*/  FFMA.FTZ R51, R47.reuse, R57, -R51 ;  /* 0x000000392f337223 */ /* 0x040fe20000010833 */
[----:B------:R-:W-:Y:S01]  /*87b0*/  FFMA.FTZ R49, R47, R54, R49 ;  /* 0x000000362f317223 */ /* 0x000fe20000010031 */
[C---:B------:R-:W-:Y:S01]  /*87c0*/  IMAD.U32 R47, R43.reuse, 0x10000, RZ ;  /* 0x000100002b2f7824 */ /* 0x040fe200078e00ff */
[----:B------:R-:W-:Y:S01]  /*87d0*/  LOP3.LUT R43, R43, 0xffff0000, RZ, 0xc0, !PT ;  /* 0xffff00002b2b7812 */ /* 0x000fe200078ec0ff */
[C---:B------:R-:W-:Y:S01]  /*87e0*/  IMAD.U32 R54, R40.reuse, 0x10000, RZ ;  /* 0x0001000028367824 */ /* 0x040fe200078e00ff */
[----:B------:R-:W-:-:S02]  /*87f0*/  LOP3.LUT R40, R40, 0xffff0000, RZ, 0xc0, !PT ;  /* 0xffff000028287812 */ /* 0x000fc400078ec0ff */
[----:B------:R-:W-:Y:S01]  /*8800*/  F2FP.BF16.F32.PACK_AB R58, R49, R58 ;  /* 0x0000003a313a723e */ /* 0x000fe200000010ff */
[----:B------:R-:W-:Y:S01]  /*8810*/  IMAD.U32 R49, R48, 0x10000, RZ ;  /* 0x0001000030317824 */ /* 0x000fe200078e00ff */
[----:B------:R-:W-:Y:S02]  /*8820*/  PRMT R42, R172, 0x5410, R42 ;  /* 0x00005410ac2a7816 */ /* 0x000fe4000000002a */
[----:B------:R-:W-:Y:S01]  /*8830*/  F2FP.BF16.F32.PACK_AB R51, R51, R61 ;  /* 0x0000003d3333723e */ /* 0x000fe200000010ff */
[C---:B------:R-:W-:Y:S01]  /*8840*/  FMUL.FTZ R55, R49.reuse, R47 ;  /* 0x0000002f31377220 */ /* 0x040fe20000410000 */
[----:B------:R-:W-:-:S03]  /*8850*/  FMUL.FTZ R49, R49, R54 ;  /* 0x0000003631317220 */ /* 0x000fc60000410000 */
[C---:B------:R-:W-:Y:S01]  /*8860*/  FFMA.FTZ R55, R45.reuse, R54, -R55 ;  /* 0x000000362d377223 */ /* 0x040fe20000010837 */
[----:B------:R-:W-:Y:S01]  /*8870*/  FFMA.FTZ R49, R45, R47, R49 ;  /* 0x0000002f2d317223 */ /* 0x000fe20000010031 */
[----:B------:R-:W-:Y:S01]  /*8880*/  LOP3.LUT R45, R48, 0xffff0000, RZ, 0xc0, !PT ;  /* 0xffff0000302d7812 */ /* 0x000fe200078ec0ff */
[----:B------:R-:W-:-:S04]  /*8890*/  IMAD.U32 R54, R50, 0x10000, RZ ;  /* 0x0001000032367824 */ /* 0x000fc800078e00ff */
        /* <DEDUP_REMOVED lines=8> */
[----:B------:R-:W-:Y:S01]  /*8920*/  FMUL.FTZ R48, R54, R45 ;  /* 0x0000002d36307220 */ /* 0x000fe20000410000 */
[----:B------:R-:W-:Y:S02]  /*8930*/  IMAD.U32 R44, R46, 0x10000, RZ ;  /* 0x000100002e2c7824 */ /* 0x000fe400078e00ff */
[----:B------:R-:W-:Y:S01]  /*8940*/  FMUL.FTZ R54, R54, R47 ;  /* 0x0000002f36367220 */ /* 0x000fe20000410000 */
[----:B------:R-:W-:Y:S01]  /*8950*/  F2FP.BF16.F32.PACK_AB R49, R43, R49 ;  /* 0x000000312b31723e */ /* 0x000fe200000010ff */
[----:B------:R-:W-:-:S02]  /*8960*/  FFMA.FTZ R48, R44, R47, -R48 ;  /* 0x0000002f2c307223 */ /* 0x000fc40000010830 */
[----:B------:R-:W-:Y:S01]  /*8970*/  FFMA.FTZ R54, R44, R45, R54 ;  /* 0x0000002d2c367223 */ /* 0x000fe20000010036 */
[----:B------:R-:W-:Y:S01]  /*8980*/  LOP3.LUT R44, R50, 0xffff0000, RZ, 0xc0, !PT ;  /* 0xffff0000322c7812 */ /* 0x000fe200078ec0ff */
[----:B------:R-:W-:Y:S01]  /*8990*/  IMAD.MOV.U32 R47, RZ, RZ, R51 ;  /* 0x000000ffff2f7224 */ /* 0x000fe200078e0033 */
[----:B------:R-:W-:Y:S01]  /*89a0*/  LOP3.LUT R45, R46, 0xffff0000, RZ, 0xc0, !PT ;  /* 0xffff00002e2d7812 */ /* 0x000fe200078ec0ff */
[----:B------:R-:W-:Y:S01]  /*89b0*/  IMAD.MOV.U32 R51, RZ, RZ, R58 ;  /* 0x000000ffff337224 */ /* 0x000fe200078e003a */
[----:B------:R-:W-:Y:S01]  /*89c0*/  F2FP.BF16.F32.PACK_AB R40, R40, R55 ;  /* 0x000000372828723e */ /* 0x000fe200000010ff */
        /* <DEDUP_REMOVED lines=9> */
[----:B------:R-:W-:Y:S02]  /*8a60*/  IMAD.MOV.U32 R49, RZ, RZ, R53 ;  /* 0x000000ffff317224 */ /* 0x000fe400078e0035 */
[----:B------:R-:W-:-:S07]  /*8a70*/  IMAD.MOV.U32 R50, RZ, RZ, R54 ;  /* 0x000000ffff327224 */ /* 0x000fce00078e0036 */
.L_x_508:
[----:B------:R-:W-:Y:S05]  /*8a80*/  BSYNC B2 ;  /* 0x0000000000027941 */ /* 0x000fea0003800000 */
.L_x_507:
        /* <DEDUP_REMOVED lines=12> */
.L_x_498:
[----:B------:R-:W-:Y:S05]  /*8b50*/  BSYNC B1 ;  /* 0x0000000000017941 */ /* 0x000fea0003800000 */
.L_x_497:
[-C--:B--2-4-:R-:W-:Y:S02]  /*8b60*/  IMAD R40, R147, R126.reuse, RZ ;  /* 0x0000007e93287224 */ /* 0x094fe400078e02ff */
[----:B------:R-:W-:-:S04]  /*8b70*/  IMAD.WIDE.U32 R124, R207, R126, R124 ;  /* 0x0000007ecf7c7225 */ /* 0x000fc800078e007c */
[----:B------:R-:W-:Y:S01]  /*8b80*/  IMAD R40, R207, R127, R40 ;  /* 0x0000007fcf287224 */ /* 0x000fe200078e0228 */
[----:B------:R-:W-:Y:S06]  /*8b90*/  @P3 BRA `(.L_x_467) ;  /* 0x0000001c000c3947 */ /* 0x000fec0003800000 */
[----:B------:R-:W-:Y:S01]  /*8ba0*/  ISETP.NE.AND P3, PT, R34, RZ, PT ;  /* 0x000000ff2200720c */ /* 0x000fe20003f65270 */
[----:B------:R-:W-:Y:S01]  /*8bb0*/  BSSY B1, `(.L_x_509) ;  /* 0x0000084000017945 */ /* 0x000fe20003800000 */
[----:B------:R-:W-:-:S11]  /*8bc0*/  IMAD.IADD R52, R125, 0x1, R40 ;  /* 0x000000017d347824 */ /* 0x000fd600078e0228 */
[----:B------:R-:W-:Y:S05]  /*8bd0*/  @!P3 BRA `(.L_x_510) ;  /* 0x000000080004b947 */ /* 0x000fea0003800000 */
[----:B------:R-:W-:Y:S01]  /*8be0*/  SEL R40, R122, R148, !P0 ;  /* 0x000000947a287207 */ /* 0x000fe20004000000 */
[----:B------:R-:W-:Y:S01]  /*8bf0*/  BSSY B2, `(.L_x_511) ;  /* 0x000007d000027945 */ /* 0x000fe20003800000 */
[----:B---3--:R-:W-:Y:S02]  /*8c00*/  IADD3 R44, P3, P4, R114, R124, R29 ;  /* 0x0000007c722c7210 */ /* 0x008fe40007c7e01d */
[----:B------:R-:W-:Y:S02]  /*8c10*/  SHF.R.S32.HI R41, RZ, 0x1f, R40 ;  /* 0x0000001fff297819 */ /* 0x000fe40000011428 */
[----:B------:R-:W-:Y:S02]  /*8c20*/  IADD3.X R45, R6, R52, R35, P3, P4 ;  /* 0x00000034062d7210 */ /* 0x000fe40001fe8423 */
[----:B------:R-:W-:Y:S02]  /*8c30*/  LEA.HI R40, R41, R40, RZ, 0x4 ;  /* 0x0000002829287211 */ /* 0x000fe400078f20ff */
[----:B------:R-:W-:-:S02]  /*8c40*/  SHF.R.U32.HI R46, RZ, 0x3, R185 ;  /* 0x00000003ff2e7819 */ /* 0x000fc400000116b9 */
[----:B------:R-:W-:-:S05]  /*8c50*/  LEA.HI.SX32 R40, R40, R28, 0x1c ;  /* 0x0000001c28287211 */ /* 0x000fca00078fe2ff */
[----:B------:R-:W-:-:S05]  /*8c60*/  IMAD.SHL.U32 R41, R40, 0x8, RZ ;  /* 0x0000000828297824 */ /* 0x000fca00078e00ff */
[----:B------:R-:W-:-:S13]  /*8c70*/  ISETP.GE.AND P3, PT, R41, R146, PT ;  /* 0x000000922900720c */ /* 0x000fda0003f66270 */
[--C-:B------:R-:W-:Y:S02]  /*8c80*/  @!P3 SHF.R.S32.HI R43, RZ, 0x1f, R41.reuse ;  /* 0x0000001fff2bb819 */ /* 0x100fe40000011429 */
[--C-:B------:R-:W-:Y:S02]  /*8c90*/  @!P3 IADD3 R42, P4, P5, R114, R124, R41.reuse ;  /* 0x0000007c722ab210 */ /* 0x100fe40007d9e029 */
[----:B------:R-:W-:Y:S02]  /*8ca0*/  LOP3.LUT R41, R185, 0x38, R41, 0xf8, !PT ;  /* 0x00000038b9297812 */ /* 0x000fe400078ef829 */
[----:B------:R-:W-:Y:S02]  /*8cb0*/  @!P3 IADD3.X R43, R6, R52, R43, P4, P5 ;  /* 0x00000034062bb210 */ /* 0x000fe400027ea42b */
[----:B------:R-:W-:Y:S02]  /*8cc0*/  LEA R48, P4, R44, R120, 0x1 ;  /* 0x000000782c307211 */ /* 0x000fe400078808ff */
[----:B------:R-:W-:-:S02]  /*8cd0*/  LOP3.LUT R41, R41, R46, RZ, 0x3c, !PT ;  /* 0x0000002e29297212 */ /* 0x000fc400078e3cff */
[----:B------:R-:W-:Y:S02]  /*8ce0*/  LEA.HI.X R49, R44, R121, R45, 0x1, P4 ;  /* 0x000000792c317211 */ /* 0x000fe400020f0c2d */
[----:B------:R-:W-:-:S04]  /*8cf0*/  @!P3 LEA R50, P4, R42, R120, 0x1 ;  /* 0x000000782a32b211 */ /* 0x000fc800078808ff */
[----:B------:R-:W-:Y:S02]  /*8d00*/  @!P3 LEA.HI.X R51, R42, R121, R43, 0x1, P4 ;  /* 0x000000792a33b211 */ /* 0x000fe400020f0c2b */
[----:B------:R-:W-:Y:S02]  /*8d10*/  SHF.R.S32.HI R42, RZ, 0x1f, R40 ;  /* 0x0000001fff2a7819 */ /* 0x000fe40000011428 */
[----:B------:R-:W-:Y:S02]  /*8d20*/  ISETP.GE.AND P4, PT, R18, R117, PT ;  /* 0x000000751200720c */ /* 0x000fe40003f86270 */
[----:B------:R-:W-:Y:S01]  /*8d30*/  LEA.HI R42, R42, R40, RZ, 0x3 ;  /* 0x000000282a2a7211 */ /* 0x000fe200078f18ff */
[----:B------:R-:W-:-:S04]  /*8d40*/  IMAD R40, R16, 0x6000, R140 ;  /* 0x0000600010287824 */ /* 0x000fc800078e028c */
[----:B------:R-:W-:Y:S02]  /*8d50*/  IMAD.SHL.U32 R42, R42, 0x400, RZ ;  /* 0x000004002a2a7824 */ /* 0x000fe400078e00ff */
[----:B------:R-:W-:-:S03]  /*8d60*/  IMAD R40, R40, 0x2, R2 ;  /* 0x0000000228287824 */ /* 0x000fc600078e0202 */
[----:B------:R-:W-:-:S04]  /*8d70*/  LOP3.LUT R42, R42, 0x7fffe000, RZ, 0xc0, !PT ;  /* 0x7fffe0002a2a7812 */ /* 0x000fc800078ec0ff */
[----:B------:R-:W-:-:S05]  /*8d80*/  IADD3 R41, R41, R42, R195 ;  /* 0x0000002a29297210 */ /* 0x000fca0007ffe0c3 */
[----:B------:R-:W-:Y:S02]  /*8d90*/  IMAD R44, R16, 0x6000, R41 ;  /* 0x00006000102c7824 */ /* 0x000fe400078e0229 */
[----:B------:R-:W0:Y:S02]  /*8da0*/  LDS.128 R40, [R40+0x1c400] ;  /* 0x01c4000028287984 */ /* 0x000e240000000c00 */
[----:B------:R-:W-:-:S06]  /*8db0*/  IMAD R44, R44, 0x2, R2 ;  /* 0x000000022c2c7824 */ /* 0x000fcc00078e0202 */
[----:B------:R-:W2:Y:S01]  /*8dc0*/  LDS.128 R44, [R44+0x1c400] ;  /* 0x01c400002c2c7984 */ /* 0x000ea20000000c00 */
[----:B------:R-:W-:Y:S05]  /*8dd0*/  @P4 BRA `(.L_x_512) ;  /* 0x0000000400784947 */ /* 0x000fea0003800000 */
[----:B------:R-:W-:Y:S01]  /*8de0*/  SHF.R.U32.HI R55, RZ, 0x10, R85 ;  /* 0x00000010ff377819 */ /* 0x000fe20000011655 */
[----:B--2---:R-:W-:Y:S01]  /*8df0*/  IMAD.U32 R58, R45, 0x10000, RZ ;  /* 0x000100002d3a7824 */ /* 0x004fe200078e00ff */
[----:B------:R-:W-:Y:S01]  /*8e00*/  SHF.R.U32.HI R57, RZ, 0x10, R73 ;  /* 0x00000010ff397819 */ /* 0x000fe20000011649 */
[----:B0-----:R-:W-:Y:S01]  /*8e10*/  IMAD.U32 R53, R41, 0x10000, RZ ;  /* 0x0001000029357824 */ /* 0x001fe200078e00ff */
[----:B------:R-:W-:Y:S01]  /*8e20*/  PRMT R55, R171, 0x5432, R55 ;  /* 0x00005432ab377816 */ /* 0x000fe20000000037 */
[----:B------:R-:W-:Y:S01]  /*8e30*/  IMAD.U32 R61, R47, 0x10000, RZ ;  /* 0x000100002f3d7824 */ /* 0x000fe200078e00ff */
[----:B------:R-:W-:Y:S01]  /*8e40*/  PRMT R57, R169, 0x5432, R57 ;  /* 0x00005432a9397816 */ /* 0x000fe20000000039 */
[----:B------:R-:W-:Y:S01]  /*8e50*/  IMAD.U32 R63, R46, 0x10000, RZ ;  /* 0x000100002e3f7824 */ /* 0x000fe200078e00ff */
[----:B------:R-:W-:Y:S01]  /*8e60*/  LOP3.LUT R41, R41, 0xffff0000, RZ, 0xc0, !PT ;  /* 0xffff000029297812 */ /* 0x000fe200078ec0ff */
[C---:B------:R-:W-:Y:S01]  /*8e70*/  IMAD.U32 R56, R55.reuse, 0x10000, RZ ;  /* 0x0001000037387824 */ /* 0x040fe200078e00ff */
[----:B------:R-:W-:Y:S01]  /*8e80*/  LOP3.LUT R55, R55, 0xffff0000, RZ, 0xc0, !PT ;  /* 0xffff000037377812 */ /* 0x000fe200078ec0ff */
[C---:B------:R-:W-:Y:S01]  /*8e90*/  IMAD.U32 R54, R57.reuse, 0x10000, RZ ;  /* 0x0001000039367824 */ /* 0x040fe200078e00ff */
[----:B------:R-:W-:Y:S01]  /*8ea0*/  LOP3.LUT R57, R57, 0xffff0000, RZ, 0xc0, !PT ;  /* 0xffff000039397812 */ /* 0x000fe200078ec0ff */
[----:B------:R-:W-:Y:S01]  /*8eb0*/  FMUL.FTZ R59, R58, R56 ;  /* 0x000000383a3b7220 */ /* 0x000fe20000410000 */
[----:B------:R-:W-:Y:S01]  /*8ec0*/  SHF.R.U64 R84, R84, 0x10, R85 ;  /* 0x0000001054547819 */ /* 0x000fe20000001255 */
[-C--:B------:R-:W-:Y:S01]  /*8ed0*/  FMUL.FTZ R58, R58, R54.reuse ;  /* 0x000000363a3a7220 */ /* 0x080fe20000410000 */
[----:B------:R-:W-:Y:S01]  /*8ee0*/  SHF.R.U64 R72, R72, 0x10, R73 ;  /* 0x0000001048487819 */ /* 0x000fe20000001249 */
[----:B------:R-:W-:Y:S01]  /*8ef0*/  FFMA.FTZ R54, R53, R54, -R59 ;  /* 0x0000003635367223 */ /* 0x000fe2000001083b */
[----:B------:R-:W-:Y:S01]  /*8f00*/  PRMT R84, R171, 0x5410, R84 ;  /* 0x00005410ab547816 */ /* 0x000fe20000000054 */
[----:B------:R-:W-:Y:S01]  /*8f10*/  FFMA.FTZ R53, R53, R56, R58 ;  /* 0x0000003835357223 */ /* 0x000fe2000001003a */
[----:B------:R-:W-:-:S02]  /*8f20*/  LOP3.LUT R56, R45, 0xffff0000, RZ, 0xc0, !PT ;  /* 0xffff00002d387812 */ /* 0x000fc400078ec0ff */
[----:B------:R-:W-:Y:S02]  /*8f30*/  PRMT R72, R169, 0x5410, R72 ;  /* 0x00005410a9487816 */ /* 0x000fe40000000048 */
[----:B------:R-:W-:Y:S01]  /*8f40*/  SHF.R.U64 R86, R86, 0x10, R87 ;  /* 0x0000001056567819 */ /* 0x000fe20000001257 */
[C---:B------:R-:W-:Y:S01]  /*8f50*/  FMUL.FTZ R45, R56.reuse, R55 ;  /* 0x00000037382d7220 */ /* 0x040fe20000410000 */
[-C--:B------:R-:W-:Y:S01]  /*8f60*/  FMUL.FTZ R56, R56, R57.reuse ;  /* 0x0000003938387220 */ /* 0x080fe20000410000 */
[----:B------:R-:W-:Y:S02]  /*8f70*/  SHF.R.U64 R74, R74, 0x10, R75 ;  /* 0x000000104a4a7819 */ /* 0x000fe4000000124b */
[C---:B------:R-:W-:Y:S01]  /*8f80*/  FFMA.FTZ R45, R41.reuse, R57, -R45 ;  /* 0x00000039292d7223 */ /* 0x040fe2000001082d */
[----:B------:R-:W-:Y:S01]  /*8f90*/  FFMA.FTZ R41, R41, R55, R56 ;  /* 0x0000003729297223 */ /* 0x000fe20000010038 */
[----:B------:R-:W-:Y:S01]  /*8fa0*/  SHF.R.U32.HI R56, RZ, 0x10, R87 ;  /* 0x00000010ff387819 */ /* 0x000fe20000011657 */
[----:B------:R-:W-:Y:S01]  /*8fb0*/  IMAD.U32 R57, R43, 0x10000, RZ ;  /* 0x000100002b397824 */ /* 0x000fe200078e00ff */
[----:B------:R-:W-:-:S02]  /*8fc0*/  SHF.R.U32.HI R55, RZ, 0x10, R75 ;  /* 0x00000010ff377819 */ /* 0x000fc4000001164b */
[----:B------:R-:W-:Y:S02]  /*8fd0*/  PRMT R56, R170, 0x5432, R56 ;  /* 0x00005432aa387816 */ /* 0x000fe40000000038 */
[----:B------:R-:W-:Y:S02]  /*8fe0*/  PRMT R55, R168, 0x5432, R55 ;  /* 0x00005432a8377816 */ /* 0x000fe40000000037 */
[----:B------:R-:W-:Y:S01]  /*8ff0*/  LOP3.LUT R43, R43, 0xffff0000, RZ, 0xc0, !PT ;  /* 0xffff00002b2b7812 */ /* 0x000fe200078ec0ff */
[C---:B------:R-:W-:Y:S01]  /*9000*/  IMAD.U32 R58, R56.reuse, 0x10000, RZ ;  /* 0x00010000383a7824 */ /* 0x040fe200078e00ff */
[----:B------:R-:W-:Y:S01]  /*9010*/  LOP3.LUT R56, R56, 0xffff0000, RZ, 0xc0, !PT ;  /* 0xffff000038387812 */ /* 0x000fe200078ec0ff */
[C---:B------:R-:W-:Y:S01]  /*9020*/  IMAD.U32 R59, R55.reuse, 0x10000, RZ ;  /* 0x00010000373b7824 */ /* 0x040fe200078e00ff */
[----:B------:R-:W-:Y:S01]  /*9030*/  LOP3.LUT R55, R55, 0xffff0000, RZ, 0xc0, !PT ;  /* 0xffff000037377812 */ /* 0x000fe200078ec0ff */
[C---:B------:R-:W-:Y:S01]  /*9040*/  FMUL.FTZ R60, R61.reuse, R58 ;  /* 0x0000003a3d3c7220 */ /* 0x040fe20000410000 */
[----:B------:R-:W-:Y:S01]  /*9050*/  PRMT R86, R170, 0x5410, R86 ;  /* 0x00005410aa567816 */ /* 0x000fe20000000056 */
[-C--:B------:R-:W-:Y:S01]  /*9060*/  FMUL.FTZ R61, R61, R59.reuse ;  /* 0x0000003b3d3d7220 */ /* 0x080fe20000410000 */
[----:B------:R-:W-:Y:S01]  /*9070*/  PRMT R74, R168, 0x5410, R74 ;  /* 0x00005410a84a7816 */ /* 0x000fe2000000004a */
[----:B------:R-:W-:Y:S01]  /*9080*/  FFMA.FTZ R60, R57, R59, -R60 ;  /* 0x0000003b393c7223 */ /* 0x000fe2000001083c */
[----:B------:R-:W-:-:S02]  /*9090*/  IMAD.U32 R59, R44, 0x10000, RZ ;  /* 0x000100002c3b7824 */ /* 0x000fc400078e00ff */
[----:B------:R-:W-:Y:S01]  /*90a0*/  FFMA.FTZ R61, R57, R58, R61 ;  /* 0x0000003a393d7223 */ /* 0x000fe2000001003d */
[----:B------:R-:W-:Y:S02]  /*90b0*/  LOP3.LUT R57, R47, 0xffff0000, RZ, 0xc0, !PT ;  /* 0xffff00002f397812 */ /* 0x000fe400078ec0ff */
[----:B------:R-:W-:Y:S02]  /*90c0*/  LOP3.LUT R44, R44, 0xffff0000, RZ, 0xc0, !PT ;  /* 0xffff00002c2c7812 */ /* 0x000fe400078ec0ff */
[----:B------:R-:W-:Y:S01]  /*90d0*/  LOP3.LUT R46, R46, 0xffff0000, RZ, 0xc0, !PT ;  /* 0xffff00002e2e7812 */ /* 0x000fe200078ec0ff */
[C---:B------:R-:W-:Y:S01]  /*90e0*/  FMUL.FTZ R47, R57.reuse, R56 ;  /* 0x00000038392f7220 */ /* 0x040fe20000410000 */
[-C--:B------:R-:W-:Y:S01]  /*90f0*/  FMUL.FTZ R57, R57, R55.reuse ;  /* 0x0000003739397220 */ /* 0x080fe20000410000 */
[----:B------:R-:W-:Y:S02]  /*9100*/  F2FP.BF16.F32.PACK_AB R45, R45, R54 ;  /* 0x000000362d2d723e */ /* 0x000fe400000010ff */
[C---:B------:R-:W-:Y:S01]  /*9110*/  FFMA.FTZ R47, R43.reuse, R55, -R47 ;  /* 0x000000372b2f7223 */ /* 0x040fe2000001082f */
[----:B------:R-:W-:Y:S01]  /*9120*/  FFMA.FTZ R57, R43, R56, R57 ;  /* 0x000000382b397223 */ /* 0x000fe20000010039 */
[C---:B------:R-:W-:Y:S01]  /*9130*/  IMAD.U32 R55, R84.reuse, 0x10000, RZ ;  /* 0x0001000054377824 */ /* 0x040fe200078e00ff */
[----:B------:R-:W-:Y:S01]  /*9140*/  LOP3.LUT R84, R84, 0xffff0000, RZ, 0xc0, !PT ;  /* 0xffff000054547812 */ /* 0x000fe200078ec0ff */
[C---:B------:R-:W-:Y:S01]  /*9150*/  IMAD.U32 R56, R72.reuse, 0x10000, RZ ;  /* 0x0001000048387824 */ /* 0x040fe200078e00ff */
[----:B------:R-:W-:Y:S01]  /*9160*/  LOP3.LUT R72, R72, 0xffff0000, RZ, 0xc0, !PT ;  /* 0xffff000048487812 */ /* 0x000fe200078ec0ff */
[----:B------:R-:W-:Y:S01]  /*9170*/  FMUL.FTZ R58, R59, R55 ;  /* 0x000000373b3a7220 */ /* 0x000fe20000410000 */
[----:B------:R-:W-:-:S02]  /*9180*/  IMAD.U32 R43, R40, 0x10000, RZ ;  /* 0x00010000282b7824 */ /* 0x000fc400078e00ff */
[-C--:B------:R-:W-:Y:S01]  /*9190*/  FMUL.FTZ R59, R59, R56.reuse ;  /* 0x000000383b3b7220 */ /* 0x080fe20000410000 */
[----:B------:R-:W-:Y:S01]  /*91a0*/  LOP3.LUT R40, R40, 0xffff0000, RZ, 0xc0, !PT ;  /* 0xffff000028287812 */ /* 0x000fe200078ec0ff */
[C---:B------:R-:W-:Y:S02]  /*91b0*/  FFMA.FTZ R58, R43.reuse, R56, -R58 ;  /* 0x000000382b3a7223 */ /* 0x040fe4000001083a */
[----:B------:R-:W-:Y:S01]  /*91c0*/  FFMA.FTZ R59, R43, R55, R59 ;  /* 0x000000372b3b7223 */ /* 0x000fe2000001003b */
[C---:B------:R-:W-:Y:S01]  /*91d0*/  FMUL.FTZ R43, R44.reuse, R84 ;  /* 0x000000542c2b7220 */ /* 0x040fe20000410000 */
[-C--:B------:R-:W-:Y:S01]  /*91e0*/  FMUL.FTZ R44, R44, R72.reuse ;  /* 0x000000482c2c7220 */ /* 0x080fe20000410000 */
[C---:B------:R-:W-:Y:S01]  /*91f0*/  IMAD.U32 R55, R86.reuse, 0x10000, RZ ;  /* 0x0001000056377824 */ /* 0x040fe200078e00ff */
[----:B------:R-:W-:Y:S01]  /*9200*/  LOP3.LUT R86, R86, 0xffff0000, RZ, 0xc0, !PT ;  /* 0xffff000056567812 */ /* 0x000fe200078ec0ff */
[----:B------:R-:W-:Y:S02]  /*9210*/  IMAD.U32 R56, R74, 0x10000, RZ ;  /* 0x000100004a387824 */ /* 0x000fe400078e00ff */
[C---:B------:R-:W-:Y:S01]  /*9220*/  FFMA.FTZ R43, R40.reuse, R72, -R43 ;  /* 0x00000048282b7223 */ /* 0x040fe2000001082b */
[----:B------:R-:W-:Y:S01]  /*9230*/  FFMA.FTZ R44, R40, R84, R44 ;  /* 0x00000054282c7223 */ /* 0x000fe2000001002c */
[----:B------:R-:W-:Y:S01]  /*9240*/  FMUL.FTZ R62, R63, R55 ;  /* 0x000000373f3e7220 */ /* 0x000fe20000410000 */
[----:B------:R-:W-:-:S02]  /*9250*/  IMAD.U32 R40, R42, 0x10000, RZ ;  /* 0x000100002a287824 */ /* 0x000fc400078e00ff */
[-C--:B------:R-:W-:Y:S01]  /*9260*/  FMUL.FTZ R63, R63, R56.reuse ;  /* 0x000000383f3f7220 */ /* 0x080fe20000410000 */
[----:B------:R-:W-:Y:S01]  /*9270*/  LOP3.LUT R74, R74, 0xffff0000, RZ, 0xc0, !PT ;  /* 0xffff00004a4a7812 */ /* 0x000fe200078ec0ff */
[C---:B------:R-:W-:Y:S02]  /*9280*/  FFMA.FTZ R62, R40.reuse, R56, -R62 ;  /* 0x00000038283e7223 */ /* 0x040fe4000001083e */
[----:B------:R-:W-:Y:S01]  /*9290*/  FFMA.FTZ R63, R40, R55, R63 ;  /* 0x00000037283f7223 */ /* 0x000fe2000001003f */
[----:B------:R-:W-:Y:S01]  /*92a0*/  LOP3.LUT R42, R42, 0xffff0000, RZ, 0xc0, !PT ;  /* 0xffff00002a2a7812 */ /* 0x000fe200078ec0ff */
[C---:B------:R-:W-:Y:S01]  /*92b0*/  FMUL.FTZ R40, R46.reuse, R86 ;  /* 0x000000562e287220 */ /* 0x040fe20000410000 */
[----:B------:R-:W-:Y:S01]  /*92c0*/  FMUL.FTZ R46, R46, R74 ;  /* 0x0000004a2e2e7220 */ /* 0x000fe20000410000 */
[----:B------:R-:W-:Y:S02]  /*92d0*/  F2FP.BF16.F32.PACK_AB R43, R43, R58 ;  /* 0x0000003a2b2b723e */ /* 0x000fe400000010ff */
[C---:B------:R-:W-:Y:S01]  /*92e0*/  FFMA.FTZ R40, R42.reuse, R74, -R40 ;  /* 0x0000004a2a287223 */ /* 0x040fe20000010828 */
[----:B------:R-:W-:Y:S01]  /*92f0*/  F2FP.BF16.F32.PACK_AB R47, R47, R60 ;  /* 0x0000003c2f2f723e */ /* 0x000fe200000010ff */
[----:B------:R-:W-:Y:S01]  /*9300*/  FFMA.FTZ R46, R42, R86, R46 ;  /* 0x000000562a2e7223 */ /* 0x000fe2000001002e */
[----:B------:R-:W-:Y:S01]  /*9310*/  F2FP.BF16.F32.PACK_AB R53, R41, R53 ;  /* 0x000000352935723e */ /* 0x000fe200000010ff */
[----:B------:R-:W-:Y:S01]  /*9320*/  IMAD.MOV.U32 R41, RZ, RZ, R45 ;  /* 0x000000ffff297224 */ /* 0x000fe200078e002d */
[----:B------:R-:W-:-:S02]  /*9330*/  F2FP.BF16.F32.PACK_AB R57, R57, R61 ;  /* 0x0000003d3939723e */ /* 0x000fc400000010ff */
[----:B------:R-:W-:Y:S01]  /*9340*/  F2FP.BF16.F32.PACK_AB R62, R40, R62 ;  /* 0x0000003e283e723e */ /* 0x000fe200000010ff */
[----:B------:R-:W-:Y:S01]  /*9350*/  IMAD.MOV.U32 R40, RZ, RZ, R43 ;  /* 0x000000ffff287224 */ /* 0x000fe200078e002b */
[----:B------:R-:W-:Y:S01]  /*9360*/  F2FP.BF16.F32.PACK_AB R44, R44, R59 ;  /* 0x0000003b2c2c723e */ /* 0x000fe200000010ff */
[----:B------:R-:W-:Y:S01]  /*9370*/  IMAD.MOV.U32 R43, RZ, RZ, R47 ;  /* 0x000000ffff2b7224 */ /* 0x000fe200078e002f */
[----:B------:R-:W-:Y:S01]  /*9380*/  F2FP.BF16.F32.PACK_AB R46, R46, R63 ;  /* 0x0000003f2e2e723e */ /* 0x000fe200000010ff */
[----:B------:R-:W-:Y:S02]  /*9390*/  IMAD.MOV.U32 R45, RZ, RZ, R53 ;  /* 0x000000ffff2d7224 */ /* 0x000fe400078e0035 */
[----:B------:R-:W-:Y:S02]  /*93a0*/  IMAD.MOV.U32 R42, RZ, RZ, R62 ;  /* 0x000000ffff2a7224 */ /* 0x000fe400078e003e */
[----:B------:R-:W-:-:S07]  /*93b0*/  IMAD.MOV.U32 R47, RZ, RZ, R57 ;  /* 0x000000ffff2f7224 */ /* 0x000fce00078e0039 */
.L_x_512:
[----:B------:R-:W-:Y:S05]  /*93c0*/  BSYNC B2 ;  /* 0x0000000000027941 */ /* 0x000fea0003800000 */
.L_x_511:
[----:B0-----:R0:W-:Y:S04]  /*93d0*/  STG.E.128 desc[UR58][R48.64], R40 ;  /* 0x0000002830007986 */ /* 0x0011e8000c101d3a */
[----:B--2---:R0:W-:Y:S02]  /*93e0*/  @!P3 STG.E.128 desc[UR58][R50.64], R44 ;  /* 0x0000002c3200b986 */ /* 0x0041e4000c101d3a */
.L_x_510:
[----:B------:R-:W-:Y:S05]  /*93f0*/  BSYNC B1 ;  /* 0x0000000000017941 */ /* 0x000fea0003800000 */
.L_x_509:
[----:B------:R-:W-:Y:S01]  /*9400*/  ISETP.NE.AND P3, PT, R38, RZ, PT ;  /* 0x000000ff2600720c */ /* 0x000fe20003f65270 */
[----:B------:R-:W-:-:S12]  /*9410*/  BSSY B1, `(.L_x_513) ;  /* 0x0000080000017945 */ /* 0x000fd80003800000 */
[----:B------:R-:W-:Y:S05]  /*9420*/  @!P3 BRA `(.L_x_514) ;  /* 0x0000000400f8b947 */ /* 0x000fea0003800000 */
[----:B0-----:R-:W-:Y:S01]  /*9430*/  SEL R41, R122, R148, !P1 ;  /* 0x000000947a297207 */ /* 0x001fe20004800000 */
[----:B------:R-:W-:Y:S01]  /*9440*/  BSSY B2, `(.L_x_515) ;  /* 0x000007a000027945 */ /* 0x000fe20003800000 */
[----:B------:R-:W-:Y:S02]  /*9450*/  IADD3 R43, P3, P4, R114, R124, R31 ;  /* 0x0000007c722b7210 */ /* 0x000fe40007c7e01f */
[----:B------:R-:W-:Y:S02]  /*9460*/  SHF.R.S32.HI R42, RZ, 0x1f, R41 ;  /* 0x0000001fff2a7819 */ /* 0x000fe40000011429 */
[----:B------:R-:W-:Y:S02]  /*9470*/  IADD3.X R40, R6, R52, R36, P3, P4 ;  /* 0x0000003406287210 */ /* 0x000fe40001fe8424 */
[----:B------:R-:W-:Y:S02]  /*9480*/  LEA.HI R41, R42, R41, RZ, 0x4 ;  /* 0x000000292a297211 */ /* 0x000fe400078f20ff */
[----:B---3--:R-:W-:-:S02]  /*9490*/  SHF.R.U32.HI R46, RZ, 0x3, R185 ;  /* 0x00000003ff2e7819 */ /* 0x008fc400000116b9 */
[----:B------:R-:W-:-:S05]  /*94a0*/  LEA.HI.SX32 R42, R41, R30, 0x1c ;  /* 0x0000001e292a7211 */ /* 0x000fca00078fe2ff */
[----:B------:R-:W-:-:S05]  /*94b0*/  IMAD.SHL.U32 R41, R42, 0x8, RZ ;  /* 0x000000082a297824 */ /* 0x000fca00078e00ff */
[----:B------:R-:W-:-:S13]  /*94c0*/  ISETP.GE.AND P3, PT, R41, R146, PT ;  /* 0x000000922900720c */ /* 0x000fda0003f66270 */
[--C-:B------:R-:W-:Y:S02]  /*94d0*/  @!P3 SHF.R.S32.HI R45, RZ, 0x1f, R41.reuse ;  /* 0x0000001fff2db819 */ /* 0x100fe40000011429 */
[--C-:B------:R-:W-:Y:S02]  /*94e0*/  @!P3 IADD3 R44, P4, P5, R114, R124, R41.reuse ;  /* 0x0000007c722cb210 */ /* 0x100fe40007d9e029 */
[----:B------:R-:W-:Y:S02]  /*94f0*/  LOP3.LUT R41, R185, 0x38, R41, 0xf8, !PT ;  /* 0x00000038b9297812 */ /* 0x000fe400078ef829 */
[----:B------:R-:W-:Y:S02]  /*9500*/  @!P3 IADD3.X R45, R6, R52, R45, P4, P5 ;  /* 0x00000034062db210 */ /* 0x000fe400027ea42d */
[----:B------:R-:W-:-:S04]  /*9510*/  LEA R48, P4, R43, R120, 0x1 ;  /* 0x000000782b307211 */ /* 0x000fc800078808ff */
[-C--:B------:R-:W-:Y:S02]  /*9520*/  LEA.HI.X R49, R43, R121.reuse, R40, 0x1, P4 ;  /* 0x000000792b317211 */ /* 0x080fe400020f0c28 */
[----:B------:R-:W-:Y:S02]  /*9530*/  SHF.R.S32.HI R43, RZ, 0x1f, R42 ;  /* 0x0000001fff2b7819 */ /* 0x000fe4000001142a */
[----:B------:R-:W-:Y:S01]  /*9540*/  LOP3.LUT R40, R41, R46, RZ, 0x3c, !PT ;  /* 0x0000002e29287212 */ /* 0x000fe200078e3cff */
[----:B------:R-:W-:Y:S01]  /*9550*/  IMAD R41, R16, 0x6000, R138 ;  /* 0x0000600010297824 */ /* 0x000fe200078e028a */
[----:B------:R-:W-:Y:S02]  /*9560*/  LEA.HI R43, R43, R42, RZ, 0x3 ;  /* 0x0000002a2b2b7211 */ /* 0x000fe400078f18ff */
[C---:B------:R-:W-:Y:S01]  /*9570*/  @!P3 LEA R50, P4, R44.reuse, R120, 0x1 ;  /* 0x000000782c32b211 */ /* 0x040fe200078808ff */
[----:B------:R-:W-:Y:S02]  /*9580*/  IMAD R41, R41, 0x2, R2 ;  /* 0x0000000229297824 */ /* 0x000fe400078e0202 */
[----:B------:R-:W-:Y:S01]  /*9590*/  IMAD.SHL.U32 R43, R43, 0x400, RZ ;  /* 0x000004002b2b7824 */ /* 0x000fe200078e00ff */
[----:B------:R-:W-:-:S02]  /*95a0*/  @!P3 LEA.HI.X R51, R44, R121, R45, 0x1, P4 ;  /* 0x000000792c33b211 */ /* 0x000fc400020f0c2d */
[----:B------:R-:W-:Y:S02]  /*95b0*/  ISETP.GE.AND P4, PT, R0, R117, PT ;  /* 0x000000750000720c */ /* 0x000fe40003f86270 */
[----:B------:R-:W-:-:S04]  /*95c0*/  LOP3.LUT R43, R43, 0x7fffe000, RZ, 0xc0, !PT ;  /* 0x7fffe0002b2b7812 */ /* 0x000fc800078ec0ff */
[----:B------:R-:W-:-:S05]  /*95d0*/  IADD3 R43, R40, R43, R195 ;  /* 0x0000002b282b7210 */ /* 0x000fca0007ffe0c3 */
[----:B------:R-:W-:-:S04]  /*95e0*/  IMAD R43, R16, 0x6000, R43 ;  /* 0x00006000102b7824 */ /* 0x000fc800078e022b */
[----:B------:R-:W-:Y:S02]  /*95f0*/  IMAD R44, R43, 0x2, R2 ;  /* 0x000000022b2c7824 */ /* 0x000fe400078e0202 */
[----:B------:R-:W0:Y:S04]  /*9600*/  LDS.128 R40, [R41+0x1c400] ;  /* 0x01c4000029287984 */ /* 0x000e280000000c00 */
[----:B------:R-:W2:Y:S01]  /*9610*/  LDS.128 R44, [R44+0x1c400] ;  /* 0x01c400002c2c7984 */ /* 0x000ea20000000c00 */
[----:B------:R-:W-:Y:S05]  /*9620*/  @P4 BRA `(.L_x_516) ;  /* 0x00000004006c4947 */ /* 0x000fea0003800000 */
[----:B------:R-:W-:Y:S01]  /*9630*/  SHF.R.U64 R55, R80, 0x10, R81 ;  /* 0x0000001050377819 */ /* 0x000fe20000001251 */
[----:B--2---:R-:W-:Y:S01]  /*9640*/  IMAD.U32 R59, R45, 0x10000, RZ ;  /* 0x000100002d3b7824 */ /* 0x004fe200078e00ff */
[----:B------:R-:W-:Y:S01]  /*9650*/  SHF.R.U64 R53, R68, 0x10, R69 ;  /* 0x0000001044357819 */ /* 0x000fe20000001245 */
[----:B0-----:R-:W-:Y:S01]  /*9660*/  IMAD.U32 R57, R41, 0x10000, RZ ;  /* 0x0001000029397824 */ /* 0x001fe200078e00ff */
[----:B------:R-:W-:Y:S01]  /*9670*/  SHF.R.U32.HI R80, RZ, 0x10, R81 ;  /* 0x00000010ff507819 */ /* 0x000fe20000011651 */
[----:B------:R-:W-:Y:S01]  /*9680*/  IMAD.U32 R63, R47, 0x10000, RZ ;  /* 0x000100002f3f7824 */ /* 0x000fe200078e00ff */
[----:B------:R-:W-:Y:S01]  /*9690*/  SHF.R.U32.HI R68, RZ, 0x10, R69 ;  /* 0x00000010ff447819 */ /* 0x000fe20000011645 */
[----:B------:R-:W-:Y:S01]  /*96a0*/  IMAD.U32 R62, R43, 0x10000, RZ ;  /* 0x000100002b3e7824 */ /* 0x000fe200078e00ff */
[----:B------:R-:W-:Y:S01]  /*96b0*/  PRMT R80, R167, 0x5432, R80 ;  /* 0x00005432a7507816 */ /* 0x000fe20000000050 */
[----:B------:R-:W-:Y:S01]  /*96c0*/  IMAD.U32 R69, R46, 0x10000, RZ ;  /* 0x000100002e457824 */ /* 0x000fe200078e00ff */
[----:B------:R-:W-:Y:S01]  /*96d0*/  PRMT R68, R159, 0x5432, R68 ;  /* 0x000054329f447816 */ /* 0x000fe20000000044 */
[----:B------:R-:W-:Y:S01]  /*96e0*/  IMAD.U32 R61, R42, 0x10000, RZ ;  /* 0x000100002a3d7824 */ /* 0x000fe200078e00ff */
[----:B------:R-:W-:-:S02]  /*96f0*/  SHF.R.U64 R54, R70, 0x10, R71 ;  /* 0x0000001046367819 */ /* 0x000fc40000001247 */
[----:B------:R-:W-:Y:S01]  /*9700*/  SHF.R.U32.HI R70, RZ, 0x10, R71 ;  /* 0x00000010ff467819 */ /* 0x000fe20000011647 */
[----:B------:R-:W-:Y:S01]  /*9710*/  IMAD.U32 R71, R80, 0x10000, RZ ;  /* 0x0001000050477824 */ /* 0x000fe200078e00ff */
[--C-:B------:R-:W-:Y:S01]  /*9720*/  SHF.R.U64 R56, R82, 0x10, R83.reuse ;  /* 0x0000001052387819 */ /* 0x100fe20000001253 */
[----:B------:R-:W-:Y:S01]  /*9730*/  IMAD.U32 R72, R68, 0x10000, RZ ;  /* 0x0001000044487824 */ /* 0x000fe200078e00ff */
[----:B------:R-:W-:Y:S02]  /*9740*/  SHF.R.U32.HI R82, RZ, 0x10, R83 ;  /* 0x00000010ff527819 */ /* 0x000fe40000011653 */
[----:B------:R-:W-:Y:S01]  /*9750*/  LOP3.LUT R60, R45, 0xffff0000, RZ, 0xc0, !PT ;  /* 0xffff00002d3c7812 */ /* 0x000fe200078ec0ff */
[----:B------:R-:W-:Y:S01]  /*9760*/  IMAD.U32 R45, R44, 0x10000, RZ ;  /* 0x000100002c2d7824 */ /* 0x000fe200078e00ff */
[----:B------:R-:W-:Y:S01]  /*9770*/  PRMT R73, R160, 0x5410, R56 ;  /* 0x00005410a0497816 */ /* 0x000fe20000000038 */
[CC--:B------:R-:W-:Y:S01]  /*9780*/  FMUL.FTZ R56, R59.reuse, R71.reuse ;  /* 0x000000473b387220 */ /* 0x0c0fe20000410000 */
[----:B------:R-:W-:Y:S01]  /*9790*/  LOP3.LUT R80, R80, 0xffff0000, RZ, 0xc0, !PT ;  /* 0xffff000050507812 */ /* 0x000fe200078ec0ff */
[-C--:B------:R-:W-:Y:S01]  /*97a0*/  FMUL.FTZ R59, R59, R72.reuse ;  /* 0x000000483b3b7220 */ /* 0x080fe20000410000 */
[----:B------:R-:W-:Y:S01]  /*97b0*/  PRMT R82, R160, 0x5432, R82 ;  /* 0x00005432a0527816 */ /* 0x000fe20000000052 */
[----:B------:R-:W-:Y:S01]  /*97c0*/  FFMA.FTZ R56, R57, R72, -R56 ;  /* 0x0000004839387223 */ /* 0x000fe20000010838 */
[----:B------:R-:W-:Y:S01]  /*97d0*/  PRMT R70, R158, 0x5410, R70 ;  /* 0x000054109e467816 */ /* 0x000fe20000000046 */
[----:B------:R-:W-:Y:S01]  /*97e0*/  FMUL.FTZ R74, R60, R80 ;  /* 0x000000503c4a7220 */ /* 0x000fe20000410000 */
[----:B------:R-:W-:Y:S01]  /*97f0*/  LOP3.LUT R58, R41, 0xffff0000, RZ, 0xc0, !PT ;  /* 0xffff0000293a7812 */ /* 0x000fe200078ec0ff */
[----:B------:R-:W-:Y:S01]  /*9800*/  IMAD.U32 R72, R82, 0x10000, RZ ;  /* 0x0001000052487824 */ /* 0x000fe200078e00ff */
[----:B------:R-:W-:Y:S01]  /*9810*/  LOP3.LUT R68, R68, 0xffff0000, RZ, 0xc0, !PT ;  /* 0xffff000044447812 */ /* 0x000fe200078ec0ff */
[----:B------:R-:W-:Y:S01]  /*9820*/  FFMA.FTZ R59, R57, R71, R59 ;  /* 0x00000047393b7223 */ /* 0x000fe2000001003b */
[----:B------:R-:W-:Y:S01]  /*9830*/  IMAD.U32 R57, R70, 0x10000, RZ ;  /* 0x0001000046397824 */ /* 0x000fe200078e00ff */
[----:B------:R-:W-:Y:S01]  /*9840*/  LOP3.LUT R47, R47, 0xffff0000, RZ, 0xc0, !PT ;  /* 0xffff00002f2f7812 */ /* 0x000fe200078ec0ff */
[----:B------:R-:W-:-:S02]  /*9850*/  IMAD.U32 R41, R40, 0x10000, RZ ;  /* 0x0001000028297824 */ /* 0x000fc400078e00ff */
[-C--:B------:R-:W-:Y:S01]  /*9860*/  FMUL.FTZ R60, R60, R68.reuse ;  /* 0x000000443c3c7220 */ /* 0x080fe20000410000 */
[----:B------:R-:W-:Y:S01]  /*9870*/  FFMA.FTZ R74, R58, R68, -R74 ;  /* 0x000000443a4a7223 */ /* 0x000fe2000001084a */
[CC--:B------:R-:W-:Y:S01]  /*9880*/  FMUL.FTZ R68, R63.reuse, R72.reuse ;  /* 0x000000483f447220 */ /* 0x0c0fe20000410000 */
[----:B------:R-:W-:Y:S01]  /*9890*/  LOP3.LUT R82, R82, 0xffff0000, RZ, 0xc0, !PT ;  /* 0xffff000052527812 */ /* 0x000fe200078ec0ff */
[-C--:B------:R-:W-:Y:S01]  /*98a0*/  FMUL.FTZ R63, R63, R57.reuse ;  /* 0x000000393f3f7220 */ /* 0x080fe20000410000 */
[----:B------:R-:W-:Y:S01]  /*98b0*/  PRMT R55, R167, 0x5410, R55 ;  /* 0x00005410a7377816 */ /* 0x000fe20000000037 */
[C---:B------:R-:W-:Y:S01]  /*98c0*/  FFMA.FTZ R68, R62.reuse, R57, -R68 ;  /* 0x000000393e447223 */ /* 0x040fe20000010844 */
[----:B------:R-:W-:Y:S01]  /*98d0*/  PRMT R53, R159, 0x5410, R53 ;  /* 0x000054109f357816 */ /* 0x000fe20000000035 */
[----:B------:R-:W-:Y:S01]  /*98e0*/  FFMA.FTZ R63, R62, R72, R63 ;  /* 0x000000483e3f7223 */ /* 0x000fe2000001003f */
[----:B------:R-:W-:Y:S01]  /*98f0*/  LOP3.LUT R43, R43, 0xffff0000, RZ, 0xc0, !PT ;  /* 0xffff00002b2b7812 */ /* 0x000fe200078ec0ff */
[----:B------:R-:W-:Y:S01]  /*9900*/  FMUL.FTZ R62, R47, R82 ;  /* 0x000000522f3e7220 */ /* 0x000fe20000410000 */
[----:B------:R-:W-:Y:S01]  /*9910*/  LOP3.LUT R70, R70, 0xffff0000, RZ, 0xc0, !PT ;  /* 0xffff000046467812 */ /* 0x000fe200078ec0ff */
[----:B------:R-:W-:Y:S01]  /*9920*/  FFMA.FTZ R60, R58, R80, R60 ;  /* 0x000000503a3c7223 */ /* 0x000fe2000001003c */
[----:B------:R-:W-:Y:S01]  /*9930*/  IMAD.U32 R58, R55, 0x10000, RZ ;  /* 0x00010000373a7824 */ /* 0x000fe200078e00ff */
[----:B------:R-:W-:Y:S01]  /*9940*/  LOP3.LUT R44, R44, 0xffff0000, RZ, 0xc0, !PT ;  /* 0xffff00002c2c7812 */ /* 0x000fe200078ec0ff */
[----:B------:R-:W-:-:S02]  /*9950*/  IMAD.U32 R57, R53, 0x10000, RZ ;  /* 0x0001000035397824 */ /* 0x000fc400078e00ff */
[-C--:B------:R-:W-:Y:S01]  /*9960*/  FMUL.FTZ R47, R47, R70.reuse ;  /* 0x000000462f2f7220 */ /* 0x080fe20000410000 */
[----:B------:R-:W-:Y:S01]  /*9970*/  FFMA.FTZ R62, R43, R70, -R62 ;  /* 0x000000462b3e7223 */ /* 0x000fe2000001083e */
[----:B------:R-:W-:Y:S02]  /*9980*/  LOP3.LUT R55, R55, 0xffff0000, RZ, 0xc0, !PT ;  /* 0xffff000037377812 */ /* 0x000fe400078ec0ff */
[----:B------:R-:W-:Y:S01]  /*9990*/  LOP3.LUT R70, R53, 0xffff0000, RZ, 0xc0, !PT ;  /* 0xffff000035467812 */ /* 0x000fe200078ec0ff */
[C---:B------:R-:W-:Y:S01]  /*99a0*/  FMUL.FTZ R53, R45.reuse, R58 ;  /* 0x0000003a2d357220 */ /* 0x040fe20000410000 */
[----:B------:R-:W-:Y:S01]  /*99b0*/  FMUL.FTZ R45, R45, R57 ;  /* 0x000000392d2d7220 */ /* 0x000fe20000410000 */
[----:B------:R-:W-:Y:S01]  /*99c0*/  LOP3.LUT R40, R40, 0xffff0000, RZ, 0xc0, !PT ;  /* 0xffff000028287812 */ /* 0x000fe200078ec0ff */
[----:B------:R-:W-:Y:S01]  /*99d0*/  FFMA.FTZ R47, R43, R82, R47 ;  /* 0x000000522b2f7223 */ /* 0x000fe2000001002f */
[----:B------:R-:W-:Y:S01]  /*99e0*/  FMUL.FTZ R43, R44, R55 ;  /* 0x000000372c2b7220 */ /* 0x000fe20000410000 */
[----:B------:R-:W-:Y:S01]  /*99f0*/  PRMT R54, R158, 0x5432, R54 ;  /* 0x000054329e367816 */ /* 0x000fe20000000036 */
[C---:B------:R-:W-:Y:S01]  /*9a00*/  FFMA.FTZ R53, R41.reuse, R57, -R53 ;  /* 0x0000003929357223 */ /* 0x040fe20000010835 */
[----:B------:R-:W-:Y:S01]  /*9a10*/  FFMA.FTZ R45, R41, R58, R45 ;  /* 0x0000003a292d7223 */ /* 0x000fe2000001002d */
[-C--:B------:R-:W-:Y:S01]  /*9a20*/  FMUL.FTZ R41, R44, R70.reuse ;  /* 0x000000462c297220 */ /* 0x080fe20000410000 */
[C---:B------:R-:W-:Y:S01]  /*9a30*/  IMAD.U32 R44, R73.reuse, 0x10000, RZ ;  /* 0x00010000492c7824 */ /* 0x040fe200078e00ff */
[----:B------:R-:W-:Y:S01]  /*9a40*/  LOP3.LUT R46, R46, 0xffff0000, RZ, 0xc0, !PT ;  /* 0xffff00002e2e7812 */ /* 0x000fe200078ec0ff */
[----:B------:R-:W-:Y:S01]  /*9a50*/  FFMA.FTZ R70, R40, R70, -R43 ;  /* 0x0000004628467223 */ /* 0x000fe2000001082b */
[----:B------:R-:W-:Y:S01]  /*9a60*/  LOP3.LUT R73, R73, 0xffff0000, RZ, 0xc0, !PT ;  /* 0xffff000049497812 */ /* 0x000fe200078ec0ff */
[C---:B------:R-:W-:Y:S01]  /*9a70*/  IMAD.U32 R58, R54.reuse, 0x10000, RZ ;  /* 0x00010000363a7824 */ /* 0x040fe200078e00ff */
[----:B------:R-:W-:Y:S01]  /*9a80*/  LOP3.LUT R43, R54, 0xffff0000, RZ, 0xc0, !PT ;  /* 0xffff0000362b7812 */ /* 0x000fe200078ec0ff */
[----:B------:R-:W-:Y:S01]  /*9a90*/  FFMA.FTZ R40, R40, R55, R41 ;  /* 0x0000003728287223 */ /* 0x000fe20000010029 */
[----:B------:R-:W-:Y:S01]  /*9aa0*/  LOP3.LUT R42, R42, 0xffff0000, RZ, 0xc0, !PT ;  /* 0xffff00002a2a7812 */ /* 0x000fe200078ec0ff */
[C---:B------:R-:W-:Y:S01]  /*9ab0*/  FMUL.FTZ R54, R69.reuse, R44 ;  /* 0x0000002c45367220 */ /* 0x040fe20000410000 */
[C---:B------:R-:W-:Y:S01]  /*9ac0*/  FMUL.FTZ R41, R46.reuse, R73 ;  /* 0x000000492e297220 */ /* 0x040fe20000410000 */
[-C--:B------:R-:W-:Y:S01]  /*9ad0*/  FMUL.FTZ R69, R69, R58.reuse ;  /* 0x0000003a45457220 */ /* 0x080fe20000410000 */
[-C--:B------:R-:W-:Y:S01]  /*9ae0*/  FMUL.FTZ R46, R46, R43.reuse ;  /* 0x0000002b2e2e7220 */ /* 0x080fe20000410000 */
[C---:B------:R-:W-:Y:S01]  /*9af0*/  FFMA.FTZ R54, R61.reuse, R58, -R54 ;  /* 0x0000003a3d367223 */ /* 0x040fe20000010836 */
[C---:B------:R-:W-:Y:S01]  /*9b00*/  FFMA.FTZ R41, R42.reuse, R43, -R41 ;  /* 0x0000002b2a297223 */ /* 0x040fe20000010829 */
[----:B------:R-:W-:Y:S01]  /*9b10*/  FFMA.FTZ R69, R61, R44, R69 ;  /* 0x0000002c3d457223 */ /* 0x000fe20000010045 */
[----:B------:R-:W-:Y:S01]  /*9b20*/  FFMA.FTZ R46, R42, R73, R46 ;  /* 0x000000492a2e7223 */ /* 0x000fe2000001002e */
[----:B------:R-:W-:-:S02]  /*9b30*/  F2FP.BF16.F32.PACK_AB R56, R74, R56 ;  /* 0x000000384a38723e */ /* 0x000fc400000010ff */
[----:B------:R-:W-:Y:S02]  /*9b40*/  F2FP.BF16.F32.PACK_AB R59, R60, R59 ;  /* 0x0000003b3c3b723e */ /* 0x000fe400000010ff */
[----:B------:R-:W-:Y:S02]  /*9b50*/  F2FP.BF16.F32.PACK_AB R53, R70, R53 ;  /* 0x000000354635723e */ /* 0x000fe400000010ff */
[----:B------:R-:W-:Y:S01]  /*9b60*/  F2FP.BF16.F32.PACK_AB R44, R40, R45 ;  /* 0x0000002d282c723e */ /* 0x000fe200000010ff */
[----:B------:R-:W-:Y:S01]  /*9b70*/  IMAD.MOV.U32 R45, RZ, RZ, R59 ;  /* 0x000000ffff2d7224 */ /* 0x000fe200078e003b */
[----:B------:R-:W-:Y:S01]  /*9b80*/  F2FP.BF16.F32.PACK_AB R42, R41, R54 ;  /* 0x00000036292a723e */ /* 0x000fe200000010ff */
[----:B------:R-:W-:Y:S01]  /*9b90*/  IMAD.MOV.U32 R40, RZ, RZ, R53 ;  /* 0x000000ffff287224 */ /* 0x000fe200078e0035 */
[----:B------:R-:W-:Y:S01]  /*9ba0*/  F2FP.BF16.F32.PACK_AB R43, R62, R68 ;  /* 0x000000443e2b723e */ /* 0x000fe200000010ff */
[----:B------:R-:W-:Y:S01]  /*9bb0*/  IMAD.MOV.U32 R41, RZ, RZ, R56 ;  /* 0x000000ffff297224 */ /* 0x000fe200078e0038 */
[----:B------:R-:W-:-:S02]  /*9bc0*/  F2FP.BF16.F32.PACK_AB R47, R47, R63 ;  /* 0x0000003f2f2f723e */ /* 0x000fc400000010ff */
[----:B------:R-:W-:-:S07]  /*9bd0*/  F2FP.BF16.F32.PACK_AB R46, R46, R69 ;  /* 0x000000452e2e723e */ /* 0x000fce00000010ff */
.L_x_516:
[----:B------:R-:W-:Y:S05]  /*9be0*/  BSYNC B2 ;  /* 0x0000000000027941 */ /* 0x000fea0003800000 */
.L_x_515:
[----:B0-----:R4:W-:Y:S04]  /*9bf0*/  STG.E.128 desc[UR58][R48.64], R40 ;  /* 0x0000002830007986 */ /* 0x0019e8000c101d3a */
[----:B--2---:R4:W-:Y:S02]  /*9c00*/  @!P3 STG.E.128 desc[UR58][R50.64], R44 ;  /* 0x0000002c3200b986 */ /* 0x0049e4000c101d3a */
.L_x_514:
[----:B------:R-:W-:Y:S05]  /*9c10*/  BSYNC B1 ;  /* 0x0000000000017941 */ /* 0x000fea0003800000 */
.L_x_513:
[----:B------:R-:W-:-:S13]  /*9c20*/  ISETP.NE.AND P3, PT, R39, RZ, PT ;  /* 0x000000ff2700720c */ /* 0x000fda0003f65270 */
[----:B------:R-:W-:Y:S05]  /*9c30*/  @!P3 BRA `(.L_x_467) ;  /* 0x0000000800e4b947 */ /* 0x000fea0003800000 */
[----:B0---4-:R-:W2:Y:S01]  /*9c40*/  LDL R40, [R1+0x14] ;  /* 0x0000140001287983 */ /* 0x011ea20000100800 */
[----:B------:R-:W-:Y:S01]  /*9c50*/  SHF.R.U32.HI R43, RZ, 0x3, R185 ;  /* 0x00000003ff2b7819 */ /* 0x000fe200000116b9 */
[----:B------:R-:W-:Y:S01]  /*9c60*/  BSSY B1, `(.L_x_517) ;  /* 0x0000076000017945 */ /* 0x000fe20003800000 */
[----:B------:R-:W-:-:S04]  /*9c70*/  IADD3 R42, P3, P4, R114, R124, R33 ;  /* 0x0000007c722a7210 */ /* 0x000fc80007c7e021 */
[----:B---3--:R-:W-:Y:S02]  /*9c80*/  IADD3.X R45, R6, R52, R37, P3, P4 ;  /* 0x00000034062d7210 */ /* 0x008fe40001fe8425 */
[----:B------:R-:W-:-:S04]  /*9c90*/  LEA R48, P3, R42, R120, 0x1 ;  /* 0x000000782a307211 */ /* 0x000fc800078608ff */
[----:B------:R-:W-:Y:S02]  /*9ca0*/  LEA.HI.X R49, R42, R121, R45, 0x1, P3 ;  /* 0x000000792a317211 */ /* 0x000fe400018f0c2d */
[----:B------:R-:W-:Y:S02]  /*9cb0*/  ISETP.GE.AND P3, PT, R3, R117, PT ;  /* 0x000000750300720c */ /* 0x000fe40003f66270 */
[----:B--2---:R-:W-:-:S04]  /*9cc0*/  LOP3.LUT P5, RZ, R40, 0x1, RZ, 0xc0, !PT ;  /* 0x0000000128ff7812 */ /* 0x004fc800078ac0ff */
[----:B------:R-:W-:-:S04]  /*9cd0*/  SEL R148, R122, R148, !P5 ;  /* 0x000000947a947207 */ /* 0x000fc80006800000 */
[----:B------:R-:W-:-:S04]  /*9ce0*/  SHF.R.S32.HI R41, RZ, 0x1f, R148 ;  /* 0x0000001fff297819 */ /* 0x000fc80000011494 */
[----:B------:R-:W-:-:S04]  /*9cf0*/  LEA.HI R41, R41, R148, RZ, 0x4 ;  /* 0x0000009429297211 */ /* 0x000fc800078f20ff */
[----:B------:R-:W-:-:S04]  /*9d00*/  LEA.HI.SX32 R41, R41, R32, 0x1c ;  /* 0x0000002029297211 */ /* 0x000fc800078fe2ff */
[----:B------:R-:W-:Y:S01]  /*9d10*/  SHF.R.S32.HI R40, RZ, 0x1f, R41 ;  /* 0x0000001fff287819 */ /* 0x000fe20000011429 */
[----:B------:R-:W-:-:S03]  /*9d20*/  IMAD.SHL.U32 R51, R41, 0x8, RZ ;  /* 0x0000000829337824 */ /* 0x000fc600078e00ff */
[----:B------:R-:W-:Y:S02]  /*9d30*/  LEA.HI R41, R40, R41, RZ, 0x3 ;  /* 0x0000002928297211 */ /* 0x000fe400078f18ff */
[----:B------:R-:W-:-:S03]  /*9d40*/  LOP3.LUT R40, R185, 0x38, R51, 0xf8, !PT ;  /* 0x00000038b9287812 */ /* 0x000fc600078ef833 */
[----:B------:R-:W-:Y:S01]  /*9d50*/  IMAD.SHL.U32 R41, R41, 0x400, RZ ;  /* 0x0000040029297824 */ /* 0x000fe200078e00ff */
[----:B------:R-:W-:-:S04]  /*9d60*/  LOP3.LUT R40, R40, R43, RZ, 0x3c, !PT ;  /* 0x0000002b28287212 */ /* 0x000fc800078e3cff */
[----:B------:R-:W-:-:S04]  /*9d70*/  LOP3.LUT R41, R41, 0x7fffe000, RZ, 0xc0, !PT ;  /* 0x7fffe00029297812 */ /* 0x000fc800078ec0ff */
[----:B------:R-:W-:Y:S01]  /*9d80*/  IADD3 R43, R40, R41, R195 ;  /* 0x00000029282b7210 */ /* 0x000fe20007ffe0c3 */
[----:B------:R-:W-:-:S04]  /*9d90*/  IMAD R41, R16, 0x6000, R137 ;  /* 0x0000600010297824 */ /* 0x000fc800078e0289 */
[----:B------:R-:W-:Y:S02]  /*9da0*/  IMAD R43, R16, 0x6000, R43 ;  /* 0x00006000102b7824 */ /* 0x000fe400078e022b */
[--C-:B------:R-:W-:Y:S02]  /*9db0*/  IMAD R41, R41, 0x2, R2.reuse ;  /* 0x0000000229297824 */ /* 0x100fe400078e0202 */
[----:B------:R-:W-:-:S04]  /*9dc0*/  IMAD R44, R43, 0x2, R2 ;  /* 0x000000022b2c7824 */ /* 0x000fc800078e0202 */
        /* <DEDUP_REMOVED lines=13> */
[----:B------:R-:W-:-:S02]  /*9ea0*/  SHF.R.U64 R55, R78, 0x10, R79 ;  /* 0x000000104e377819 */ /* 0x000fc4000000124f */
[----:B------:R-:W-:Y:S01]  /*9eb0*/  PRMT R64, R155, 0x5432, R64 ;  /* 0x000054329b407816 */ /* 0x000fe20000000040 */
[----:B------:R-:W-:Y:S01]  /*9ec0*/  IMAD.U32 R69, R76, 0x10000, RZ ;  /* 0x000100004c457824 */ /* 0x000fe200078e00ff */
[----:B------:R-:W-:Y:S02]  /*9ed0*/  SHF.R.U64 R53, R66, 0x10, R67 ;  /* 0x0000001042357819 */ /* 0x000fe40000001243 */
[----:B------:R-:W-:Y:S01]  /*9ee0*/  SHF.R.U32.HI R79, RZ, 0x10, R79 ;  /* 0x00000010ff4f7819 */ /* 0x000fe2000001164f */
[----:B------:R-:W-:Y:S01]  /*9ef0*/  IMAD.U32 R65, R64, 0x10000, RZ ;  /* 0x0001000040417824 */ /* 0x000fe200078e00ff */
[----:B------:R-:W-:Y:S01]  /*9f00*/  SHF.R.U32.HI R67, RZ, 0x10, R67 ;  /* 0x00000010ff437819 */ /* 0x000fe20000011643 */
[----:B------:R-:W-:Y:S01]  /*9f10*/  FMUL.FTZ R71, R62, R69 ;  /* 0x000000453e477220 */ /* 0x000fe20000410000 */
[----:B------:R-:W-:Y:S01]  /*9f20*/  PRMT R79, R156, 0x5432, R79 ;  /* 0x000054329c4f7816 */ /* 0x000fe2000000004f */
[----:B------:R-:W-:Y:S01]  /*9f30*/  FMUL.FTZ R73, R62, R65 ;  /* 0x000000413e497220 */ /* 0x000fe20000410000 */
[----:B------:R-:W-:-:S02]  /*9f40*/  PRMT R67, R154, 0x5432, R67 ;  /* 0x000054329a437816 */ /* 0x000fc40000000043 */
        /* <DEDUP_REMOVED lines=8> */
[----:B------:R-:W-:Y:S01]  /*9fd0*/  PRMT R157, R157, 0x5410, R54 ;  /* 0x000054109d9d7816 */ /* 0x000fe20000000036 */
[C---:B------:R-:W-:Y:S01]  /*9fe0*/  FFMA.FTZ R54, R56.reuse, R65, -R71 ;  /* 0x0000004138367223 */ /* 0x040fe20000010847 */
[----:B------:R-:W-:Y:S01]  /*9ff0*/  FFMA.FTZ R56, R56, R69, R73 ;  /* 0x0000004538387223 */ /* 0x000fe20000010049 */
[----:B------:R-:W-:Y:S01]  /*a000*/  FMUL.FTZ R58, R58, R64 ;  /* 0x000000403a3a7220 */ /* 0x000fe20000410000 */
[----:B------:R-:W-:Y:S01]  /*a010*/  FMUL.FTZ R69, R63, R66 ;  /* 0x000000423f457220 */ /* 0x000fe20000410000 */
[----:B------:R-:W-:Y:S01]  /*a020*/  PRMT R50, R155, 0x5410, R50 ;  /* 0x000054109b327816 */ /* 0x000fe20000000032 */
[----:B------:R-:W-:Y:S01]  /*a030*/  FMUL.FTZ R63, R63, R62 ;  /* 0x0000003e3f3f7220 */ /* 0x000fe20000410000 */
[C---:B------:R-:W-:Y:S01]  /*a040*/  FFMA.FTZ R65, R57.reuse, R64, -R68 ;  /* 0x0000004039417223 */ /* 0x040fe20000010844 */
[----:B------:R-:W-:Y:S01]  /*a050*/  FFMA.FTZ R57, R57, R76, R58 ;  /* 0x0000004c39397223 */ /* 0x000fe2000001003a */
[C---:B------:R-:W-:Y:S01]  /*a060*/  FFMA.FTZ R58, R60.reuse, R62, -R69 ;  /* 0x0000003e3c3a7223 */ /* 0x040fe20000010845 */
[----:B------:R-:W-:Y:S01]  /*a070*/  FFMA.FTZ R60, R60, R66, R63 ;  /* 0x000000423c3c7223 */ /* 0x000fe2000001003f */
[----:B------:R-:W-:Y:S01]  /*a080*/  IMAD.U32 R62, R50, 0x10000, RZ ;  /* 0x00010000323e7824 */ /* 0x000fe200078e00ff */
[----:B------:R-:W-:Y:S01]  /*a090*/  LOP3.LUT R44, R44, 0xffff0000, RZ, 0xc0, !PT ;  /* 0xffff00002c2c7812 */ /* 0x000fe200078ec0ff */
[C---:B------:R-:W-:Y:S01]  /*a0a0*/  IMAD.U32 R66, R157.reuse, 0x10000, RZ ;  /* 0x000100009d427824 */ /* 0x040fe200078e00ff */
[----:B------:R-:W-:Y:S01]  /*a0b0*/  LOP3.LUT R157, R157, 0xffff0000, RZ, 0xc0, !PT ;  /* 0xffff00009d9d7812 */ /* 0x000fe200078ec0ff */
[----:B------:R-:W-:Y:S01]  /*a0c0*/  IMAD.U32 R41, R40, 0x10000, RZ ;  /* 0x0001000028297824 */ /* 0x000fe200078e00ff */
[----:B------:R-:W-:Y:S01]  /*a0d0*/  LOP3.LUT R63, R50, 0xffff0000, RZ, 0xc0, !PT ;  /* 0xffff0000323f7812 */ /* 0x000fe200078ec0ff */
[----:B------:R-:W-:Y:S01]  /*a0e0*/  FMUL.FTZ R50, R45, R66 ;  /* 0x000000422d327220 */ /* 0x000fe20000410000 */
[----:B------:R-:W-:Y:S01]  /*a0f0*/  PRMT R55, R156, 0x5410, R55 ;  /* 0x000054109c377816 */ /* 0x000fe20000000037 */
[C---:B------:R-:W-:Y:S01]  /*a100*/  FMUL.FTZ R69, R44.reuse, R157 ;  /* 0x0000009d2c457220 */ /* 0x040fe20000410000 */
[----:B------:R-:W-:Y:S01]  /*a110*/  LOP3.LUT R64, R67, 0xffff0000, RZ, 0xc0, !PT ;  /* 0xffff000043407812 */ /* 0x000fe200078ec0ff */
[-C--:B------:R-:W-:Y:S01]  /*a120*/  FMUL.FTZ R67, R45, R62.reuse ;  /* 0x0000003e2d437220 */ /* 0x080fe20000410000 */
[----:B------:R-:W-:Y:S01]  /*a130*/  LOP3.LUT R47, R47, 0xffff0000, RZ, 0xc0, !PT ;  /* 0xffff00002f2f7812 */ /* 0x000fe200078ec0ff */
[-C--:B------:R-:W-:Y:S01]  /*a140*/  FMUL.FTZ R71, R44, R63.reuse ;  /* 0x0000003f2c477220 */ /* 0x080fe20000410000 */
[----:B------:R-:W-:Y:S01]  /*a150*/  PRMT R53, R154, 0x5410, R53 ;  /* 0x000054109a357816 */ /* 0x000fe20000000035 */
[----:B------:R-:W-:Y:S01]  /*a160*/  FFMA.FTZ R45, R41, R62, -R50 ;  /* 0x0000003e292d7223 */ /* 0x000fe20000010832 */
[----:B------:R-:W-:Y:S01]  /*a170*/  LOP3.LUT R68, R79, 0xffff0000, RZ, 0xc0, !PT ;  /* 0xffff00004f447812 */ /* 0x000fe200078ec0ff */
[----:B------:R-:W-:Y:S01]  /*a180*/  FFMA.FTZ R67, R41, R66, R67 ;  /* 0x0000004229437223 */ /* 0x000fe20000010043 */
[----:B------:R-:W-:Y:S01]  /*a190*/  LOP3.LUT R40, R40, 0xffff0000, RZ, 0xc0, !PT ;  /* 0xffff000028287812 */ /* 0x000fe200078ec0ff */
[----:B------:R-:W-:Y:S01]  /*a1a0*/  IMAD.U32 R44, R55, 0x10000, RZ ;  /* 0x00010000372c7824 */ /* 0x000fe200078e00ff */
[----:B------:R-:W-:Y:S01]  /*a1b0*/  LOP3.LUT R61, R42, 0xffff0000, RZ, 0xc0, !PT ;  /* 0xffff00002a3d7812 */ /* 0x000fe200078ec0ff */
[C---:B------:R-:W-:Y:S01]  /*a1c0*/  IMAD.U32 R42, R46.reuse, 0x10000, RZ ;  /* 0x000100002e2a7824 */ /* 0x040fe200078e00ff */
[----:B------:R-:W-:Y:S01]  /*a1d0*/  LOP3.LUT R43, R43, 0xffff0000, RZ, 0xc0, !PT ;  /* 0xffff00002b2b7812 */ /* 0x000fe200078ec0ff */
[----:B------:R-:W-:Y:S01]  /*a1e0*/  FMUL.FTZ R70, R47, R68 ;  /* 0x000000442f467220 */ /* 0x000fe20000410000 */
[----:B------:R-:W-:Y:S01]  /*a1f0*/  LOP3.LUT R46, R46, 0xffff0000, RZ, 0xc0, !PT ;  /* 0xffff00002e2e7812 */ /* 0x000fe200078ec0ff */
[----:B------:R-:W-:Y:S01]  /*a200*/  IMAD.U32 R41, R53, 0x10000, RZ ;  /* 0x0001000035297824 */ /* 0x000fe200078e00ff */
[----:B------:R-:W-:Y:S01]  /*a210*/  LOP3.LUT R55, R55, 0xffff0000, RZ, 0xc0, !PT ;  /* 0xffff000037377812 */ /* 0x000fe200078ec0ff */
[-C--:B------:R-:W-:Y:S01]  /*a220*/  FMUL.FTZ R72, R47, R64.reuse ;  /* 0x000000402f487220 */ /* 0x080fe20000410000 */
[----:B------:R-:W-:Y:S01]  /*a230*/  LOP3.LUT R53, R53, 0xffff0000, RZ, 0xc0, !PT ;  /* 0xffff000035357812 */ /* 0x000fe200078ec0ff */
[----:B------:R-:W-:Y:S01]  /*a240*/  FFMA.FTZ R50, R40, R63, -R69 ;  /* 0x0000003f28327223 */ /* 0x000fe20000010845 */
[C---:B------:R-:W-:Y:S01]  /*a250*/  FFMA.FTZ R47, R43.reuse, R64, -R70 ;  /* 0x000000402b2f7223 */ /* 0x040fe20000010846 */
[C---:B------:R-:W-:Y:S01]  /*a260*/  FMUL.FTZ R62, R42.reuse, R44 ;  /* 0x0000002c2a3e7220 */ /* 0x040fe20000410000 */
[----:B------:R-:W-:Y:S01]  /*a270*/  FMUL.FTZ R63, R42, R41 ;  /* 0x000000292a3f7220 */ /* 0x000fe20000410000 */
[C---:B------:R-:W-:Y:S01]  /*a280*/  FMUL.FTZ R42, R46.reuse, R55 ;  /* 0x000000372e2a7220 */ /* 0x040fe20000410000 */
[----:B------:R-:W-:Y:S01]  /*a290*/  FFMA.FTZ R43, R43, R68, R72 ;  /* 0x000000442b2b7223 */ /* 0x000fe20000010048 */
[----:B------:R-:W-:Y:S01]  /*a2a0*/  FMUL.FTZ R46, R46, R53 ;  /* 0x000000352e2e7220 */ /* 0x000fe20000410000 */
[----:B------:R-:W-:Y:S01]  /*a2b0*/  FFMA.FTZ R40, R40, R157, R71 ;  /* 0x0000009d28287223 */ /* 0x000fe20000010047 */
[----:B------:R-:W-:Y:S01]  /*a2c0*/  F2FP.BF16.F32.PACK_AB R47, R47, R58 ;  /* 0x0000003a2f2f723e */ /* 0x000fe200000010ff */
        /* <DEDUP_REMOVED lines=9> */
[----:B------:R-:W-:Y:S01]  /*a360*/  IMAD.MOV.U32 R40, RZ, RZ, R50 ;  /* 0x000000ffff287224 */ /* 0x000fe200078e0032 */
[----:B------:R-:W-:Y:S01]  /*a370*/  F2FP.BF16.F32.PACK_AB R41, R65, R54 ;  /* 0x000000364129723e */ /* 0x000fe200000010ff */
[----:B------:R-:W-:Y:S01]  /*a380*/  IMAD.MOV.U32 R45, RZ, RZ, R56 ;  /* 0x000000ffff2d7224 */ /* 0x000fe200078e0038 */
[----:B------:R-:W-:Y:S02]  /*a390*/  F2FP.BF16.F32.PACK_AB R42, R53, R62 ;  /* 0x0000003e352a723e */ /* 0x000fe400000010ff */
[----:B------:R-:W-:-:S02]  /*a3a0*/  F2FP.BF16.F32.PACK_AB R46, R46, R63 ;  /* 0x0000003f2e2e723e */ /* 0x000fc400000010ff */
[----:B------:R-:W-:-:S07]  /*a3b0*/  MOV R47, R60 ;  /* 0x0000003c002f7202 */ /* 0x000fce0000000f00 */
.L_x_518:
[----:B------:R-:W-:Y:S05]  /*a3c0*/  BSYNC B1 ;  /* 0x0000000000017941 */ /* 0x000fea0003800000 */
.L_x_517:
[----:B0-----:R0:W-:Y:S01]  /*a3d0*/  STG.E.128 desc[UR58][R48.64], R40 ;  /* 0x0000002830007986 */ /* 0x0011e2000c101d3a */
[----:B------:R-:W-:-:S13]  /*a3e0*/  ISETP.GE.AND P3, PT, R51, R146, PT ;  /* 0x000000923300720c */ /* 0x000fda0003f66270 */
[----:B------:R-:W-:Y:S05]  /*a3f0*/  @P3 BRA `(.L_x_467) ;  /* 0x0000000000f43947 */ /* 0x000fea0003800000 */
[--C-:B0-----:R-:W-:Y:S02]  /*a400*/  SHF.R.S32.HI R41, RZ, 0x1f, R51.reuse ;  /* 0x0000001fff297819 */ /* 0x101fe40000011433 */
[----:B------:R-:W-:-:S04]  /*a410*/  IADD3 R51, P3, P4, R114, R124, R51 ;  /* 0x0000007c72337210 */ /* 0x000fc80007c7e033 */
[----:B------:R-:W-:Y:S02]  /*a420*/  IADD3.X R52, R6, R52, R41, P3, P4 ;  /* 0x0000003406347210 */ /* 0x000fe40001fe8429 */
[----:B------:R-:W-:-:S04]  /*a430*/  LEA R120, P3, R51, R120, 0x1 ;  /* 0x0000007833787211 */ /* 0x000fc800078608ff */
[----:B------:R-:W-:-:S05]  /*a440*/  LEA.HI.X R121, R51, R121, R52, 0x1, P3 ;  /* 0x0000007933797211 */ /* 0x000fca00018f0c34 */
[----:B--2---:R0:W-:Y:S01]  /*a450*/  STG.E.128 desc[UR58][R120.64], R44 ;  /* 0x0000002c78007986 */ /* 0x0041e2000c101d3a */
[----:B------:R-:W-:Y:S05]  /*a460*/  BRA `(.L_x_467) ;  /* 0x0000000000d87947 */ /* 0x000fea0003800000 */
.L_x_434:
[----:B------:R-:W-:-:S06]  /*a470*/  UISETP.NE.AND UP0, UPT, UR57, 0x3, UPT ;  /* 0x000000033900788c */ /* 0x000fcc000bf05270 */
[----:B------:R-:W-:-:S13]  /*a480*/  PLOP3.LUT P2, PT, PT, PT, UP0, 0x80, 0x0 ;  /* 0x000000000000781c */ /* 0x000fda0003f4f008 */
[----:B------:R-:W-:Y:S05]  /*a490*/  @!P2 BRA `(.L_x_519) ;  /* 0x000000000004a947 */ /* 0x000fea0003800000 */
[----:B------:R-:W-:Y:S01]  /*a4a0*/  BPT.TRAP 0x1 ;  /* 0x000000040000795c */ /* 0x000fe20000300000 */
.L_x_519:
[----:B------:R-:W-:Y:S01]  /*a4b0*/  IMAD R101, R16, 0x8, R2 ;  /* 0x0000000810657824 */ /* 0x000fe200078e0202 */
[----:B------:R-:W-:Y:S01]  /*a4c0*/  SHF.L.U32 R102, R184, 0x1f, RZ ;  /* 0x0000001fb8667819 */ /* 0x000fe200000006ff */
[----:B------:R-:W-:Y:S01]  /*a4d0*/  IMAD R100, R25, -0x80, R24 ;  /* 0xffffff8019647824 */ /* 0x000fe200078e0218 */
[----:B------:R-:W-:Y:S02]  /*a4e0*/  BSSY B1, `(.L_x_520) ;  /* 0x0000004000017945 */ /* 0x000fe40003800000 */
[----:B------:R-:W0:Y:S02]  /*a4f0*/  SYNCS.PHASECHK.TRANS64.TRYWAIT P3, [R101+URZ+0x34890], R102 ;  /* 0x03489066650075a7 */ /* 0x000e24000806017f */
[----:B------:R-:W-:Y:S01]  /*a500*/  VIMNMX R100, R100, 0x80, PT ;  /* 0x0000008064647848 */ /* 0x000fe20003fe0100 */
[----:B0-----:R-:W-:Y:S06]  /*a510*/  @!P3 BRA `(.L_x_521) ;  /* 0x00000184008cb947 */ /* 0x001fec0003800000 */
.L_x_797:
[----:B------:R-:W-:Y:S05]  /*a520*/  BSYNC B1 ;  /* 0x0000000000017941 */ /* 0x000fea0003800000 */
.L_x_520:
[----:B------:R-:W-:Y:S01]  /*a530*/  ISETP.GE.AND P3, PT, R17, R100, PT ;  /* 0x000000641100720c */ /* 0x000fe20003f66270 */
[----:B------:R-:W-:-:S12]  /*a540*/  BSSY B1, `(.L_x_522) ;  /* 0x0000014000017945 */ /* 0x000fd80003800000 */
[----:B------:R-:W-:Y:S05]  /*a550*/  @P3 BRA `(.L_x_523) ;  /* 0x0000000000483947 */ /* 0x000fea0003800000 */
[----:B------:R-:W-:-:S13]  /*a560*/  ISETP.NE.AND P3, PT, R34, RZ, PT ;  /* 0x000000ff2200720c */ /* 0x000fda0003f65270 */
[----:B------:R-:W1:Y:S04]  /*a570*/  @P3 LDS.128 R40, [R47] ;  /* 0x000000002f283984 */ /* 0x000e680000000c00 */
[----:B-1----:R-:W-:Y:S01]  /*a580*/  @P3 STG.E.128 desc[UR58][R48.64], R40 ;  /* 0x0000002830003986 */ /* 0x002fe2000c101d3a */
[----:B------:R-:W-:-:S13]  /*a590*/  ISETP.NE.AND P3, PT, R38, RZ, PT ;  /* 0x000000ff2600720c */ /* 0x000fda0003f65270 */
[----:B------:R-:W1:Y:S04]  /*a5a0*/  @P3 LDS.128 R40, [R46] ;  /* 0x000000002e283984 */ /* 0x000e680000000c00 */
[----:B-1----:R-:W-:Y:S01]  /*a5b0*/  @P3 STG.E.128 desc[UR58][R48.64+0x40], R40 ;  /* 0x0000402830003986 */ /* 0x002fe2000c101d3a */
[----:B------:R-:W-:-:S13]  /*a5c0*/  ISETP.NE.AND P3, PT, R39, RZ, PT ;  /* 0x000000ff2700720c */ /* 0x000fda0003f65270 */
[----:B------:R-:W1:Y:S04]  /*a5d0*/  @P3 LDS.128 R40, [R47+0x4000] ;  /* 0x004000002f283984 */ /* 0x000e680000000c00 */
        /* <DEDUP_REMOVED lines=9> */
[----:B-1----:R1:W-:Y:S02]  /*a670*/  @P3 STG.E.128 desc[UR58][R48.64+0x140], R40 ;  /* 0x0001402830003986 */ /* 0x0023e4000c101d3a */
.L_x_523:
[----:B------:R-:W-:Y:S05]  /*a680*/  BSYNC B1 ;  /* 0x0000000000017941 */ /* 0x000fea0003800000 */
.L_x_522:
[----:B------:R-:W-:-:S13]  /*a690*/  ISETP.GE.AND P3, PT, R207, R100, PT ;  /* 0x00000064cf00720c */ /* 0x000fda0003f66270 */
[----:B------:R-:W-:Y:S05]  /*a6a0*/  @P3 BRA `(.L_x_467) ;  /* 0x0000000000483947 */ /* 0x000fea0003800000 */
[----:B------:R-:W-:-:S13]  /*a6b0*/  ISETP.NE.AND P3, PT, R34, RZ, PT ;  /* 0x000000ff2200720c */ /* 0x000fda0003f65270 */
[----:B-1----:R-:W1:Y:S04]  /*a6c0*/  @P3 LDS.128 R40, [R47+0x2000] ;  /* 0x002000002f283984 */ /* 0x002e680000000c00 */
        /* <DEDUP_REMOVED lines=16> */
.L_x_467:
[----:B------:R-:W-:Y:S05]  /*a7d0*/  BSYNC B0 ;  /* 0x0000000000007941 */ /* 0x000fea0003800000 */
.L_x_433:
[----:B01234-:R-:W0:Y:S01]  /*a7e0*/  S2R R40, SR_TID.X ;  /* 0x0000000000287919 */ /* 0x01fe220000002100 */
[----:B------:R-:W-:Y:S01]  /*a7f0*/  @!PT LDS RZ, [RZ] ;  /* 0x00000000fffff984 */ /* 0x000fe20000000800 */
[----:B------:R-:W-:Y:S01]  /*a800*/  @!PT LDS RZ, [RZ] ;  /* 0x00000000fffff984 */ /* 0x000fe20000000800 */
[----:B------:R-:W-:Y:S01]  /*a810*/  @!PT LDS RZ, [RZ] ;  /* 0x00000000fffff984 */ /* 0x000fe20000000800 */
[----:B------:R-:W-:Y:S01]  /*a820*/  @!PT LDS RZ, [RZ] ;  /* 0x00000000fffff984 */ /* 0x000fe20000000800 */
[----:B------:R1:W-:Y:S06]  /*a830*/  MEMBAR.ALL.CTA ;  /* 0x0000000000007992 */ /* 0x0003ec0000008000 */
[----:B-1----:R-:W1:Y:S01]  /*a840*/  FENCE.VIEW.ASYNC.S ;  /* 0x00000000000073c6 */ /* 0x002e620000000000 */
[----:B------:R-:W-:Y:S05]  /*a850*/  WARPSYNC.ALL ;  /* 0x0000000000007948 */ /* 0x000fea0003800000 */
[----:B------:R-:W-:Y:S01]  /*a860*/  BSSY B0, `(.L_x_524) ;  /* 0x0000009000007945 */ /* 0x000fe20003800000 */
[----:B0-----:R-:W-:Y:S01]  /*a870*/  LOP3.LUT R40, R40, 0x7f, RZ, 0xc0, !PT ;  /* 0x0000007f28287812 */ /* 0x001fe200078ec0ff */
[----:B-1----:R0:W-:Y:S03]  /*a880*/  BAR.SYNC.DEFER_BLOCKING R151, 0x80 ;  /* 0x000200970000751d */ /* 0x0021e60000010000 */
[----:B------:R-:W-:-:S13]  /*a890*/  ISETP.NE.AND P3, PT, R40, RZ, PT ;  /* 0x000000ff2800720c */ /* 0x000fda0003f65270 */
[----:B------:R-:W-:-:S05]  /*a8a0*/  @!P3 VIADD R40, R101, 0x348a0 ;  /* 0x000348a06528b836 */ /* 0x000fca0000000000 */
[----:B------:R-:W-:-:S04]  /*a8b0*/  @!P3 PRMT R40, RZ, 0x654, R40 ;  /* 0x00000654ff28b816 */ /* 0x000fc80000000028 */
[----:B------:R0:W-:Y:S01]  /*a8c0*/  @!P3 SYNCS.ARRIVE.TRANS64.RED.A1T0 RZ, [R40+URZ], RZ ;  /* 0x000000ff28ffb9a7 */ /* 0x0001e2000810043f */
[----:B------:R-:W-:Y:S05]  /*a8d0*/  @!P2 BRA `(.L_x_525) ;  /* 0x000000000004a947 */ /* 0x000fea0003800000 */
[----:B------:R-:W-:Y:S01]  /*a8e0*/  BPT.TRAP 0x1 ;  /* 0x000000040000795c */ /* 0x000fe20000300000 */
.L_x_525:
[----:B------:R-:W-:Y:S05]  /*a8f0*/  BSYNC B0 ;  /* 0x0000000000007941 */ /* 0x000fea0003800000 */
.L_x_524:
[----:B------:R-:W1:Y:S01]  /*a900*/  SYNCS.PHASECHK.TRANS64.TRYWAIT P2, [R101+URZ+0x348b0], R102 ;  /* 0x0348b066650075a7 */ /* 0x000e62000804017f */
[----:B------:R-:W-:Y:S01]  /*a910*/  ULDC UR60, c[0x0][0x320] ;  /* 0x0000c800003c7ab9 */ /* 0x000fe20000000800 */
[----:B------:R-:W-:Y:S01]  /*a920*/  ULDC.64 UR38, c[0x0][0x328] ;  /* 0x0000ca0000267ab9 */ /* 0x000fe20000000a00 */
[----:B------:R-:W-:Y:S01]  /*a930*/  ULDC.64 UR36, c[0x0][0x318] ;  /* 0x0000c60000247ab9 */ /* 0x000fe20000000a00 */
[----:B------:R-:W-:Y:S04]  /*a940*/  BSSY B0, `(.L_x_526) ;  /* 0x0000002000007945 */ /* 0x000fe80003800000 */
[----:B-1----:R-:W-:Y:S05]  /*a950*/  @!P2 BRA `(.L_x_527) ;  /* 0x000001800090a947 */ /* 0x002fea0003800000 */
.L_x_798:
[----:B------:R-:W-:Y:S05]  /*a960*/  BSYNC B0 ;  /* 0x0000000000007941 */ /* 0x000fea0003800000 */
.L_x_526:
[----:B------:R-:W-:Y:S01]  /*a970*/  ISETP.GE.AND P2, PT, R17, R100, PT ;  /* 0x000000641100720c */ /* 0x000fe20003f46270 */
[----:B0-----:R-:W-:Y:S01]  /*a980*/  IMAD R40, R16, 0x4000, R15 ;  /* 0x0000400010287824 */ /* 0x001fe200078e020f */
[----:B------:R-:W-:Y:S01]  /*a990*/  BSSY B0, `(.L_x_528) ;  /* 0x000001a000007945 */ /* 0x000fe20003800000 */
[----:B------:R-:W-:-:S04]  /*a9a0*/  IMAD.WIDE R44, R25, 0x80, R118 ;  /* 0x00000080192c7825 */ /* 0x000fc800078e0276 */
[----:B------:R-:W-:Y:S02]  /*a9b0*/  IMAD.IADD R42, R130, 0x1, R40 ;  /* 0x00000001822a7824 */ /* 0x000fe400078e0228 */
[--C-:B------:R-:W-:Y:S02]  /*a9c0*/  IMAD R48, R40, 0x2, R103.reuse ;  /* 0x0000000228307824 */ /* 0x100fe400078e0267 */
[----:B------:R-:W-:Y:S02]  /*a9d0*/  IMAD R49, R42, 0x2, R103 ;  /* 0x000000022a317824 */ /* 0x000fe400078e0267 */
[----:B------:R-:W-:Y:S05]  /*a9e0*/  @P2 BRA `(.L_x_529) ;  /* 0x0000000000502947 */ /* 0x000fea0003800000 */
[----:B------:R-:W-:Y:S02]  /*a9f0*/  IMAD R43, R45, UR38, RZ ;  /* 0x000000262d2b7c24 */ /* 0x000fe4000f8e02ff */
[----:B------:R-:W-:Y:S02]  /*aa00*/  IMAD.MOV.U32 R40, RZ, RZ, R112 ;  /* 0x000000ffff287224 */ /* 0x000fe400078e0070 */
[----:B------:R-:W-:Y:S02]  /*aa10*/  IMAD.MOV.U32 R41, RZ, RZ, R99 ;  /* 0x000000ffff297224 */ /* 0x000fe400078e0063 */
[C---:B------:R-:W-:Y:S02]  /*aa20*/  IMAD R43, R44.reuse, UR39, R43 ;  /* 0x000000272c2b7c24 */ /* 0x040fe4000f8e022b */
[----:B------:R-:W-:-:S04]  /*aa30*/  IMAD.WIDE.U32 R40, R44, UR38, R40 ;  /* 0x000000262c287c25 */ /* 0x000fc8000f8e0028 */
[----:B------:R-:W-:Y:S01]  /*aa40*/  IMAD.IADD R41, R41, 0x1, R43 ;  /* 0x0000000129297824 */ /* 0x000fe200078e022b */
[----:B------:R-:W-:-:S04]  /*aa50*/  LEA R46, P2, R40, UR36, 0x1 ;  /* 0x00000024282e7c11 */ /* 0x000fc8000f8408ff */
[----:B------:R-:W-:Y:S02]  /*aa60*/  LEA.HI.X R47, R40, UR37, R41, 0x1, P2 ;  /* 0x00000025282f7c11 */ /* 0x000fe400090f0c29 */
[----:B------:R-:W-:-:S13]  /*aa70*/  ISETP.GE.AND P2, PT, R18, UR60, PT ;  /* 0x0000003c12007c0c */ /* 0x000fda000bf46270 */
[----:B------:R-:W0:Y:S04]  /*aa80*/  @!P2 LDS.128 R40, [R48] ;  /* 0x000000003028a984 */ /* 0x000e280000000c00 */
[----:B0-----:R-:W-:Y:S01]  /*aa90*/  @!P2 STG.E.128 desc[UR58][R46.64], R40 ;  /* 0x000000282e00a986 */ /* 0x001fe2000c101d3a */
[----:B------:R-:W-:-:S13]  /*aaa0*/  ISETP.GE.AND P2, PT, R0, UR60, PT ;  /* 0x0000003c00007c0c */ /* 0x000fda000bf46270 */
[----:B------:R-:W0:Y:S04]  /*aab0*/  @!P2 LDS.128 R40, [R49] ;  /* 0x000000003128a984 */ /* 0x000e280000000c00 */
[----:B0-----:R-:W-:Y:S01]  /*aac0*/  @!P2 STG.E.128 desc[UR58][R46.64+0x40], R40 ;  /* 0x000040282e00a986 */ /* 0x001fe2000c101d3a */
[----:B------:R-:W-:-:S13]  /*aad0*/  ISETP.GE.AND P2, PT, R3, UR60, PT ;  /* 0x0000003c03007c0c */ /* 0x000fda000bf46270 */
[----:B------:R-:W0:Y:S04]  /*aae0*/  @!P2 LDS.128 R40, [R48+0x4000] ;  /* 0x004000003028a984 */ /* 0x000e280000000c00 */
[----:B0-----:R-:W-:Y:S01]  /*aaf0*/  @!P2 STG.E.128 desc[UR58][R46.64+0x80], R40 ;  /* 0x000080282e00a986 */ /* 0x001fe2000c101d3a */
[----:B------:R-:W-:-:S13]  /*ab00*/  ISETP.GE.AND P2, PT, R4, UR60, PT ;  /* 0x0000003c04007c0c */ /* 0x000fda000bf46270 */
[----:B------:R-:W0:Y:S04]  /*ab10*/  @!P2 LDS.128 R40, [R49+0x4000] ;  /* 0x004000003128a984 */ /* 0x000e280000000c00 */
[----:B0-----:R0:W-:Y:S02]  /*ab20*/  @!P2 STG.E.128 desc[UR58][R46.64+0xc0], R40 ;  /* 0x0000c0282e00a986 */ /* 0x0011e4000c101d3a */
.L_x_529:
[----:B------:R-:W-:Y:S05]  /*ab30*/  BSYNC B0 ;  /* 0x0000000000007941 */ /* 0x000fea0003800000 */
.L_x_528:
[----:B------:R-:W-:Y:S01]  /*ab40*/  ISETP.GE.AND P2, PT, R207, R100, PT ;  /* 0x00000064cf00720c */ /* 0x000fe20003f46270 */
[----:B------:R-:W-:-:S12]  /*ab50*/  BSSY B0, `(.L_x_530) ;  /* 0x0000018000007945 */ /* 0x000fd80003800000 */
[----:B------:R-:W-:Y:S05]  /*ab60*/  @P2 BRA `(.L_x_531) ;  /* 0x0000000000582947 */ /* 0x000fea0003800000 */
[----:B0-----:R-:W-:Y:S01]  /*ab70*/  IADD3 R43, P2, R44, 0x40, RZ ;  /* 0x000000402c2b7810 */ /* 0x001fe20007f5e0ff */
[----:B------:R-:W-:Y:S02]  /*ab80*/  IMAD.MOV.U32 R40, RZ, RZ, R112 ;  /* 0x000000ffff287224 */ /* 0x000fe400078e0070 */
[----:B------:R-:W-:Y:S02]  /*ab90*/  IMAD.MOV.U32 R41, RZ, RZ, R99 ;  /* 0x000000ffff297224 */ /* 0x000fe400078e0063 */
[----:B------:R-:W-:Y:S02]  /*aba0*/  IMAD.X R44, RZ, RZ, R45, P2 ;  /* 0x000000ffff2c7224 */ /* 0x000fe400010e062d */
[----:B------:R-:W-:-:S04]  /*abb0*/  IMAD.WIDE.U32 R40, R43, UR38, R40 ;  /* 0x000000262b287c25 */ /* 0x000fc8000f8e0028 */
[----:B------:R-:W-:-:S04]  /*abc0*/  IMAD R44, R44, UR38, RZ ;  /* 0x000000262c2c7c24 */ /* 0x000fc8000f8e02ff */
[----:B------:R-:W-:Y:S01]  /*abd0*/  IMAD R43, R43, UR39, R44 ;  /* 0x000000272b2b7c24 */ /* 0x000fe2000f8e022c */
[----:B------:R-:W-:-:S03]  /*abe0*/  LEA R44, P2, R40, UR36, 0x1 ;  /* 0x00000024282c7c11 */ /* 0x000fc6000f8408ff */
[----:B------:R-:W-:-:S05]  /*abf0*/  IMAD.IADD R41, R41, 0x1, R43 ;  /* 0x0000000129297824 */ /* 0x000fca00078e022b */
[----:B------:R-:W-:Y:S02]  /*ac00*/  LEA.HI.X R45, R40, UR37, R41, 0x1, P2 ;  /* 0x00000025282d7c11 */ /* 0x000fe400090f0c29 */
[----:B------:R-:W-:-:S13]  /*ac10*/  ISETP.GE.AND P2, PT, R18, UR60, PT ;  /* 0x0000003c12007c0c */ /* 0x000fda000bf46270 */
[----:B------:R-:W0:Y:S04]  /*ac20*/  @!P2 LDS.128 R40, [R48+0x2000] ;  /* 0x002000003028a984 */ /* 0x000e280000000c00 */
[----:B0-----:R-:W-:Y:S01]  /*ac30*/  @!P2 STG.E.128 desc[UR58][R44.64], R40 ;  /* 0x000000282c00a986 */ /* 0x001fe2000c101d3a */
        /* <DEDUP_REMOVED lines=8> */
[----:B0-----:R2:W-:Y:S02]  /*acc0*/  @!P2 STG.E.128 desc[UR58][R44.64+0xc0], R40 ;  /* 0x0000c0282c00a986 */ /* 0x0015e4000c101d3a */
.L_x_531:
[----:B------:R-:W-:Y:S05]  /*acd0*/  BSYNC B0 ;  /* 0x0000000000007941 */ /* 0x000fea0003800000 */
.L_x_530:
[----:B0-2---:R-:W2:Y:S01]  /*ace0*/  LDL R40, [R1+0x14] ;  /* 0x0000140001287983 */ /* 0x005ea20000100800 */
[----:B-1----:R-:W-:Y:S01]  /*acf0*/  @!P3 VIADD R101, R101, 0x348c0 ;  /* 0x000348c06565b836 */ /* 0x002fe20000000000 */
[----:B------:R-:W-:Y:S01]  /*ad00*/  PLOP3.LUT P2, PT, PT, PT, PT, 0x8, 0x0 ;  /* 0x000000000000781c */ /* 0x000fe20003f4e170 */
[----:B------:R-:W-:Y:S01]  /*ad10*/  VIADD R16, R16, 0x1 ;  /* 0x0000000110107836 */ /* 0x000fe20000000000 */
[----:B------:R-:W-:Y:S01]  /*ad20*/  @!PT LDS RZ, [RZ] ;  /* 0x00000000fffff984 */ /* 0x000fe20000000800 */
[----:B------:R-:W-:Y:S01]  /*ad30*/  @!PT LDS RZ, [RZ] ;  /* 0x00000000fffff984 */ /* 0x000fe20000000800 */
[----:B------:R-:W-:Y:S01]  /*ad40*/  @!PT LDS RZ, [RZ] ;  /* 0x00000000fffff984 */ /* 0x000fe20000000800 */
[----:B------:R-:W-:Y:S01]  /*ad50*/  @!PT LDS RZ, [RZ] ;  /* 0x00000000fffff984 */ /* 0x000fe20000000800 */
[----:B------:R0:W-:Y:S06]  /*ad60*/  MEMBAR.ALL.CTA ;  /* 0x0000000000007992 */ /* 0x0001ec0000008000 */
[----:B0-----:R-:W0:Y:S01]  /*ad70*/  FENCE.VIEW.ASYNC.S ;  /* 0x00000000000073c6 */ /* 0x001e220000000000 */
[----:B------:R-:W-:Y:S01]  /*ad80*/  @!P3 PRMT R101, RZ, 0x654, R101 ;  /* 0x00000654ff65b816 */ /* 0x000fe20000000065 */
[----:B0-----:R1:W-:Y:S06]  /*ad90*/  BAR.SYNC.DEFER_BLOCKING R151, 0x80 ;  /* 0x000200970000751d */ /* 0x0013ec0000010000 */
[----:B------:R1:W-:Y:S01]  /*ada0*/  @!P3 SYNCS.ARRIVE.TRANS64.RED.A1T0 RZ, [R101+URZ], RZ ;  /* 0x000000ff65ffb9a7 */ /* 0x0003e2000810043f */
[----:B------:R-:W-:-:S04]  /*adb0*/  ISETP.NE.AND P3, PT, R16, 0x2, PT ;  /* 0x000000021000780c */ /* 0x000fc80003f65270 */
[----:B------:R-:W-:Y:S02]  /*adc0*/  SEL R41, RZ, 0x1, P3 ;  /* 0x00000001ff297807 */ /* 0x000fe40001800000 */
[----:B------:R-:W-:Y:S02]  /*add0*/  SEL R16, R16, RZ, P3 ;  /* 0x000000ff10107207 */ /* 0x000fe40001800000 */
[----:B------:R-:W-:Y:S02]  /*ade0*/  LOP3.LUT R184, R184, R41, RZ, 0x3c, !PT ;  /* 0x00000029b8b87212 */ /* 0x000fe400078e3cff */
[----:B--2---:R-:W-:-:S13]  /*adf0*/  LOP3.LUT P4, RZ, R40, 0x2, RZ, 0xc0, !PT ;  /* 0x0000000228ff7812 */ /* 0x004fda000788c0ff */
[----:B-1----:R-:W-:Y:S05]  /*ae00*/  @P4 BRA `(.L_x_532) ;  /* 0xffffff7c00a84947 */ /* 0x002fea000383ffff */
.L_x_428:
[----:B------:R-:W-:Y:S01]  /*ae10*/  BSSY B0, `(.L_x_533) ;  /* 0x0000005000007945 */ /* 0x000fe20003800000 */
[----:B------:R-:W-:-:S03]  /*ae20*/  IMAD.MOV.U32 R4, RZ, RZ, RZ ;  /* 0x000000ffff047224 */ /* 0x000fc600078e00ff */
[----:B------:R-:W-:Y:S05]  /*ae30*/  @P2 BRA `(.L_x_534) ;  /* 0x0000000000082947 */ /* 0x000fea0003800000 */
[----:B------:R-:W1:Y:S02]  /*ae40*/  FENCE.VIEW.ASYNC.G ;  /* 0x00000000000073c6 */ /* 0x000e640000000100 */
[----:B-1----:R-:W-:Y:S06]  /*ae50*/  BAR.ARV 0xc, 0x180 ;  /* 0x0306000000007b1d */ /* 0x002fec0000002000 */
.L_x_534:
[----:B------:R-:W-:Y:S05]  /*ae60*/  BSYNC B0 ;  /* 0x0000000000007941 */ /* 0x000fea0003800000 */
.L_x_533:
[----:B------:R-:W2:Y:S01]  /*ae70*/  LDL R0, [R1+0x14] ;  /* 0x0000140001007983 */ /* 0x000ea20000100800 */
[----:B------:R-:W-:Y:S01]  /*ae80*/  BSSY B0, `(.L_x_535) ;  /* 0x0000020000007945 */ /* 0x000fe20003800000 */
[----:B--2---:R-:W-:-:S13]  /*ae90*/  LOP3.LUT P0, RZ, R0, 0x4, RZ, 0xc0, !PT ;  /* 0x0000000400ff7812 */ /* 0x004fda000780c0ff */
        /* <DEDUP_REMOVED lines=30> */
.L_x_536:
[----:B------:R-:W-:Y:S05]  /*b080*/  BSYNC B0 ;  /* 0x0000000000007941 */ /* 0x000fea0003800000 */
.L_x_535:
[-C--:B------:R-:W-:Y:S01]  /*b090*/  IMAD R197, R210, R4.reuse, RZ ;  /* 0x00000004d2c57224 */ /* 0x080fe200078e02ff */
[----:B------:R-:W-:Y:S01]  /*b0a0*/  PLOP3.LUT P0, PT, PT, PT, PT, 0x80, 0x0 ;  /* 0x000000000000781c */ /* 0x000fe20003f0f070 */
[----:B------:R-:W-:Y:S01]  /*b0b0*/  IMAD.MOV.U32 R0, RZ, RZ, RZ ;  /* 0x000000ffff007224 */ /* 0x000fe200078e00ff */
[----:B------:R-:W-:Y:S01]  /*b0c0*/  CS2R R86, SRZ ;  /* 0x0000000000567805 */ /* 0x000fe2000001ff00 */
[----:B------:R-:W-:Y:S01]  /*b0d0*/  IMAD.MOV.U32 R3, RZ, RZ, RZ ;  /* 0x000000ffff037224 */ /* 0x000fe200078e00ff */
[----:B------:R-:W-:Y:S02]  /*b0e0*/  VIADDMNMX R149, R197, R4, R149, PT ;  /* 0x00000004c5957246 */ /* 0x000fe40003800195 */
[----:B------:R-:W-:Y:S02]  /*b0f0*/  CS2R R84, SRZ ;  /* 0x0000000000547805 */ /* 0x000fe4000001ff00 */
[----:B------:R-:W-:Y:S02]  /*b100*/  CS2R R82, SRZ ;  /* 0x0000000000527805 */ /* 0x000fe4000001ff00 */
[----:B------:R-:W-:-:S02]  /*b110*/  CS2R R80, SRZ ;  /* 0x0000000000507805 */ /* 0x000fc4000001ff00 */
[----:B------:R-:W-:Y:S02]  /*b120*/  ISETP.GT.AND P1, PT, R149, R197, PT ;  /* 0x000000c59500720c */ /* 0x000fe40003f24270 */
        /* <DEDUP_REMOVED lines=28> */
[----:B------:R-:W-:Y:S06]  /*b2f0*/  @!P1 BRA `(.L_x_537) ;  /* 0x000000c800709947 */ /* 0x000fec0003800000 */
[----:B0-----:R-:W2:Y:S01]  /*b300*/  LDL R6, [R1+0x88] ;  /* 0x0000880001067983 */ /* 0x001ea20000100800 */
[----:B------:R-:W0:Y:S02]  /*b310*/  S2R R7, SR_TID.X ;  /* 0x0000000000077919 */ /* 0x000e240000002100 */
[----:B0-----:R-:W-:-:S05]  /*b320*/  VIADD R7, R7, 0xffffff80 ;  /* 0xffffff8007077836 */ /* 0x001fca0000000000 */
[----:B------:R-:W-:-:S04]  /*b330*/  SHF.R.S32.HI R5, RZ, 0x1f, R7 ;  /* 0x0000001fff057819 */ /* 0x000fc80000011407 */
[----:B------:R-:W-:-:S04]  /*b340*/  LEA.HI R5, R5, R7, RZ, 0x7 ;  /* 0x0000000705057211 */ /* 0x000fc800078f38ff */
[----:B------:R-:W-:-:S05]  /*b350*/  SHF.R.S32.HI R5, RZ, 0x7, R5 ;  /* 0x00000007ff057819 */ /* 0x000fca0000011405 */
[----:B------:R-:W0:Y:S02]  /*b360*/  SHFL.IDX PT, R0, R5, RZ, 0x1f ;  /* 0x00001fff05007589 */ /* 0x000e2400000e0000 */
[----:B0-----:R-:W-:-:S04]  /*b370*/  LEA.HI R3, R0, R0, RZ, 0x1 ;  /* 0x0000000000037211 */ /* 0x001fc800078f08ff */
[----:B------:R-:W-:-:S05]  /*b380*/  LOP3.LUT R3, R3, 0x1e, RZ, 0xc0, !PT ;  /* 0x0000001e03037812 */ /* 0x000fca00078ec0ff */
[----:B------:R-:W-:Y:S01]  /*b390*/  IMAD.IADD R3, R0, 0x1, -R3 ;  /* 0x0000000100037824 */ /* 0x000fe200078e0a03 */
[----:B--2---:R-:W-:-:S13]  /*b3a0*/  R2UR UR4, R6 ;  /* 0x00000000060472ca */ /* 0x004fda00000e0000 */
[----:B------:R-:W-:-:S05]  /*b3b0*/  IMAD.U32 R0, RZ, RZ, UR4 ;  /* 0x00000004ff007e24 */ /* 0x000fca000f8e00ff */
[----:B------:R-:W-:Y:S02]  /*b3c0*/  LOP3.LUT P0, RZ, R0, 0x3ff, RZ, 0xc0, !PT ;  /* 0x000003ff00ff7812 */ /* 0x000fe4000780c0ff */
[----:B------:R-:W-:-:S04]  /*b3d0*/  LEA R3, R3, UR4, 0xd ;  /* 0x0000000403037c11 */ /* 0x000fc8000f8e68ff */
[----:B------:R-:W-:Y:S02]  /*b3e0*/  SHF.R.U32.HI R3, RZ, 0x4, R3 ;  /* 0x00000004ff037819 */ /* 0x000fe40000011603 */
[----:B------:R-:W-:Y:S02]  /*b3f0*/  P2R R24, PR, RZ, 0x1 ;  /* 0x00000001ff187803 */ /* 0x000fe40000000000 */
[----:B------:R-:W-:-:S03]  /*b400*/  LOP3.LUT R36, R3, 0x3fff, RZ, 0xc0, !PT ;  /* 0x00003fff03247812 */ /* 0x000fc600078ec0ff */
[----:B------:R-:W-:Y:S05]  /*b410*/  @!P0 BRA `(.L_x_538) ;  /* 0x0000000000408947 */ /* 0x000fea0003800000 */
[----:B------:R-:W-:Y:S01]  /*b420*/  MOV R14, 0x0 ;  /* 0x00000000000e7802 */ /* 0x000fe20000000f00 */
[----:B------:R-:W-:Y:S01]  /*b430*/  ULDC.64 UR4, c[0x4][0xb8] ;  /* 0x01002e0000047ab9 */ /* 0x000fe20000000a00 */
[----:B------:R-:W-:Y:S01]  /*b440*/  ULDC.64 UR6, c[0x4][0xc0] ;  /* 0x0100300000067ab9 */ /* 0x000fe20000000a00 */
[----:B------:R-:W-:Y:S02]  /*b450*/  IMAD.U32 R4, RZ, RZ, UR4 ;  /* 0x00000004ff047e24 */ /* 0x000fe4000f8e00ff */
[----:B------:R-:W-:Y:S01]  /*b460*/  IMAD.U32 R5, RZ, RZ, UR5 ;  /* 0x00000005ff057e24 */ /* 0x000fe2000f8e00ff */
[----:B------:R-:W0:Y:S01]  /*b470*/  LDC.64 R14, c[0x4][R14] ;  /* 0x010000000e0e7b82 */ /* 0x000e220000000a00 */
[----:B------:R-:W-:Y:S01]  /*b480*/  ULDC.64 UR4, c[0x4][0x30] ;  /* 0x01000c0000047ab9 */ /* 0x000fe20000000a00 */
        /* <DEDUP_REMOVED lines=8> */
[----:B0----5:R-:W-:Y:S05]  /*b510*/  CALL.ABS.NOINC R14 ;  /* 0x000000000e007343 */ /* 0x021fea0003c00000 */
.L_x_538:
[----:B------:R-:W-:Y:S02]  /*b520*/  ULDC UR4, c[0x0][0x3f4] ;  /* 0x0000fd0000047ab9 */ /* 0x000fe40000000800 */
[----:B------:R-:W-:-:S13]  /*b530*/  ISETP.LT.AND P0, PT, RZ, UR4, PT ;  /* 0x00000004ff007c0c */ /* 0x000fda000bf01270 */
[----:B------:R-:W-:Y:S05]  /*b540*/  @P0 BRA `(.L_x_539) ;  /* 0x00000000003c0947 */ /* 0x000fea0003800000 */
[----:B------:R-:W-:-:S04]  /*b550*/  LEA.HI R0, R206, R206, RZ, 0x1 ;  /* 0x000000cece007211 */ /* 0x000fc800078f08ff */
[----:B------:R-:W-:-:S05]  /*b560*/  LOP3.LUT R3, R0, 0xfffffffe, RZ, 0xc0, !PT ;  /* 0xfffffffe00037812 */ /* 0x000fca00078ec0ff */
[----:B------:R-:W-:-:S05]  /*b570*/  IMAD.IADD R3, R206, 0x1, -R3 ;  /* 0x00000001ce037824 */ /* 0x000fca00078e0a03 */
[----:B------:R-:W-:-:S04]  /*b580*/  SHF.L.U32 R3, R3, 0x1f, RZ ;  /* 0x0000001f03037819 */ /* 0x000fc800000006ff */
[----:B------:R0:W1:Y:S03]  /*b590*/  SYNCS.PHASECHK.TRANS64.TRYWAIT P0, [R2+URZ+0x34800], R3 ;  /* 0x03480003020075a7 */ /* 0x000066000800017f */
[----:B-1----:R-:W-:Y:S05]  /*b5a0*/  @!P0 NANOSLEEP.SYNCS 0x989680 ;  /* 0x009896800000895d */ /* 0x002fea0003900000 */
[----:B------:R-:W1:Y:S01]  /*b5b0*/  @!P0 SYNCS.PHASECHK.TRANS64 P0, [R2+URZ+0x34800], R3 ;  /* 0x03480003020085a7 */ /* 0x000e62000800007f */
[----:B------:R-:W-:Y:S04]  /*b5c0*/  BSSY B0, `(.L_x_540) ;  /* 0x0000006000007945 */ /* 0x000fe80003800000 */
[----:B-1----:R-:W-:Y:S05]  /*b5d0*/  @P0 BRA `(.L_x_541) ;  /* 0x0000000000100947 */ /* 0x002fea0003800000 */
.L_x_542:
[----:B-1----:R1:W2:Y:S02]  /*b5e0*/  SYNCS.PHASECHK.TRANS64.TRYWAIT P0, [R2+URZ+0x34800], R3 ;  /* 0x03480003020075a7 */ /* 0x0022a4000800017f */
[----:B--2---:R-:W-:Y:S05]  /*b5f0*/  @!P0 NANOSLEEP.SYNCS 0x989680 ;  /* 0x009896800000895d */ /* 0x004fea0003900000 */
[----:B------:R-:W2:Y:S02]  /*b600*/  @!P0 SYNCS.PHASECHK.TRANS64 P0, [R2+URZ+0x34800], R3 ;  /* 0x03480003020085a7 */ /* 0x000ea4000800007f */
[----:B--2---:R-:W-:Y:S05]  /*b610*/  @!P0 BRA `(.L_x_542) ;  /* 0xfffffffc00f08947 */ /* 0x004fea000383ffff */
.L_x_541:
[----:B------:R-:W-:Y:S05]  /*b620*/  BSYNC B0 ;  /* 0x0000000000007941 */ /* 0x000fea0003800000 */
.L_x_540:
[----:B------:R-:W-:Y:S05]  /*b630*/  BRA `(.L_x_543) ;  /* 0x00000058005c7947 */ /* 0x000fea0003800000 */
.L_x_539:
[----:B-----5:R-:W-:Y:S01]  /*b640*/  SHF.R.S32.HI R0, RZ, 0x1f, R143 ;  /* 0x0000001fff007819 */ /* 0x020fe2000001148f */
[----:B------:R-:W-:Y:S01]  /*b650*/  ULDC.64 UR4, c[0x0][0x3f8] ;  /* 0x0000fe0000047ab9 */ /* 0x000fe20000000a00 */
[----:B------:R-:W-:Y:S01]  /*b660*/  ULDC.64 UR6, c[0x0][0x408] ;  /* 0x0001020000067ab9 */ /* 0x000fe20000000a00 */
[----:B------:R-:W-:Y:S01]  /*b670*/  ISETP.NE.AND P2, PT, R24, RZ, PT ;  /* 0x000000ff1800720c */ /* 0x000fe20003f45270 */
[----:B------:R-:W-:-:S04]  /*b680*/  IMAD.WIDE.U32 R42, R143, UR4, RZ ;  /* 0x000000048f2a7c25 */ /* 0x000fc8000f8e00ff */
[C---:B------:R-:W-:Y:S02]  /*b690*/  IMAD R4, R0.reuse, UR4, RZ ;  /* 0x0000000400047c24 */ /* 0x040fe4000f8e02ff */
[----:B------:R-:W-:Y:S02]  /*b6a0*/  IMAD R0, R0, UR6, RZ ;  /* 0x0000000600007c24 */ /* 0x000fe4000f8e02ff */
[C---:B------:R-:W-:Y:S01]  /*b6b0*/  IMAD R5, R143.reuse, UR5, R4 ;  /* 0x000000058f057c24 */ /* 0x040fe2000f8e0204 */
[----:B------:R-:W-:Y:S01]  /*b6c0*/  ULDC.64 UR4, c[0x0][0x3e8] ;  /* 0x0000fa0000047ab9 */ /* 0x000fe20000000a00 */
[----:B------:R-:W-:Y:S01]  /*b6d0*/  IMAD.WIDE.U32 R50, R143, UR6, RZ ;  /* 0x000000068f327c25 */ /* 0x000fe2000f8e00ff */
[----:B------:R-:W-:-:S03]  /*b6e0*/  LEA R39, P0, R42, UR4, 0x1 ;  /* 0x000000042a277c11 */ /* 0x000fc6000f8008ff */
[----:B------:R-:W-:Y:S01]  /*b6f0*/  IMAD R3, R143, UR7, R0 ;  /* 0x000000078f037c24 */ /* 0x000fe2000f8e0200 */
[----:B------:R-:W-:Y:S01]  /*b700*/  ULDC.64 UR6, c[0x0][0x400] ;  /* 0x0001000000067ab9 */ /* 0x000fe20000000a00 */
[----:B------:R-:W-:Y:S01]  /*b710*/  IMAD.IADD R5, R5, 0x1, R43 ;  /* 0x0000000105057824 */ /* 0x000fe200078e022b */
[----:B------:R-:W-:Y:S01]  /*b720*/  LEA R24, P1, R50, UR6, 0x1 ;  /* 0x0000000632187c11 */ /* 0x000fe2000f8208ff */
[----:B------:R-:W-:-:S03]  /*b730*/  IMAD.IADD R3, R3, 0x1, R51 ;  /* 0x0000000103037824 */ /* 0x000fc600078e0233 */
[----:B------:R-:W-:Y:S02]  /*b740*/  LEA.HI.X R42, R42, UR5, R5, 0x1, P0 ;  /* 0x000000052a2a7c11 */ /* 0x000fe400080f0c05 */
[----:B------:R-:W-:Y:S01]  /*b750*/  LEA.HI.X R50, R50, UR7, R3, 0x1, P1 ;  /* 0x0000000732327c11 */ /* 0x000fe200088f0c03 */
[----:B------:R-:W-:Y:S06]  /*b760*/  @!P2 BRA `(.L_x_544) ;  /* 0x000000000040a947 */ /* 0x000fec0003800000 */
        /* <DEDUP_REMOVED lines=16> */
.L_x_544:
[----:B------:R-:W-:Y:S01]  /*b870*/  ULDC.U8 UR4, c[0x0][0x410] ;  /* 0x0001040000047ab9 */ /* 0x000fe20000000000 */
[----:B------:R-:W-:Y:S01]  /*b880*/  BSSY B0, `(.L_x_545) ;  /* 0x000056a000007945 */ /* 0x000fe20003800000 */
[----:B------:R-:W-:Y:S01]  /*b890*/  ISETP.NE.AND P0, PT, RZ, UR4, PT ;  /* 0x00000004ff007c0c */ /* 0x000fe2000bf05270 */
[----:B------:R-:W-:-:S12]  /*b8a0*/  IMAD R0, R145, 0x80, R17 ;  /* 0x0000008091007824 */ /* 0x000fd800078e0211 */
[----:B------:R-:W-:Y:S05]  /*b8b0*/  @!P0 BRA `(.L_x_546) ;  /* 0x0000002800ac8947 */ /* 0x000fea0003800000 */
[----:B------:R-:W-:-:S03]  /*b8c0*/  UMOV UR4, 0xffffffff ;  /* 0xffffffff00047882 */ /* 0x000fc60000000000 */
[----:B------:R-:W-:Y:S05]  /*b8d0*/  BRA.DIV UR4, `(.L_x_547) ;  /* 0x0000017204c47947 */ /* 0x000fea000b800000 */
[----:B------:R-:W0:Y:S04]  /*b8e0*/  SHFL.IDX PT, R42, R42, RZ, 0x1c1f ;  /* 0x001c1fff2a2a7589 */ /* 0x000e2800000e0000 */
[----:B------:R-:W1:Y:S04]  /*b8f0*/  SHFL.IDX PT, R39, R39, RZ, 0x1c1f ;  /* 0x001c1fff27277589 */ /* 0x000e6800000e0000 */
[----:B------:R-:W2:Y:S04]  /*b900*/  SHFL.IDX PT, R50, R50, RZ, 0x1c1f ;  /* 0x001c1fff32327589 */ /* 0x000ea800000e0000 */
[----:B------:R3:W4:Y:S02]  /*b910*/  SHFL.IDX PT, R41, R24, RZ, 0x1c1f ;  /* 0x001c1fff18297589 */ /* 0x00072400000e0000 */
.L_x_804:
[----:B------:R-:W-:Y:S01]  /*b920*/  ULDC UR4, c[0x0][0x448] ;  /* 0x0001120000047ab9 */ /* 0x000fe20000000800 */
[----:B------:R-:W-:Y:S01]  /*b930*/  LOP3.LUT R8, R191, 0x18, R18, 0xf8, !PT ;  /* 0x00000018bf087812 */ /* 0x000fe200078ef812 */
[----:B------:R-:W-:Y:S01]  /*b940*/  IMAD R37, R150, UR4, RZ ;  /* 0x0000000496257c24 */ /* 0x000fe2000f8e02ff */
[----:B------:R-:W-:Y:S01]  /*b950*/  BSSY B1, `(.L_x_548) ;  /* 0x0000052000017945 */ /* 0x000fe20003800000 */
[----:B------:R-:W-:Y:S02]  /*b960*/  LOP3.LUT P0, RZ, R229, 0x4, RZ, 0xc0, !PT ;  /* 0x00000004e5ff7812 */ /* 0x000fe4000780c0ff */
[----:B------:R-:W-:Y:S02]  /*b970*/  CS2R R4, SRZ ;  /* 0x0000000000047805 */ /* 0x000fe4000001ff00 */
[----:B------:R-:W-:Y:S02]  /*b980*/  LOP3.LUT R3, R8, R193, RZ, 0x3c, !PT ;  /* 0x000000c108037212 */ /* 0x000fe400078e3cff */
[----:B------:R-:W-:-:S02]  /*b990*/  CS2R R6, SRZ ;  /* 0x0000000000067805 */ /* 0x000fc4000001ff00 */
[----:B------:R-:W-:Y:S01]  /*b9a0*/  ISETP.GE.AND P1, PT, R0, R37, PT ;  /* 0x000000250000720c */ /* 0x000fe20003f26270 */
[----:B------:R-:W-:Y:S01]  /*b9b0*/  IMAD R37, R145, -0x80, R37 ;  /* 0xffffff8091257824 */ /* 0x000fe200078e0225 */
[----:B------:R-:W-:Y:S01]  /*b9c0*/  CS2R R8, SRZ ;  /* 0x0000000000087805 */ /* 0x000fe2000001ff00 */
[----:B------:R-:W-:Y:S01]  /*b9d0*/  IMAD R3, R192, 0x200, R3 ;  /* 0x00000200c0037824 */ /* 0x000fe200078e0203 */
[----:B------:R-:W-:Y:S02]  /*b9e0*/  CS2R R10, SRZ ;  /* 0x00000000000a7805 */ /* 0x000fe4000001ff00 */
[----:B------:R-:W-:Y:S02]  /*b9f0*/  CS2R R12, SRZ ;  /* 0x00000000000c7805 */ /* 0x000fe4000001ff00 */
[----:B------:R-:W-:Y:S01]  /*ba00*/  CS2R R14, SRZ ;  /* 0x00000000000e7805 */ /* 0x000fe2000001ff00 */
[----:B------:R-:W-:Y:S01]  /*ba10*/  IMAD R3, R3, 0x2, R2 ;  /* 0x0000000203037824 */ /* 0x000fe200078e0202 */
[----:B------:R-:W-:-:S02]  /*ba20*/  CS2R R20, SRZ ;  /* 0x0000000000147805 */ /* 0x000fc4000001ff00 */
[----:B---3--:R-:W-:Y:S02]  /*ba30*/  CS2R R24, SRZ ;  /* 0x0000000000187805 */ /* 0x008fe4000001ff00 */
[----:B------:R-:W-:Y:S02]  /*ba40*/  CS2R R26, SRZ ;  /* 0x00000000001a7805 */ /* 0x000fe4000001ff00 */
[----:B------:R-:W-:Y:S02]  /*ba50*/  CS2R R28, SRZ ;  /* 0x00000000001c7805 */ /* 0x000fe4000001ff00 */
[----:B------:R-:W-:Y:S01]  /*ba60*/  CS2R R30, SRZ ;  /* 0x00000000001e7805 */ /* 0x000fe2000001ff00 */
[C---:B------:R-:W-:Y:S01]  /*ba70*/  VIADD R43, R3.reuse, 0x10400 ;  /* 0x00010400032b7836 */ /* 0x040fe20000000000 */
[----:B------:R-:W-:Y:S01]  /*ba80*/  CS2R R32, SRZ ;  /* 0x0000000000207805 */ /* 0x000fe2000001ff00 */
[----:B------:R-:W-:Y:S01]  /*ba90*/  VIADD R0, R3, 0x10440 ;  /* 0x0001044003007836 */ /* 0x000fe20000000000 */
[----:B------:R-:W-:Y:S06]  /*baa0*/  @P1 BRA `(.L_x_549) ;  /* 0x0000000000f01947 */ /* 0x000fec0003800000 */
[----:B------:R-:W3:Y:S01]  /*bab0*/  LDL R34, [R1+0x10] ;  /* 0x0000100001227983 */ /* 0x000ee20000100800 */
[----:B------:R-:W-:-:S03]  /*bac0*/  ULDC UR4, c[0x0][0x3f4] ;  /* 0x0000fd0000047ab9 */ /* 0x000fc60000000800 */
[----:B------:R-:W3:Y:S04]  /*bad0*/  LDL R40, [R1+0x4c] ;  /* 0x00004c0001287983 */ /* 0x000ee80000100800 */
[----:B------:R-:W3:Y:S01]  /*bae0*/  LDL R51, [R1+0x48] ;  /* 0x0000480001337983 */ /* 0x000ee20000100800 */
[----:B------:R-:W-:Y:S02]  /*baf0*/  ISETP.GE.AND P2, PT, R22, UR4, PT ;  /* 0x0000000416007c0c */ /* 0x000fe4000bf46270 */
[----:B------:R-:W-:Y:S02]  /*bb00*/  CS2R R20, SRZ ;  /* 0x0000000000147805 */ /* 0x000fe4000001ff00 */
[----:B------:R-:W-:Y:S02]  /*bb10*/  ISETP.GE.AND P3, PT, R187, UR4, PT ;  /* 0x00000004bb007c0c */ /* 0x000fe4000bf66270 */
[----:B------:R-:W-:-:S02]  /*bb20*/  CS2R R4, SRZ ;  /* 0x0000000000047805 */ /* 0x000fc4000001ff00 */
[----:B------:R-:W-:Y:S02]  /*bb30*/  ISETP.GE.AND P4, PT, R186, UR4, PT ;  /* 0x00000004ba007c0c */ /* 0x000fe4000bf86270 */
[----:B------:R-:W-:-:S03]  /*bb40*/  CS2R R24, SRZ ;  /* 0x0000000000187805 */ /* 0x000fc6000001ff00 */
[----:B-1----:R-:W-:Y:S02]  /*bb50*/  @!P2 IMAD.MOV.U32 R6, RZ, RZ, R39 ;  /* 0x000000ffff06a224 */ /* 0x002fe400078e0027 */
[----:B0-----:R-:W-:Y:S02]  /*bb60*/  @!P2 IMAD.MOV.U32 R7, RZ, RZ, R42 ;  /* 0x000000ffff07a224 */ /* 0x001fe400078e002a */
[----:B------:R-:W-:Y:S01]  /*bb70*/  @!P3 IADD3 R28, P1, R39, R232, RZ ;  /* 0x000000e8271cb210 */ /* 0x000fe20007f3e0ff */
[----:B----4-:R-:W-:Y:S02]  /*bb80*/  @!P2 IMAD.MOV.U32 R10, RZ, RZ, R41 ;  /* 0x000000ffff0aa224 */ /* 0x010fe400078e0029 */
[----:B--2---:R-:W-:Y:S02]  /*bb90*/  @!P2 IMAD.MOV.U32 R11, RZ, RZ, R50 ;  /* 0x000000ffff0ba224 */ /* 0x004fe400078e0032 */
[----:B------:R-:W-:-:S04]  /*bba0*/  @!P2 IMAD.WIDE R8, R22, 0x2, R6 ;  /* 0x000000021608a825 */ /* 0x000fc800078e0206 */
[----:B------:R-:W-:Y:S01]  /*bbb0*/  @!P2 IMAD.WIDE R10, R22, 0x2, R10 ;  /* 0x00000002160aa825 */ /* 0x000fe200078e020a */
[----:B------:R0:W5:Y:S03]  /*bbc0*/  @!P2 LD.E.64 R20, desc[UR58][R8.64] ;  /* 0x0000003a0814a980 */ /* 0x000166000c101b00 */
[----:B------:R-:W-:Y:S01]  /*bbd0*/  @!P3 IMAD.X R29, R42, 0x1, R231, P1 ;  /* 0x000000012a1db824 */ /* 0x000fe200008e06e7 */
[----:B------:R-:W5:Y:S01]  /*bbe0*/  @!P2 LD.E.64 R4, desc[UR58][R10.64] ;  /* 0x0000003a0a04a980 */ /* 0x000f62000c101b00 */
[----:B------:R-:W-:Y:S02]  /*bbf0*/  @!P3 IADD3 R12, P1, R41, R232, RZ ;  /* 0x000000e8290cb210 */ /* 0x000fe40007f3e0ff */
[----:B------:R-:W-:Y:S02]  /*bc00*/  ISETP.GE.AND P2, PT, R189, UR4, PT ;  /* 0x00000004bd007c0c */ /* 0x000fe4000bf46270 */
[----:B------:R-:W-:-:S02]  /*bc10*/  CS2R R6, SRZ ;  /* 0x0000000000067805 */ /* 0x000fc4000001ff00 */
[-C--:B------:R-:W-:Y:S02]  /*bc20*/  @!P4 IADD3 R14, P5, R39, R234.reuse, RZ ;  /* 0x000000ea270ec210 */ /* 0x080fe40007fbe0ff */
[----:B------:R-:W-:Y:S01]  /*bc30*/  @!P4 IADD3 R32, P6, R41, R234, RZ ;  /* 0x000000ea2920c210 */ /* 0x000fe20007fde0ff */
[----:B------:R-:W-:Y:S01]  /*bc40*/  @!P3 IMAD.X R13, R50, 0x1, R231, P1 ;  /* 0x00000001320db824 */ /* 0x000fe200008e06e7 */
[----:B------:R-:W-:Y:S02]  /*bc50*/  CS2R R26, SRZ ;  /* 0x00000000001a7805 */ /* 0x000fe4000001ff00 */
[----:B0-----:R-:W-:Y:S01]  /*bc60*/  CS2R R8, SRZ ;  /* 0x0000000000087805 */ /* 0x001fe2000001ff00 */
[--C-:B------:R-:W-:Y:S01]  /*bc70*/  @!P4 IMAD.X R15, R42, 0x1, R233.reuse, P5 ;  /* 0x000000012a0fc824 */ /* 0x100fe200028e06e9 */
[----:B------:R0:W5:Y:S01]  /*bc80*/  @!P3 LD.E.64 R24, desc[UR58][R28.64] ;  /* 0x0000003a1c18b980 */ /* 0x000162000c101b00 */
[----:B------:R-:W-:Y:S01]  /*bc90*/  @!P4 IMAD.X R33, R50, 0x1, R233, P6 ;  /* 0x000000013221c824 */ /* 0x000fe200030e06e9 */
[----:B------:R-:W-:-:S02]  /*bca0*/  ISETP.GE.AND P1, PT, R188, UR4, PT ;  /* 0x00000004bc007c0c */ /* 0x000fc4000bf26270 */
[----:B------:R1:W5:Y:S01]  /*bcb0*/  @!P3 LD.E.64 R6, desc[UR58][R12.64] ;  /* 0x0000003a0c06b980 */ /* 0x000362000c101b00 */
[----:B------:R-:W-:Y:S02]  /*bcc0*/  ISETP.GE.AND P3, PT, R190, UR4, PT ;  /* 0x00000004be007c0c */ /* 0x000fe4000bf66270 */
[-C--:B------:R-:W-:Y:S01]  /*bcd0*/  @!P2 IADD3 R46, P5, R41, R236.reuse, RZ ;  /* 0x000000ec292ea210 */ /* 0x080fe20007fbe0ff */
[----:B------:R-:W5:Y:S04]  /*bce0*/  @!P4 LD.E.64 R26, desc[UR58][R14.64] ;  /* 0x0000003a0e1ac980 */ /* 0x000f68000c101b00 */
[----:B------:R2:W5:Y:S01]  /*bcf0*/  @!P4 LD.E.64 R8, desc[UR58][R32.64] ;  /* 0x0000003a2008c980 */ /* 0x000562000c101b00 */
[----:B------:R-:W-:Y:S02]  /*bd00*/  @!P2 IADD3 R44, P4, R39, R236, RZ ;  /* 0x000000ec272ca210 */ /* 0x000fe40007f9e0ff */
[----:B0-----:R-:W-:-:S02]  /*bd10*/  CS2R R28, SRZ ;  /* 0x00000000001c7805 */ /* 0x001fc4000001ff00 */
[----:B------:R-:W-:Y:S01]  /*bd20*/  CS2R R10, SRZ ;  /* 0x00000000000a7805 */ /* 0x000fe2000001ff00 */
[--C-:B------:R-:W-:Y:S02]  /*bd30*/  @!P2 IMAD.X R47, R50, 0x1, R235.reuse, P5 ;  /* 0x00000001322fa824 */ /* 0x100fe400028e06eb */
[----:B------:R-:W-:-:S03]  /*bd40*/  @!P2 IMAD.X R45, R42, 0x1, R235, P4 ;  /* 0x000000012a2da824 */ /* 0x000fc600020e06eb */
[----:B------:R0:W5:Y:S04]  /*bd50*/  @!P2 LD.E.64 R10, desc[UR58][R46.64] ;  /* 0x0000003a2e0aa980 */ /* 0x000168000c101b00 */
[----:B------:R0:W5:Y:S01]  /*bd60*/  @!P2 LD.E.64 R28, desc[UR58][R44.64] ;  /* 0x0000003a2c1ca980 */ /* 0x000162000c101b00 */
[----:B------:R-:W-:Y:S02]  /*bd70*/  CS2R R30, SRZ ;  /* 0x00000000001e7805 */ /* 0x000fe4000001ff00 */
[----:B-1----:R-:W-:Y:S02]  /*bd80*/  CS2R R12, SRZ ;  /* 0x00000000000c7805 */ /* 0x002fe4000001ff00 */
[----:B--2---:R-:W-:Y:S02]  /*bd90*/  CS2R R32, SRZ ;  /* 0x0000000000207805 */ /* 0x004fe4000001ff00 */
[----:B------:R-:W-:-:S02]  /*bda0*/  CS2R R14, SRZ ;  /* 0x00000000000e7805 */ /* 0x000fc4000001ff00 */
[-C--:B---3--:R-:W-:Y:S02]  /*bdb0*/  @!P1 IADD3 R48, P6, R39, R34.reuse, RZ ;  /* 0x0000002227309210 */ /* 0x088fe40007fde0ff */
[----:B------:R-:W-:Y:S02]  /*bdc0*/  @!P1 IADD3 R34, P2, R41, R34, RZ ;  /* 0x0000002229229210 */ /* 0x000fe40007f5e0ff */
[-C--:B------:R-:W-:Y:S02]  /*bdd0*/  @!P3 IADD3 R38, P4, R39, R40.reuse, RZ ;  /* 0x000000282726b210 */ /* 0x080fe40007f9e0ff */
[----:B------:R-:W-:Y:S01]  /*bde0*/  @!P3 IADD3 R40, P5, R41, R40, RZ ;  /* 0x000000282928b210 */ /* 0x000fe20007fbe0ff */
[--C-:B------:R-:W-:Y:S02]  /*bdf0*/  @!P1 IMAD.X R49, R42, 0x1, R237.reuse, P6 ;  /* 0x000000012a319824 */ /* 0x100fe400030e06ed */
[----:B------:R-:W-:Y:S02]  /*be00*/  @!P1 IMAD.X R35, R50, 0x1, R237, P2 ;  /* 0x0000000132239824 */ /* 0x000fe400010e06ed */
[--C-:B------:R-:W-:Y:S01]  /*be10*/  @!P3 IMAD.X R39, R42, 0x1, R51.reuse, P4 ;  /* 0x000000012a27b824 */ /* 0x100fe200020e0633 */
[----:B------:R0:W5:Y:S01]  /*be20*/  @!P1 LD.E.64 R30, desc[UR58][R48.64] ;  /* 0x0000003a301e9980 */ /* 0x000162000c101b00 */
[----:B------:R-:W-:-:S03]  /*be30*/  @!P3 IMAD.X R41, R50, 0x1, R51, P5 ;  /* 0x000000013229b824 */ /* 0x000fc600028e0633 */
[----:B------:R0:W5:Y:S04]  /*be40*/  @!P1 LD.E.64 R12, desc[UR58][R34.64] ;  /* 0x0000003a220c9980 */ /* 0x000168000c101b00 */
[----:B------:R0:W5:Y:S04]  /*be50*/  @!P3 LD.E.64 R32, desc[UR58][R38.64] ;  /* 0x0000003a2620b980 */ /* 0x000168000c101b00 */
[----:B------:R0:W5:Y:S02]  /*be60*/  @!P3 LD.E.64 R14, desc[UR58][R40.64] ;  /* 0x0000003a280eb980 */ /* 0x000164000c101b00 */
.L_x_549:
[----:B------:R-:W-:Y:S05]  /*be70*/  BSYNC B1 ;  /* 0x0000000000017941 */ /* 0x000fea0003800000 */
.L_x_548:
[----:B0----5:R-:W-:Y:S01]  /*be80*/  IMAD.MOV.U32 R34, RZ, RZ, R20 ;  /* 0x000000ffff227224 */ /* 0x021fe200078e0014 */
[----:B------:R-:W-:Y:S01]  /*be90*/  SHF.R.U64 R69, R20, 0x10, R21 ;  /* 0x0000001014457819 */ /* 0x000fe20000001215 */
[----:B------:R-:W-:Y:S01]  /*bea0*/  IMAD.MOV.U32 R20, RZ, RZ, R24 ;  /* 0x000000ffff147224 */ /* 0x000fe200078e0018 */
[----:B------:R-:W-:Y:S01]  /*beb0*/  SHF.R.U64 R67, R24, 0x10, R25 ;  /* 0x0000001018437819 */ /* 0x000fe20000001219 */
[----:B------:R-:W-:Y:S01]  /*bec0*/  IMAD.MOV.U32 R35, RZ, RZ, R21 ;  /* 0x000000ffff237224 */ /* 0x000fe200078e0015 */
[----:B------:R-:W-:Y:S01]  /*bed0*/  LEA.HI R24, R206, R206, RZ, 0x1 ;  /* 0x000000cece187211 */ /* 0x000fe200078f08ff */
[----:B------:R-:W-:Y:S01]  /*bee0*/  IMAD.MOV.U32 R38, RZ, RZ, R5 ;  /* 0x000000ffff267224 */ /* 0x000fe200078e0005 */
[----:B------:R-:W-:Y:S01]  /*bef0*/  SHF.R.U32.HI R66, RZ, 0x10, R21 ;  /* 0x00000010ff427819 */ /* 0x000fe20000011615 */
[--C-:B------:R-:W-:Y:S01]  /*bf00*/  IMAD.MOV.U32 R21, RZ, RZ, R25.reuse ;  /* 0x000000ffff157224 */ /* 0x100fe200078e0019 */
[----:B------:R-:W-:Y:S01]  /*bf10*/  SHF.R.U32.HI R64, RZ, 0x10, R25 ;  /* 0x00000010ff407819 */ /* 0x000fe20000011619 */
[----:B------:R-:W-:Y:S01]  /*bf20*/  @P0 VIADD R0, R43, 0xffffffc0 ;  /* 0xffffffc02b000836 */ /* 0x000fe20000000000 */
[----:B------:R-:W-:Y:S01]  /*bf30*/  LOP3.LUT R25, R24, 0xfffffffe, RZ, 0xc0, !PT ;  /* 0xfffffffe18197812 */ /* 0x000fe200078ec0ff */
[----:B-1----:R-:W-:Y:S01]  /*bf40*/  IMAD.MOV.U32 R39, RZ, RZ, R26 ;  /* 0x000000ffff277224 */ /* 0x002fe200078e001a */
[----:B------:R-:W-:Y:S01]  /*bf50*/  SHF.R.U64 R59, R4, 0x10, R5 ;  /* 0x00000010043b7819 */ /* 0x000fe20000001205 */
[----:B------:R-:W-:Y:S01]  /*bf60*/  IMAD.MOV.U32 R40, RZ, RZ, R27 ;  /* 0x000000ffff287224 */ /* 0x000fe200078e001b */
[----:B------:R-:W-:Y:S01]  /*bf70*/  SHF.R.U32.HI R57, RZ, 0x10, R5 ;  /* 0x00000010ff397819 */ /* 0x000fe20000011605 */
[----:B------:R-:W-:Y:S01]  /*bf80*/  IMAD.IADD R25, R206, 0x1, -R25 ;  /* 0x00000001ce197824 */ /* 0x000fe200078e0a19 */
[--C-:B------:R-:W-:Y:S01]  /*bf90*/  SHF.R.U64 R26, R26, 0x10, R27.reuse ;  /* 0x000000101a1a7819 */ /* 0x100fe2000000121b */
[----:B----4-:R-:W-:Y:S01]  /*bfa0*/  IMAD.MOV.U32 R41, RZ, RZ, R28 ;  /* 0x000000ffff297224 */ /* 0x010fe200078e001c */
[----:B------:R-:W-:Y:S01]  /*bfb0*/  SHF.R.U32.HI R27, RZ, 0x10, R27 ;  /* 0x00000010ff1b7819 */ /* 0x000fe2000001161b */
[--C-:B------:R-:W-:Y:S01]  /*bfc0*/  IMAD.MOV.U32 R42, RZ, RZ, R29.reuse ;  /* 0x000000ffff2a7224 */ /* 0x100fe200078e001d */
[----:B------:R-:W-:Y:S01]  /*bfd0*/  SHF.L.U32 R5, R25, 0x1f, RZ ;  /* 0x0000001f19057819 */ /* 0x000fe200000006ff */
[----:B------:R-:W-:Y:S01]  /*bfe0*/  IMAD.MOV.U32 R45, RZ, RZ, R32 ;  /* 0x000000ffff2d7224 */ /* 0x000fe200078e0020 */
[----:B------:R-:W-:Y:S01]  /*bff0*/  SHF.R.U64 R62, R28, 0x10, R29 ;  /* 0x000000101c3e7819 */ /* 0x000fe2000000121d */
[----:B------:R-:W-:Y:S01]  /*c000*/  IMAD.MOV.U32 R46, RZ, RZ, R33 ;  /* 0x000000ffff2e7224 */ /* 0x000fe200078e0021 */
[----:B------:R-:W0:Y:S01]  /*c010*/  SYNCS.PHASECHK.TRANS64.TRYWAIT P0, [R2+URZ+0x34800], R5 ;  /* 0x03480005020075a7 */ /* 0x000e22000800017f */
[----:B------:R-:W-:Y:S01]  /*c020*/  SHF.R.U32.HI R65, RZ, 0x10, R29 ;  /* 0x00000010ff417819 */ /* 0x000fe2000001161d */
[----:B------:R-:W-:Y:S01]  /*c030*/  IMAD.MOV.U32 R24, RZ, RZ, R4 ;  /* 0x000000ffff187224 */ /* 0x000fe200078e0004 */
[--C-:B------:R-:W-:Y:S01]  /*c040*/  SHF.R.U64 R58, R32, 0x10, R33.reuse ;  /* 0x00000010203a7819 */ /* 0x100fe20000001221 */
[----:B------:R-:W-:Y:S01]  /*c050*/  IMAD.MOV.U32 R43, RZ, RZ, R30 ;  /* 0x000000ffff2b7224 */ /* 0x000fe200078e001e */
[----:B------:R-:W-:Y:S01]  /*c060*/  SHF.R.U32.HI R61, RZ, 0x10, R33 ;  /* 0x00000010ff3d7819 */ /* 0x000fe20000011621 */
[----:B------:R-:W-:Y:S01]  /*c070*/  IMAD.MOV.U32 R44, RZ, RZ, R31 ;  /* 0x000000ffff2c7224 */ /* 0x000fe200078e001f */
[----:B------:R-:W-:Y:S01]  /*c080*/  PRMT R27, R40, 0x5410, R27 ;  /* 0x00005410281b7816 */ /* 0x000fe2000000001b */
[----:B------:R-:W-:Y:S01]  /*c090*/  IMAD.MOV.U32 R32, RZ, RZ, R6 ;  /* 0x000000ffff207224 */ /* 0x000fe200078e0006 */
[----:B------:R-:W-:Y:S01]  /*c0a0*/  SHF.R.U64 R60, R30, 0x10, R31 ;  /* 0x000000101e3c7819 */ /* 0x000fe2000000121f */
[----:B------:R-:W-:Y:S01]  /*c0b0*/  IMAD.MOV.U32 R33, RZ, RZ, R7 ;  /* 0x000000ffff217224 */ /* 0x000fe200078e0007 */
[----:B------:R-:W-:Y:S01]  /*c0c0*/  SHF.R.U32.HI R63, RZ, 0x10, R31 ;  /* 0x00000010ff3f7819 */ /* 0x000fe2000001161f */
        /* <DEDUP_REMOVED lines=8> */
[----:B------:R-:W-:Y:S01]  /*c150*/  BSSY B1, `(.L_x_550) ;  /* 0x0000021000017945 */ /* 0x000fe20003800000 */
[--C-:B------:R-:W-:Y:S01]  /*c160*/  SHF.R.U64 R51, R10, 0x10, R11.reuse ;  /* 0x000000100a337819 */ /* 0x100fe2000000120b */
[----:B------:R-:W-:Y:S01]  /*c170*/  IMAD.MOV.U32 R6, RZ, RZ, R12 ;  /* 0x000000ffff067224 */ /* 0x000fe200078e000c */
[----:B------:R-:W-:Y:S01]  /*c180*/  SHF.R.U32.HI R52, RZ, 0x10, R11 ;  /* 0x00000010ff347819 */ /* 0x000fe2000001160b */
[--C-:B------:R-:W-:Y:S01]  /*c190*/  IMAD.MOV.U32 R7, RZ, RZ, R13.reuse ;  /* 0x000000ffff077224 */ /* 0x100fe200078e000d */
[----:B------:R-:W-:Y:S01]  /*c1a0*/  VIMNMX R40, R37, 0x80, PT ;  /* 0x0000008025287848 */ /* 0x000fe20003fe0100 */
[----:B------:R-:W-:Y:S01]  /*c1b0*/  IMAD.MOV.U32 R10, RZ, RZ, R14 ;  /* 0x000000ffff0a7224 */ /* 0x000fe200078e000e */
[----:B------:R-:W-:Y:S01]  /*c1c0*/  SHF.R.U64 R49, R12, 0x10, R13 ;  /* 0x000000100c317819 */ /* 0x000fe2000000120d */
[----:B------:R-:W-:Y:S01]  /*c1d0*/  IMAD.MOV.U32 R11, RZ, RZ, R15 ;  /* 0x000000ffff0b7224 */ /* 0x000fe200078e000f */
[----:B--2---:R-:W-:-:S02]  /*c1e0*/  SHF.R.U32.HI R50, RZ, 0x10, R13 ;  /* 0x00000010ff327819 */ /* 0x004fc4000001160d */
[----:B------:R-:W-:Y:S02]  /*c1f0*/  PRMT R30, R20, 0x5410, R67 ;  /* 0x00005410141e7816 */ /* 0x000fe40000000043 */
[----:B------:R-:W-:Y:S02]  /*c200*/  PRMT R31, R21, 0x5410, R64 ;  /* 0x00005410151f7816 */ /* 0x000fe40000000040 */
[----:B------:R-:W-:Y:S02]  /*c210*/  PRMT R37, R24, 0x5410, R59 ;  /* 0x0000541018257816 */ /* 0x000fe4000000003b */
[--C-:B------:R-:W-:Y:S02]  /*c220*/  SHF.R.U64 R47, R14, 0x10, R15.reuse ;  /* 0x000000100e2f7819 */ /* 0x100fe4000000120f */
[----:B------:R-:W-:Y:S02]  /*c230*/  SHF.R.U32.HI R48, RZ, 0x10, R15 ;  /* 0x00000010ff307819 */ /* 0x000fe4000001160f */
[----:B------:R-:W-:-:S02]  /*c240*/  PRMT R34, R34, 0x5410, R69 ;  /* 0x0000541022227816 */ /* 0x000fc40000000045 */
[----:B------:R-:W-:Y:S02]  /*c250*/  PRMT R35, R35, 0x5410, R66 ;  /* 0x0000541023237816 */ /* 0x000fe40000000042 */
[----:B------:R-:W-:Y:S02]  /*c260*/  PRMT R26, R39, 0x5410, R26 ;  /* 0x00005410271a7816 */ /* 0x000fe4000000001a */
[----:B------:R-:W-:Y:S02]  /*c270*/  PRMT R20, R41, 0x5410, R62 ;  /* 0x0000541029147816 */ /* 0x000fe4000000003e */
[----:B------:R-:W-:Y:S02]  /*c280*/  PRMT R21, R42, 0x5410, R65 ;  /* 0x000054102a157816 */ /* 0x000fe40000000041 */
[----:B------:R-:W-:Y:S02]  /*c290*/  PRMT R12, R43, 0x5410, R60 ;  /* 0x000054102b0c7816 */ /* 0x000fe4000000003c */
[----:B------:R-:W-:-:S02]  /*c2a0*/  PRMT R13, R44, 0x5410, R63 ;  /* 0x000054102c0d7816 */ /* 0x000fc4000000003f */
[----:B------:R-:W-:Y:S02]  /*c2b0*/  PRMT R8, R45, 0x5410, R58 ;  /* 0x000054102d087816 */ /* 0x000fe4000000003a */
[----:B------:R-:W-:Y:S02]  /*c2c0*/  PRMT R9, R46, 0x5410, R61 ;  /* 0x000054102e097816 */ /* 0x000fe4000000003d */
[----:B------:R-:W-:Y:S02]  /*c2d0*/  ISETP.GE.AND P1, PT, R17, R40, PT ;  /* 0x000000281100720c */ /* 0x000fe40003f26270 */
[----:B------:R-:W-:Y:S02]  /*c2e0*/  PRMT R38, R38, 0x5410, R57 ;  /* 0x0000541026267816 */ /* 0x000fe40000000039 */
[----:B------:R-:W-:Y:S02]  /*c2f0*/  PRMT R32, R32, 0x5410, R55 ;  /* 0x0000541020207816 */ /* 0x000fe40000000037 */
[----:B------:R-:W-:-:S02]  /*c300*/  PRMT R33, R33, 0x5410, R56 ;  /* 0x0000541021217816 */ /* 0x000fc40000000038 */
[----:B------:R-:W-:Y:S02]  /*c310*/  PRMT R28, R28, 0x5410, R53 ;  /* 0x000054101c1c7816 */ /* 0x000fe40000000035 */
[----:B------:R-:W-:Y:S02]  /*c320*/  PRMT R29, R29, 0x5410, R54 ;  /* 0x000054101d1d7816 */ /* 0x000fe40000000036 */
[----:B------:R-:W-:Y:S02]  /*c330*/  PRMT R24, R4, 0x5410, R51 ;  /* 0x0000541004187816 */ /* 0x000fe40000000033 */
[----:B------:R-:W-:Y:S01]  /*c340*/  PRMT R25, R25, 0x5410, R52 ;  /* 0x0000541019197816 */ /* 0x000fe20000000034 */
[----:B0-----:R-:W-:Y:S06]  /*c350*/  @!P0 BRA `(.L_x_551) ;  /* 0x0000016800988947 */ /* 0x001fec0003800000 */
.L_x_805:
[----:B------:R-:W-:Y:S05]  /*c360*/  BSYNC B1 ;  /* 0x0000000000017941 */ /* 0x000fea0003800000 */
.L_x_550:
[----:B------:R-:W-:Y:S01]  /*c370*/  BSSY B1, `(.L_x_552) ;  /* 0x0000101000017945 */ /* 0x000fe20003800000 */
[----:B------:R-:W-:Y:S02]  /*c380*/  PRMT R14, R6, 0x5410, R49 ;  /* 0x00005410060e7816 */ /* 0x000fe40000000031 */
[----:B------:R-:W-:Y:S02]  /*c390*/  PRMT R15, R7, 0x5410, R50 ;  /* 0x00005410070f7816 */ /* 0x000fe40000000032 */
[----:B------:R-:W-:Y:S02]  /*c3a0*/  PRMT R10, R10, 0x5410, R47 ;  /* 0x000054100a0a7816 */ /* 0x000fe4000000002f */
[----:B------:R-:W-:Y:S01]  /*c3b0*/  PRMT R11, R11, 0x5410, R48 ;  /* 0x000054100b0b7816 */ /* 0x000fe20000000030 */
[----:B------:R-:W-:Y:S06]  /*c3c0*/  @P1 BRA `(.L_x_553) ;  /* 0x0000000c00ec1947 */ /* 0x000fec0003800000 */
[----:B0-----:R-:W0:Y:S01]  /*c3d0*/  LDC R5, c[0x0][0x3f4] ;  /* 0x0000fd00ff057b82 */ /* 0x001e220000000800 */
[----:B------:R-:W-:Y:S01]  /*c3e0*/  BSSY B2, `(.L_x_554) ;  /* 0x000002e000027945 */ /* 0x000fe20003800000 */
[-C--:B0-----:R-:W-:Y:S02]  /*c3f0*/  ISETP.GE.AND P0, PT, R22, R5.reuse, PT ;  /* 0x000000051600720c */ /* 0x081fe40003f06270 */
[-C--:B------:R-:W-:Y:S02]  /*c400*/  ISETP.GE.AND P1, PT, R187, R5.reuse, PT ;  /* 0x00000005bb00720c */ /* 0x080fe40003f26270 */
[-C--:B------:R-:W-:Y:S02]  /*c410*/  ISETP.GE.AND P2, PT, R186, R5.reuse, PT ;  /* 0x00000005ba00720c */ /* 0x080fe40003f46270 */
[-C--:B------:R-:W-:Y:S02]  /*c420*/  ISETP.GE.AND P3, PT, R189, R5.reuse, PT ;  /* 0x00000005bd00720c */ /* 0x080fe40003f66270 */
[----:B------:R-:W-:-:S02]  /*c430*/  ISETP.GE.AND P4, PT, R188, R5, PT ;  /* 0x00000005bc00720c */ /* 0x000fc40003f86270 */
[----:B------:R-:W-:-:S03]  /*c440*/  ISETP.GE.AND P5, PT, R190, R5, PT ;  /* 0x00000005be00720c */ /* 0x000fc60003fa6270 */
[----:B------:R-:W-:Y:S10]  /*c450*/  @P0 BRA `(.L_x_555) ;  /* 0x0000000000980947 */ /* 0x000ff40003800000 */
[----:B------:R-:W0:Y:S01]  /*c460*/  LDS.128 R4, [R3+0x10400] ;  /* 0x0104000003047984 */ /* 0x000e220000000c00 */
[C---:B------:R-:W-:Y:S01]  /*c470*/  IMAD.U32 R45, R37.reuse, 0x10000, RZ ;  /* 0x00010000252d7824 */ /* 0x040fe200078e00ff */
[----:B------:R-:W-:Y:S01]  /*c480*/  LOP3.LUT R48, R37, 0xffff0000, RZ, 0xc0, !PT ;  /* 0xffff000025307812 */ /* 0x000fe200078ec0ff */
[C---:B------:R-:W-:Y:S01]  /*c490*/  IMAD.U32 R44, R34.reuse, 0x10000, RZ ;  /* 0x00010000222c7824 */ /* 0x040fe200078e00ff */
[----:B------:R-:W-:Y:S01]  /*c4a0*/  LOP3.LUT R46, R34, 0xffff0000, RZ, 0xc0, !PT ;  /* 0xffff0000222e7812 */ /* 0x000fe200078ec0ff */
[C---:B0-----:R-:W-:Y:S01]  /*c4b0*/  IMAD.U32 R39, R4.reuse, 0x10000, RZ ;  /* 0x0001000004277824 */ /* 0x041fe200078e00ff */
[----:B------:R-:W-:Y:S01]  /*c4c0*/  LOP3.LUT R4, R4, 0xffff0000, RZ, 0xc0, !PT ;  /* 0xffff000004047812 */ /* 0x000fe200078ec0ff */
[C---:B------:R-:W-:Y:S01]  /*c4d0*/  IMAD.U32 R41, R5.reuse, 0x10000, RZ ;  /* 0x0001000005297824 */ /* 0x040fe200078e00ff */
[----:B------:R-:W-:Y:S01]  /*c4e0*/  LOP3.LUT R5, R5, 0xffff0000, RZ, 0xc0, !PT ;  /* 0xffff000005057812 */ /* 0x000fe200078ec0ff */
[C---:B------:R-:W-:Y:S01]  /*c4f0*/  IMAD.U32 R42, R6.reuse, 0x10000, RZ ;  /* 0x00010000062a7824 */ /* 0x040fe200078e00ff */
[----:B------:R-:W-:Y:S01]  /*c500*/  LOP3.LUT R6, R6, 0xffff0000, RZ, 0xc0, !PT ;  /* 0xffff000006067812 */ /* 0x000fe200078ec0ff */
[C---:B------:R-:W-:Y:S01]  /*c510*/  FMUL.FTZ R50, R4.reuse, R45 ;  /* 0x0000002d04327220 */ /* 0x040fe20000410000 */
[----:B------:R-:W-:Y:S01]  /*c520*/  FMUL.FTZ R4, R4, R44 ;  /* 0x0000002c04047220 */ /* 0x000fe20000410000 */
[----:B------:R-:W-:-:S02]  /*c530*/  IMAD.U32 R43, R7, 0x10000, RZ ;  /* 0x00010000072b7824 */ /* 0x000fc400078e00ff */
[----:B------:R-:W-:Y:S01]  /*c540*/  FMUL.FTZ R52, R5, R48 ;  /* 0x0000003005347220 */ /* 0x000fe20000410000 */
[C---:B------:R-:W-:Y:S01]  /*c550*/  FFMA.FTZ R50, R39.reuse, R44, -R50 ;  /* 0x0000002c27327223 */ /* 0x040fe20000010832 */
[----:B------:R-:W-:Y:S01]  /*c560*/  FFMA.FTZ R45, R39, R45, R4 ;  /* 0x0000002d272d7223 */ /* 0x000fe20000010004 */
[----:B------:R-:W-:Y:S01]  /*c570*/  LOP3.LUT R7, R7, 0xffff0000, RZ, 0xc0, !PT ;  /* 0xffff000007077812 */ /* 0x000fe200078ec0ff */
[-C--:B------:R-:W-:Y:S01]  /*c580*/  FMUL.FTZ R54, R5, R46.reuse ;  /* 0x0000002e05367220 */ /* 0x080fe20000410000 */
[C---:B------:R-:W-:Y:S01]  /*c590*/  LOP3.LUT R44, R38.reuse, 0xffff0000, RZ, 0xc0, !PT ;  /* 0xffff0000262c7812 */ /* 0x040fe200078ec0ff */
[----:B------:R-:W-:Y:S01]  /*c5a0*/  IMAD.U32 R39, R38, 0x10000, RZ ;  /* 0x0001000026277824 */ /* 0x000fe200078e00ff */
[C---:B------:R-:W-:Y:S01]  /*c5b0*/  LOP3.LUT R4, R35.reuse, 0xffff0000, RZ, 0xc0, !PT ;  /* 0xffff000023047812 */ /* 0x040fe200078ec0ff */
[----:B------:R-:W-:Y:S02]  /*c5c0*/  IMAD.U32 R5, R35, 0x10000, RZ ;  /* 0x0001000023057824 */ /* 0x000fe400078e00ff */
[C---:B------:R-:W-:Y:S01]  /*c5d0*/  FFMA.FTZ R52, R41.reuse, R46, -R52 ;  /* 0x0000002e29347223 */ /* 0x040fe20000010834 */
[----:B------:R-:W-:Y:S01]  /*c5e0*/  FFMA.FTZ R41, R41, R48, R54 ;  /* 0x0000003029297223 */ /* 0x000fe20000010036 */
[C---:B------:R-:W-:Y:S01]  /*c5f0*/  FMUL.FTZ R47, R6.reuse, R39 ;  /* 0x00000027062f7220 */ /* 0x040fe20000410000 */
[-C--:B------:R-:W-:Y:S01]  /*c600*/  FMUL.FTZ R46, R6, R5.reuse ;  /* 0x00000005062e7220 */ /* 0x080fe20000410000 */
[C---:B------:R-:W-:Y:S01]  /*c610*/  FMUL.FTZ R48, R7.reuse, R44 ;  /* 0x0000002c07307220 */ /* 0x040fe20000410000 */
[-C--:B------:R-:W-:Y:S01]  /*c620*/  FMUL.FTZ R49, R7, R4.reuse ;  /* 0x0000000407317220 */ /* 0x080fe20000410000 */
[C---:B------:R-:W-:Y:S01]  /*c630*/  FFMA.FTZ R6, R42.reuse, R5, -R47 ;  /* 0x000000052a067223 */ /* 0x040fe2000001082f */
[----:B------:R-:W-:Y:S01]  /*c640*/  FFMA.FTZ R39, R42, R39, R46 ;  /* 0x000000272a277223 */ /* 0x000fe2000001002e */
[C---:B------:R-:W-:Y:S01]  /*c650*/  FFMA.FTZ R7, R43.reuse, R4, -R48 ;  /* 0x000000042b077223 */ /* 0x040fe20000010830 */
[----:B------:R-:W-:Y:S01]  /*c660*/  FFMA.FTZ R44, R43, R44, R49 ;  /* 0x0000002c2b2c7223 */ /* 0x000fe20000010031 */
[----:B------:R-:W-:-:S02]  /*c670*/  F2FP.BF16.F32.PACK_AB R4, R45, R50 ;  /* 0x000000322d04723e */ /* 0x000fc400000010ff */
[----:B------:R-:W-:Y:S02]  /*c680*/  F2FP.BF16.F32.PACK_AB R5, R41, R52 ;  /* 0x000000342905723e */ /* 0x000fe400000010ff */
[----:B------:R-:W-:Y:S02]  /*c690*/  F2FP.BF16.F32.PACK_AB R6, R39, R6 ;  /* 0x000000062706723e */ /* 0x000fe400000010ff */
[----:B------:R-:W-:-:S05]  /*c6a0*/  F2FP.BF16.F32.PACK_AB R7, R44, R7 ;  /* 0x000000072c07723e */ /* 0x000fca00000010ff */
[----:B------:R0:W-:Y:S02]  /*c6b0*/  STS.128 [R3+0x10400], R4 ;  /* 0x0104000403007388 */ /* 0x0001e40000000c00 */
.L_x_555:
[----:B------:R-:W-:Y:S05]  /*c6c0*/  BSYNC B2 ;  /* 0x0000000000027941 */ /* 0x000fea0003800000 */
.L_x_554:
[----:B------:R-:W-:Y:S04]  /*c6d0*/  BSSY B2, `(.L_x_556) ;  /* 0x0000028000027945 */ /* 0x000fe80003800000 */
[----:B------:R-:W-:Y:S05]  /*c6e0*/  @P1 BRA `(.L_x_557) ;  /* 0x0000000000981947 */ /* 0x000fea0003800000 */
[----:B0-----:R-:W0:Y:S01]  /*c6f0*/  LDS.128 R4, [R0] ;  /* 0x0000000000047984 */ /* 0x001e220000000c00 */
[----:B------:R-:W-:Y:S01]  /*c700*/  SHF.L.U32 R45, R32, 0x10, RZ ;  /* 0x00000010202d7819 */ /* 0x000fe200000006ff */
[----:B------:R-:W-:Y:S01]  /*c710*/  IMAD.U32 R44, R30, 0x10000, RZ ;  /* 0x000100001e2c7824 */ /* 0x000fe200078e00ff */
[----:B------:R-:W-:Y:S02]  /*c720*/  LOP3.LUT R48, R32, 0xffff0000, RZ, 0xc0, !PT ;  /* 0xffff000020307812 */ /* 0x000fe400078ec0ff */
        /* <DEDUP_REMOVED lines=33> */
[----:B------:R1:W-:Y:S02]  /*c940*/  STS.128 [R0], R4 ;  /* 0x0000000400007388 */ /* 0x0003e40000000c00 */
.L_x_557:
[----:B------:R-:W-:Y:S05]  /*c950*/  BSYNC B2 ;  /* 0x0000000000027941 */ /* 0x000fea0003800000 */
.L_x_556:
[----:B------:R-:W-:Y:S04]  /*c960*/  BSSY B2, `(.L_x_558) ;  /* 0x0000028000027945 */ /* 0x000fe80003800000 */
[----:B------:R-:W-:Y:S05]  /*c970*/  @P2 BRA `(.L_x_559) ;  /* 0x0000000000982947 */ /* 0x000fea0003800000 */
[----:B01----:R-:W0:Y:S01]  /*c980*/  LDS.128 R4, [R3+0x14400] ;  /* 0x0144000003047984 */ /* 0x003e220000000c00 */
        /* <DEDUP_REMOVED lines=37> */
.L_x_559:
[----:B------:R-:W-:Y:S05]  /*cbe0*/  BSYNC B2 ;  /* 0x0000000000027941 */ /* 0x000fea0003800000 */
.L_x_558:
[----:B------:R-:W-:Y:S04]  /*cbf0*/  BSSY B2, `(.L_x_560) ;  /* 0x0000028000027945 */ /* 0x000fe80003800000 */
[----:B------:R-:W-:Y:S05]  /*cc00*/  @P3 BRA `(.L_x_561) ;  /* 0x0000000000983947 */ /* 0x000fea0003800000 */
[----:B012---:R-:W0:Y:S01]  /*cc10*/  LDS.128 R4, [R0+0x4000] ;  /* 0x0040000000047984 */ /* 0x007e220000000c00 */
        /* <DEDUP_REMOVED lines=37> */
.L_x_561:
[----:B------:R-:W-:Y:S05]  /*ce70*/  BSYNC B2 ;  /* 0x0000000000027941 */ /* 0x000fea0003800000 */
.L_x_560:
[----:B------:R-:W-:Y:S04]  /*ce80*/  BSSY B2, `(.L_x_562) ;  /* 0x0000028000027945 */ /* 0x000fe80003800000 */
[----:B------:R-:W-:Y:S05]  /*ce90*/  @P4 BRA `(.L_x_563) ;  /* 0x0000000000984947 */ /* 0x000fea0003800000 */
[----:B0123--:R-:W0:Y:S01]  /*cea0*/  LDS.128 R4, [R3+0x18400] ;  /* 0x0184000003047984 */ /* 0x00fe220000000c00 */
        /* <DEDUP_REMOVED lines=37> */
.L_x_563:
[----:B------:R-:W-:Y:S05]  /*d100*/  BSYNC B2 ;  /* 0x0000000000027941 */ /* 0x000fea0003800000 */
.L_x_562:
[----:B------:R-:W-:Y:S05]  /*d110*/  @P5 BRA `(.L_x_553) ;  /* 0x0000000000985947 */ /* 0x000fea0003800000 */
[----:B01234-:R-:W0:Y:S01]  /*d120*/  LDS.128 R4, [R0+0x8000] ;  /* 0x0080000000047984 */ /* 0x01fe220000000c00 */
        /* <DEDUP_REMOVED lines=37> */
.L_x_553:
[----:B------:R-:W-:Y:S05]  /*d380*/  BSYNC B1 ;  /* 0x0000000000017941 */ /* 0x000fea0003800000 */
.L_x_552:
[----:B------:R-:W-:-:S13]  /*d390*/  ISETP.GE.AND P0, PT, R207, R40, PT ;  /* 0x00000028cf00720c */ /* 0x000fda0003f06270 */
[----:B------:R-:W-:Y:S05]  /*d3a0*/  @P0 BRA `(.L_x_564) ;  /* 0x0000003800dc0947 */ /* 0x000fea0003800000 */
[----:B01234-:R-:W0:Y:S01]  /*d3b0*/  LDC R5, c[0x0][0x3f4] ;  /* 0x0000fd00ff057b82 */ /* 0x01fe220000000800 */
        /* <DEDUP_REMOVED lines=20> */
[-C--:B------:R-:W-:Y:S01]  /*d500*/  FMUL.FTZ R42, R45, R4.reuse ;  /* 0x000000042d2a7220 */ /* 0x080fe20000410000 */
[----:B------:R-:W-:Y:S01]  /*d510*/  FMUL.FTZ R44, R43, R4 ;  /* 0x000000042b2c7220 */ /* 0x000fe20000410000 */
[----:B------:R-:W-:Y:S01]  /*d520*/  FMUL.FTZ R41, R48, R5 ;  /* 0x0000000530297220 */ /* 0x000fe20000410000 */
[----:B------:R-:W-:-:S02]  /*d530*/  IMAD.U32 R37, R7, 0x10000, RZ ;  /* 0x0001000007257824 */ /* 0x000fc400078e00ff */
[-C--:B------:R-:W-:Y:S01]  /*d540*/  FFMA.FTZ R4, R43, R39.reuse, -R42 ;  /* 0x000000272b047223 */ /* 0x080fe2000001082a */
[----:B------:R-:W-:Y:S01]  /*d550*/  FFMA.FTZ R39, R45, R39, R44 ;  /* 0x000000272d277223 */ /* 0x000fe2000001002c */
[C---:B------:R-:W-:Y:S01]  /*d560*/  FMUL.FTZ R43, R46.reuse, R5 ;  /* 0x000000052e2b7220 */ /* 0x040fe20000410000 */
[----:B------:R-:W-:Y:S01]  /*d570*/  LOP3.LUT R7, R7, 0xffff0000, RZ, 0xc0, !PT ;  /* 0xffff000007077812 */ /* 0x000fe200078ec0ff */
[-C--:B------:R-:W-:Y:S01]  /*d580*/  FFMA.FTZ R5, R46, R40.reuse, -R41 ;  /* 0x000000282e057223 */ /* 0x080fe20000010829 */
[C---:B------:R-:W-:Y:S01]  /*d590*/  LOP3.LUT R45, R35.reuse, 0xffff0000, RZ, 0xc0, !PT ;  /* 0xffff0000232d7812 */ /* 0x040fe200078ec0ff */
[----:B------:R-:W-:Y:S02]  /*d5a0*/  IMAD.U32 R46, R38, 0x10000, RZ ;  /* 0x00010000262e7824 */ /* 0x000fe400078e00ff */
[----:B------:R-:W-:Y:S01]  /*d5b0*/  FFMA.FTZ R40, R48, R40, R43 ;  /* 0x0000002830287223 */ /* 0x000fe2000001002b */
[----:B------:R-:W-:Y:S02]  /*d5c0*/  IMAD.U32 R44, R35, 0x10000, RZ ;  /* 0x00010000232c7824 */ /* 0x000fe400078e00ff */
[-C--:B------:R-:W-:Y:S01]  /*d5d0*/  FMUL.FTZ R38, R47, R7.reuse ;  /* 0x000000072f267220 */ /* 0x080fe20000410000 */
[-C--:B------:R-:W-:Y:S01]  /*d5e0*/  FMUL.FTZ R35, R46, R6.reuse ;  /* 0x000000062e237220 */ /* 0x080fe20000410000 */
[C---:B------:R-:W-:Y:S01]  /*d5f0*/  FMUL.FTZ R42, R45.reuse, R7 ;  /* 0x000000072d2a7220 */ /* 0x040fe20000410000 */
[C---:B------:R-:W-:Y:S01]  /*d600*/  FMUL.FTZ R41, R44.reuse, R6 ;  /* 0x000000062c297220 */ /* 0x040fe20000410000 */
[-C--:B------:R-:W-:Y:S01]  /*d610*/  FFMA.FTZ R7, R45, R37.reuse, -R38 ;  /* 0x000000252d077223 */ /* 0x080fe20000010826 */
[-C--:B------:R-:W-:Y:S01]  /*d620*/  FFMA.FTZ R6, R44, R34.reuse, -R35 ;  /* 0x000000222c067223 */ /* 0x080fe20000010823 */
[----:B------:R-:W-:Y:S01]  /*d630*/  FFMA.FTZ R42, R47, R37, R42 ;  /* 0x000000252f2a7223 */ /* 0x000fe2000001002a */
[----:B------:R-:W-:Y:S01]  /*d640*/  FFMA.FTZ R41, R46, R34, R41 ;  /* 0x000000222e297223 */ /* 0x000fe20000010029 */
[----:B------:R-:W-:-:S02]  /*d650*/  F2FP.BF16.F32.PACK_AB R4, R39, R4 ;  /* 0x000000042704723e */ /* 0x000fc400000010ff */
[----:B------:R-:W-:Y:S02]  /*d660*/  F2FP.BF16.F32.PACK_AB R5, R40, R5 ;  /* 0x000000052805723e */ /* 0x000fe400000010ff */
[----:B------:R-:W-:Y:S02]  /*d670*/  F2FP.BF16.F32.PACK_AB R6, R41, R6 ;  /* 0x000000062906723e */ /* 0x000fe400000010ff */
[----:B------:R-:W-:-:S05]  /*d680*/  F2FP.BF16.F32.PACK_AB R7, R42, R7 ;  /* 0x000000072a07723e */ /* 0x000fca00000010ff */
[----:B------:R0:W-:Y:S02]  /*d690*/  STS.128 [R3+0x12400], R4 ;  /* 0x0124000403007388 */ /* 0x0001e40000000c00 */
.L_x_566:
[----:B------:R-:W-:Y:S05]  /*d6a0*/  BSYNC B1 ;  /* 0x0000000000017941 */ /* 0x000fea0003800000 */
.L_x_565:
[----:B------:R-:W-:Y:S04]  /*d6b0*/  BSSY B1, `(.L_x_567) ;  /* 0x0000028000017945 */ /* 0x000fe80003800000 */
[----:B------:R-:W-:Y:S05]  /*d6c0*/  @P1 BRA `(.L_x_568) ;  /* 0x0000000000981947 */ /* 0x000fea0003800000 */
[----:B0-----:R-:W0:Y:S01]  /*d6d0*/  LDS.128 R4, [R0+0x2000] ;  /* 0x0020000000047984 */ /* 0x001e220000000c00 */
[----:B------:R-:W-:Y:S01]  /*d6e0*/  IMAD.U32 R40, R30, 0x10000, RZ ;  /* 0x000100001e287824 */ /* 0x000fe200078e00ff */
[C---:B------:R-:W-:Y:S01]  /*d6f0*/  LOP3.LUT R43, R32.reuse, 0xffff0000, RZ, 0xc0, !PT ;  /* 0xffff0000202b7812 */ /* 0x040fe200078ec0ff */
        /* <DEDUP_REMOVED lines=18> */
[----:B------:R-:W-:Y:S01]  /*d820*/  LOP3.LUT R40, R31, 0xffff0000, RZ, 0xc0, !PT ;  /* 0xffff00001f287812 */ /* 0x000fe200078ec0ff */
[----:B------:R-:W-:Y:S02]  /*d830*/  IMAD.U32 R42, R33, 0x10000, RZ ;  /* 0x00010000212a7824 */ /* 0x000fe400078e00ff */
[----:B------:R-:W-:Y:S01]  /*d840*/  FFMA.FTZ R34, R43, R35, R34 ;  /* 0x000000232b227223 */ /* 0x000fe20000010022 */
[----:B------:R-:W-:Y:S02]  /*d850*/  IMAD.U32 R38, R31, 0x10000, RZ ;  /* 0x000100001f267824 */ /* 0x000fe400078e00ff */
[-C--:B------:R-:W-:Y:S01]  /*d860*/  FMUL.FTZ R35, R44, R7.reuse ;  /* 0x000000072c237220 */ /* 0x080fe20000410000 */
[-C--:B------:R-:W-:Y:S01]  /*d870*/  FMUL.FTZ R31, R42, R6.reuse ;  /* 0x000000062a1f7220 */ /* 0x080fe20000410000 */
[----:B------:R-:W-:Y:S01]  /*d880*/  FMUL.FTZ R37, R40, R7 ;  /* 0x0000000728257220 */ /* 0x000fe20000410000 */
[----:B------:R-:W-:Y:S01]  /*d890*/  FMUL.FTZ R33, R38, R6 ;  /* 0x0000000626217220 */ /* 0x000fe20000410000 */
[----:B------:R-:W-:Y:S01]  /*d8a0*/  FFMA.FTZ R7, R40, R32, -R35 ;  /* 0x0000002028077223 */ /* 0x000fe20000010823 */
[----:B------:R-:W-:Y:S01]  /*d8b0*/  FFMA.FTZ R6, R38, R30, -R31 ;  /* 0x0000001e26067223 */ /* 0x000fe2000001081f */
[----:B------:R-:W-:Y:S01]  /*d8c0*/  FFMA.FTZ R32, R44, R32, R37 ;  /* 0x000000202c207223 */ /* 0x000fe20000010025 */
[----:B------:R-:W-:Y:S01]  /*d8d0*/  FFMA.FTZ R33, R42, R30, R33 ;  /* 0x0000001e2a217223 */ /* 0x000fe20000010021 */
[----:B------:R-:W-:-:S02]  /*d8e0*/  F2FP.BF16.F32.PACK_AB R4, R39, R4 ;  /* 0x000000042704723e */ /* 0x000fc400000010ff */
[----:B------:R-:W-:Y:S02]  /*d8f0*/  F2FP.BF16.F32.PACK_AB R5, R34, R5 ;  /* 0x000000052205723e */ /* 0x000fe400000010ff */
[----:B------:R-:W-:Y:S02]  /*d900*/  F2FP.BF16.F32.PACK_AB R6, R33, R6 ;  /* 0x000000062106723e */ /* 0x000fe400000010ff */
[----:B------:R-:W-:-:S05]  /*d910*/  F2FP.BF16.F32.PACK_AB R7, R32, R7 ;  /* 0x000000072007723e */ /* 0x000fca00000010ff */
[----:B------:R1:W-:Y:S02]  /*d920*/  STS.128 [R0+0x2000], R4 ;  /* 0x0020000400007388 */ /* 0x0003e40000000c00 */
.L_x_568:
[----:B------:R-:W-:Y:S05]  /*d930*/  BSYNC B1 ;  /* 0x0000000000017941 */ /* 0x000fea0003800000 */
.L_x_567:
[----:B------:R-:W-:Y:S04]  /*d940*/  BSSY B1, `(.L_x_569) ;  /* 0x0000028000017945 */ /* 0x000fe80003800000 */
[----:B------:R-:W-:Y:S05]  /*d950*/  @P2 BRA `(.L_x_570) ;  /* 0x0000000000982947 */ /* 0x000fea0003800000 */
[----:B01----:R-:W0:Y:S01]  /*d960*/  LDS.128 R4, [R3+0x16400] ;  /* 0x0164000003047984 */ /* 0x003e220000000c00 */
        /* <DEDUP_REMOVED lines=37> */
.L_x_570:
[----:B------:R-:W-:Y:S05]  /*dbc0*/  BSYNC B1 ;  /* 0x0000000000017941 */ /* 0x000fea0003800000 */
.L_x_569:
[----:B------:R-:W-:Y:S04]  /*dbd0*/  BSSY B1, `(.L_x_571) ;  /* 0x0000028000017945 */ /* 0x000fe80003800000 */
[----:B------:R-:W-:Y:S05]  /*dbe0*/  @P3 BRA `(.L_x_572) ;  /* 0x0000000000983947 */ /* 0x000fea0003800000 */
[----:B012---:R-:W0:Y:S01]  /*dbf0*/  LDS.128 R4, [R0+0x6000] ;  /* 0x0060000000047984 */ /* 0x007e220000000c00 */
        /* <DEDUP_REMOVED lines=37> */
.L_x_572:
[----:B------:R-:W-:Y:S05]  /*de50*/  BSYNC B1 ;  /* 0x0000000000017941 */ /* 0x000fea0003800000 */
.L_x_571:
[----:B------:R-:W-:Y:S04]  /*de60*/  BSSY B1, `(.L_x_573) ;  /* 0x0000028000017945 */ /* 0x000fe80003800000 */
[----:B------:R-:W-:Y:S05]  /*de70*/  @P4 BRA `(.L_x_574) ;  /* 0x0000000000984947 */ /* 0x000fea0003800000 */
[----:B0123--:R-:W0:Y:S01]  /*de80*/  LDS.128 R4, [R3+0x1a400] ;  /* 0x01a4000003047984 */ /* 0x00fe220000000c00 */
        /* <DEDUP_REMOVED lines=37> */
.L_x_574:
[----:B------:R-:W-:Y:S05]  /*e0e0*/  BSYNC B1 ;  /* 0x0000000000017941 */ /* 0x000fea0003800000 */
.L_x_573:
[----:B------:R-:W-:Y:S05]  /*e0f0*/  @P5 BRA `(.L_x_564) ;  /* 0x0000002c00885947 */ /* 0x000fea0003800000 */
[----:B01234-:R-:W0:Y:S01]  /*e100*/  LDS.128 R4, [R0+0xa000] ;  /* 0x00a0000000047984 */ /* 0x01fe220000000c00 */
        /* <DEDUP_REMOVED lines=17> */
[----:B------:R-:W-:Y:S01]  /*e220*/  FMUL.FTZ R15, R24, R5 ;  /* 0x00000005180f7220 */ /* 0x000fe20000410000 */
        /* <DEDUP_REMOVED lines=18> */
[----:B------:R0:W-:Y:S01]  /*e350*/  STS.128 [R0+0xa000], R4 ;  /* 0x00a0000400007388 */ /* 0x0001e20000000c00 */
[----:B------:R-:W-:Y:S05]  /*e360*/  BRA `(.L_x_564) ;  /* 0x0000002800ec7947 */ /* 0x000fea0003800000 */
.L_x_546:
[----:B------:R-:W-:-:S03]  /*e370*/  UMOV UR4, 0xffffffff ;  /* 0xffffffff00047882 */ /* 0x000fc60000000000 */
[----:B------:R-:W-:Y:S05]  /*e380*/  BRA.DIV UR4, `(.L_x_575) ;  /* 0x0000014a04a07947 */ /* 0x000fea000b800000 */
[----:B------:R0:W1:Y:S04]  /*e390*/  SHFL.IDX PT, R41, R42, RZ, 0x1c1f ;  /* 0x001c1fff2a297589 */ /* 0x00006800000e0000 */
[----:B------:R0:W2:Y:S04]  /*e3a0*/  SHFL.IDX PT, R40, R39, RZ, 0x1c1f ;  /* 0x001c1fff27287589 */ /* 0x0000a800000e0000 */
[----:B------:R0:W3:Y:S04]  /*e3b0*/  SHFL.IDX PT, R21, R50, RZ, 0x1c1f ;  /* 0x001c1fff32157589 */ /* 0x0000e800000e0000 */
[----:B------:R0:W4:Y:S02]  /*e3c0*/  SHFL.IDX PT, R20, R24, RZ, 0x1c1f ;  /* 0x001c1fff18147589 */ /* 0x00012400000e0000 */
.L_x_811:
[----:B------:R-:W-:Y:S01]  /*e3d0*/  ULDC UR4, c[0x0][0x448] ;  /* 0x0001120000047ab9 */ /* 0x000fe20000000800 */
[----:B------:R-:W-:Y:S01]  /*e3e0*/  BSSY B1, `(.L_x_576) ;  /* 0x0000031000017945 */ /* 0x000fe20003800000 */
[----:B------:R-:W-:Y:S01]  /*e3f0*/  IMAD R37, R150, UR4, RZ ;  /* 0x0000000496257c24 */ /* 0x000fe2000f8e02ff */
[----:B------:R-:W-:Y:S02]  /*e400*/  CS2R R4, SRZ ;  /* 0x0000000000047805 */ /* 0x000fe4000001ff00 */
[----:B------:R-:W-:Y:S02]  /*e410*/  CS2R R6, SRZ ;  /* 0x0000000000067805 */ /* 0x000fe4000001ff00 */
[----:B------:R-:W-:Y:S02]  /*e420*/  CS2R R8, SRZ ;  /* 0x0000000000087805 */ /* 0x000fe4000001ff00 */
[----:B------:R-:W-:Y:S02]  /*e430*/  CS2R R10, SRZ ;  /* 0x00000000000a7805 */ /* 0x000fe4000001ff00 */
[----:B------:R-:W-:Y:S01]  /*e440*/  ISETP.GE.AND P0, PT, R0, R37, PT ;  /* 0x000000250000720c */ /* 0x000fe20003f06270 */
[----:B------:R-:W-:Y:S01]  /*e450*/  IMAD R37, R145, -0x80, R37 ;  /* 0xffffff8091257824 */ /* 0x000fe200078e0225 */
[----:B------:R-:W-:-:S02]  /*e460*/  CS2R R12, SRZ ;  /* 0x00000000000c7805 */ /* 0x000fc4000001ff00 */
[----:B------:R-:W-:Y:S02]  /*e470*/  CS2R R14, SRZ ;  /* 0x00000000000e7805 */ /* 0x000fe4000001ff00 */
[----:B0-----:R-:W-:Y:S02]  /*e480*/  CS2R R24, SRZ ;  /* 0x0000000000187805 */ /* 0x001fe4000001ff00 */
[----:B------:R-:W-:Y:S02]  /*e490*/  CS2R R26, SRZ ;  /* 0x00000000001a7805 */ /* 0x000fe4000001ff00 */
[----:B------:R-:W-:Y:S02]  /*e4a0*/  CS2R R28, SRZ ;  /* 0x00000000001c7805 */ /* 0x000fe4000001ff00 */
[----:B------:R-:W-:Y:S02]  /*e4b0*/  CS2R R30, SRZ ;  /* 0x00000000001e7805 */ /* 0x000fe4000001ff00 */
[----:B------:R-:W-:-:S02]  /*e4c0*/  CS2R R32, SRZ ;  /* 0x0000000000207805 */ /* 0x000fc4000001ff00 */
[----:B------:R-:W-:Y:S01]  /*e4d0*/  CS2R R34, SRZ ;  /* 0x0000000000227805 */ /* 0x000fe2000001ff00 */
[----:B------:R-:W-:Y:S06]  /*e4e0*/  @P0 BRA `(.L_x_577) ;  /* 0x0000000000800947 */ /* 0x000fec0003800000 */
[C---:B------:R-:W-:Y:S01]  /*e4f0*/  VIADD R0, R18.reuse, 0x20 ;  /* 0x0000002012007836 */ /* 0x040fe20000000000 */
[----:B------:R-:W-:Y:S01]  /*e500*/  ULDC UR4, c[0x0][0x3f4] ;  /* 0x0000fd0000047ab9 */ /* 0x000fe20000000800 */
[C---:B------:R-:W-:Y:S01]  /*e510*/  VIADD R3, R18.reuse, 0x40 ;  /* 0x0000004012037836 */ /* 0x040fe20000000000 */
[----:B------:R-:W-:Y:S02]  /*e520*/  ISETP.GE.AND P0, PT, R18, UR4, PT ;  /* 0x0000000412007c0c */ /* 0x000fe4000bf06270 */
[----:B------:R-:W-:Y:S02]  /*e530*/  CS2R R24, SRZ ;  /* 0x0000000000187805 */ /* 0x000fe4000001ff00 */
[----:B------:R-:W-:Y:S02]  /*e540*/  ISETP.GE.AND P1, PT, R0, UR4, PT ;  /* 0x0000000400007c0c */ /* 0x000fe4000bf26270 */
[----:B------:R-:W-:Y:S02]  /*e550*/  CS2R R26, SRZ ;  /* 0x00000000001a7805 */ /* 0x000fe4000001ff00 */
[----:B------:R-:W-:-:S02]  /*e560*/  ISETP.GE.AND P2, PT, R3, UR4, PT ;  /* 0x0000000403007c0c */ /* 0x000fc4000bf46270 */
[----:B------:R-:W-:Y:S02]  /*e570*/  CS2R R4, SRZ ;  /* 0x0000000000047805 */ /* 0x000fe4000001ff00 */
[----:B------:R-:W-:Y:S02]  /*e580*/  CS2R R6, SRZ ;  /* 0x0000000000067805 */ /* 0x000fe4000001ff00 */
[----:B------:R-:W-:Y:S01]  /*e590*/  CS2R R28, SRZ ;  /* 0x00000000001c7805 */ /* 0x000fe2000001ff00 */
[----:B-12---:R-:W-:-:S04]  /*e5a0*/  @!P0 IMAD.WIDE R12, R18, 0x2, R40 ;  /* 0x00000002120c8825 */ /* 0x006fc800078e0228 */
[----:B------:R-:W-:Y:S01]  /*e5b0*/  @!P1 IMAD.SHL.U32 R43, R227, 0x8, RZ ;  /* 0x00000008e32b9824 */ /* 0x000fe200078e00ff */
[----:B------:R0:W5:Y:S01]  /*e5c0*/  @!P0 LD.E.128 R24, desc[UR58][R12.64] ;  /* 0x0000003a0c188980 */ /* 0x000162000c101d00 */
[----:B------:R-:W-:Y:S01]  /*e5d0*/  @!P2 IMAD.SHL.U32 R45, R228, 0x8, RZ ;  /* 0x00000008e42da824 */ /* 0x000fe200078e00ff */
[----:B------:R-:W-:Y:S01]  /*e5e0*/  CS2R R30, SRZ ;  /* 0x00000000001e7805 */ /* 0x000fe2000001ff00 */
[--C-:B------:R-:W-:Y:S01]  /*e5f0*/  @!P1 IMAD.WIDE R38, R43, 0x2, R40.reuse ;  /* 0x000000022b269825 */ /* 0x100fe200078e0228 */
[----:B------:R-:W-:Y:S02]  /*e600*/  CS2R R8, SRZ ;  /* 0x0000000000087805 */ /* 0x000fe4000001ff00 */
[----:B------:R-:W-:Y:S02]  /*e610*/  CS2R R10, SRZ ;  /* 0x00000000000a7805 */ /* 0x000fe4000001ff00 */
[----:B------:R-:W-:Y:S01]  /*e620*/  CS2R R32, SRZ ;  /* 0x0000000000207805 */ /* 0x000fe2000001ff00 */
[----:B------:R-:W-:Y:S01]  /*e630*/  @!P2 IMAD.WIDE R40, R45, 0x2, R40 ;  /* 0x000000022d28a825 */ /* 0x000fe200078e0228 */
[----:B------:R-:W-:-:S02]  /*e640*/  CS2R R34, SRZ ;  /* 0x0000000000227805 */ /* 0x000fc4000001ff00 */
[----:B------:R-:W-:Y:S02]  /*e650*/  CS2R R14, SRZ ;  /* 0x00000000000e7805 */ /* 0x000fe4000001ff00 */
[----:B0-----:R-:W-:Y:S01]  /*e660*/  CS2R R12, SRZ ;  /* 0x00000000000c7805 */ /* 0x001fe2000001ff00 */
[--C-:B---34-:R-:W-:Y:S01]  /*e670*/  @!P1 IMAD.WIDE R42, R43, 0x2, R20.reuse ;  /* 0x000000022b2a9825 */ /* 0x118fe200078e0214 */
[----:B------:R0:W5:Y:S03]  /*e680*/  @!P1 LD.E.128 R28, desc[UR58][R38.64] ;  /* 0x0000003a261c9980 */ /* 0x000166000c101d00 */
[--C-:B------:R-:W-:Y:S01]  /*e690*/  @!P2 IMAD.WIDE R44, R45, 0x2, R20.reuse ;  /* 0x000000022d2ca825 */ /* 0x100fe200078e0214 */
[----:B------:R0:W5:Y:S03]  /*e6a0*/  @!P1 LD.E.128 R8, desc[UR58][R42.64] ;  /* 0x0000003a2a089980 */ /* 0x000166000c101d00 */
[----:B------:R-:W-:Y:S01]  /*e6b0*/  @!P0 IMAD.WIDE R20, R18, 0x2, R20 ;  /* 0x0000000212148825 */ /* 0x000fe200078e0214 */
[----:B------:R0:W5:Y:S04]  /*e6c0*/  @!P2 LD.E.128 R32, desc[UR58][R40.64] ;  /* 0x0000003a2820a980 */ /* 0x000168000c101d00 */
[----:B------:R0:W5:Y:S04]  /*e6d0*/  @!P0 LD.E.128 R4, desc[UR58][R20.64] ;  /* 0x0000003a14048980 */ /* 0x000168000c101d00 */
[----:B------:R0:W5:Y:S02]  /*e6e0*/  @!P2 LD.E.128 R12, desc[UR58][R44.64] ;  /* 0x0000003a2c0ca980 */ /* 0x000164000c101d00 */
.L_x_577:
[----:B------:R-:W-:Y:S05]  /*e6f0*/  BSYNC B1 ;  /* 0x0000000000017941 */ /* 0x000fea0003800000 */
.L_x_576:
[----:B0---4-:R-:W-:Y:S01]  /*e700*/  LEA.HI R20, R206, R206, RZ, 0x1 ;  /* 0x000000cece147211 */ /* 0x011fe200078f08ff */
[--C-:B-----5:R-:W-:Y:S01]  /*e710*/  IMAD.MOV.U32 R38, RZ, RZ, R5.reuse ;  /* 0x000000ffff267224 */ /* 0x120fe200078e0005 */
[----:B------:R-:W-:Y:S01]  /*e720*/  SHF.R.U64 R55, R4, 0x10, R5 ;  /* 0x0000001004377819 */ /* 0x000fe20000001205 */
[----:B------:R-:W-:Y:S01]  /*e730*/  IMAD.MOV.U32 R3, RZ, RZ, R25 ;  /* 0x000000ffff037224 */ /* 0x000fe200078e0019 */
[----:B---3--:R-:W-:Y:S01]  /*e740*/  LOP3.LUT R21, R20, 0xfffffffe, RZ, 0xc0, !PT ;  /* 0xfffffffe14157812 */ /* 0x008fe200078ec0ff */
[----:B------:R-:W-:Y:S01]  /*e750*/  IMAD.MOV.U32 R42, RZ, RZ, R31 ;  /* 0x000000ffff2a7224 */ /* 0x000fe200078e001f */
[----:B------:R-:W-:Y:S01]  /*e760*/  SHF.R.U32.HI R53, RZ, 0x10, R5 ;  /* 0x00000010ff357819 */ /* 0x000fe20000011605 */
[----:B------:R-:W-:Y:S01]  /*e770*/  IMAD.MOV.U32 R0, RZ, RZ, R24 ;  /* 0x000000ffff007224 */ /* 0x000fe200078e0018 */
[----:B------:R-:W-:Y:S01]  /*e780*/  SHF.R.U64 R67, R24, 0x10, R25 ;  /* 0x0000001018437819 */ /* 0x000fe20000001219 */
[----:B------:R-:W-:Y:S01]  /*e790*/  IMAD.IADD R21, R206, 0x1, -R21 ;  /* 0x00000001ce157824 */ /* 0x000fe200078e0a15 */
[----:B------:R-:W-:Y:S01]  /*e7a0*/  SHF.R.U32.HI R64, RZ, 0x10, R25 ;  /* 0x00000010ff407819 */ /* 0x000fe20000011619 */
[--C-:B------:R-:W-:Y:S01]  /*e7b0*/  IMAD.MOV.U32 R25, RZ, RZ, R27.reuse ;  /* 0x000000ffff197224 */ /* 0x100fe200078e001b */
[----:B------:R-:W-:Y:S01]  /*e7c0*/  SHF.R.U64 R65, R26, 0x10, R27 ;  /* 0x000000101a417819 */ /* 0x000fe2000000121b */
[----:B------:R-:W-:Y:S01]  /*e7d0*/  IMAD.MOV.U32 R46, RZ, RZ, R35 ;  /* 0x000000ffff2e7224 */ /* 0x000fe200078e0023 */
[----:B------:R-:W-:Y:S01]  /*e7e0*/  SHF.L.U32 R5, R21, 0x1f, RZ ;  /* 0x0000001f15057819 */ /* 0x000fe200000006ff */
[----:B------:R-:W-:Y:S01]  /*e7f0*/  IMAD.MOV.U32 R24, RZ, RZ, R26 ;  /* 0x000000ffff187224 */ /* 0x000fe200078e001a */
[----:B------:R-:W-:Y:S01]  /*e800*/  SHF.R.U32.HI R62, RZ, 0x10, R27 ;  /* 0x00000010ff3e7819 */ /* 0x000fe2000001161b */
[--C-:B------:R-:W-:Y:S01]  /*e810*/  IMAD.MOV.U32 R27, RZ, RZ, R29.reuse ;  /* 0x000000ffff1b7224 */ /* 0x100fe200078e001d */
[----:B------:R-:W0:Y:S01]  /*e820*/  SYNCS.PHASECHK.TRANS64.TRYWAIT P0, [R2+URZ+0x34800], R5 ;  /* 0x03480005020075a7 */ /* 0x000e22000800017f */
[----:B------:R-:W-:Y:S01]  /*e830*/  SHF.R.U32.HI R60, RZ, 0x10, R29 ;  /* 0x00000010ff3c7819 */ /* 0x000fe2000001161d */
[----:B------:R-:W-:Y:S01]  /*e840*/  IMAD.MOV.U32 R26, RZ, RZ, R28 ;  /* 0x000000ffff1a7224 */ /* 0x000fe200078e001c */
[----:B------:R-:W-:Y:S01]  /*e850*/  SHF.R.U32.HI R61, RZ, 0x10, R31 ;  /* 0x00000010ff3d7819 */ /* 0x000fe2000001161f */
[----:B-1----:R-:W-:Y:S01]  /*e860*/  IMAD.MOV.U32 R41, RZ, RZ, R30 ;  /* 0x000000ffff297224 */ /* 0x002fe200078e001e */
        /* <DEDUP_REMOVED lines=8> */
[----:B------:R-:W-:Y:S01]  /*e8f0*/  SHF.R.U64 R58, R30, 0x10, R31 ;  /* 0x000000101e3a7819 */ /* 0x000fe2000000121f */
[----:B------:R-:W-:Y:S01]  /*e900*/  IMAD.MOV.U32 R39, RZ, RZ, R6 ;  /* 0x000000ffff277224 */ /* 0x000fe200078e0006 */
[----:B------:R-:W-:Y:S01]  /*e910*/  PRMT R25, R27, 0x5410, R60 ;  /* 0x000054101b197816 */ /* 0x000fe2000000003c */
[----:B--2---:R-:W-:Y:S01]  /*e920*/  IMAD.MOV.U32 R40, RZ, RZ, R7 ;  /* 0x000000ffff287224 */ /* 0x004fe200078e0007 */
[----:B------:R-:W-:Y:S01]  /*e930*/  PRMT R27, R42, 0x5410, R61 ;  /* 0x000054102a1b7816 */ /* 0x000fe2000000003d */
[----:B------:R-:W-:Y:S01]  /*e940*/  IMAD.MOV.U32 R28, RZ, RZ, R8 ;  /* 0x000000ffff1c7224 */ /* 0x000fe200078e0008 */
[----:B------:R-:W-:Y:S01]  /*e950*/  SHF.R.U64 R56, R32, 0x10, R33 ;  /* 0x0000001020387819 */ /* 0x000fe20000001221 */
[----:B------:R-:W-:Y:S01]  /*e960*/  IMAD.MOV.U32 R29, RZ, RZ, R9 ;  /* 0x000000ffff1d7224 */ /* 0x000fe200078e0009 */
[----:B------:R-:W-:Y:S01]  /*e970*/  SHF.R.U32.HI R59, RZ, 0x10, R33 ;  /* 0x00000010ff3b7819 */ /* 0x000fe20000011621 */
[----:B------:R-:W-:Y:S01]  /*e980*/  IMAD.MOV.U32 R31, RZ, RZ, R11 ;  /* 0x000000ffff1f7224 */ /* 0x000fe200078e000b */
[--C-:B------:R-:W-:Y:S01]  /*e990*/  SHF.R.U64 R52, R6, 0x10, R7.reuse ;  /* 0x0000001006347819 */ /* 0x100fe20000001207 */
[----:B------:R-:W-:Y:S01]  /*e9a0*/  BSSY B1, `(.L_x_578) ;  /* 0x0000023000017945 */ /* 0x000fe20003800000 */
[----:B------:R-:W-:Y:S01]  /*e9b0*/  SHF.R.U32.HI R51, RZ, 0x10, R7 ;  /* 0x00000010ff337819 */ /* 0x000fe20000011607 */
[----:B------:R-:W-:Y:S01]  /*e9c0*/  IMAD.MOV.U32 R4, RZ, RZ, R12 ;  /* 0x000000ffff047224 */ /* 0x000fe200078e000c */
[----:B------:R-:W-:Y:S01]  /*e9d0*/  SHF.R.U64 R49, R8, 0x10, R9 ;  /* 0x0000001008317819 */ /* 0x000fe20000001209 */
[----:B------:R-:W-:Y:S01]  /*e9e0*/  IMAD.MOV.U32 R6, RZ, RZ, R13 ;  /* 0x000000ffff067224 */ /* 0x000fe200078e000d */
[----:B------:R-:W-:Y:S01]  /*e9f0*/  SHF.R.U32.HI R50, RZ, 0x10, R9 ;  /* 0x00000010ff327819 */ /* 0x000fe20000011609 */
[----:B------:R-:W-:Y:S01]  /*ea00*/  IMAD.MOV.U32 R7, RZ, RZ, R14 ;  /* 0x000000ffff077224 */ /* 0x000fe200078e000e */
[----:B------:R-:W-:Y:S01]  /*ea10*/  MOV R30, R10 ;  /* 0x0000000a001e7202 */ /* 0x000fe20000000f00 */
[----:B------:R-:W-:Y:S01]  /*ea20*/  IMAD.MOV.U32 R21, RZ, RZ, R15 ;  /* 0x000000ffff157224 */ /* 0x000fe200078e000f */
[----:B------:R-:W-:-:S02]  /*ea30*/  SHF.R.U64 R47, R10, 0x10, R11 ;  /* 0x000000100a2f7819 */ /* 0x000fc4000000120b */
[----:B------:R-:W-:Y:S02]  /*ea40*/  SHF.R.U32.HI R48, RZ, 0x10, R11 ;  /* 0x00000010ff307819 */ /* 0x000fe4000001160b */
[----:B------:R-:W-:Y:S02]  /*ea50*/  VIMNMX R42, R37, 0x80, PT ;  /* 0x00000080252a7848 */ /* 0x000fe40003fe0100 */
[----:B------:R-:W-:Y:S02]  /*ea60*/  PRMT R34, R24, 0x5410, R65 ;  /* 0x0000541018227816 */ /* 0x000fe40000000041 */
[--C-:B------:R-:W-:Y:S02]  /*ea70*/  SHF.R.U64 R11, R12, 0x10, R13.reuse ;  /* 0x000000100c0b7819 */ /* 0x100fe4000000120d */
[----:B------:R-:W-:Y:S02]  /*ea80*/  SHF.R.U32.HI R9, RZ, 0x10, R13 ;  /* 0x00000010ff097819 */ /* 0x000fe4000001160d */
[----:B------:R-:W-:-:S02]  /*ea90*/  PRMT R32, R0, 0x5410, R67 ;  /* 0x0000541000207816 */ /* 0x000fc40000000043 */
[----:B------:R-:W-:Y:S02]  /*eaa0*/  PRMT R33, R3, 0x5410, R64 ;  /* 0x0000541003217816 */ /* 0x000fe40000000040 */
[----:B------:R-:W-:Y:S02]  /*eab0*/  PRMT R24, R26, 0x5410, R63 ;  /* 0x000054101a187816 */ /* 0x000fe4000000003f */
[--C-:B------:R-:W-:Y:S02]  /*eac0*/  SHF.R.U64 R10, R14, 0x10, R15.reuse ;  /* 0x000000100e0a7819 */ /* 0x100fe4000000120f */
[----:B------:R-:W-:Y:S02]  /*ead0*/  SHF.R.U32.HI R8, RZ, 0x10, R15 ;  /* 0x00000010ff087819 */ /* 0x000fe4000001160f */
[----:B------:R-:W-:Y:S02]  /*eae0*/  PRMT R26, R41, 0x5410, R58 ;  /* 0x00005410291a7816 */ /* 0x000fe4000000003a */
[----:B------:R-:W-:-:S02]  /*eaf0*/  PRMT R0, R43, 0x5410, R56 ;  /* 0x000054102b007816 */ /* 0x000fc40000000038 */
[----:B------:R-:W-:Y:S02]  /*eb00*/  PRMT R3, R44, 0x5410, R59 ;  /* 0x000054102c037816 */ /* 0x000fe4000000003b */
[----:B------:R-:W-:Y:S02]  /*eb10*/  PRMT R12, R45, 0x5410, R54 ;  /* 0x000054102d0c7816 */ /* 0x000fe40000000036 */
[----:B------:R-:W-:Y:S02]  /*eb20*/  PRMT R13, R46, 0x5410, R57 ;  /* 0x000054102e0d7816 */ /* 0x000fe40000000039 */
[----:B------:R-:W-:Y:S02]  /*eb30*/  PRMT R37, R20, 0x5410, R55 ;  /* 0x0000541014257816 */ /* 0x000fe40000000037 */
[----:B------:R-:W-:Y:S02]  /*eb40*/  ISETP.GE.AND P1, PT, R17, R42, PT ;  /* 0x0000002a1100720c */ /* 0x000fe40003f26270 */
[----:B------:R-:W-:-:S02]  /*eb50*/  PRMT R38, R38, 0x5410, R53 ;  /* 0x0000541026267816 */ /* 0x000fc40000000035 */
[----:B------:R-:W-:Y:S02]  /*eb60*/  PRMT R39, R39, 0x5410, R52 ;  /* 0x0000541027277816 */ /* 0x000fe40000000034 */
[----:B------:R-:W-:Y:S02]  /*eb70*/  PRMT R40, R40, 0x5410, R51 ;  /* 0x0000541028287816 */ /* 0x000fe40000000033 */
[----:B------:R-:W-:Y:S02]  /*eb80*/  PRMT R28, R28, 0x5410, R49 ;  /* 0x000054101c1c7816 */ /* 0x000fe40000000031 */
[----:B------:R-:W-:Y:S02]  /*eb90*/  PRMT R29, R29, 0x5410, R50 ;  /* 0x000054101d1d7816 */ /* 0x000fe40000000032 */
[----:B------:R-:W-:Y:S02]  /*eba0*/  PRMT R30, R30, 0x5410, R47 ;  /* 0x000054101e1e7816 */ /* 0x000fe4000000002f */
[----:B------:R-:W-:Y:S01]  /*ebb0*/  PRMT R31, R31, 0x5410, R48 ;  /* 0x000054101f1f7816 */ /* 0x000fe20000000030 */
[----:B0-----:R-:W-:Y:S06]  /*ebc0*/  @!P0 BRA `(.L_x_579) ;  /* 0x0000014400048947 */ /* 0x001fec0003800000 */
.L_x_812:
[----:B------:R-:W-:Y:S05]  /*ebd0*/  BSYNC B1 ;  /* 0x0000000000017941 */ /* 0x000fea0003800000 */
.L_x_578:
[----:B------:R-:W-:Y:S01]  /*ebe0*/  BSSY B1, `(.L_x_580) ;  /* 0x000011e000017945 */ /* 0x000fe20003800000 */
[----:B------:R-:W-:Y:S02]  /*ebf0*/  PRMT R14, R4, 0x5410, R11 ;  /* 0x00005410040e7816 */ /* 0x000fe4000000000b */
[----:B------:R-:W-:Y:S02]  /*ec00*/  PRMT R15, R6, 0x5410, R9 ;  /* 0x00005410060f7816 */ /* 0x000fe40000000009 */
[----:B------:R-:W-:Y:S02]  /*ec10*/  PRMT R20, R7, 0x5410, R10 ;  /* 0x0000541007147816 */ /* 0x000fe4000000000a */
[----:B------:R-:W-:Y:S01]  /*ec20*/  PRMT R21, R21, 0x5410, R8 ;  /* 0x0000541015157816 */ /* 0x000fe20000000008 */
[----:B------:R-:W-:Y:S06]  /*ec30*/  @P1 BRA `(.L_x_581) ;  /* 0x0000001000601947 */ /* 0x000fec0003800000 */
[----:B------:R-:W1:Y:S01]  /*ec40*/  LDC R41, c[0x0][0x3f4] ;  /* 0x0000fd00ff297b82 */ /* 0x000e620000000800 */
[C---:B------:R-:W-:Y:S01]  /*ec50*/  VIADD R4, R18.reuse, 0x20 ;  /* 0x0000002012047836 */ /* 0x040fe20000000000 */
[----:B------:R-:W-:Y:S01]  /*ec60*/  BSSY B2, `(.L_x_582) ;  /* 0x0000061000027945 */ /* 0x000fe20003800000 */
[C---:B------:R-:W-:Y:S01]  /*ec70*/  VIADD R6, R18.reuse, 0x40 ;  /* 0x0000004012067836 */ /* 0x040fe20000000000 */
[-C--:B-1----:R-:W-:Y:S02]  /*ec80*/  ISETP.GE.AND P0, PT, R18, R41.reuse, PT ;  /* 0x000000291200720c */ /* 0x082fe40003f06270 */
[-C--:B------:R-:W-:Y:S02]  /*ec90*/  ISETP.GE.AND P1, PT, R4, R41.reuse, PT ;  /* 0x000000290400720c */ /* 0x080fe40003f26270 */
[----:B------:R-:W-:-:S09]  /*eca0*/  ISETP.GE.AND P2, PT, R6, R41, PT ;  /* 0x000000290600720c */ /* 0x000fd20003f46270 */
[----:B------:R-:W-:Y:S05]  /*ecb0*/  @P0 BRA `(.L_x_583) ;  /* 0x00000004006c0947 */ /* 0x000fea0003800000 */
[----:B0-----:R-:W-:Y:S01]  /*ecc0*/  LEA.HI R5, R41, R226, RZ, 0x1d ;  /* 0x000000e229057211 */ /* 0x001fe200078fe8ff */
[----:B------:R-:W-:Y:S01]  /*ecd0*/  IMAD.U32 R54, R37, 0x10000, RZ ;  /* 0x0001000025367824 */ /* 0x000fe200078e00ff */
[----:B------:R-:W-:Y:S01]  /*ece0*/  LOP3.LUT R4, R191, 0x38, R18, 0xf8, !PT ;  /* 0x00000038bf047812 */ /* 0x000fe200078ef812 */
[----:B------:R-:W-:Y:S01]  /*ecf0*/  IMAD.U32 R52, R32, 0x10000, RZ ;  /* 0x0001000020347824 */ /* 0x000fe200078e00ff */
[----:B------:R-:W-:Y:S01]  /*ed00*/  SHF.R.S32.HI R6, RZ, 0x1f, R5 ;  /* 0x0000001fff067819 */ /* 0x000fe20000011405 */
[----:B------:R-:W-:Y:S01]  /*ed10*/  IMAD.U32 R53, R38, 0x10000, RZ ;  /* 0x0001000026357824 */ /* 0x000fe200078e00ff */
[----:B------:R-:W-:Y:S02]  /*ed20*/  LOP3.LUT R51, R37, 0xffff0000, RZ, 0xc0, !PT ;  /* 0xffff000025337812 */ /* 0x000fe400078ec0ff */
[----:B------:R-:W-:Y:S01]  /*ed30*/  LEA.HI R7, R6, R5, RZ, 0x3 ;  /* 0x0000000506077211 */ /* 0x000fe200078f18ff */
[----:B------:R-:W-:Y:S01]  /*ed40*/  IMAD.SHL.U32 R6, R5, 0x8, RZ ;  /* 0x0000000805067824 */ /* 0x000fe200078e00ff */
[----:B------:R-:W-:-:S03]  /*ed50*/  LOP3.LUT R5, R4, R193, RZ, 0x3c, !PT ;  /* 0x000000c104057212 */ /* 0x000fc600078e3cff */
[----:B------:R-:W-:Y:S01]  /*ed60*/  IMAD.SHL.U32 R7, R7, 0x400, RZ ;  /* 0x0000040007077824 */ /* 0x000fe200078e00ff */
[----:B------:R-:W-:Y:S01]  /*ed70*/  LOP3.LUT R6, R191, 0x38, R6, 0xf8, !PT ;  /* 0x00000038bf067812 */ /* 0x000fe200078ef806 */
[----:B------:R-:W-:-:S03]  /*ed80*/  IMAD R5, R192, 0x200, R5 ;  /* 0x00000200c0057824 */ /* 0x000fc600078e0205 */
[----:B------:R-:W-:Y:S01]  /*ed90*/  LOP3.LUT R7, R7, 0x7fffe000, RZ, 0xc0, !PT ;  /* 0x7fffe00007077812 */ /* 0x000fe200078ec0ff */
[----:B------:R-:W-:Y:S01]  /*eda0*/  IMAD R61, R5, 0x2, R2 ;  /* 0x00000002053d7824 */ /* 0x000fe200078e0202 */
[----:B------:R-:W-:-:S03]  /*edb0*/  LOP3.LUT R6, R6, R193, RZ, 0x3c, !PT ;  /* 0x000000c106067212 */ /* 0x000fc600078e3cff */
[----:B------:R-:W-:-:S04]  /*edc0*/  IMAD R7, R192, 0x200, R7 ;  /* 0x00000200c0077824 */ /* 0x000fc800078e0207 */
[----:B------:R-:W-:Y:S02]  /*edd0*/  IMAD.IADD R9, R7, 0x1, R6 ;  /* 0x0000000107097824 */ /* 0x000fe400078e0206 */
[----:B------:R-:W0:Y:S02]  /*ede0*/  LDS.128 R4, [R61+0x10400] ;  /* 0x010400003d047984 */ /* 0x000e240000000c00 */
[----:B------:R-:W-:-:S05]  /*edf0*/  IMAD R62, R9, 0x2, R2 ;  /* 0x00000002093e7824 */ /* 0x000fca00078e0202 */
[----:B------:R-:W1:Y:S01]  /*ee00*/  LDS.128 R8, [R62+0x10400] ;  /* 0x010400003e087984 */ /* 0x000e620000000c00 */
[C---:B0-----:R-:W-:Y:S01]  /*ee10*/  IMAD.U32 R43, R4.reuse, 0x10000, RZ ;  /* 0x00010000042b7824 */ /* 0x041fe200078e00ff */
[----:B------:R-:W-:Y:S01]  /*ee20*/  LOP3.LUT R4, R4, 0xffff0000, RZ, 0xc0, !PT ;  /* 0xffff000004047812 */ /* 0x000fe200078ec0ff */
[C---:B------:R-:W-:Y:S01]  /*ee30*/  IMAD.U32 R44, R5.reuse, 0x10000, RZ ;  /* 0x00010000052c7824 */ /* 0x040fe200078e00ff */
[----:B------:R-:W-:Y:S01]  /*ee40*/  LOP3.LUT R5, R5, 0xffff0000, RZ, 0xc0, !PT ;  /* 0xffff000005057812 */ /* 0x000fe200078ec0ff */
[C---:B------:R-:W-:Y:S01]  /*ee50*/  IMAD.U32 R45, R6.reuse, 0x10000, RZ ;  /* 0x00010000062d7824 */ /* 0x040fe200078e00ff */
[----:B------:R-:W-:Y:S01]  /*ee60*/  LOP3.LUT R6, R6, 0xffff0000, RZ, 0xc0, !PT ;  /* 0xffff000006067812 */ /* 0x000fe200078ec0ff */
[C---:B------:R-:W-:Y:S01]  /*ee70*/  IMAD.U32 R46, R7.reuse, 0x10000, RZ ;  /* 0x00010000072e7824 */ /* 0x040fe200078e00ff */
[----:B------:R-:W-:Y:S01]  /*ee80*/  LOP3.LUT R7, R7, 0xffff0000, RZ, 0xc0, !PT ;  /* 0xffff000007077812 */ /* 0x000fe200078ec0ff */
[C---:B-1----:R-:W-:Y:S01]  /*ee90*/  IMAD.U32 R47, R8.reuse, 0x10000, RZ ;  /* 0x00010000082f7824 */ /* 0x042fe200078e00ff */
[----:B------:R-:W-:Y:S01]  /*eea0*/  LOP3.LUT R8, R8, 0xffff0000, RZ, 0xc0, !PT ;  /* 0xffff000008087812 */ /* 0x000fe200078ec0ff */
[C---:B------:R-:W-:Y:S01]  /*eeb0*/  IMAD.U32 R48, R9.reuse, 0x10000, RZ ;  /* 0x0001000009307824 */ /* 0x040fe200078e00ff */
[----:B------:R-:W-:Y:S01]  /*eec0*/  LOP3.LUT R9, R9, 0xffff0000, RZ, 0xc0, !PT ;  /* 0xffff000009097812 */ /* 0x000fe200078ec0ff */
[C---:B------:R-:W-:Y:S01]  /*eed0*/  FMUL.FTZ R56, R47.reuse, R54 ;  /* 0x000000362f387220 */ /* 0x040fe20000410000 */
[-C--:B------:R-:W-:Y:S01]  /*eee0*/  FMUL.FTZ R58, R47, R52.reuse ;  /* 0x000000342f3a7220 */ /* 0x080fe20000410000 */
[----:B------:R-:W-:Y:S01]  /*eef0*/  LOP3.LUT R47, R32, 0xffff0000, RZ, 0xc0, !PT ;  /* 0xffff0000202f7812 */ /* 0x000fe200078ec0ff */
[----:B------:R-:W-:Y:S01]  /*ef00*/  FMUL.FTZ R55, R8, R51 ;  /* 0x0000003308377220 */ /* 0x000fe20000410000 */
[C---:B------:R-:W-:Y:S01]  /*ef10*/  FFMA.FTZ R56, R43.reuse, R52, -R56 ;  /* 0x000000342b387223 */ /* 0x040fe20000010838 */
[----:B------:R-:W-:Y:S01]  /*ef20*/  FFMA.FTZ R58, R43, R54, R58 ;  /* 0x000000362b3a7223 */ /* 0x000fe2000001003a */
[----:B------:R-:W-:-:S02]  /*ef30*/  IMAD.U32 R43, R33, 0x10000, RZ ;  /* 0x00010000212b7824 */ /* 0x000fc400078e00ff */
[-C--:B------:R-:W-:Y:S01]  /*ef40*/  FMUL.FTZ R57, R8, R47.reuse ;  /* 0x0000002f08397220 */ /* 0x080fe20000410000 */
[----:B------:R-:W-:Y:S01]  /*ef50*/  FFMA.FTZ R55, R4, R47, -R55 ;  /* 0x0000002f04377223 */ /* 0x000fe20000010837 */
[----:B------:R-:W-:Y:S01]  /*ef60*/  FMUL.FTZ R47, R48, R53 ;  /* 0x00000035302f7220 */ /* 0x000fe20000410000 */
[----:B------:R-:W-:Y:S02]  /*ef70*/  IMAD.U32 R49, R10, 0x10000, RZ ;  /* 0x000100000a317824 */ /* 0x000fe400078e00ff */
[----:B------:R-:W-:Y:S01]  /*ef80*/  FMUL.FTZ R52, R48, R43 ;  /* 0x0000002b30347220 */ /* 0x000fe20000410000 */
[----:B------:R-:W-:Y:S01]  /*ef90*/  FFMA.FTZ R57, R4, R51, R57 ;  /* 0x0000003304397223 */ /* 0x000fe20000010039 */
[----:B------:R-:W-:Y:S01]  /*efa0*/  LOP3.LUT R10, R10, 0xffff0000, RZ, 0xc0, !PT ;  /* 0xffff00000a0a7812 */ /* 0x000fe200078ec0ff */
[----:B------:R-:W-:Y:S01]  /*efb0*/  FFMA.FTZ R48, R44, R43, -R47 ;  /* 0x0000002b2c307223 */ /* 0x000fe2000001082f */
[C---:B------:R-:W-:Y:S01]  /*efc0*/  LOP3.LUT R51, R39.reuse, 0xffff0000, RZ, 0xc0, !PT ;  /* 0xffff000027337812 */ /* 0x040fe200078ec0ff */
[----:B------:R-:W-:Y:S01]  /*efd0*/  IMAD.U32 R8, R39, 0x10000, RZ ;  /* 0x0001000027087824 */ /* 0x000fe200078e00ff */
[C---:B------:R-:W-:Y:S01]  /*efe0*/  LOP3.LUT R43, R34.reuse, 0xffff0000, RZ, 0xc0, !PT ;  /* 0xffff0000222b7812 */ /* 0x040fe200078ec0ff */
[----:B------:R-:W-:-:S02]  /*eff0*/  IMAD.U32 R4, R34, 0x10000, RZ ;  /* 0x0001000022047824 */ /* 0x000fc400078e00ff */
[----:B------:R-:W-:Y:S01]  /*f000*/  FFMA.FTZ R52, R44, R53, R52 ;  /* 0x000000352c347223 */ /* 0x000fe20000010034 */
[C---:B------:R-:W-:Y:S01]  /*f010*/  FMUL.FTZ R59, R10.reuse, R51 ;  /* 0x000000330a3b7220 */ /* 0x040fe20000410000 */
[C---:B------:R-:W-:Y:S01]  /*f020*/  FMUL.FTZ R44, R49.reuse, R8 ;  /* 0x00000008312c7220 */ /* 0x040fe20000410000 */
[-C--:B------:R-:W-:Y:S01]  /*f030*/  FMUL.FTZ R54, R49, R4.reuse ;  /* 0x0000000431367220 */ /* 0x080fe20000410000 */
[----:B------:R-:W-:Y:S01]  /*f040*/  FMUL.FTZ R10, R10, R43 ;  /* 0x0000002b0a0a7220 */ /* 0x000fe20000410000 */
[----:B------:R-:W-:Y:S02]  /*f050*/  IMAD.U32 R50, R11, 0x10000, RZ ;  /* 0x000100000b327824 */ /* 0x000fe400078e00ff */
[C---:B------:R-:W-:Y:S01]  /*f060*/  FFMA.FTZ R53, R45.reuse, R4, -R44 ;  /* 0x000000042d357223 */ /* 0x040fe2000001082c */
[----:B------:R-:W-:Y:S02]  /*f070*/  IMAD.U32 R49, R40, 0x10000, RZ ;  /* 0x0001000028317824 */ /* 0x000fe400078e00ff */
[----:B------:R-:W-:Y:S01]  /*f080*/  FFMA.FTZ R54, R45, R8, R54 ;  /* 0x000000082d367223 */ /* 0x000fe20000010036 */
[----:B------:R-:W-:-:S02]  /*f090*/  IMAD.U32 R47, R35, 0x10000, RZ ;  /* 0x00010000232f7824 */ /* 0x000fc400078e00ff */
[----:B------:R-:W-:Y:S01]  /*f0a0*/  FFMA.FTZ R51, R6, R51, R10 ;  /* 0x0000003306337223 */ /* 0x000fe2000001000a */
[----:B------:R-:W-:Y:S01]  /*f0b0*/  LOP3.LUT R11, R11, 0xffff0000, RZ, 0xc0, !PT ;  /* 0xffff00000b0b7812 */ /* 0x000fe200078ec0ff */
[----:B------:R-:W-:Y:S01]  /*f0c0*/  FMUL.FTZ R45, R50, R49 ;  /* 0x00000031322d7220 */ /* 0x000fe20000410000 */
[----:B------:R-:W-:Y:S01]  /*f0d0*/  FFMA.FTZ R60, R6, R43, -R59 ;  /* 0x0000002b063c7223 */ /* 0x000fe2000001083b */
[----:B------:R-:W-:Y:S01]  /*f0e0*/  LOP3.LUT R8, R38, 0xffff0000, RZ, 0xc0, !PT ;  /* 0xffff000026087812 */ /* 0x000fe200078ec0ff */
[-C--:B------:R-:W-:Y:S01]  /*f0f0*/  FMUL.FTZ R43, R50, R47.reuse ;  /* 0x0000002f322b7220 */ /* 0x080fe20000410000 */
[----:B------:R-:W-:Y:S01]  /*f100*/  LOP3.LUT R10, R40, 0xffff0000, RZ, 0xc0, !PT ;  /* 0xffff0000280a7812 */ /* 0x000fe200078ec0ff */
[C---:B------:R-:W-:Y:S01]  /*f110*/  FFMA.FTZ R45, R46.reuse, R47, -R45 ;  /* 0x0000002f2e2d7223 */ /* 0x040fe2000001082d */
[----:B------:R-:W-:Y:S01]  /*f120*/  LOP3.LUT R4, R33, 0xffff0000, RZ, 0xc0, !PT ;  /* 0xffff000021047812 */ /* 0x000fe200078ec0ff */
[----:B------:R-:W-:Y:S01]  /*f130*/  FFMA.FTZ R46, R46, R49, R43 ;  /* 0x000000312e2e7223 */ /* 0x000fe2000001002b */
[----:B------:R-:W-:Y:S01]  /*f140*/  LOP3.LUT R6, R35, 0xffff0000, RZ, 0xc0, !PT ;  /* 0xffff000023067812 */ /* 0x000fe200078ec0ff */
[----:B------:R-:W-:Y:S01]  /*f150*/  FMUL.FTZ R44, R9, R8 ;  /* 0x00000008092c7220 */ /* 0x000fe20000410000 */
[----:B------:R-:W-:Y:S01]  /*f160*/  FMUL.FTZ R50, R11, R10 ;  /* 0x0000000a0b327220 */ /* 0x000fe20000410000 */
[----:B------:R-:W-:-:S02]  /*f170*/  FMUL.FTZ R43, R9, R4 ;  /* 0x00000004092b7220 */ /* 0x000fc40000410000 */
[----:B------:R-:W-:Y:S01]  /*f180*/  FMUL.FTZ R11, R11, R6 ;  /* 0x000000060b0b7220 */ /* 0x000fe20000410000 */
[----:B------:R-:W-:Y:S01]  /*f190*/  FFMA.FTZ R9, R5, R4, -R44 ;  /* 0x0000000405097223 */ /* 0x000fe2000001082c */
[----:B------:R-:W-:Y:S01]  /*f1a0*/  FFMA.FTZ R50, R7, R6, -R50 ;  /* 0x0000000607327223 */ /* 0x000fe20000010832 */
[----:B------:R-:W-:Y:S01]  /*f1b0*/  FFMA.FTZ R43, R5, R8, R43 ;  /* 0x00000008052b7223 */ /* 0x000fe2000001002b */
[----:B------:R-:W-:Y:S01]  /*f1c0*/  FFMA.FTZ R11, R7, R10, R11 ;  /* 0x0000000a070b7223 */ /* 0x000fe2000001000b */
[----:B------:R-:W-:Y:S02]  /*f1d0*/  F2FP.BF16.F32.PACK_AB R6, R60, R53 ;  /* 0x000000353c06723e */ /* 0x000fe400000010ff */
[----:B------:R-:W-:Y:S02]  /*f1e0*/  F2FP.BF16.F32.PACK_AB R4, R55, R56 ;  /* 0x000000383704723e */ /* 0x000fe400000010ff */
[----:B------:R-:W-:Y:S02]  /*f1f0*/  F2FP.BF16.F32.PACK_AB R5, R9, R48 ;  /* 0x000000300905723e */ /* 0x000fe400000010ff */
[----:B------:R-:W-:-:S02]  /*f200*/  F2FP.BF16.F32.PACK_AB R7, R50, R45 ;  /* 0x0000002d3207723e */ /* 0x000fc400000010ff */
[----:B------:R-:W-:Y:S02]  /*f210*/  F2FP.BF16.F32.PACK_AB R10, R51, R54 ;  /* 0x00000036330a723e */ /* 0x000fe400000010ff */
[----:B------:R-:W-:Y:S01]  /*f220*/  F2FP.BF16.F32.PACK_AB R8, R57, R58 ;  /* 0x0000003a3908723e */ /* 0x000fe200000010ff */
[----:B------:R1:W-:Y:S01]  /*f230*/  STS.128 [R61+0x10400], R4 ;  /* 0x010400043d007388 */ /* 0x0003e20000000c00 */
[----:B------:R-:W-:Y:S02]  /*f240*/  F2FP.BF16.F32.PACK_AB R9, R43, R52 ;  /* 0x000000342b09723e */ /* 0x000fe400000010ff */
[----:B------:R-:W-:-:S05]  /*f250*/  F2FP.BF16.F32.PACK_AB R11, R11, R46 ;  /* 0x0000002e0b0b723e */ /* 0x000fca00000010ff */
[----:B------:R1:W-:Y:S02]  /*f260*/  STS.128 [R62+0x10400], R8 ;  /* 0x010400083e007388 */ /* 0x0003e40000000c00 */
.L_x_583:
[----:B------:R-:W-:Y:S05]  /*f270*/  BSYNC B2 ;  /* 0x0000000000027941 */ /* 0x000fea0003800000 */
.L_x_582:
[----:B------:R-:W-:Y:S04]  /*f280*/  BSSY B2, `(.L_x_584) ;  /* 0x000005a000027945 */ /* 0x000fe80003800000 */
[----:B------:R-:W-:Y:S05]  /*f290*/  @P1 BRA `(.L_x_585) ;  /* 0x0000000400601947 */ /* 0x000fea0003800000 */
[----:B------:R-:W2:Y:S01]  /*f2a0*/  LDL R60, [R1+0x78] ;  /* 0x00007800013c7983 */ /* 0x000ea20000100800 */
[----:B-1----:R-:W-:Y:S01]  /*f2b0*/  LEA.HI R4, R41, R227, RZ, 0x1d ;  /* 0x000000e329047211 */ /* 0x002fe200078fe8ff */
[C---:B------:R-:W-:Y:S01]  /*f2c0*/  IMAD.U32 R55, R28.reuse, 0x10000, RZ ;  /* 0x000100001c377824 */ /* 0x040fe200078e00ff */
[----:B------:R-:W-:Y:S01]  /*f2d0*/  LOP3.LUT R57, R28, 0xffff0000, RZ, 0xc0, !PT ;  /* 0xffff00001c397812 */ /* 0x000fe200078ec0ff */
[----:B------:R-:W-:Y:S01]  /*f2e0*/  IMAD.U32 R53, R24, 0x10000, RZ ;  /* 0x0001000018357824 */ /* 0x000fe200078e00ff */
[----:B0-----:R-:W-:-:S04]  /*f2f0*/  SHF.R.S32.HI R5, RZ, 0x1f, R4 ;  /* 0x0000001fff057819 */ /* 0x001fc80000011404 */
        /* <DEDUP_REMOVED lines=8> */
[----:B------:R-:W-:-:S05]  /*f380*/  IMAD R43, R9, 0x2, R2 ;  /* 0x00000002092b7824 */ /* 0x000fca00078e0202 */
[----:B------:R-:W0:Y:S02]  /*f390*/  LDS.128 R8, [R43+0x10400] ;  /* 0x010400002b087984 */ /* 0x000e240000000c00 */
[C---:B0-----:R-:W-:Y:S01]  /*f3a0*/  IMAD.U32 R48, R8.reuse, 0x10000, RZ ;  /* 0x0001000008307824 */ /* 0x041fe200078e00ff */
[----:B------:R-:W-:Y:S01]  /*f3b0*/  LOP3.LUT R8, R8, 0xffff0000, RZ, 0xc0, !PT ;  /* 0xffff000008087812 */ /* 0x000fe200078ec0ff */
[C---:B------:R-:W-:Y:S01]  /*f3c0*/  IMAD.U32 R49, R9.reuse, 0x10000, RZ ;  /* 0x0001000009317824 */ /* 0x040fe200078e00ff */
[----:B------:R-:W-:Y:S01]  /*f3d0*/  LOP3.LUT R9, R9, 0xffff0000, RZ, 0xc0, !PT ;  /* 0xffff000009097812 */ /* 0x000fe200078ec0ff */
[C---:B------:R-:W-:Y:S01]  /*f3e0*/  FMUL.FTZ R59, R48.reuse, R55 ;  /* 0x00000037303b7220 */ /* 0x040fe20000410000 */
[----:B------:R-:W-:Y:S01]  /*f3f0*/  FMUL.FTZ R61, R48, R53 ;  /* 0x00000035303d7220 */ /* 0x000fe20000410000 */
[----:B------:R-:W-:Y:S01]  /*f400*/  FMUL.FTZ R63, R8, R57 ;  /* 0x00000039083f7220 */ /* 0x000fe20000410000 */
[----:B------:R-:W-:Y:S02]  /*f410*/  IMAD.U32 R48, R29, 0x10000, RZ ;  /* 0x000100001d307824 */ /* 0x000fe400078e00ff */
[C---:B------:R-:W-:Y:S01]  /*f420*/  IMAD.U32 R50, R10.reuse, 0x10000, RZ ;  /* 0x000100000a327824 */ /* 0x040fe200078e00ff */
[----:B------:R-:W-:Y:S01]  /*f430*/  LOP3.LUT R10, R10, 0xffff0000, RZ, 0xc0, !PT ;  /* 0xffff00000a0a7812 */ /* 0x000fe200078ec0ff */
[C---:B------:R-:W-:Y:S01]  /*f440*/  IMAD.U32 R51, R11.reuse, 0x10000, RZ ;  /* 0x000100000b337824 */ /* 0x040fe200078e00ff */
[----:B------:R-:W-:Y:S01]  /*f450*/  LOP3.LUT R11, R11, 0xffff0000, RZ, 0xc0, !PT ;  /* 0xffff00000b0b7812 */ /* 0x000fe200078ec0ff */
[----:B--2---:R-:W0:Y:S02]  /*f460*/  LDS.128 R4, [R60] ;  /* 0x000000003c047984 */ /* 0x004e240000000c00 */
[C---:B0-----:R-:W-:Y:S01]  /*f470*/  IMAD.U32 R44, R4.reuse, 0x10000, RZ ;  /* 0x00010000042c7824 */ /* 0x041fe200078e00ff */
[----:B------:R-:W-:Y:S01]  /*f480*/  LOP3.LUT R4, R4, 0xffff0000, RZ, 0xc0, !PT ;  /* 0xffff000004047812 */ /* 0x000fe200078ec0ff */
[C---:B------:R-:W-:Y:S01]  /*f490*/  IMAD.U32 R45, R5.reuse, 0x10000, RZ ;  /* 0x00010000052d7824 */ /* 0x040fe200078e00ff */
[----:B------:R-:W-:Y:S01]  /*f4a0*/  LOP3.LUT R5, R5, 0xffff0000, RZ, 0xc0, !PT ;  /* 0xffff000005057812 */ /* 0x000fe200078ec0ff */
[----:B------:R-:W-:Y:S01]  /*f4b0*/  FFMA.FTZ R59, R44, R53, -R59 ;  /* 0x000000352c3b7223 */ /* 0x000fe2000001083b */
[----:B------:R-:W-:Y:S01]  /*f4c0*/  LOP3.LUT R53, R24, 0xffff0000, RZ, 0xc0, !PT ;  /* 0xffff000018357812 */ /* 0x000fe200078ec0ff */
[----:B------:R-:W-:Y:S01]  /*f4d0*/  FFMA.FTZ R61, R44, R55, R61 ;  /* 0x000000372c3d7223 */ /* 0x000fe2000001003d */
[----:B------:R-:W-:-:S02]  /*f4e0*/  IMAD.U32 R44, R25, 0x10000, RZ ;  /* 0x00010000192c7824 */ /* 0x000fc400078e00ff */
[----:B------:R-:W-:Y:S02]  /*f4f0*/  IMAD.U32 R46, R6, 0x10000, RZ ;  /* 0x00010000062e7824 */ /* 0x000fe400078e00ff */
[-C--:B------:R-:W-:Y:S01]  /*f500*/  FMUL.FTZ R55, R8, R53.reuse ;  /* 0x0000003508377220 */ /* 0x080fe20000410000 */
[----:B------:R-:W-:Y:S01]  /*f510*/  FFMA.FTZ R52, R4, R53, -R63 ;  /* 0x0000003504347223 */ /* 0x000fe2000001083f */
[C---:B------:R-:W-:Y:S01]  /*f520*/  FMUL.FTZ R8, R49.reuse, R48 ;  /* 0x0000003031087220 */ /* 0x040fe20000410000 */
[----:B------:R-:W-:Y:S02]  /*f530*/  IMAD.U32 R53, R30, 0x10000, RZ ;  /* 0x000100001e357824 */ /* 0x000fe400078e00ff */
[-C--:B------:R-:W-:Y:S01]  /*f540*/  FMUL.FTZ R63, R49, R44.reuse ;  /* 0x0000002c313f7220 */ /* 0x080fe20000410000 */
[----:B------:R-:W-:Y:S01]  /*f550*/  FFMA.FTZ R54, R4, R57, R55 ;  /* 0x0000003904367223 */ /* 0x000fe20000010037 */
[----:B------:R-:W-:Y:S01]  /*f560*/  FFMA.FTZ R56, R45, R44, -R8 ;  /* 0x0000002c2d387223 */ /* 0x000fe20000010808 */
[----:B------:R-:W-:-:S02]  /*f570*/  IMAD.U32 R49, R26, 0x10000, RZ ;  /* 0x000100001a317824 */ /* 0x000fc400078e00ff */
[----:B------:R-:W-:Y:S01]  /*f580*/  FFMA.FTZ R63, R45, R48, R63 ;  /* 0x000000302d3f7223 */ /* 0x000fe2000001003f */
[----:B------:R-:W-:Y:S01]  /*f590*/  FMUL.FTZ R57, R50, R53 ;  /* 0x0000003532397220 */ /* 0x000fe20000410000 */
[----:B------:R-:W-:Y:S01]  /*f5a0*/  LOP3.LUT R55, R30, 0xffff0000, RZ, 0xc0, !PT ;  /* 0xffff00001e377812 */ /* 0x000fe200078ec0ff */
[----:B------:R-:W-:Y:S01]  /*f5b0*/  IMAD.U32 R44, R31, 0x10000, RZ ;  /* 0x000100001f2c7824 */ /* 0x000fe200078e00ff */
[----:B------:R-:W-:Y:S01]  /*f5c0*/  LOP3.LUT R45, R26, 0xffff0000, RZ, 0xc0, !PT ;  /* 0xffff00001a2d7812 */ /* 0x000fe200078ec0ff */
[-C--:B------:R-:W-:Y:S01]  /*f5d0*/  FMUL.FTZ R65, R50, R49.reuse ;  /* 0x0000003132417220 */ /* 0x080fe20000410000 */
[----:B------:R-:W-:Y:S01]  /*f5e0*/  LOP3.LUT R6, R6, 0xffff0000, RZ, 0xc0, !PT ;  /* 0xffff000006067812 */ /* 0x000fe200078ec0ff */
[----:B------:R-:W-:Y:S01]  /*f5f0*/  FFMA.FTZ R57, R46, R49, -R57 ;  /* 0x000000312e397223 */ /* 0x000fe20000010839 */
[C---:B------:R-:W-:Y:S01]  /*f600*/  FMUL.FTZ R49, R10.reuse, R55 ;  /* 0x000000370a317220 */ /* 0x040fe20000410000 */
[----:B------:R-:W-:Y:S02]  /*f610*/  IMAD.U32 R47, R7, 0x10000, RZ ;  /* 0x00010000072f7824 */ /* 0x000fe400078e00ff */
[----:B------:R-:W-:Y:S01]  /*f620*/  FMUL.FTZ R10, R10, R45 ;  /* 0x0000002d0a0a7220 */ /* 0x000fe20000410000 */
[----:B------:R-:W-:-:S02]  /*f630*/  IMAD.U32 R4, R27, 0x10000, RZ ;  /* 0x000100001b047824 */ /* 0x000fc400078e00ff */
[----:B------:R-:W-:Y:S01]  /*f640*/  FMUL.FTZ R8, R51, R44 ;  /* 0x0000002c33087220 */ /* 0x000fe20000410000 */
[----:B------:R-:W-:Y:S01]  /*f650*/  FFMA.FTZ R65, R46, R53, R65 ;  /* 0x000000352e417223 */ /* 0x000fe20000010041 */
[C---:B------:R-:W-:Y:S01]  /*f660*/  FFMA.FTZ R46, R6.reuse, R45, -R49 ;  /* 0x0000002d062e7223 */ /* 0x040fe20000010831 */
[----:B------:R-:W-:Y:S01]  /*f670*/  FFMA.FTZ R48, R6, R55, R10 ;  /* 0x0000003706307223 */ /* 0x000fe2000001000a */
[-C--:B------:R-:W-:Y:S01]  /*f680*/  FFMA.FTZ R49, R47, R4.reuse, -R8 ;  /* 0x000000042f317223 */ /* 0x080fe20000010808 */
[----:B------:R-:W-:Y:S01]  /*f690*/  FMUL.FTZ R50, R51, R4 ;  /* 0x0000000433327220 */ /* 0x000fe20000410000 */
[----:B------:R-:W-:Y:S02]  /*f6a0*/  LOP3.LUT R8, R29, 0xffff0000, RZ, 0xc0, !PT ;  /* 0xffff00001d087812 */ /* 0x000fe400078ec0ff */
[----:B------:R-:W-:Y:S01]  /*f6b0*/  LOP3.LUT R10, R31, 0xffff0000, RZ, 0xc0, !PT ;  /* 0xffff00001f0a7812 */ /* 0x000fe200078ec0ff */
[----:B------:R-:W-:Y:S01]  /*f6c0*/  FFMA.FTZ R50, R47, R44, R50 ;  /* 0x0000002c2f327223 */ /* 0x000fe20000010032 */
[----:B------:R-:W-:Y:S01]  /*f6d0*/  LOP3.LUT R4, R25, 0xffff0000, RZ, 0xc0, !PT ;  /* 0xffff000019047812 */ /* 0x000fe200078ec0ff */
[----:B------:R-:W-:Y:S01]  /*f6e0*/  FMUL.FTZ R44, R9, R8 ;  /* 0x00000008092c7220 */ /* 0x000fe20000410000 */
[----:B------:R-:W-:Y:S01]  /*f6f0*/  LOP3.LUT R6, R27, 0xffff0000, RZ, 0xc0, !PT ;  /* 0xffff00001b067812 */ /* 0x000fe200078ec0ff */
[----:B------:R-:W-:Y:S01]  /*f700*/  FMUL.FTZ R58, R11, R10 ;  /* 0x0000000a0b3a7220 */ /* 0x000fe20000410000 */
[----:B------:R-:W-:Y:S01]  /*f710*/  LOP3.LUT R7, R7, 0xffff0000, RZ, 0xc0, !PT ;  /* 0xffff000007077812 */ /* 0x000fe200078ec0ff */
[-C--:B------:R-:W-:Y:S01]  /*f720*/  FMUL.FTZ R45, R9, R4.reuse ;  /* 0x00000004092d7220 */ /* 0x080fe20000410000 */
[----:B------:R-:W-:Y:S01]  /*f730*/  FFMA.FTZ R9, R5, R4, -R44 ;  /* 0x0000000405097223 */ /* 0x000fe2000001082c */
[-C--:B------:R-:W-:Y:S01]  /*f740*/  FMUL.FTZ R11, R11, R6.reuse ;  /* 0x000000060b0b7220 */ /* 0x080fe20000410000 */
[----:B------:R-:W-:Y:S01]  /*f750*/  F2FP.BF16.F32.PACK_AB R4, R52, R59 ;  /* 0x0000003b3404723e */ /* 0x000fe200000010ff */
[----:B------:R-:W-:Y:S01]  /*f760*/  FFMA.FTZ R58, R7, R6, -R58 ;  /* 0x00000006073a7223 */ /* 0x000fe2000001083a */
[----:B------:R-:W-:Y:S01]  /*f770*/  FFMA.FTZ R44, R5, R8, R45 ;  /* 0x00000008052c7223 */ /* 0x000fe2000001002d */
[----:B------:R-:W-:Y:S01]  /*f780*/  FFMA.FTZ R11, R7, R10, R11 ;  /* 0x0000000a070b7223 */ /* 0x000fe2000001000b */
[----:B------:R-:W-:-:S02]  /*f790*/  F2FP.BF16.F32.PACK_AB R6, R46, R57 ;  /* 0x000000392e06723e */ /* 0x000fc400000010ff */
[----:B------:R-:W-:Y:S02]  /*f7a0*/  F2FP.BF16.F32.PACK_AB R5, R9, R56 ;  /* 0x000000380905723e */ /* 0x000fe400000010ff */
[----:B------:R-:W-:Y:S02]  /*f7b0*/  F2FP.BF16.F32.PACK_AB R7, R58, R49 ;  /* 0x000000313a07723e */ /* 0x000fe400000010ff */
[----:B------:R-:W-:Y:S02]  /*f7c0*/  F2FP.BF16.F32.PACK_AB R10, R48, R65 ;  /* 0x00000041300a723e */ /* 0x000fe400000010ff */
[----:B------:R-:W-:Y:S01]  /*f7d0*/  F2FP.BF16.F32.PACK_AB R8, R54, R61 ;  /* 0x0000003d3608723e */ /* 0x000fe200000010ff */
[----:B------:R2:W-:Y:S01]  /*f7e0*/  STS.128 [R60], R4 ;  /* 0x000000043c007388 */ /* 0x0005e20000000c00 */
[----:B------:R-:W-:Y:S02]  /*f7f0*/  F2FP.BF16.F32.PACK_AB R9, R44, R63 ;  /* 0x0000003f2c09723e */ /* 0x000fe400000010ff */
[----:B------:R-:W-:-:S05]  /*f800*/  F2FP.BF16.F32.PACK_AB R11, R11, R50 ;  /* 0x000000320b0b723e */ /* 0x000fca00000010ff */
[----:B------:R2:W-:Y:S02]  /*f810*/  STS.128 [R43+0x10400], R8 ;  /* 0x010400082b007388 */ /* 0x0005e40000000c00 */
.L_x_585:
[----:B------:R-:W-:Y:S05]  /*f820*/  BSYNC B2 ;  /* 0x0000000000027941 */ /* 0x000fea0003800000 */
.L_x_584:
[----:B------:R-:W-:Y:S05]  /*f830*/  @P2 BRA `(.L_x_581) ;  /* 0x0000000400602947 */ /* 0x000fea0003800000 */
[----:B-1----:R-:W3:Y:S01]  /*f840*/  LDL R61, [R1+0x70] ;  /* 0x00007000013d7983 */ /* 0x002ee20000100800 */
[----:B------:R-:W-:Y:S01]  /*f850*/  LEA.HI R41, R41, R228, RZ, 0x1d ;  /* 0x000000e429297211 */ /* 0x000fe200078fe8ff */
[C---:B------:R-:W-:Y:S01]  /*f860*/  IMAD.U32 R54, R14.reuse, 0x10000, RZ ;  /* 0x000100000e367824 */ /* 0x040fe200078e00ff */
[----:B------:R-:W-:Y:S01]  /*f870*/  LOP3.LUT R51, R14, 0xffff0000, RZ, 0xc0, !PT ;  /* 0xffff00000e337812 */ /* 0x000fe200078ec0ff */
[----:B------:R-:W-:Y:S01]  /*f880*/  IMAD.U32 R52, R0, 0x10000, RZ ;  /* 0x0001000000347824 */ /* 0x000fe200078e00ff */
[----:B--2---:R-:W-:Y:S01]  /*f890*/  SHF.R.S32.HI R4, RZ, 0x1f, R41 ;  /* 0x0000001fff047819 */ /* 0x004fe20000011429 */
[----:B------:R-:W-:-:S03]  /*f8a0*/  IMAD.U32 R53, R15, 0x10000, RZ ;  /* 0x000100000f357824 */ /* 0x000fc600078e00ff */
[----:B0-----:R-:W-:Y:S01]  /*f8b0*/  LEA.HI R5, R4, R41, RZ, 0x3 ;  /* 0x0000002904057211 */ /* 0x001fe200078f18ff */
        /* <DEDUP_REMOVED lines=15> */
[----:B------:R-:W-:Y:S01]  /*f9b0*/  LOP3.LUT R47, R0, 0xffff0000, RZ, 0xc0, !PT ;  /* 0xffff0000002f7812 */ /* 0x000fe200078ec0ff */
[----:B------:R-:W-:Y:S01]  /*f9c0*/  FMUL.FTZ R55, R8, R51 ;  /* 0x0000003308377220 */ /* 0x000fe20000410000 */
[C---:B------:R-:W-:Y:S01]  /*f9d0*/  IMAD.U32 R49, R10.reuse, 0x10000, RZ ;  /* 0x000100000a317824 */ /* 0x040fe200078e00ff */
[----:B------:R-:W-:Y:S01]  /*f9e0*/  LOP3.LUT R10, R10, 0xffff0000, RZ, 0xc0, !PT ;  /* 0xffff00000a0a7812 */ /* 0x000fe200078ec0ff */
[----:B------:R-:W-:-:S02]  /*f9f0*/  IMAD.U32 R50, R11, 0x10000, RZ ;  /* 0x000100000b327824 */ /* 0x000fc400078e00ff */
[----:B------:R-:W-:Y:S01]  /*fa00*/  FMUL.FTZ R57, R8, R47 ;  /* 0x0000002f08397220 */ /* 0x000fe20000410000 */
[----:B------:R-:W-:Y:S01]  /*fa10*/  IMAD.U32 R8, R20, 0x10000, RZ ;  /* 0x0001000014087824 */ /* 0x000fe200078e00ff */
[----:B------:R-:W-:Y:S01]  /*fa20*/  LOP3.LUT R11, R11, 0xffff0000, RZ, 0xc0, !PT ;  /* 0xffff00000b0b7812 */ /* 0x000fe200078ec0ff */
[----:B---3--:R-:W0:Y:S02]  /*fa30*/  LDS.128 R4, [R61] ;  /* 0x000000003d047984 */ /* 0x008e240000000c00 */
[C---:B0-----:R-:W-:Y:S01]  /*fa40*/  IMAD.U32 R43, R4.reuse, 0x10000, RZ ;  /* 0x00010000042b7824 */ /* 0x041fe200078e00ff */
[----:B------:R-:W-:Y:S01]  /*fa50*/  LOP3.LUT R4, R4, 0xffff0000, RZ, 0xc0, !PT ;  /* 0xffff000004047812 */ /* 0x000fe200078ec0ff */
[C---:B------:R-:W-:Y:S01]  /*fa60*/  IMAD.U32 R44, R5.reuse, 0x10000, RZ ;  /* 0x00010000052c7824 */ /* 0x040fe200078e00ff */
[----:B------:R-:W-:Y:S01]  /*fa70*/  LOP3.LUT R5, R5, 0xffff0000, RZ, 0xc0, !PT ;  /* 0xffff000005057812 */ /* 0x000fe200078ec0ff */
[C---:B------:R-:W-:Y:S01]  /*fa80*/  FFMA.FTZ R56, R43.reuse, R52, -R56 ;  /* 0x000000342b387223 */ /* 0x040fe20000010838 */
[----:B------:R-:W-:Y:S01]  /*fa90*/  FFMA.FTZ R58, R43, R54, R58 ;  /* 0x000000362b3a7223 */ /* 0x000fe2000001003a */
[----:B------:R-:W-:-:S02]  /*faa0*/  IMAD.U32 R43, R3, 0x10000, RZ ;  /* 0x00010000032b7824 */ /* 0x000fc400078e00ff */
[----:B------:R-:W-:Y:S01]  /*fab0*/  FFMA.FTZ R55, R4, R47, -R55 ;  /* 0x0000002f04377223 */ /* 0x000fe20000010837 */
[----:B------:R-:W-:Y:S01]  /*fac0*/  FMUL.FTZ R47, R48, R53 ;  /* 0x00000035302f7220 */ /* 0x000fe20000410000 */
[----:B------:R-:W-:Y:S01]  /*fad0*/  FFMA.FTZ R57, R4, R51, R57 ;  /* 0x0000003304397223 */ /* 0x000fe20000010039 */
[-C--:B------:R-:W-:Y:S01]  /*fae0*/  FMUL.FTZ R52, R48, R43.reuse ;  /* 0x0000002b30347220 */ /* 0x080fe20000410000 */
[----:B------:R-:W-:Y:S01]  /*faf0*/  LOP3.LUT R51, R20, 0xffff0000, RZ, 0xc0, !PT ;  /* 0xffff000014337812 */ /* 0x000fe200078ec0ff */
[----:B------:R-:W-:Y:S01]  /*fb00*/  FFMA.FTZ R48, R44, R43, -R47 ;  /* 0x0000002b2c307223 */ /* 0x000fe2000001082f */
[C---:B------:R-:W-:Y:S01]  /*fb10*/  LOP3.LUT R43, R12.reuse, 0xffff0000, RZ, 0xc0, !PT ;  /* 0xffff00000c2b7812 */ /* 0x040fe200078ec0ff */
[----:B------:R-:W-:Y:S02]  /*fb20*/  IMAD.U32 R4, R12, 0x10000, RZ ;  /* 0x000100000c047824 */ /* 0x000fe400078e00ff */
[----:B------:R-:W-:Y:S01]  /*fb30*/  FFMA.FTZ R52, R44, R53, R52 ;  /* 0x000000352c347223 */ /* 0x000fe20000010034 */
[C---:B------:R-:W-:Y:S01]  /*fb40*/  IMAD.U32 R45, R6.reuse, 0x10000, RZ ;  /* 0x00010000062d7824 */ /* 0x040fe200078e00ff */
[----:B------:R-:W-:Y:S01]  /*fb50*/  LOP3.LUT R6, R6, 0xffff0000, RZ, 0xc0, !PT ;  /* 0xffff000006067812 */ /* 0x000fe200078ec0ff */
[C---:B------:R-:W-:Y:S01]  /*fb60*/  FMUL.FTZ R59, R10.reuse, R51 ;  /* 0x000000330a3b7220 */ /* 0x040fe20000410000 */
[C---:B------:R-:W-:Y:S01]  /*fb70*/  FMUL.FTZ R44, R49.reuse, R8 ;  /* 0x00000008312c7220 */ /* 0x040fe20000410000 */
[----:B------:R-:W-:Y:S01]  /*fb80*/  FMUL.FTZ R54, R49, R4 ;  /* 0x0000000431367220 */ /* 0x000fe20000410000 */
[----:B------:R-:W-:Y:S01]  /*fb90*/  FMUL.FTZ R10, R10, R43 ;  /* 0x0000002b0a0a7220 */ /* 0x000fe20000410000 */
[----:B------:R-:W-:-:S02]  /*fba0*/  IMAD.U32 R49, R21, 0x10000, RZ ;  /* 0x0001000015317824 */ /* 0x000fc400078e00ff */
[----:B------:R-:W-:Y:S01]  /*fbb0*/  FFMA.FTZ R53, R45, R4, -R44 ;  /* 0x000000042d357223 */ /* 0x000fe2000001082c */
[----:B------:R-:W-:Y:S02]  /*fbc0*/  IMAD.U32 R47, R13, 0x10000, RZ ;  /* 0x000100000d2f7824 */ /* 0x000fe400078e00ff */
[----:B------:R-:W-:Y:S01]  /*fbd0*/  FFMA.FTZ R54, R45, R8, R54 ;  /* 0x000000082d367223 */ /* 0x000fe20000010036 */
[----:B------:R-:W-:Y:S01]  /*fbe0*/  FFMA.FTZ R51, R6, R51, R10 ;  /* 0x0000003306337223 */ /* 0x000fe2000001000a */
[----:B------:R-:W-:Y:S02]  /*fbf0*/  IMAD.U32 R46, R7, 0x10000, RZ ;  /* 0x00010000072e7824 */ /* 0x000fe400078e00ff */
        /* <DEDUP_REMOVED lines=10> */
[----:B------:R-:W-:Y:S01]  /*fca0*/  LOP3.LUT R7, R7, 0xffff0000, RZ, 0xc0, !PT ;  /* 0xffff000007077812 */ /* 0x000fe200078ec0ff */
[----:B------:R-:W-:Y:S01]  /*fcb0*/  FMUL.FTZ R50, R11, R10 ;  /* 0x0000000a0b327220 */ /* 0x000fe20000410000 */
        /* <DEDUP_REMOVED lines=9> */
[----:B------:R-:W-:Y:S02]  /*fd50*/  F2FP.BF16.F32.PACK_AB R7, R50, R45 ;  /* 0x0000002d3207723e */ /* 0x000fe400000010ff */
[----:B------:R-:W-:Y:S02]  /*fd60*/  F2FP.BF16.F32.PACK_AB R10, R51, R54 ;  /* 0x00000036330a723e */ /* 0x000fe400000010ff */
[----:B------:R-:W-:Y:S01]  /*fd70*/  F2FP.BF16.F32.PACK_AB R8, R57, R58 ;  /* 0x0000003a3908723e */ /* 0x000fe200000010ff */
[----:B------:R3:W-:Y:S01]  /*fd80*/  STS.128 [R61], R4 ;  /* 0x000000043d007388 */ /* 0x0007e20000000c00 */
[----:B------:R-:W-:-:S02]  /*fd90*/  F2FP.BF16.F32.PACK_AB R9, R43, R52 ;  /* 0x000000342b09723e */ /* 0x000fc400000010ff */
[----:B------:R-:W-:-:S05]  /*fda0*/  F2FP.BF16.F32.PACK_AB R11, R11, R46 ;  /* 0x0000002e0b0b723e */ /* 0x000fca00000010ff */
[----:B------:R3:W-:Y:S02]  /*fdb0*/  STS.128 [R41+0x10400], R8 ;  /* 0x0104000829007388 */ /* 0x0007e40000000c00 */
.L_x_581:
[----:B------:R-:W-:Y:S05]  /*fdc0*/  BSYNC B1 ;  /* 0x0000000000017941 */ /* 0x000fea0003800000 */
.L_x_580:
[----:B------:R-:W-:-:S13]  /*fdd0*/  ISETP.GE.AND P0, PT, R207, R42, PT ;  /* 0x0000002acf00720c */ /* 0x000fda0003f06270 */
[----:B------:R-:W-:Y:S05]  /*fde0*/  @P0 BRA `(.L_x_564) ;  /* 0x00000010004c0947 */ /* 0x000fea0003800000 */
[----:B---3--:R-:W3:Y:S01]  /*fdf0*/  LDC R41, c[0x0][0x3f4] ;  /* 0x0000fd00ff297b82 */ /* 0x008ee20000000800 */
[C---:B-12---:R-:W-:Y:S01]  /*fe00*/  VIADD R4, R18.reuse, 0x20 ;  /* 0x0000002012047836 */ /* 0x046fe20000000000 */
[----:B------:R-:W-:Y:S01]  /*fe10*/  BSSY B1, `(.L_x_586) ;  /* 0x000005e000017945 */ /* 0x000fe20003800000 */
[C---:B------:R-:W-:Y:S01]  /*fe20*/  VIADD R6, R18.reuse, 0x40 ;  /* 0x0000004012067836 */ /* 0x040fe20000000000 */
[----:B------:R-:W-:Y:S02]  /*fe30*/  SHF.R.U32.HI R59, RZ, 0x3, R185 ;  /* 0x00000003ff3b7819 */ /* 0x000fe400000116b9 */
[-C--:B---3--:R-:W-:Y:S02]  /*fe40*/  ISETP.GE.AND P0, PT, R18, R41.reuse, PT ;  /* 0x000000291200720c */ /* 0x088fe40003f06270 */
[-C--:B------:R-:W-:Y:S02]  /*fe50*/  ISETP.GE.AND P1, PT, R4, R41.reuse, PT ;  /* 0x000000290400720c */ /* 0x080fe40003f26270 */
[----:B------:R-:W-:-:S09]  /*fe60*/  ISETP.GE.AND P2, PT, R6, R41, PT ;  /* 0x000000290600720c */ /* 0x000fd20003f46270 */
[----:B------:R-:W-:Y:S05]  /*fe70*/  @P0 BRA `(.L_x_587) ;  /* 0x00000004005c0947 */ /* 0x000fea0003800000 */
[----:B------:R-:W2:Y:S01]  /*fe80*/  LDL R61, [R1+0x74] ;  /* 0x00007400013d7983 */ /* 0x000ea20000100800 */
[----:B------:R-:W-:Y:S01]  /*fe90*/  LEA.HI R4, R41, R226, RZ, 0x1d ;  /* 0x000000e229047211 */ /* 0x000fe200078fe8ff */
[C---:B------:R-:W-:Y:S01]  /*fea0*/  IMAD.U32 R53, R37.reuse, 0x10000, RZ ;  /* 0x0001000025357824 */ /* 0x040fe200078e00ff */
[----:B------:R-:W-:Y:S01]  /*feb0*/  LOP3.LUT R58, R37, 0xffff0000, RZ, 0xc0, !PT ;  /* 0xffff0000253a7812 */ /* 0x000fe200078ec0ff */
[----:B------:R-:W-:Y:S01]  /*fec0*/  IMAD.U32 R51, R32, 0x10000, RZ ;  /* 0x0001000020337824 */ /* 0x000fe200078e00ff */
[----:B0-----:R-:W-:Y:S01]  /*fed0*/  SHF.R.S32.HI R5, RZ, 0x1f, R4 ;  /* 0x0000001fff057819 */ /* 0x001fe20000011404 */
[----:B------:R-:W-:Y:S01]  /*fee0*/  IMAD.SHL.U32 R6, R4, 0x8, RZ ;  /* 0x0000000804067824 */ /* 0x000fe200078e00ff */
[----:B------:R-:W-:Y:S01]  /*fef0*/  LOP3.LUT R32, R32, 0xffff0000, RZ, 0xc0, !PT ;  /* 0xffff000020207812 */ /* 0x000fe200078ec0ff */
[----:B------:R-:W-:Y:S01]  /*ff00*/  IMAD.U32 R60, R38, 0x10000, RZ ;  /* 0x00010000263c7824 */ /* 0x000fe200078e00ff */
[----:B------:R-:W-:Y:S01]  /*ff10*/  LEA.HI R5, R5, R4, RZ, 0x3 ;  /* 0x0000000405057211 */ /* 0x000fe200078f18ff */
[----:B------:R-:W-:Y:S01]  /*ff20*/  IMAD.U32 R56, R33, 0x10000, RZ ;  /* 0x0001000021387824 */ /* 0x000fe200078e00ff */
[----:B------:R-:W-:Y:S01]  /*ff30*/  LOP3.LUT R4, R185, 0x38, R6, 0xf8, !PT ;  /* 0x00000038b9047812 */ /* 0x000fe200078ef806 */
[----:B------:R-:W-:Y:S01]  /*ff40*/  IMAD.U32 R55, R39, 0x10000, RZ ;  /* 0x0001000027377824 */ /* 0x000fe200078e00ff */
[----:B------:R-:W-:Y:S01]  /*ff50*/  LOP3.LUT R57, R40, 0xffff0000, RZ, 0xc0, !PT ;  /* 0xffff000028397812 */ /* 0x000fe200078ec0ff */
[----:B------:R-:W-:Y:S01]  /*ff60*/  IMAD.SHL.U32 R5, R5, 0x400, RZ ;  /* 0x0000040005057824 */ /* 0x000fe200078e00ff */
[----:B------:R-:W-:-:S02]  /*ff70*/  LOP3.LUT R4, R4, R59, RZ, 0x3c, !PT ;  /* 0x0000003b04047212 */ /* 0x000fc400078e3cff */
[----:B------:R-:W-:Y:S02]  /*ff80*/  LOP3.LUT R33, R33, 0xffff0000, RZ, 0xc0, !PT ;  /* 0xffff000021217812 */ /* 0x000fe400078ec0ff */
[----:B------:R-:W-:-:S04]  /*ff90*/  LOP3.LUT R5, R5, 0x7fffe000, RZ, 0xc0, !PT ;  /* 0x7fffe00005057812 */ /* 0x000fc800078ec0ff */
[----:B------:R-:W-:-:S05]  /*ffa0*/  IADD3 R9, R4, R5, R195 ;  /* 0x0000000504097210 */ /* 0x000fca0007ffe0c3 */
[----:B------:R-:W-:-:S05]  /*ffb0*/  IMAD R42, R9, 0x2, R2 ;  /* 0x00000002092a7824 */ /* 0x000fca00078e0202 */
[----:B------:R-:W0:Y:S02]  /*ffc0*/  LDS.128 R8, [R42+0x10400] ;  /* 0x010400002a087984 */ /* 0x000e240000000c00 */
[C---:B0-----:R-:W-:Y:S01]  /*ffd0*/  IMAD.U32 R47, R8.reuse, 0x10000, RZ ;  /* 0x00010000082f7824 */ /* 0x041fe200078e00ff */
[----:B------:R-:W-:Y:S01]  /*ffe0*/  LOP3.LUT R8, R8, 0xffff0000, RZ, 0xc0, !PT ;  /* 0xffff000008087812 */ /* 0x000fe200078ec0ff */
[C---:B------:R-:W-:Y:S01]  /*fff0*/  IMAD.U32 R48, R9.reuse, 0x10000, RZ ;  /* 0x0001000009307824 */ /* 0x040fe200078e00ff */
[----:B------:R-:W-:Y:S01]  /*10000*/  LOP3.LUT R9, R9, 0xffff0000, RZ, 0xc0, !PT ;  /* 0xffff000009097812 */ /* 0x000fe200078ec0ff */
[-C--:B------:R-:W-:Y:S01]  /*10010*/  FMUL.FTZ R52, R53, R47.reuse ;  /* 0x0000002f35347220 */ /* 0x080fe20000410000 */
[----:B------:R-:W-:Y:S01]  /*10020*/  FMUL.FTZ R54, R51, R47 ;  /* 0x0000002f33367220 */ /* 0x000fe20000410000 */
[----:B------:R-:W-:Y:S01]  /*10030*/  FMUL.FTZ R47, R60, R48 ;  /* 0x000000303c2f7220 */ /* 0x000fe20000410000 */
[----:B------:R-:W-:Y:S01]  /*10040*/  FMUL.FTZ R37, R58, R8 ;  /* 0x000000083a257220 */ /* 0x000fe20000410000 */
        /* <DEDUP_REMOVED lines=9> */
[-C--:B------:R-:W-:Y:S01]  /*100e0*/  FFMA.FTZ R52, R51, R43.reuse, -R52 ;  /* 0x0000002b33347223 */ /* 0x080fe20000010834 */
[----:B------:R-:W-:Y:S01]  /*100f0*/  FMUL.FTZ R51, R56, R48 ;  /* 0x0000003038337220 */ /* 0x000fe20000410000 */
[----:B------:R-:W-:Y:S01]  /*10100*/  FFMA.FTZ R54, R53, R43, R54 ;  /* 0x0000002b35367223 */ /* 0x000fe20000010036 */
[----:B------:R-:W-:Y:S01]  /*10110*/  FMUL.FTZ R43, R32, R8 ;  /* 0x00000008202b7220 */ /* 0x000fe20000410000 */
[----:B------:R-:W-:-:S02]  /*10120*/  IMAD.U32 R53, R34, 0x10000, RZ ;  /* 0x0001000022357824 */ /* 0x000fc400078e00ff */
[-C--:B------:R-:W-:Y:S01]  /*10130*/  FFMA.FTZ R47, R56, R44.reuse, -R47 ;  /* 0x0000002c382f7223 */ /* 0x080fe2000001082f */
[----:B------:R-:W-:Y:S01]  /*10140*/  FFMA.FTZ R51, R60, R44, R51 ;  /* 0x0000002c3c337223 */ /* 0x000fe20000010033 */
[----:B------:R-:W-:Y:S01]  /*10150*/  LOP3.LUT R34, R34, 0xffff0000, RZ, 0xc0, !PT ;  /* 0xffff000022227812 */ /* 0x000fe200078ec0ff */
[-C--:B------:R-:W-:Y:S01]  /*10160*/  FFMA.FTZ R37, R32, R4.reuse, -R37 ;  /* 0x0000000420257223 */ /* 0x080fe20000010825 */
[----:B------:R-:W-:Y:S01]  /*10170*/  LOP3.LUT R44, R39, 0xffff0000, RZ, 0xc0, !PT ;  /* 0xffff0000272c7812 */ /* 0x000fe200078ec0ff */
[----:B------:R-:W-:Y:S01]  /*10180*/  FFMA.FTZ R43, R58, R4, R43 ;  /* 0x000000043a2b7223 */ /* 0x000fe2000001002b */
[----:B------:R-:W-:Y:S02]  /*10190*/  IMAD.U32 R45, R6, 0x10000, RZ ;  /* 0x00010000062d7824 */ /* 0x000fe400078e00ff */
[-C--:B------:R-:W-:Y:S01]  /*101a0*/  FMUL.FTZ R4, R55, R49.reuse ;  /* 0x0000003137047220 */ /* 0x080fe20000410000 */
[----:B------:R-:W-:Y:S01]  /*101b0*/  FMUL.FTZ R32, R53, R49 ;  /* 0x0000003135207220 */ /* 0x000fe20000410000 */
[----:B------:R-:W-:-:S02]  /*101c0*/  IMAD.U32 R48, R40, 0x10000, RZ ;  /* 0x0001000028307824 */ /* 0x000fc400078e00ff */
[-C--:B------:R-:W-:Y:S01]  /*101d0*/  FMUL.FTZ R39, R44, R10.reuse ;  /* 0x0000000a2c277220 */ /* 0x080fe20000410000 */
[----:B------:R-:W-:Y:S01]  /*101e0*/  FMUL.FTZ R49, R34, R10 ;  /* 0x0000000a22317220 */ /* 0x000fe20000410000 */
[-C--:B------:R-:W-:Y:S01]  /*101f0*/  FFMA.FTZ R8, R53, R45.reuse, -R4 ;  /* 0x0000002d35087223 */ /* 0x080fe20000010804 */
[----:B------:R-:W-:Y:S01]  /*10200*/  FFMA.FTZ R10, R55, R45, R32 ;  /* 0x0000002d370a7223 */ /* 0x000fe20000010020 */
[----:B------:R-:W-:Y:S01]  /*10210*/  LOP3.LUT R6, R6, 0xffff0000, RZ, 0xc0, !PT ;  /* 0xffff000006067812 */ /* 0x000fe200078ec0ff */
[----:B------:R-:W-:Y:S02]  /*10220*/  IMAD.U32 R46, R7, 0x10000, RZ ;  /* 0x00010000072e7824 */ /* 0x000fe400078e00ff */
[----:B------:R-:W-:Y:S01]  /*10230*/  FMUL.FTZ R45, R48, R50 ;  /* 0x00000032302d7220 */ /* 0x000fe20000410000 */
[C---:B------:R-:W-:Y:S01]  /*10240*/  IMAD.U32 R4, R35.reuse, 0x10000, RZ ;  /* 0x0001000023047824 */ /* 0x040fe200078e00ff */
[----:B------:R-:W-:Y:S01]  /*10250*/  LOP3.LUT R55, R38, 0xffff0000, RZ, 0xc0, !PT ;  /* 0xffff000026377812 */ /* 0x000fe200078ec0ff */
[----:B------:R-:W-:Y:S01]  /*10260*/  FFMA.FTZ R39, R34, R6, -R39 ;  /* 0x0000000622277223 */ /* 0x000fe20000010827 */
[----:B------:R-:W-:Y:S01]  /*10270*/  LOP3.LUT R35, R35, 0xffff0000, RZ, 0xc0, !PT ;  /* 0xffff000023237812 */ /* 0x000fe200078ec0ff */
[C---:B------:R-:W-:Y:S01]  /*10280*/  FMUL.FTZ R53, R4.reuse, R50 ;  /* 0x0000003204357220 */ /* 0x040fe20000410000 */
[----:B------:R-:W-:Y:S01]  /*10290*/  LOP3.LUT R7, R7, 0xffff0000, RZ, 0xc0, !PT ;  /* 0xffff000007077812 */ /* 0x000fe200078ec0ff */
[----:B------:R-:W-:Y:S01]  /*102a0*/  FFMA.FTZ R45, R4, R46, -R45 ;  /* 0x0000002e042d7223 */ /* 0x000fe2000001082d */
[----:B------:R-:W-:Y:S01]  /*102b0*/  FFMA.FTZ R49, R44, R6, R49 ;  /* 0x000000062c317223 */ /* 0x000fe20000010031 */
[----:B------:R-:W-:Y:S01]  /*102c0*/  FMUL.FTZ R4, R55, R9 ;  /* 0x0000000937047220 */ /* 0x000fe20000410000 */
[----:B------:R-:W-:Y:S01]  /*102d0*/  FMUL.FTZ R38, R57, R11 ;  /* 0x0000000b39267220 */ /* 0x000fe20000410000 */
[----:B------:R-:W-:Y:S01]  /*102e0*/  FMUL.FTZ R6, R33, R9 ;  /* 0x0000000921067220 */ /* 0x000fe20000410000 */
[----:B------:R-:W-:Y:S01]  /*102f0*/  FMUL.FTZ R40, R35, R11 ;  /* 0x0000000b23287220 */ /* 0x000fe20000410000 */
[----:B------:R-:W-:Y:S01]  /*10300*/  FFMA.FTZ R32, R33, R5, -R4 ;  /* 0x0000000521207223 */ /* 0x000fe20000010804 */
[----:B------:R-:W-:Y:S01]  /*10310*/  FFMA.FTZ R38, R35, R7, -R38 ;  /* 0x0000000723267223 */ /* 0x000fe20000010826 */
[----:B------:R-:W-:Y:S01]  /*10320*/  FFMA.FTZ R53, R48, R46, R53 ;  /* 0x0000002e30357223 */ /* 0x000fe20000010035 */
        /* <DEDUP_REMOVED lines=12> */
.L_x_587:
[----:B------:R-:W-:Y:S05]  /*103f0*/  BSYNC B1 ;  /* 0x0000000000017941 */ /* 0x000fea0003800000 */
.L_x_586:
[----:B------:R-:W-:Y:S04]  /*10400*/  BSSY B1, `(.L_x_588) ;  /* 0x0000059000017945 */ /* 0x000fe80003800000 */
[----:B------:R-:W-:Y:S05]  /*10410*/  @P1 BRA `(.L_x_589) ;  /* 0x00000004005c1947 */ /* 0x000fea0003800000 */
[----:B------:R-:W2:Y:S01]  /*10420*/  LDL R50, [R1+0x6c] ;  /* 0x00006c0001327983 */ /* 0x000ea20000100800 */
[----:B-1----:R-:W-:Y:S01]  /*10430*/  LEA.HI R4, R41, R227, RZ, 0x1d ;  /* 0x000000e329047211 */ /* 0x002fe200078fe8ff */
        /* <DEDUP_REMOVED lines=8> */
[C---:B------:R-:W-:Y:S01]  /*104c0*/  IMAD.U32 R47, R26.reuse, 0x10000, RZ ;  /* 0x000100001a2f7824 */ /* 0x040fe200078e00ff */
[----:B------:R-:W-:Y:S01]  /*104d0*/  LOP3.LUT R4, R185, 0x38, R6, 0xf8, !PT ;  /* 0x00000038b9047812 */ /* 0x000fe200078ef806 */
[----:B------:R-:W-:Y:S01]  /*104e0*/  IMAD.U32 R48, R29, 0x10000, RZ ;  /* 0x000100001d307824 */ /* 0x000fe200078e00ff */
[----:B------:R-:W-:Y:S01]  /*104f0*/  LOP3.LUT R26, R26, 0xffff0000, RZ, 0xc0, !PT ;  /* 0xffff00001a1a7812 */ /* 0x000fe200078ec0ff */
[----:B------:R-:W-:Y:S01]  /*10500*/  IMAD.SHL.U32 R5, R5, 0x400, RZ ;  /* 0x0000040005057824 */ /* 0x000fe200078e00ff */
[----:B------:R-:W-:Y:S01]  /*10510*/  LOP3.LUT R4, R4, R59, RZ, 0x3c, !PT ;  /* 0x0000003b04047212 */ /* 0x000fe200078e3cff */
[----:B------:R-:W-:Y:S01]  /*10520*/  IMAD.U32 R55, R31, 0x10000, RZ ;  /* 0x000100001f377824 */ /* 0x000fe200078e00ff */
[----:B------:R-:W-:Y:S01]  /*10530*/  SHF.L.U32 R28, R25, 0x10, RZ ;  /* 0x00000010191c7819 */ /* 0x000fe200000006ff */
[----:B------:R-:W-:Y:S01]  /*10540*/  IMAD.U32 R51, R27, 0x10000, RZ ;  /* 0x000100001b337824 */ /* 0x000fe200078e00ff */
[----:B------:R-:W-:-:S02]  /*10550*/  LOP3.LUT R5, R5, 0x7fffe000, RZ, 0xc0, !PT ;  /* 0x7fffe00005057812 */ /* 0x000fc400078ec0ff */
[----:B------:R-:W-:Y:S02]  /*10560*/  LOP3.LUT R30, R30, 0xffff0000, RZ, 0xc0, !PT ;  /* 0xffff00001e1e7812 */ /* 0x000fe400078ec0ff */
[----:B------:R-:W-:Y:S02]  /*10570*/  IADD3 R9, R4, R5, R195 ;  /* 0x0000000504097210 */ /* 0x000fe40007ffe0c3 */
[----:B------:R-:W-:Y:S02]  /*10580*/  LOP3.LUT R29, R29, 0xffff0000, RZ, 0xc0, !PT ;  /* 0xffff00001d1d7812 */ /* 0x000fe400078ec0ff */
[----:B------:R-:W-:Y:S01]  /*10590*/  LOP3.LUT R31, R31, 0xffff0000, RZ, 0xc0, !PT ;  /* 0xffff00001f1f7812 */ /* 0x000fe200078ec0ff */
[----:B------:R-:W-:Y:S01]  /*105a0*/  IMAD R32, R9, 0x2, R2 ;  /* 0x0000000209207824 */ /* 0x000fe200078e0202 */
[----:B------:R-:W-:Y:S02]  /*105b0*/  LOP3.LUT R25, R25, 0xffff0000, RZ, 0xc0, !PT ;  /* 0xffff000019197812 */ /* 0x000fe400078ec0ff */
[----:B------:R-:W-:-:S02]  /*105c0*/  LOP3.LUT R27, R27, 0xffff0000, RZ, 0xc0, !PT ;  /* 0xffff00001b1b7812 */ /* 0x000fc400078ec0ff */
[----:B------:R-:W0:Y:S02]  /*105d0*/  LDS.128 R8, [R32+0x10400] ;  /* 0x0104000020087984 */ /* 0x000e240000000c00 */
[C---:B0-----:R-:W-:Y:S01]  /*105e0*/  IMAD.U32 R38, R8.reuse, 0x10000, RZ ;  /* 0x0001000008267824 */ /* 0x041fe200078e00ff */
[----:B------:R-:W-:Y:S01]  /*105f0*/  LOP3.LUT R8, R8, 0xffff0000, RZ, 0xc0, !PT ;  /* 0xffff000008087812 */ /* 0x000fe200078ec0ff */
[C---:B------:R-:W-:Y:S01]  /*10600*/  IMAD.U32 R40, R10.reuse, 0x10000, RZ ;  /* 0x000100000a287824 */ /* 0x040fe200078e00ff */
[----:B------:R-:W-:Y:S01]  /*10610*/  LOP3.LUT R10, R10, 0xffff0000, RZ, 0xc0, !PT ;  /* 0xffff00000a0a7812 */ /* 0x000fe200078ec0ff */
[-C--:B------:R-:W-:Y:S01]  /*10620*/  FMUL.FTZ R44, R45, R38.reuse ;  /* 0x000000262d2c7220 */ /* 0x080fe20000410000 */
[----:B------:R-:W-:Y:S01]  /*10630*/  FMUL.FTZ R38, R43, R38 ;  /* 0x000000262b267220 */ /* 0x000fe20000410000 */
[C---:B------:R-:W-:Y:S01]  /*10640*/  IMAD.U32 R39, R9.reuse, 0x10000, RZ ;  /* 0x0001000009277824 */ /* 0x040fe200078e00ff */
[----:B------:R-:W-:Y:S01]  /*10650*/  LOP3.LUT R9, R9, 0xffff0000, RZ, 0xc0, !PT ;  /* 0xffff000009097812 */ /* 0x000fe200078ec0ff */
[C---:B------:R-:W-:Y:S01]  /*10660*/  IMAD.U32 R42, R11.reuse, 0x10000, RZ ;  /* 0x000100000b2a7824 */ /* 0x040fe200078e00ff */
[----:B------:R-:W-:Y:S01]  /*10670*/  LOP3.LUT R11, R11, 0xffff0000, RZ, 0xc0, !PT ;  /* 0xffff00000b0b7812 */ /* 0x000fe200078ec0ff */
[----:B------:R-:W-:Y:S01]  /*10680*/  FMUL.FTZ R49, R26, R10 ;  /* 0x0000000a1a317220 */ /* 0x000fe20000410000 */
[----:B--2---:R-:W0:Y:S02]  /*10690*/  LDS.128 R4, [R50] ;  /* 0x0000000032047984 */ /* 0x004e240000000c00 */
[C---:B0-----:R-:W-:Y:S01]  /*106a0*/  IMAD.U32 R33, R4.reuse, 0x10000, RZ ;  /* 0x0001000004217824 */ /* 0x041fe200078e00ff */
[----:B------:R-:W-:Y:S01]  /*106b0*/  LOP3.LUT R4, R4, 0xffff0000, RZ, 0xc0, !PT ;  /* 0xffff000004047812 */ /* 0x000fe200078ec0ff */
[C---:B------:R-:W-:Y:S01]  /*106c0*/  IMAD.U32 R35, R6.reuse, 0x10000, RZ ;  /* 0x0001000006237824 */ /* 0x040fe200078e00ff */
[----:B------:R-:W-:Y:S01]  /*106d0*/  LOP3.LUT R6, R6, 0xffff0000, RZ, 0xc0, !PT ;  /* 0xffff000006067812 */ /* 0x000fe200078ec0ff */
[-C--:B------:R-:W-:Y:S01]  /*106e0*/  FFMA.FTZ R44, R43, R33.reuse, -R44 ;  /* 0x000000212b2c7223 */ /* 0x080fe2000001082c */
[----:B------:R-:W-:Y:S01]  /*106f0*/  FFMA.FTZ R38, R45, R33, R38 ;  /* 0x000000212d267223 */ /* 0x000fe20000010026 */
[-C--:B------:R-:W-:Y:S01]  /*10700*/  FMUL.FTZ R43, R46, R8.reuse ;  /* 0x000000082e2b7220 */ /* 0x080fe20000410000 */
[----:B------:R-:W-:Y:S01]  /*10710*/  FMUL.FTZ R33, R24, R8 ;  /* 0x0000000818217220 */ /* 0x000fe20000410000 */
[----:B------:R-:W-:-:S02]  /*10720*/  IMAD.U32 R34, R5, 0x10000, RZ ;  /* 0x0001000005227824 */ /* 0x000fc400078e00ff */
[-C--:B------:R-:W-:Y:S01]  /*10730*/  FMUL.FTZ R45, R48, R39.reuse ;  /* 0x00000027302d7220 */ /* 0x080fe20000410000 */
[-C--:B------:R-:W-:Y:S01]  /*10740*/  FFMA.FTZ R43, R24, R4.reuse, -R43 ;  /* 0x00000004182b7223 */ /* 0x080fe2000001082b */
[----:B------:R-:W-:Y:S01]  /*10750*/  FFMA.FTZ R33, R46, R4, R33 ;  /* 0x000000042e217223 */ /* 0x000fe20000010021 */
[-C--:B------:R-:W-:Y:S01]  /*10760*/  FMUL.FTZ R4, R53, R40.reuse ;  /* 0x0000002835047220 */ /* 0x080fe20000410000 */
[----:B------:R-:W-:Y:S02]  /*10770*/  IMAD.U32 R37, R7, 0x10000, RZ ;  /* 0x0001000007257824 */ /* 0x000fe400078e00ff */
[C---:B------:R-:W-:Y:S01]  /*10780*/  FMUL.FTZ R40, R47.reuse, R40 ;  /* 0x000000282f287220 */ /* 0x040fe20000410000 */
[----:B------:R-:W-:Y:S01]  /*10790*/  FMUL.FTZ R39, R28, R39 ;  /* 0x000000271c277220 */ /* 0x000fe20000410000 */
[----:B------:R-:W-:Y:S01]  /*107a0*/  FFMA.FTZ R8, R47, R35, -R4 ;  /* 0x000000232f087223 */ /* 0x000fe20000010804 */
[----:B------:R-:W-:Y:S01]  /*107b0*/  FMUL.FTZ R4, R55, R42 ;  /* 0x0000002a37047220 */ /* 0x000fe20000410000 */
[----:B------:R-:W-:Y:S01]  /*107c0*/  FMUL.FTZ R47, R30, R10 ;  /* 0x0000000a1e2f7220 */ /* 0x000fe20000410000 */
[----:B------:R-:W-:Y:S01]  /*107d0*/  FFMA.FTZ R45, R28, R34, -R45 ;  /* 0x000000221c2d7223 */ /* 0x000fe2000001082d */
[----:B------:R-:W-:Y:S01]  /*107e0*/  LOP3.LUT R5, R5, 0xffff0000, RZ, 0xc0, !PT ;  /* 0xffff000005057812 */ /* 0x000fe200078ec0ff */
[----:B------:R-:W-:Y:S01]  /*107f0*/  FFMA.FTZ R49, R30, R6, R49 ;  /* 0x000000061e317223 */ /* 0x000fe20000010031 */
[----:B------:R-:W-:Y:S01]  /*10800*/  LOP3.LUT R7, R7, 0xffff0000, RZ, 0xc0, !PT ;  /* 0xffff000007077812 */ /* 0x000fe200078ec0ff */
[----:B------:R-:W-:Y:S01]  /*10810*/  FFMA.FTZ R28, R51, R37, -R4 ;  /* 0x00000025331c7223 */ /* 0x000fe20000010804 */
[----:B------:R-:W-:Y:S01]  /*10820*/  FFMA.FTZ R39, R48, R34, R39 ;  /* 0x0000002230277223 */ /* 0x000fe20000010027 */
[----:B------:R-:W-:Y:S01]  /*10830*/  FFMA.FTZ R47, R26, R6, -R47 ;  /* 0x000000061a2f7223 */ /* 0x000fe2000001082f */
[----:B------:R-:W-:Y:S01]  /*10840*/  FMUL.FTZ R4, R29, R9 ;  /* 0x000000091d047220 */ /* 0x000fe20000410000 */
        /* <DEDUP_REMOVED lines=20> */
.L_x_589:
[----:B------:R-:W-:Y:S05]  /*10990*/  BSYNC B1 ;  /* 0x0000000000017941 */ /* 0x000fea0003800000 */
.L_x_588:
[----:B------:R-:W-:Y:S05]  /*109a0*/  @P2 BRA `(.L_x_564) ;  /* 0x00000004005c2947 */ /* 0x000fea0003800000 */
[----:B------:R-:W0:Y:S01]  /*109b0*/  LDL R43, [R1+0x68] ;  /* 0x00006800012b7983 */ /* 0x000e220000100800 */
[----:B------:R-:W-:Y:S01]  /*109c0*/  LEA.HI R41, R41, R228, RZ, 0x1d ;  /* 0x000000e429297211 */ /* 0x000fe200078fe8ff */
[C---:B------:R-:W-:Y:S01]  /*109d0*/  IMAD.U32 R35, R14.reuse, 0x10000, RZ ;  /* 0x000100000e237824 */ /* 0x040fe200078e00ff */
[----:B------:R-:W-:Y:S01]  /*109e0*/  LOP3.LUT R40, R14, 0xffff0000, RZ, 0xc0, !PT ;  /* 0xffff00000e287812 */ /* 0x000fe200078ec0ff */
[C---:B------:R-:W-:Y:S01]  /*109f0*/  IMAD.U32 R33, R0.reuse, 0x10000, RZ ;  /* 0x0001000000217824 */ /* 0x040fe200078e00ff */
[----:B-12---:R-:W-:Y:S01]  /*10a00*/  SHF.R.S32.HI R6, RZ, 0x1f, R41 ;  /* 0x0000001fff067819 */ /* 0x006fe20000011429 */
[----:B------:R-:W-:Y:S01]  /*10a10*/  IMAD.SHL.U32 R4, R41, 0x8, RZ ;  /* 0x0000000829047824 */ /* 0x000fe200078e00ff */
[----:B------:R-:W-:Y:S01]  /*10a20*/  LOP3.LUT R0, R0, 0xffff0000, RZ, 0xc0, !PT ;  /* 0xffff000000007812 */ /* 0x000fe200078ec0ff */
[----:B------:R-:W-:Y:S01]  /*10a30*/  IMAD.U32 R42, R15, 0x10000, RZ ;  /* 0x000100000f2a7824 */ /* 0x000fe200078e00ff */
[----:B------:R-:W-:Y:S01]  /*10a40*/  LEA.HI R6, R6, R41, RZ, 0x3 ;  /* 0x0000002906067211 */ /* 0x000fe200078f18ff */
[----:B------:R-:W-:Y:S01]  /*10a50*/  IMAD.U32 R38, R3, 0x10000, RZ ;  /* 0x0001000003267824 */ /* 0x000fe200078e00ff */
[----:B------:R-:W-:Y:S01]  /*10a60*/  LOP3.LUT R4, R185, 0x38, R4, 0xf8, !PT ;  /* 0x00000038b9047812 */ /* 0x000fe200078ef804 */
[C---:B------:R-:W-:Y:S01]  /*10a70*/  IMAD.U32 R39, R20.reuse, 0x10000, RZ ;  /* 0x0001000014277824 */ /* 0x040fe200078e00ff */
[----:B------:R-:W-:Y:S01]  /*10a80*/  LOP3.LUT R20, R20, 0xffff0000, RZ, 0xc0, !PT ;  /* 0xffff000014147812 */ /* 0x000fe200078ec0ff */
[----:B------:R-:W-:Y:S01]  /*10a90*/  IMAD.SHL.U32 R6, R6, 0x400, RZ ;  /* 0x0000040006067824 */ /* 0x000fe200078e00ff */
[----:B------:R-:W-:Y:S01]  /*10aa0*/  LOP3.LUT R4, R4, R59, RZ, 0x3c, !PT ;  /* 0x0000003b04047212 */ /* 0x000fe200078e3cff */
[C---:B------:R-:W-:Y:S01]  /*10ab0*/  IMAD.U32 R37, R12.reuse, 0x10000, RZ ;  /* 0x000100000c257824 */ /* 0x040fe200078e00ff */
[----:B------:R-:W-:-:S02]  /*10ac0*/  LOP3.LUT R12, R12, 0xffff0000, RZ, 0xc0, !PT ;  /* 0xffff00000c0c7812 */ /* 0x000fc400078ec0ff */
[----:B------:R-:W-:Y:S02]  /*10ad0*/  LOP3.LUT R6, R6, 0x7fffe000, RZ, 0xc0, !PT ;  /* 0x7fffe00006067812 */ /* 0x000fe400078ec0ff */
[----:B------:R-:W-:Y:S02]  /*10ae0*/  LOP3.LUT R15, R15, 0xffff0000, RZ, 0xc0, !PT ;  /* 0xffff00000f0f7812 */ /* 0x000fe400078ec0ff */
[----:B------:R-:W-:Y:S02]  /*10af0*/  IADD3 R9, R4, R6, R195 ;  /* 0x0000000604097210 */ /* 0x000fe40007ffe0c3 */
[----:B------:R-:W-:-:S03]  /*10b00*/  LOP3.LUT R3, R3, 0xffff0000, RZ, 0xc0, !PT ;  /* 0xffff000003037812 */ /* 0x000fc600078ec0ff */
[----:B------:R-:W-:-:S05]  /*10b10*/  IMAD R24, R9, 0x2, R2 ;  /* 0x0000000209187824 */ /* 0x000fca00078e0202 */
[----:B------:R-:W1:Y:S02]  /*10b20*/  LDS.128 R8, [R24+0x10400] ;  /* 0x0104000018087984 */ /* 0x000e640000000c00 */
[C---:B-1----:R-:W-:Y:S01]  /*10b30*/  IMAD.U32 R29, R8.reuse, 0x10000, RZ ;  /* 0x00010000081d7824 */ /* 0x042fe200078e00ff */
[----:B------:R-:W-:Y:S01]  /*10b40*/  LOP3.LUT R8, R8, 0xffff0000, RZ, 0xc0, !PT ;  /* 0xffff000008087812 */ /* 0x000fe200078ec0ff */
[C---:B------:R-:W-:Y:S01]  /*10b50*/  IMAD.U32 R30, R9.reuse, 0x10000, RZ ;  /* 0x00010000091e7824 */ /* 0x040fe200078e00ff */
[----:B------:R-:W-:Y:S01]  /*10b60*/  LOP3.LUT R9, R9, 0xffff0000, RZ, 0xc0, !PT ;  /* 0xffff000009097812 */ /* 0x000fe200078ec0ff */
[-C--:B------:R-:W-:Y:S01]  /*10b70*/  FMUL.FTZ R34, R35, R29.reuse ;  /* 0x0000001d23227220 */ /* 0x080fe20000410000 */
[----:B------:R-:W-:Y:S01]  /*10b80*/  FMUL.FTZ R14, R33, R29 ;  /* 0x0000001d210e7220 */ /* 0x000fe20000410000 */
[-C--:B------:R-:W-:Y:S01]  /*10b90*/  FMUL.FTZ R29, R40, R8.reuse ;  /* 0x00000008281d7220 */ /* 0x080fe20000410000 */
[C---:B------:R-:W-:Y:S01]  /*10ba0*/  IMAD.U32 R31, R10.reuse, 0x10000, RZ ;  /* 0x000100000a1f7824 */ /* 0x040fe200078e00ff */
[----:B------:R-:W-:Y:S01]  /*10bb0*/  LOP3.LUT R10, R10, 0xffff0000, RZ, 0xc0, !PT ;  /* 0xffff00000a0a7812 */ /* 0x000fe200078ec0ff */
[C---:B------:R-:W-:Y:S01]  /*10bc0*/  IMAD.U32 R32, R11.reuse, 0x10000, RZ ;  /* 0x000100000b207824 */ /* 0x040fe200078e00ff */
[----:B------:R-:W-:Y:S01]  /*10bd0*/  LOP3.LUT R11, R11, 0xffff0000, RZ, 0xc0, !PT ;  /* 0xffff00000b0b7812 */ /* 0x000fe200078ec0ff */
[----:B0-----:R-:W0:Y:S02]  /*10be0*/  LDS.128 R4, [R43] ;  /* 0x000000002b047984 */ /* 0x001e240000000c00 */
[C---:B0-----:R-:W-:Y:S01]  /*10bf0*/  IMAD.U32 R25, R4.reuse, 0x10000, RZ ;  /* 0x0001000004197824 */ /* 0x041fe200078e00ff */
[----:B------:R-:W-:Y:S01]  /*10c00*/  LOP3.LUT R4, R4, 0xffff0000, RZ, 0xc0, !PT ;  /* 0xffff000004047812 */ /* 0x000fe200078ec0ff */
[C---:B------:R-:W-:Y:S01]  /*10c10*/  IMAD.U32 R26, R5.reuse, 0x10000, RZ ;  /* 0x00010000051a7824 */ /* 0x040fe200078e00ff */
[----:B------:R-:W-:Y:S01]  /*10c20*/  LOP3.LUT R5, R5, 0xffff0000, RZ, 0xc0, !PT ;  /* 0xffff000005057812 */ /* 0x000fe200078ec0ff */
[-C--:B------:R-:W-:Y:S01]  /*10c30*/  FFMA.FTZ R34, R33, R25.reuse, -R34 ;  /* 0x0000001921227223 */ /* 0x080fe20000010822 */
[----:B------:R-:W-:Y:S01]  /*10c40*/  FFMA.FTZ R14, R35, R25, R14 ;  /* 0x00000019230e7223 */ /* 0x000fe2000001000e */
[C---:B------:R-:W-:Y:S01]  /*10c50*/  FMUL.FTZ R25, R0.reuse, R8 ;  /* 0x0000000800197220 */ /* 0x040fe20000410000 */
[----:B------:R-:W-:Y:S01]  /*10c60*/  FFMA.FTZ R29, R0, R4, -R29 ;  /* 0x00000004001d7223 */ /* 0x000fe2000001081d */
[-C--:B------:R-:W-:Y:S01]  /*10c70*/  FMUL.FTZ R33, R42, R30.reuse ;  /* 0x0000001e2a217220 */ /* 0x080fe20000410000 */
[----:B------:R-:W-:Y:S01]  /*10c80*/  FMUL.FTZ R35, R38, R30 ;  /* 0x0000001e26237220 */ /* 0x000fe20000410000 */
[----:B------:R-:W-:-:S02]  /*10c90*/  IMAD.U32 R27, R6, 0x10000, RZ ;  /* 0x00010000061b7824 */ /* 0x000fc400078e00ff */
[-C--:B------:R-:W-:Y:S01]  /*10ca0*/  FMUL.FTZ R0, R39, R31.reuse ;  /* 0x0000001f27007220 */ /* 0x080fe20000410000 */
[----:B------:R-:W-:Y:S01]  /*10cb0*/  FFMA.FTZ R25, R40, R4, R25 ;  /* 0x0000000428197223 */ /* 0x000fe20000010019 */
[-C--:B------:R-:W-:Y:S01]  /*10cc0*/  FFMA.FTZ R33, R38, R26.reuse, -R33 ;  /* 0x0000001a26217223 */ /* 0x080fe20000010821 */
[----:B------:R-:W-:Y:S01]  /*10cd0*/  FFMA.FTZ R35, R42, R26, R35 ;  /* 0x0000001a2a237223 */ /* 0x000fe20000010023 */
[C---:B------:R-:W-:Y:S01]  /*10ce0*/  FMUL.FTZ R4, R37.reuse, R31 ;  /* 0x0000001f25047220 */ /* 0x040fe20000410000 */
[-C--:B------:R-:W-:Y:S01]  /*10cf0*/  FFMA.FTZ R8, R37, R27.reuse, -R0 ;  /* 0x0000001b25087223 */ /* 0x080fe20000010800 */
[----:B------:R-:W-:Y:S02]  /*10d00*/  IMAD.U32 R26, R21, 0x10000, RZ ;  /* 0x00010000151a7824 */ /* 0x000fe400078e00ff */
[-C--:B------:R-:W-:Y:S01]  /*10d10*/  FMUL.FTZ R31, R20, R10.reuse ;  /* 0x0000000a141f7220 */ /* 0x080fe20000410000 */
[----:B------:R-:W-:Y:S02]  /*10d20*/  IMAD.U32 R0, R13, 0x10000, RZ ;  /* 0x000100000d007824 */ /* 0x000fe400078e00ff */
[----:B------:R-:W-:Y:S01]  /*10d30*/  FMUL.FTZ R37, R12, R10 ;  /* 0x0000000a0c257220 */ /* 0x000fe20000410000 */
[----:B------:R-:W-:Y:S01]  /*10d40*/  LOP3.LUT R6, R6, 0xffff0000, RZ, 0xc0, !PT ;  /* 0xffff000006067812 */ /* 0x000fe200078ec0ff */
[----:B------:R-:W-:Y:S01]  /*10d50*/  FFMA.FTZ R10, R39, R27, R4 ;  /* 0x0000001b270a7223 */ /* 0x000fe20000010004 */
[----:B------:R-:W-:-:S02]  /*10d60*/  IMAD.U32 R28, R7, 0x10000, RZ ;  /* 0x00010000071c7824 */ /* 0x000fc400078e00ff */
[-C--:B------:R-:W-:Y:S01]  /*10d70*/  FMUL.FTZ R27, R26, R32.reuse ;  /* 0x000000201a1b7220 */ /* 0x080fe20000410000 */
[----:B------:R-:W-:Y:S01]  /*10d80*/  LOP3.LUT R21, R21, 0xffff0000, RZ, 0xc0, !PT ;  /* 0xffff000015157812 */ /* 0x000fe200078ec0ff */
[----:B------:R-:W-:Y:S01]  /*10d90*/  FMUL.FTZ R39, R0, R32 ;  /* 0x0000002000277220 */ /* 0x000fe20000410000 */
[----:B------:R-:W-:Y:S01]  /*10da0*/  LOP3.LUT R13, R13, 0xffff0000, RZ, 0xc0, !PT ;  /* 0xffff00000d0d7812 */ /* 0x000fe200078ec0ff */
[-C--:B------:R-:W-:Y:S01]  /*10db0*/  FFMA.FTZ R31, R12, R6.reuse, -R31 ;  /* 0x000000060c1f7223 */ /* 0x080fe2000001081f */
[----:B------:R-:W-:Y:S01]  /*10dc0*/  LOP3.LUT R7, R7, 0xffff0000, RZ, 0xc0, !PT ;  /* 0xffff000007077812 */ /* 0x000fe200078ec0ff */
[----:B------:R-:W-:Y:S01]  /*10dd0*/  FFMA.FTZ R37, R20, R6, R37 ;  /* 0x0000000614257223 */ /* 0x000fe20000010025 */
[-C--:B------:R-:W-:Y:S01]  /*10de0*/  FFMA.FTZ R27, R0, R28.reuse, -R27 ;  /* 0x0000001c001b7223 */ /* 0x080fe2000001081b */
        /* <DEDUP_REMOVED lines=19> */
.L_x_564:
[----:B------:R-:W-:Y:S05]  /*10f20*/  BSYNC B0 ;  /* 0x0000000000007941 */ /* 0x000fea0003800000 */
.L_x_545:
[----:B------:R-:W-:Y:S01]  /*10f30*/  @!PT LDS RZ, [RZ] ;  /* 0x00000000fffff984 */ /* 0x000fe20000000800 */
[----:B------:R-:W-:Y:S01]  /*10f40*/  @!PT LDS RZ, [RZ] ;  /* 0x00000000fffff984 */ /* 0x000fe20000000800 */
[----:B------:R-:W-:Y:S01]  /*10f50*/  @!PT LDS RZ, [RZ] ;  /* 0x00000000fffff984 */ /* 0x000fe20000000800 */
[----:B------:R-:W-:Y:S01]  /*10f60*/  @!PT LDS RZ, [RZ] ;  /* 0x00000000fffff984 */ /* 0x000fe20000000800 */
[----:B------:R5:W-:Y:S06]  /*10f70*/  MEMBAR.ALL.CTA ;  /* 0x0000000000007992 */ /* 0x000bec0000008000 */
[----:B-----5:R-:W5:Y:S01]  /*10f80*/  FENCE.VIEW.ASYNC.S ;  /* 0x00000000000073c6 */ /* 0x020f620000000000 */
[----:B------:R-:W-:Y:S05]  /*10f90*/  WARPSYNC.ALL ;  /* 0x0000000000007948 */ /* 0x000fea0003800000 */
[----:B-----5:R-:W-:Y:S06]  /*10fa0*/  BAR.SYNC.DEFER_BLOCKING 0xd, 0x100 ;  /* 0x0344000000007b1d */ /* 0x020fec0000010000 */
.L_x_543:
[----:B01-3--:R-:W-:-:S05]  /*10fb0*/  IMAD.U32 R0, RZ, RZ, UR57 ;  /* 0x00000039ff007e24 */ /* 0x00bfca000f8e00ff */
[----:B------:R-:W-:-:S13]  /*10fc0*/  ISETP.NE.AND P0, PT, R0, 0x3, PT ;  /* 0x000000030000780c */ /* 0x000fda0003f05270 */
[----:B------:R-:W-:Y:S05]  /*10fd0*/  @!P0 BRA `(.L_x_590) ;  /* 0x0000000000048947 */ /* 0x000fea0003800000 */
[----:B------:R-:W-:Y:S01]  /*10fe0*/  BPT.TRAP 0x1 ;  /* 0x000000040000795c */ /* 0x000fe20000300000 */
.L_x_590:
[----:B------:R-:W-:Y:S01]  /*10ff0*/  IMAD R0, R194, 0x8, R2 ;  /* 0x00000008c2007824 */ /* 0x000fe200078e0202 */
[----:B--2-4-:R-:W-:-:S04]  /*11000*/  SHF.L.U32 R3, R196, 0x1f, RZ ;  /* 0x0000001fc4037819 */ /* 0x014fc800000006ff */
[----:B------:R0:W1:Y:S01]  /*11010*/  SYNCS.PHASECHK.TRANS64.TRYWAIT P2, [R0+URZ+0x34830], R3 ;  /* 0x03483003000075a7 */ /* 0x000062000804017f */
[----:B------:R-:W-:Y:S05]  /*11020*/  @!P0 BRA `(.L_x_591) ;  /* 0x0000000000048947 */ /* 0x000fea0003800000 */
[----:B------:R-:W-:Y:S01]  /*11030*/  BPT.TRAP 0x1 ;  /* 0x000000040000795c */ /* 0x000fe20000300000 */
.L_x_591:
[----:B------:R-:W2:Y:S01]  /*11040*/  S2R R4, SR_TID.X ;  /* 0x0000000000047919 */ /* 0x000ea20000002100 */
[----:B------:R-:W-:Y:S01]  /*11050*/  IMAD.MOV.U32 R151, RZ, RZ, RZ ;  /* 0x000000ffff977224 */ /* 0x000fe200078e00ff */
[----:B--2---:R-:W-:-:S04]  /*11060*/  LOP3.LUT R4, R4, 0x7f, RZ, 0xc0, !PT ;  /* 0x0000007f04047812 */ /* 0x004fc800078ec0ff */
[----:B------:R-:W-:Y:S01]  /*11070*/  ISETP.NE.AND P1, PT, R4, RZ, PT ;  /* 0x000000ff0400720c */ /* 0x000fe20003f25270 */
[----:B-1----:R-:W-:-:S12]  /*11080*/  @P2 BRA `(.L_x_592) ;  /* 0x0000000000082947 */ /* 0x002fd80003800000 */
[----:B------:R-:W1:Y:S02]  /*11090*/  SYNCS.PHASECHK.TRANS64.TRYWAIT P2, [R0+URZ+0x34830], R3 ;  /* 0x03483003000075a7 */ /* 0x000e64000804017f */
[----:B-1----:R-:W-:Y:S05]  /*110a0*/  @!P2 BRA `(.L_x_593) ;  /* 0x0000011c00e0a947 */ /* 0x002fea0003800000 */
.L_x_592:
[----:B------:R-:W-:Y:S05]  /*110b0*/  WARPSYNC.ALL ;  /* 0x0000000000007948 */ /* 0x000fea0003800000 */
[----:B01----:R-:W-:Y:S01]  /*110c0*/  VIADD R3, R2, 0x1c400 ;  /* 0x0001c40002037836 */ /* 0x003fe20000000000 */
[----:B------:R-:W-:Y:S01]  /*110d0*/  R2UR UR4, R36 ;  /* 0x00000000240472ca */ /* 0x000fe200000e0000 */
[----:B------:R-:W-:Y:S01]  /*110e0*/  IMAD.MOV.U32 R7, RZ, RZ, 0x40000040 ;  /* 0x40000040ff077424 */ /* 0x000fe200078e00ff */
[----:B------:R-:W-:Y:S01]  /*110f0*/  WARPGROUP.ARRIVE ;  /* 0x00000000000079c5 */ /* 0x000fe20000000000 */
[----:B------:R-:W-:Y:S01]  /*11100*/  UMOV UR9, 0x40000040 ;  /* 0x4000004000097882 */ /* 0x000fe20000000000 */
[----:B------:R-:W-:Y:S01]  /*11110*/  SHF.R.U32.HI R3, RZ, 0x4, R3 ;  /* 0x00000004ff037819 */ /* 0x000fe20000011603 */
[----:B------:R-:W-:Y:S01]  /*11120*/  IMAD.MOV.U32 R9, RZ, RZ, 0x40000040 ;  /* 0x40000040ff097424 */ /* 0x000fe200078e00ff */
[----:B------:R-:W-:Y:S01]  /*11130*/  R2UR UR11, R7 ;  /* 0x00000000070b72ca */ /* 0x000fe200000e0000 */
[----:B------:R-:W-:Y:S01]  /*11140*/  IMAD.U32 R11, RZ, RZ, UR9 ;  /* 0x00000009ff0b7e24 */ /* 0x000fe2000f8e00ff */
[----:B------:R-:W-:Y:S01]  /*11150*/  LOP3.LUT R3, R3, 0x3fff, RZ, 0xc0, !PT ;  /* 0x00003fff03037812 */ /* 0x000fe200078ec0ff */
[----:B------:R-:W-:Y:S01]  /*11160*/  UMOV UR41, 0x40000040 ;  /* 0x4000004000297882 */ /* 0x000fe20000000000 */
[----:B------:R-:W-:Y:S01]  /*11170*/  UMOV UR45, 0x40000040 ;  /* 0x40000040002d7882 */ /* 0x000fe20000000000 */
[----:B------:R-:W-:Y:S01]  /*11180*/  UMOV UR49, 0x40000040 ;  /* 0x4000004000317882 */ /* 0x000fe20000000000 */
[----:B------:R-:W-:Y:S01]  /*11190*/  LOP3.LUT R4, R3, 0x10000, RZ, 0xfc, !PT ;  /* 0x0001000003047812 */ /* 0x000fe200078efcff */
[----:B------:R-:W-:Y:S01]  /*111a0*/  ULOP3.LUT UR4, UR4, 0x10000, URZ, 0xfc, !UPT ;  /* 0x0001000004047892 */ /* 0x000fe2000f8efc3f */
[----:B------:R-:W-:Y:S01]  /*111b0*/  IMAD.MOV.U32 R7, RZ, RZ, 0x40000040 ;  /* 0x40000040ff077424 */ /* 0x000fe200078e00ff */
[----:B------:R-:W-:Y:S01]  /*111c0*/  UMOV UR53, 0x40000040 ;  /* 0x4000004000357882 */ /* 0x000fe20000000000 */
[----:B------:R-:W-:Y:S01]  /*111d0*/  P2R R12, PR, RZ, 0x1 ;  /* 0x00000001ff0c7803 */ /* 0x000fe20000000000 */
[----:B------:R-:W-:Y:S01]  /*111e0*/  IMAD R6, R194, 0xc00, R4 ;  /* 0x00000c00c2067824 */ /* 0x000fe200078e0204 */
[----:B------:R-:W-:Y:S01]  /*111f0*/  UIADD3 UR5, UR4, 0x2, URZ ;  /* 0x0000000204057890 */ /* 0x000fe2000fffe03f */
[----:B------:R-:W-:Y:S01]  /*11200*/  R2UR UR55, R7 ;  /* 0x00000000073772ca */ /* 0x000fe200000e0000 */
[----:B------:R-:W-:Y:S01]  /*11210*/  UMOV UR8, UR4 ;  /* 0x0000000400087c82 */ /* 0x000fe20008000000 */
[C---:B------:R-:W-:Y:S01]  /*11220*/  VIADD R8, R6.reuse, 0x2 ;  /* 0x0000000206087836 */ /* 0x040fe20000000000 */
[----:B------:R-:W-:Y:S01]  /*11230*/  R2UR UR10, R6 ;  /* 0x00000000060a72ca */ /* 0x000fe200000e0000 */
[----:B------:R-:W-:Y:S01]  /*11240*/  IMAD.U32 R10, RZ, RZ, UR8 ;  /* 0x00000008ff0a7e24 */ /* 0x000fe2000f8e00ff */
[----:B------:R-:W-:Y:S01]  /*11250*/  UIADD3 UR40, UR4, 0x800, URZ ;  /* 0x0000080004287890 */ /* 0x000fe2000fffe03f */
[----:B------:R-:W-:Y:S01]  /*11260*/  BSSY B0, `(.L_x_594) ;  /* 0x00005b9000007945 */ /* 0x000fe20003800000 */
[----:B------:R-:W-:Y:S01]  /*11270*/  UIADD3 UR44, UR4, 0x802, URZ ;  /* 0x00000802042c7890 */ /* 0x000fe2000fffe03f */
[--C-:B------:R-:W-:Y:S01]  /*11280*/  IMAD.MOV.U32 R150, RZ, RZ, R151.reuse ;  /* 0x000000ffff967224 */ /* 0x100fe200078e0097 */
[----:B------:R0:W-:Y:S01]  /*11290*/  STL.64 [R1+0x40], R10 ;  /* 0x0000400a01007387 */ /* 0x0001e20000100a00 */
[----:B------:R-:W-:Y:S01]  /*112a0*/  UIADD3 UR48, UR4, 0x804, URZ ;  /* 0x0000080404307890 */ /* 0x000fe2000fffe03f */
[--C-:B------:R-:W-:Y:S01]  /*112b0*/  IMAD.MOV.U32 R148, RZ, RZ, R151.reuse ;  /* 0x000000ffff947224 */ /* 0x100fe200078e0097 */
[----:B------:R-:W-:Y:S01]  /*112c0*/  UIADD3 UR52, UR4, 0x806, URZ ;  /* 0x0000080604347890 */ /* 0x000fe2000fffe03f */
[----:B------:R-:W-:Y:S01]  /*112d0*/  IMAD.MOV.U32 R147, RZ, RZ, R151 ;  /* 0x000000ffff937224 */ /* 0x000fe200078e0097 */
[----:B------:R-:W-:Y:S01]  /*112e0*/  ULDC UR56, c[0x0][0x9d8] ;  /* 0x0002760000387ab9 */ /* 0x000fe20000000800 */
[----:B------:R-:W-:Y:S01]  /*112f0*/  ULDC UR61, c[0x0][0x988] ;  /* 0x00026200003d7ab9 */ /* 0x000fe20000000800 */
[----:B------:R-:W-:Y:S01]  /*11300*/  HGMMA.64x128x16.F32.BF16 R24, gdesc[UR8], RZ, !UPT, gsb0 ;  /* 0x01e00000081879f0 */ /* 0x000fe2000c0018ff */
[----:B------:R-:W-:Y:S01]  /*11310*/  R2UR UR10, R8 ;  /* 0x00000000080a72ca */ /* 0x000fe200000e0000 */
[----:B------:R-:W-:Y:S01]  /*11320*/  UMOV UR8, UR5 ;  /* 0x0000000500087c82 */ /* 0x000fe20008000000 */
[----:B------:R-:W-:Y:S01]  /*11330*/  R2UR UR11, R9 ;  /* 0x00000000090b72ca */ /* 0x000fe200000e0000 */
[----:B------:R-:W-:Y:S01]  /*11340*/  UMOV UR9, 0x40000040 ;  /* 0x4000004000097882 */ /* 0x000fe20000000000 */
[----:B------:R-:W-:Y:S01]  /*11350*/  VIADD R8, R6, 0x4 ;  /* 0x0000000406087836 */ /* 0x000fe20000000000 */
[----:B------:R-:W-:Y:S01]  /*11360*/  UIADD3 UR5, UR4, 0x4, URZ ;  /* 0x0000000404057890 */ /* 0x000fe2000fffe03f */
[----:B------:R-:W-:Y:S01]  /*11370*/  IMAD.MOV.U32 R9, RZ, RZ, 0x40000040 ;  /* 0x40000040ff097424 */ /* 0x000fe200078e00ff */
[----:B------:R-:W-:Y:S01]  /*11380*/  MOV R114, R151 ;  /* 0x0000009700727202 */ /* 0x000fe20000000f00 */
[----:B0-----:R-:W-:-:S02]  /*11390*/  IMAD.U32 R10, RZ, RZ, UR8 ;  /* 0x00000008ff0a7e24 */ /* 0x001fc4000f8e00ff */
[----:B------:R-:W-:Y:S02]  /*113a0*/  IMAD.U32 R11, RZ, RZ, UR9 ;  /* 0x00000009ff0b7e24 */ /* 0x000fe4000f8e00ff */
[--C-:B------:R-:W-:Y:S02]  /*113b0*/  IMAD.MOV.U32 R146, RZ, RZ, R151.reuse ;  /* 0x000000ffff927224 */ /* 0x100fe400078e0097 */
[--C-:B------:R-:W-:Y:S01]  /*113c0*/  IMAD.MOV.U32 R145, RZ, RZ, R151.reuse ;  /* 0x000000ffff917224 */ /* 0x100fe200078e0097 */
[----:B------:R0:W-:Y:S01]  /*113d0*/  STL.64 [R1+0x38], R10 ;  /* 0x0000380a01007387 */ /* 0x0001e20000100a00 */
[--C-:B------:R-:W-:Y:S02]  /*113e0*/  IMAD.MOV.U32 R144, RZ, RZ, R151.reuse ;  /* 0x000000ffff907224 */ /* 0x100fe400078e0097 */
[--C-:B-----5:R-:W-:Y:S02]  /*113f0*/  IMAD.MOV.U32 R143, RZ, RZ, R151.reuse ;  /* 0x000000ffff8f7224 */ /* 0x120fe400078e0097 */
        /* <DEDUP_REMOVED lines=31> */
[----:B------:R-:W-:Y:S01]  /*115f0*/  IMAD.MOV.U32 R88, RZ, RZ, R151 ;  /* 0x000000ffff587224 */ /* 0x000fe200078e0097 */
[----:B------:R-:W-:Y:S02]  /*11600*/  WARPGROUP.DEPBAR.LE gsb0, 0x0 ;  /* 0x00008000000079c5 */ /* 0x000fe40000010000 */
[----:B------:R-:W-:-:S06]  /*11610*/  WARPGROUP.ARRIVE ;  /* 0x00000000000079c5 */ /* 0x000fcc0000000000 */
[----:B------:R-:W-:Y:S01]  /*11620*/  HGMMA.64x128x16.F32.BF16 R24, gdesc[UR8], R24, gsb0 ;  /* 0x01e00000081879f0 */ /* 0x000fe20008001818 */
[----:B------:R-:W-:Y:S01]  /*11630*/  R2UR UR10, R8 ;  /* 0x00000000080a72ca */ /* 0x000fe200000e0000 */
[----:B------:R-:W-:Y:S01]  /*11640*/  UMOV UR8, UR5 ;  /* 0x0000000500087c82 */ /* 0x000fe20008000000 */
[----:B------:R-:W-:Y:S01]  /*11650*/  R2UR UR11, R9 ;  /* 0x00000000090b72ca */ /* 0x000fe200000e0000 */
[----:B------:R-:W-:Y:S01]  /*11660*/  UMOV UR9, 0x40000040 ;  /* 0x4000004000097882 */ /* 0x000fe20000000000 */
[----:B------:R-:W-:Y:S01]  /*11670*/  VIADD R8, R6, 0x6 ;  /* 0x0000000606087836 */ /* 0x000fe20000000000 */
[----:B------:R-:W-:Y:S01]  /*11680*/  UIADD3 UR5, UR4, 0x6, URZ ;  /* 0x0000000604057890 */ /* 0x000fe2000fffe03f */
[----:B------:R-:W-:Y:S02]  /*11690*/  IMAD.MOV.U32 R9, RZ, RZ, 0x40000040 ;  /* 0x40000040ff097424 */ /* 0x000fe400078e00ff */
[----:B0-----:R-:W-:Y:S02]  /*116a0*/  IMAD.U32 R10, RZ, RZ, UR8 ;  /* 0x00000008ff0a7e24 */ /* 0x001fe4000f8e00ff */
[----:B------:R-:W-:-:S05]  /*116b0*/  IMAD.U32 R11, RZ, RZ, UR9 ;  /* 0x00000009ff0b7e24 */ /* 0x000fca000f8e00ff */
[----:B------:R0:W-:Y:S01]  /*116c0*/  STL.64 [R1+0x30], R10 ;  /* 0x0000300a01007387 */ /* 0x0001e20000100a00 */
        /* <DEDUP_REMOVED lines=49> */
[----:B0-----:R-:W-:Y:S01]  /*119e0*/  IMAD.U32 R10, RZ, RZ, UR8 ;  /* 0x00000008ff0a7e24 */ /* 0x001fe2000f8e00ff */
[----:B------:R-:W-:Y:S01]  /*119f0*/  ULDC UR4, c[0x0][0x9d8] ;  /* 0x0002760000047ab9 */ /* 0x000fe20000000800 */
        /* <DEDUP_REMOVED lines=10> */
[----:B------:R-:W-:Y:S01]  /*11aa0*/  ULDC UR5, c[0x0][0x988] ;  /* 0x0002620000057ab9 */ /* 0x000fe20000000800 */
[----:B------:R-:W-:Y:S02]  /*11ab0*/  IMAD.MOV.U32 R9, RZ, RZ, 0x40000040 ;  /* 0x40000040ff097424 */ /* 0x000fe400078e00ff */
[----:B0-----:R-:W-:Y:S01]  /*11ac0*/  IMAD.U32 R10, RZ, RZ, UR8 ;  /* 0x00000008ff0a7e24 */ /* 0x001fe2000f8e00ff */
[----:B------:R-:W-:Y:S01]  /*11ad0*/  R2UR UR42, R8 ;  /* 0x00000000082a72ca */ /* 0x000fe200000e0000 */
[----:B------:R-:W-:Y:S01]  /*11ae0*/  VIADD R8, R6, 0x802 ;  /* 0x0000080206087836 */ /* 0x000fe20000000000 */
[----:B------:R-:W-:Y:S01]  /*11af0*/  R2UR UR43, R9 ;  /* 0x00000000092b72ca */ /* 0x000fe200000e0000 */
[----:B------:R-:W-:-:S02]  /*11b00*/  IMAD.MOV.U32 R9, RZ, RZ, 0x40000040 ;  /* 0x40000040ff097424 */ /* 0x000fc400078e00ff */
[----:B------:R-:W-:Y:S01]  /*11b10*/  IMAD.U32 R11, RZ, RZ, UR9 ;  /* 0x00000009ff0b7e24 */ /* 0x000fe2000f8e00ff */
[----:B------:R-:W-:Y:S01]  /*11b20*/  R2UR UR46, R8 ;  /* 0x00000000082e72ca */ /* 0x000fe200000e0000 */
[C---:B------:R-:W-:Y:S01]  /*11b30*/  VIADD R8, R6.reuse, 0x804 ;  /* 0x0000080406087836 */ /* 0x040fe20000000000 */
[----:B------:R-:W-:Y:S01]  /*11b40*/  R2UR UR47, R9 ;  /* 0x00000000092f72ca */ /* 0x000fe200000e0000 */
[----:B------:R-:W-:Y:S01]  /*11b50*/  IMAD.MOV.U32 R9, RZ, RZ, 0x40000040 ;  /* 0x40000040ff097424 */ /* 0x000fe200078e00ff */
[----:B------:R0:W-:Y:S01]  /*11b60*/  STL.64 [R1], R10 ;  /* 0x0000000a01007387 */ /* 0x0001e20000100a00 */
[----:B------:R-:W-:Y:S01]  /*11b70*/  VIADD R6, R6, 0x806 ;  /* 0x0000080606067836 */ /* 0x000fe20000000000 */
[----:B------:R-:W-:Y:S02]  /*11b80*/  R2UR UR50, R8 ;  /* 0x00000000083272ca */ /* 0x000fe400000e0000 */
[----:B------:R-:W-:Y:S02]  /*11b90*/  R2UR UR51, R9 ;  /* 0x00000000093372ca */ /* 0x000fe400000e0000 */
[----:B------:R-:W-:-:S02]  /*11ba0*/  R2UR UR54, R6 ;  /* 0x00000000063672ca */ /* 0x000fc400000e0000 */
[----:B------:R-:W-:-:S05]  /*11bb0*/  IADD3 R6, R152, 0x80, -R209 ;  /* 0x0000008098067810 */ /* 0x000fca0007ffe8d1 */
[----:B------:R-:W-:-:S05]  /*11bc0*/  IMAD R6, R149, -0x80, R6 ;  /* 0xffffff8095067824 */ /* 0x000fca00078e0206 */
[C---:B------:R-:W-:Y:S02]  /*11bd0*/  ISETP.GT.AND P2, PT, R6.reuse, RZ, PT ;  /* 0x000000ff0600720c */ /* 0x040fe40003f44270 */
[C---:B------:R-:W-:Y:S02]  /*11be0*/  ISETP.GT.AND P3, PT, R6.reuse, 0x1, PT ;  /* 0x000000010600780c */ /* 0x040fe40003f64270 */
[C---:B------:R-:W-:Y:S02]  /*11bf0*/  ISETP.GT.AND P5, PT, R6.reuse, 0x9, PT ;  /* 0x000000090600780c */ /* 0x040fe40003fa4270 */
[C---:B------:R-:W-:Y:S02]  /*11c00*/  ISETP.GT.AND P6, PT, R6.reuse, 0x8, PT ;  /* 0x000000080600780c */ /* 0x040fe40003fc4270 */
[----:B------:R-:W-:Y:S01]  /*11c10*/  ISETP.GT.AND P4, PT, R6, 0x10, PT ;  /* 0x000000100600780c */ /* 0x000fe20003f84270 */
        /* <DEDUP_REMOVED lines=17> */
[----:B0-----:R-:W-:Y:S01]  /*11d30*/  FMUL.FTZ R10, R25, UR4 ;  /* 0x00000004190a7c20 */ /* 0x001fe20008410000 */
        /* <DEDUP_REMOVED lines=33> */
[----:B------:R-:W-:Y:S01]  /*11f50*/  FMUL.FTZ R46, R56, UR4 ;  /* 0x00000004382e7c20 */ /* 0x000fe20008410000 */
[----:B------:R-:W-:Y:S01]  /*11f60*/  FMUL.FTZ R51, R51, UR4 ;  /* 0x0000000433337c20 */ /* 0x000fe20008410000 */
[----:B------:R-:W-:Y:S01]  /*11f70*/  FMUL.FTZ R48, R57, UR4 ;  /* 0x0000000439307c20 */ /* 0x000fe20008410000 */
[----:B------:R-:W1:Y:S01]  /*11f80*/  MUFU.TANH R14, R14 ;  /* 0x0000000e000e7308 */ /* 0x000e620000002400 */
[----:B--2---:R-:W-:Y:S01]  /*11f90*/  FSEL R33, R8, -INF , P5 ;  /* 0xff80000008217808 */ /* 0x004fe20002800000 */
[----:B------:R-:W-:Y:S01]  /*11fa0*/  FMUL.FTZ R44, R54, UR4 ;  /* 0x00000004362c7c20 */ /* 0x000fe20008410000 */
[----:B------:R-:W-:Y:S01]  /*11fb0*/  FMNMX.FTZ R8, R9, R10, !PT ;  /* 0x0000000a09087209 */ /* 0x000fe20007810000 */
        /* <DEDUP_REMOVED lines=15> */
[----:B------:R-:W-:Y:S01]  /*120b0*/  FMNMX.FTZ R14, R31, R8, !PT ;  /* 0x000000081f0e7209 */ /* 0x000fe20007810000 */
[----:B------:R-:W-:Y:S01]  /*120c0*/  FMUL.FTZ R67, R67, UR4 ;  /* 0x0000000443437c20 */ /* 0x000fe20008410000 */
[----:B------:R-:W-:Y:S01]  /*120d0*/  FMUL.FTZ R119, R72, UR4 ;  /* 0x0000000448777c20 */ /* 0x000fe20008410000 */
[----:B------:R-:W-:Y:S01]  /*120e0*/  FMUL.FTZ R62, R66, UR4 ;  /* 0x00000004423e7c20 */ /* 0x000fe20008410000 */
[----:B------:R-:W-:Y:S01]  /*120f0*/  FMNMX.FTZ R14, R33, R14, !PT ;  /* 0x0000000e210e7209 */ /* 0x000fe20007810000 */
[----:B------:R-:W1:Y:S01]  /*12100*/  MUFU.TANH R20, R20 ;  /* 0x0000001400147308 */ /* 0x000e620000002400 */
[----:B--2---:R-:W-:Y:S01]  /*12110*/  FSEL R3, R3, -INF , P2 ;  /* 0xff80000003037808 */ /* 0x004fe20001000000 */
[----:B------:R-:W-:Y:S01]  /*12120*/  FMUL.FTZ R73, R73, UR4 ;  /* 0x0000000449497c20 */ /* 0x000fe20008410000 */
[----:B------:R-:W-:Y:S01]  /*12130*/  ISETP.GT.AND P2, PT, R6, 0x11, PT ;  /* 0x000000110600780c */ /* 0x000fe20003f44270 */
        /* <DEDUP_REMOVED lines=14> */
[----:B------:R-:W-:-:S03]  /*12220*/  FMUL.FTZ R84, R84, UR4 ;  /* 0x0000000454547c20 */ /* 0x000fc60008410000 */
[----:B------:R-:W-:-:S03]  /*12230*/  FMNMX.FTZ R14, R43, R14, !PT ;  /* 0x0000000e2b0e7209 */ /* 0x000fc60007810000 */
[----:B------:R-:W1:Y:S01]  /*12240*/  MUFU.TANH R13, R13 ;  /* 0x0000000d000d7308 */ /* 0x000e620000002400 */
[----:B--2---:R-:W-:Y:S02]  /*12250*/  FSEL R11, R11, -INF , P6 ;  /* 0xff8000000b0b7808 */ /* 0x004fe40003000000 */
[----:B------:R-:W-:-:S05]  /*12260*/  ISETP.GT.AND P6, PT, R6, 0x19, PT ;  /* 0x000000190600780c */ /* 0x000fca0003fc4270 */
[----:B------:R-:W2:Y:S01]  /*12270*/  MUFU.TANH R26, R26 ;  /* 0x0000001a001a7308 */ /* 0x000ea20000002400 */
[----:B0-----:R-:W-:Y:S01]  /*12280*/  FSEL R47, R24, -INF , P3 ;  /* 0xff800000182f7808 */ /* 0x001fe20001800000 */
[----:B------:R-:W-:-:S03]  /*12290*/  FMUL.FTZ R24, R83, UR4 ;  /* 0x0000000453187c20 */ /* 0x000fc60008410000 */
[----:B------:R-:W-:-:S03]  /*122a0*/  FMNMX.FTZ R14, R47, R14, !PT ;  /* 0x0000000e2f0e7209 */ /* 0x000fc60007810000 */
[----:B------:R-:W0:Y:S01]  /*122b0*/  MUFU.TANH R15, R15 ;  /* 0x0000000f000f7308 */ /* 0x000e220000002400 */
[----:B-1----:R-:W-:Y:S02]  /*122c0*/  FSEL R13, R13, -INF , P5 ;  /* 0xff8000000d0d7808 */ /* 0x002fe40002800000 */
[----:B------:R-:W-:-:S05]  /*122d0*/  ISETP.GT.AND P5, PT, R6, 0x20, PT ;  /* 0x000000200600780c */ /* 0x000fca0003fa4270 */
[----:B------:R-:W1:Y:S01]  /*122e0*/  MUFU.TANH R28, R28 ;  /* 0x0000001c001c7308 */ /* 0x000e620000002400 */
[----:B--2---:R-:W-:Y:S01]  /*122f0*/  FSEL R49, R26, -INF , P6 ;  /* 0xff8000001a317808 */ /* 0x004fe20003000000 */
[----:B------:R-:W-:-:S03]  /*12300*/  FMUL.FTZ R26, R79, UR4 ;  /* 0x000000044f1a7c20 */ /* 0x000fc60008410000 */
        /* <DEDUP_REMOVED lines=78> */
[----:B------:R-:W-:Y:S01]  /*127f0*/  FMNMX.FTZ R20, R113, R14, !PT ;  /* 0x0000000e71147209 */ /* 0x000fe20007810000 */
[----:B------:R-:W-:Y:S02]  /*12800*/  FMUL.FTZ R14, R81, UR4 ;  /* 0x00000004510e7c20 */ /* 0x000fe40008410000 */
        /* <DEDUP_REMOVED lines=44> */
[----:B-1----:R-:W-:Y:S01]  /*12ad0*/  FSEL R73, R8, -INF , P4 ;  /* 0xff80000008497808 */ /* 0x002fe20002000000 */
[----:B------:R-:W-:Y:S01]  /*12ae0*/  IMAD.U32 R8, RZ, RZ, UR5 ;  /* 0x00000005ff087e24 */ /* 0x000fe2000f8e00ff */
        /* <DEDUP_REMOVED lines=16> */
[----:B------:R-:W-:Y:S01]  /*12bf0*/  MUFU.TANH R24, R24 ;  /* 0x0000001800187308 */ /* 0x000fe20000002400 */
[----:B-1----:R-:W-:-:S04]  /*12c00*/  FSEL R129, R7, -INF , P2 ;  /* 0xff80000007817808 */ /* 0x002fc80001000000 */
[----:B------:R-:W-:-:S05]  /*12c10*/  FMNMX.FTZ R20, R129, R20, !PT ;  /* 0x0000001481147209 */ /* 0x000fca0007810000 */
[----:B------:R-:W0:Y:S02]  /*12c20*/  SHFL.BFLY PT, R7, R20, 0x2, 0x1f ;  /* 0x0c401f0014077f89 */ /* 0x000e2400000e0000 */
[----:B0-----:R-:W-:Y:S01]  /*12c30*/  FMNMX.FTZ R14, R20, R7, !PT ;  /* 0x00000007140e7209 */ /* 0x001fe20007810000 */
[----:B------:R-:W-:-:S04]  /*12c40*/  FMUL.FTZ R20, R82, UR4 ;  /* 0x0000000452147c20 */ /* 0x000fc80008410000 */
[----:B------:R-:W0:Y:S02]  /*12c50*/  SHFL.BFLY PT, R7, R14, 0x1, 0x1f ;  /* 0x0c201f000e077f89 */ /* 0x000e2400000e0000 */
[----:B------:R-:W1:Y:S01]  /*12c60*/  MUFU.TANH R20, R20 ;  /* 0x0000001400147308 */ /* 0x000e620000002400 */
[----:B0-----:R-:W-:Y:S01]  /*12c70*/  FMNMX.FTZ R7, R14, R7, !PT ;  /* 0x000000070e077209 */ /* 0x001fe20007810000 */
[----:B------:R-:W-:-:S03]  /*12c80*/  FMUL.FTZ R14, R86, UR4 ;  /* 0x00000004560e7c20 */ /* 0x000fc60008410000 */
[C---:B------:R-:W-:Y:S01]  /*12c90*/  FSETP.NEU.FTZ.AND P0, PT, R7.reuse, -INF , PT ;  /* 0xff8000000700780b */ /* 0x040fe20003f1d000 */
[-C--:B------:R-:W-:Y:S02]  /*12ca0*/  FMUL.FTZ R6, R7, R8.reuse ;  /* 0x0000000807067220 */ /* 0x080fe40000410000 */
[----:B------:R-:W0:Y:S03]  /*12cb0*/  MUFU.TANH R14, R14 ;  /* 0x0000000e000e7308 */ /* 0x000e260000002400 */
[----:B------:R-:W-:Y:S02]  /*12cc0*/  FSEL R6, R6, RZ, P0 ;  /* 0x000000ff06067208 */ /* 0x000fe40000000000 */
[----:B------:R-:W-:Y:S01]  /*12cd0*/  ISETP.NE.AND P0, PT, R12, RZ, PT ;  /* 0x000000ff0c00720c */ /* 0x000fe20003f05270 */
[----:B------:R-:W-:Y:S01]  /*12ce0*/  FMUL.FTZ R12, R87, UR4 ;  /* 0x00000004570c7c20 */ /* 0x000fe20008410000 */
[----:B--2---:R-:W-:Y:S01]  /*12cf0*/  FSEL R87, R26, -INF , P6 ;  /* 0xff8000001a577808 */ /* 0x004fe20003000000 */
[-CC-:B------:R-:W-:Y:S01]  /*12d00*/  FFMA.FTZ R79, R10, R8.reuse, -R6.reuse ;  /* 0x000000080a4f7223 */ /* 0x180fe20000010806 */
[----:B------:R-:W-:Y:S01]  /*12d10*/  FMNMX.FTZ R10, R3, R5, !PT ;  /* 0x00000005030a7209 */ /* 0x000fe20007810000 */
[-CC-:B------:R-:W-:Y:S01]  /*12d20*/  FFMA.FTZ R182, R31, R8.reuse, -R6.reuse ;  /* 0x000000081fb67223 */ /* 0x180fe20000010806 */
[--C-:B------:R-:W-:Y:S01]  /*12d30*/  FFMA.FTZ R31, R33, R8, -R6.reuse ;  /* 0x00000008211f7223 */ /* 0x100fe20000010806 */
[----:B------:R-:W2:Y:S01]  /*12d40*/  MUFU.TANH R12, R12 ;  /* 0x0000000c000c7308 */ /* 0x000ea20000002400 */
[----:B------:R-:W-:Y:S01]  /*12d50*/  FMNMX.FTZ R10, R11, R10, !PT ;  /* 0x0000000a0b0a7209 */ /* 0x000fe20007810000 */
[-CC-:B------:R-:W-:Y:S01]  /*12d60*/  FFMA.FTZ R33, R43, R8.reuse, -R6.reuse ;  /* 0x000000082b217223 */ /* 0x180fe20000010806 */
[-CC-:B------:R-:W-:Y:S01]  /*12d70*/  FFMA.FTZ R43, R91, R8.reuse, -R6.reuse ;  /* 0x000000085b2b7223 */ /* 0x180fe20000010806 */
[----:B-1----:R-:W-:Y:S01]  /*12d80*/  FSEL R91, R20, -INF , P5 ;  /* 0xff800000145b7808 */ /* 0x002fe20002800000 */
[--C-:B------:R-:W-:Y:S01]  /*12d90*/  FFMA.FTZ R174, R93, R8, -R6.reuse ;  /* 0x000000085dae7223 */ /* 0x100fe20000010806 */
[----:B------:R-:W-:Y:S01]  /*12da0*/  FMNMX.FTZ R10, R13, R10, !PT ;  /* 0x0000000a0d0a7209 */ /* 0x000fe20007810000 */
[-CC-:B------:R-:W-:Y:S01]  /*12db0*/  FFMA.FTZ R178, R47, R8.reuse, -R6.reuse ;  /* 0x000000082fb27223 */ /* 0x180fe20000010806 */
[----:B------:R-:W-:Y:S01]  /*12dc0*/  FSEL R93, R24, -INF , P4 ;  /* 0xff800000185d7808 */ /* 0x000fe20002000000 */
[--C-:B------:R-:W-:Y:S01]  /*12dd0*/  FFMA.FTZ R47, R95, R8, -R6.reuse ;  /* 0x000000085f2f7223 */ /* 0x100fe20000010806 */
[----:B------:R-:W-:Y:S01]  /*12de0*/  FMNMX.FTZ R10, R15, R10, !PT ;  /* 0x0000000a0f0a7209 */ /* 0x000fe20007810000 */
[-CC-:B------:R-:W-:Y:S01]  /*12df0*/  FFMA.FTZ R170, R101, R8.reuse, -R6.reuse ;  /* 0x0000000865aa7223 */ /* 0x180fe20000010806 */
[----:B0-----:R-:W-:Y:S01]  /*12e00*/  FSEL R95, R14, -INF , P3 ;  /* 0xff8000000e5f7808 */ /* 0x001fe20001800000 */
[--C-:B------:R-:W-:Y:S01]  /*12e10*/  FFMA.FTZ R180, R9, R8, -R6.reuse ;  /* 0x0000000809b47223 */ /* 0x100fe20000010806 */
[----:B------:R-:W-:Y:S01]  /*12e20*/  FMNMX.FTZ R10, R21, R10, !PT ;  /* 0x0000000a150a7209 */ /* 0x000fe20007810000 */
[----:B------:R-:W-:Y:S01]  /*12e30*/  MUFU.EX2 R79, R79 ;  /* 0x0000004f004f7308 */ /* 0x000fe20000000800 */
[-CC-:B------:R-:W-:Y:S01]  /*12e40*/  FFMA.FTZ R176, R37, R8.reuse, -R6.reuse ;  /* 0x0000000825b07223 */ /* 0x180fe20000010806 */
[----:B--2---:R-:W-:Y:S01]  /*12e50*/  FSEL R101, R12, -INF , P2 ;  /* 0xff8000000c657808 */ /* 0x004fe20001000000 */
        /* <DEDUP_REMOVED lines=32> */
[----:B------:R-:W-:Y:S01]  /*13060*/  FFMA.FTZ R107, R129, R8, -R6 ;  /* 0x00000008816b7223 */ /* 0x000fe20000010806 */
[----:B------:R-:W-:Y:S01]  /*13070*/  FMNMX.FTZ R10, R53, R10, !PT ;  /* 0x0000000a350a7209 */ /* 0x000fe20007810000 */
[----:B------:R-:W-:-:S02]  /*13080*/  IMAD.MOV.U32 R131, RZ, RZ, R151 ;  /* 0x000000ffff837224 */ /* 0x000fc400078e0097 */
[--C-:B------:R-:W-:Y:S01]  /*13090*/  IMAD.MOV.U32 R129, RZ, RZ, R151.reuse ;  /* 0x000000ffff817224 */ /* 0x100fe200078e0097 */
[----:B------:R-:W-:Y:S01]  /*130a0*/  FMNMX.FTZ R10, R55, R10, !PT ;  /* 0x0000000a370a7209 */ /* 0x000fe20007810000 */
[----:B------:R-:W4:Y:S01]  /*130b0*/  MUFU.EX2 R33, R33 ;  /* 0x0000002100217308 */ /* 0x000f220000000800 */
[--C-:B------:R-:W-:Y:S02]  /*130c0*/  IMAD.MOV.U32 R127, RZ, RZ, R151.reuse ;  /* 0x000000ffff7f7224 */ /* 0x100fe400078e0097 */
[----:B------:R-:W-:Y:S01]  /*130d0*/  FMNMX.FTZ R10, R57, R10, !PT ;  /* 0x0000000a390a7209 */ /* 0x000fe20007810000 */
[--C-:B------:R-:W-:Y:S02]  /*130e0*/  IMAD.MOV.U32 R125, RZ, RZ, R151.reuse ;  /* 0x000000ffff7d7224 */ /* 0x100fe400078e0097 */
        /* <DEDUP_REMOVED lines=14> */
[----:B------:R-:W-:Y:S01]  /*131d0*/  MUFU.EX2 R172, R172 ;  /* 0x000000ac00ac7308 */ /* 0x000fe20000000800 */
[----:B------:R-:W-:-:S02]  /*131e0*/  IMAD.MOV.U32 R109, RZ, RZ, R151 ;  /* 0x000000ffff6d7224 */ /* 0x000fc400078e0097 */
        /* <DEDUP_REMOVED lines=14> */
[----:B------:R-:W-:Y:S04]  /*132d0*/  MUFU.EX2 R49, R49 ;  /* 0x0000003100317308 */ /* 0x000fe80000000800 */
[----:B------:R-:W0:Y:S04]  /*132e0*/  SHFL.BFLY PT, R9, R10, 0x2, 0x1f ;  /* 0x0c401f000a097f89 */ /* 0x000e2800000e0000 */
        /* <DEDUP_REMOVED lines=14> */
[-CC-:B------:R-:W-:Y:S01]  /*133d0*/  FFMA.FTZ R181, R3, R8.reuse, -R24.reuse ;  /* 0x0000000803b57223 */ /* 0x180fe20000010818 */
[-CC-:B------:R-:W-:Y:S01]  /*133e0*/  FFMA.FTZ R6, R5, R8.reuse, -R24.reuse ;  /* 0x0000000805067223 */ /* 0x180fe20000010818 */
[-CC-:B------:R-:W-:Y:S01]  /*133f0*/  FFMA.FTZ R183, R11, R8.reuse, -R24.reuse ;  /* 0x000000080bb77223 */ /* 0x180fe20000010818 */
[----:B------:R-:W-:Y:S01]  /*13400*/  FADD.FTZ R3, R180, R79 ;  /* 0x0000004fb4037221 */ /* 0x000fe20000010000 */
        /* <DEDUP_REMOVED lines=19> */
[----:B------:R-:W-:Y:S01]  /*13540*/  FADD.FTZ R34, R178, R3 ;  /* 0x00000003b2227221 */ /* 0x000fe20000010000 */
        /* <DEDUP_REMOVED lines=26> */
[----:B------:R-:W-:-:S02]  /*136f0*/  F2FP.BF16.F32.PACK_AB R181, R6, R181 ;  /* 0x000000b506b5723e */ /* 0x000fc400000010ff */
[----:B------:R-:W-:Y:S02]  /*13700*/  F2FP.BF16.F32.PACK_AB R183, R10, R183 ;  /* 0x000000b70ab7723e */ /* 0x000fe400000010ff */
[----:B------:R-:W2:Y:S01]  /*13710*/  MUFU.EX2 R179, R179 ;  /* 0x000000b300b37308 */ /* 0x000ea20000000800 */
[----:B0-----:R-:W-:Y:S01]  /*13720*/  FADD.FTZ R3, R177, R36 ;  /* 0x00000024b1037221 */ /* 0x001fe20000010000 */
[----:B------:R-:W-:Y:S02]  /*13730*/  F2FP.BF16.F32.PACK_AB R180, R79, R180 ;  /* 0x000000b44fb4723e */ /* 0x000fe400000010ff */
[----:B------:R-:W-:Y:S02]  /*13740*/  F2FP.BF16.F32.PACK_AB R182, R31, R182 ;  /* 0x000000b61fb6723e */ /* 0x000fe400000010ff */
[----:B------:R-:W-:Y:S02]  /*13750*/  F2FP.BF16.F32.PACK_AB R176, R33, R176 ;  /* 0x000000b021b0723e */ /* 0x000fe400000010ff */
[----:B------:R-:W0:Y:S01]  /*13760*/  MUFU.EX2 R14, R14 ;  /* 0x0000000e000e7308 */ /* 0x000e220000000800 */
[----:B-1----:R-:W-:Y:S01]  /*13770*/  FADD.FTZ R36, R12, R3 ;  /* 0x000000030c247221 */ /* 0x002fe20000010000 */
[----:B------:R-:W-:Y:S01]  /*13780*/  FADD.FTZ R3, R47, R38 ;  /* 0x000000262f037221 */ /* 0x000fe20000010000 */
[----:B------:R-:W-:-:S02]  /*13790*/  F2FP.BF16.F32.PACK_AB R178, R37, R178 ;  /* 0x000000b225b2723e */ /* 0x000fc400000010ff */
[----:B------:R-:W-:Y:S01]  /*137a0*/  F2FP.BF16.F32.PACK_AB R172, R43, R172 ;  /* 0x000000ac2bac723e */ /* 0x000fe200000010ff */
[----:B------:R-:W-:Y:S01]  /*137b0*/  FADD.FTZ R38, R168, R3 ;  /* 0x00000003a8267221 */ /* 0x000fe20000010000 */
[----:B------:R-:W-:Y:S01]  /*137c0*/  @!P1 VIADD R3, R0, 0x34840 ;  /* 0x0003484000039836 */ /* 0x000fe20000000000 */
[----:B------:R-:W1:Y:S01]  /*137d0*/  MUFU.EX2 R173, R173 ;  /* 0x000000ad00ad7308 */ /* 0x000e620000000800 */
[----:B--2---:R-:W-:Y:S01]  /*137e0*/  FADD.FTZ R5, R179, R36 ;  /* 0x00000024b3057221 */ /* 0x004fe20000010000 */
[----:B------:R-:W-:Y:S01]  /*137f0*/  FADD.FTZ R11, R49, R38 ;  /* 0x00000026310b7221 */ /* 0x000fe20000010000 */
[----:B------:R-:W-:Y:S02]  /*13800*/  F2FP.BF16.F32.PACK_AB R174, R47, R174 ;  /* 0x000000ae2fae723e */ /* 0x000fe400000010ff */
[----:B------:R-:W-:Y:S02]  /*13810*/  @!P1 PRMT R3, RZ, 0x654, R3 ;  /* 0x00000654ff039816 */ /* 0x000fe40000000003 */
[----:B------:R-:W-:Y:S01]  /*13820*/  F2FP.BF16.F32.PACK_AB R168, R49, R168 ;  /* 0x000000a831a8723e */ /* 0x000fe200000010ff */
[----:B------:R-:W2:Y:S01]  /*13830*/  MUFU.EX2 R20, R20 ;  /* 0x0000001400147308 */ /* 0x000ea20000000800 */
[----:B0-----:R-:W-:Y:S01]  /*13840*/  FADD.FTZ R36, R14, R5 ;  /* 0x000000050e247221 */ /* 0x001fe20000010000 */
[----:B------:R0:W-:Y:S01]  /*13850*/  @!P1 SYNCS.ARRIVE.TRANS64.RED.A1T0 RZ, [R3+URZ], RZ ;  /* 0x000000ff03ff99a7 */ /* 0x0001e2000810043f */
[----:B------:R-:W-:-:S02]  /*13860*/  F2FP.BF16.F32.PACK_AB R177, R12, R177 ;  /* 0x000000b10cb1723e */ /* 0x000fc400000010ff */
[----:B------:R-:W-:-:S03]  /*13870*/  F2FP.BF16.F32.PACK_AB R179, R14, R179 ;  /* 0x000000b30eb3723e */ /* 0x000fc600000010ff */
[----:B------:R-:W0:Y:S01]  /*13880*/  MUFU.EX2 R175, R175 ;  /* 0x000000af00af7308 */ /* 0x000e220000000800 */
[----:B-1----:R-:W-:Y:S01]  /*13890*/  FADD.FTZ R5, R173, R36 ;  /* 0x00000024ad057221 */ /* 0x002fe20000010000 */
[----:B------:R-:W-:Y:S01]  /*138a0*/  FADD.FTZ R36, R170, R11 ;  /* 0x0000000baa247221 */ /* 0x000fe20000010000 */
[----:B------:R-:W-:-:S05]  /*138b0*/  F2FP.BF16.F32.PACK_AB R170, R83, R170 ;  /* 0x000000aa53aa723e */ /* 0x000fca00000010ff */
[----:B------:R-:W1:Y:S01]  /*138c0*/  MUFU.EX2 R26, R26 ;  /* 0x0000001a001a7308 */ /* 0x000e620000000800 */
[C---:B--2---:R-:W-:Y:S01]  /*138d0*/  FADD.FTZ R38, R20.reuse, R5 ;  /* 0x0000000514267221 */ /* 0x044fe20000010000 */
[----:B------:R-:W-:Y:S01]  /*138e0*/  FADD.FTZ R5, R83, R36 ;  /* 0x0000002453057221 */ /* 0x000fe20000010000 */
[----:B------:R-:W-:Y:S01]  /*138f0*/  FFMA.FTZ R36, R71, R8, -R24 ;  /* 0x0000000847247223 */ /* 0x000fe20000010818 */
[----:B------:R-:W-:Y:S02]  /*13900*/  F2FP.BF16.F32.PACK_AB R173, R20, R173 ;  /* 0x000000ad14ad723e */ /* 0x000fe400000010ff */
[----:B------:R-:W-:Y:S01]  /*13910*/  FADD.FTZ R40, R152, R5 ;  /* 0x0000000598287221 */ /* 0x000fe20000010000 */
[----:B------:R-:W-:Y:S01]  /*13920*/  F2FP.BF16.F32.PACK_AB R152, R89, R152 ;  /* 0x000000985998723e */ /* 0x000fe200000010ff */
[----:B------:R-:W2:Y:S01]  /*13930*/  MUFU.EX2 R169, R169 ;  /* 0x000000a900a97308 */ /* 0x000ea20000000800 */
[----:B0-----:R-:W-:Y:S01]  /*13940*/  FADD.FTZ R3, R175, R38 ;  /* 0x00000026af037221 */ /* 0x001fe20000010000 */
[----:B------:R-:W-:Y:S01]  /*13950*/  FADD.FTZ R5, R89, R40 ;  /* 0x0000002859057221 */ /* 0x000fe20000010000 */
[----:B------:R-:W-:-:S03]  /*13960*/  IMAD.MOV.U32 R89, RZ, RZ, R151 ;  /* 0x000000ffff597224 */ /* 0x000fc600078e0097 */
        /* <DEDUP_REMOVED lines=12> */
[----:B------:R-:W-:-:S05]  /*13a30*/  IMAD.MOV.U32 R99, RZ, RZ, R151 ;  /* 0x000000ffff637224 */ /* 0x000fca00078e0097 */
[----:B------:R-:W2:Y:S01]  /*13a40*/  MUFU.EX2 R30, R30 ;  /* 0x0000001e001e7308 */ /* 0x000ea20000000800 */
[C---:B0-----:R-:W-:Y:S01]  /*13a50*/  FADD.FTZ R38, R28.reuse, R3 ;  /* 0x000000031c267221 */ /* 0x041fe20000010000 */
[----:B------:R-:W-:-:S06]  /*13a60*/  F2FP.BF16.F32.PACK_AB R169, R28, R169 ;  /* 0x000000a91ca9723e */ /* 0x000fcc00000010ff */
        /* <DEDUP_REMOVED lines=16> */
[----:B------:R-:W-:-:S06]  /*13b70*/  F2FP.BF16.F32.PACK_AB R158, R81, R158 ;  /* 0x0000009e519e723e */ /* 0x000fcc00000010ff */
        /* <DEDUP_REMOVED lines=21> */
[----:B------:R-:W-:-:S05]  /*13cd0*/  IMAD.MOV.U32 R85, RZ, RZ, 0x3f800000 ;  /* 0x3f800000ff557424 */ /* 0x000fca00078e00ff */
        /* <DEDUP_REMOVED lines=14> */
[----:B------:R2:W3:Y:S01]  /*13dc0*/  MUFU.EX2 R38, R87 ;  /* 0x0000005700267308 */ /* 0x0004e20000000800 */
[----:B0-----:R-:W-:-:S07]  /*13dd0*/  FADD.FTZ R44, R166, R5 ;  /* 0x00000005a62c7221 */ /* 0x001fce0000010000 */
[----:B------:R-:W0:Y:S01]  /*13de0*/  MUFU.EX2 R91, R91 ;  /* 0x0000005b005b7308 */ /* 0x000e220000000800 */
[----:B-1----:R-:W-:Y:S01]  /*13df0*/  FADD.FTZ R5, R77, R42 ;  /* 0x0000002a4d057221 */ /* 0x002fe20000010000 */
[----:B--2---:R-:W-:-:S06]  /*13e00*/  IMAD.MOV.U32 R87, RZ, RZ, 0x3f800000 ;  /* 0x3f800000ff577424 */ /* 0x004fcc00078e00ff */
[----:B------:R1:W2:Y:S01]  /*13e10*/  MUFU.EX2 R40, R93 ;  /* 0x0000005d00287308 */ /* 0x0002a20000000800 */
[C---:B---3--:R-:W-:Y:S01]  /*13e20*/  FADD.FTZ R10, R38.reuse, R5 ;  /* 0x00000005260a7221 */ /* 0x048fe20000010000 */
[----:B------:R-:W-:-:S06]  /*13e30*/  F2FP.BF16.F32.PACK_AB R163, R38, R77 ;  /* 0x0000004d26a3723e */ /* 0x000fcc00000010ff */
[----:B------:R-:W3:Y:S01]  /*13e40*/  MUFU.EX2 R95, R95 ;  /* 0x0000005f005f7308 */ /* 0x000ee20000000800 */
[----:B0-----:R-:W-:Y:S01]  /*13e50*/  FADD.FTZ R5, R91, R10 ;  /* 0x0000000a5b057221 */ /* 0x001fe20000010000 */
[----:B-1----:R-:W-:-:S06]  /*13e60*/  IMAD.MOV.U32 R93, RZ, RZ, R151 ;  /* 0x000000ffff5d7224 */ /* 0x002fcc00078e0097 */
[----:B------:R0:W1:Y:S01]  /*13e70*/  MUFU.EX2 R6, R101 ;  /* 0x0000006500067308 */ /* 0x0000620000000800 */
[C---:B--2---:R-:W-:Y:S01]  /*13e80*/  FADD.FTZ R10, R40.reuse, R5 ;  /* 0x00000005280a7221 */ /* 0x044fe20000010000 */
[----:B------:R-:W-:Y:S01]  /*13e90*/  F2FP.BF16.F32.PACK_AB R165, R40, R91 ;  /* 0x0000005b28a5723e */ /* 0x000fe200000010ff */
[----:B------:R-:W-:-:S05]  /*13ea0*/  IMAD.MOV.U32 R91, RZ, RZ, R151 ;  /* 0x000000ffff5b7224 */ /* 0x000fca00078e0097 */
[----:B------:R-:W2:Y:S01]  /*13eb0*/  MUFU.EX2 R107, R107 ;  /* 0x0000006b006b7308 */ /* 0x000ea20000000800 */
[----:B---3--:R-:W-:Y:S01]  /*13ec0*/  FADD.FTZ R5, R95, R10 ;  /* 0x0000000a5f057221 */ /* 0x008fe20000010000 */
[----:B0-----:R-:W-:-:S03]  /*13ed0*/  IMAD.MOV.U32 R101, RZ, RZ, R151 ;  /* 0x000000ffff657224 */ /* 0x001fc600078e0097 */
[C---:B-1----:R-:W-:Y:S01]  /*13ee0*/  FADD.FTZ R0, R6.reuse, R5 ;  /* 0x0000000506007221 */ /* 0x042fe20000010000 */
[----:B------:R-:W-:Y:S01]  /*13ef0*/  VIADD R5, R149, 0xfffffffe ;  /* 0xfffffffe95057836 */ /* 0x000fe20000000000 */
[----:B------:R-:W-:Y:S01]  /*13f00*/  F2FP.BF16.F32.PACK_AB R167, R6, R95 ;  /* 0x0000005f06a7723e */ /* 0x000fe200000010ff */
[--C-:B------:R-:W-:Y:S02]  /*13f10*/  IMAD.MOV.U32 R149, RZ, RZ, R151.reuse ;  /* 0x000000ffff957224 */ /* 0x100fe400078e0097 */
[--C-:B------:R-:W-:Y:S01]  /*13f20*/  IMAD.MOV.U32 R95, RZ, RZ, R151.reuse ;  /* 0x000000ffff5f7224 */ /* 0x100fe200078e0097 */
[----:B------:R-:W-:Y:S01]  /*13f30*/  ISETP.GE.AND P2, PT, R5, R197, PT ;  /* 0x000000c50500720c */ /* 0x000fe20003f46270 */
[C---:B--2---:R-:W-:Y:S01]  /*13f40*/  FADD.FTZ R3, R107.reuse, R44 ;  /* 0x0000002c6b037221 */ /* 0x044fe20000010000 */
[----:B------:R-:W-:Y:S01]  /*13f50*/  F2FP.BF16.F32.PACK_AB R166, R107, R166 ;  /* 0x000000a66ba6723e */ /* 0x000fe200000010ff */
[----:B------:R-:W-:-:S10]  /*13f60*/  IMAD.MOV.U32 R107, RZ, RZ, R151 ;  /* 0x000000ffff6b7224 */ /* 0x000fd400078e0097 */
[----:B------:R-:W-:Y:S05]  /*13f70*/  @!P2 BRA `(.L_x_595) ;  /* 0x0000002c009ca947 */ /* 0x000fea0003800000 */
[----:B------:R-:W-:Y:S01]  /*13f80*/  IMAD.MOV.U32 R10, RZ, RZ, R9 ;  /* 0x000000ffff0a7224 */ /* 0x000fe200078e0009 */
[----:B------:R-:W-:Y:S01]  /*13f90*/  CS2R R150, SRZ ;  /* 0x0000000000967805 */ /* 0x000fe2000001ff00 */
[----:B------:R-:W-:Y:S01]  /*13fa0*/  IMAD.MOV.U32 R11, RZ, RZ, R7 ;  /* 0x000000ffff0b7224 */ /* 0x000fe200078e0007 */
[----:B------:R-:W-:Y:S01]  /*13fb0*/  CS2R R146, SRZ ;  /* 0x0000000000927805 */ /* 0x000fe2000001ff00 */
[----:B------:R-:W-:Y:S01]  /*13fc0*/  IMAD.MOV.U32 R13, RZ, RZ, R196 ;  /* 0x000000ffff0d7224 */ /* 0x000fe200078e00c4 */
[----:B------:R-:W-:Y:S01]  /*13fd0*/  CS2R R142, SRZ ;  /* 0x00000000008e7805 */ /* 0x000fe2000001ff00 */
[----:B------:R-:W-:Y:S01]  /*13fe0*/  IMAD.MOV.U32 R6, RZ, RZ, R194 ;  /* 0x000000ffff067224 */ /* 0x000fe200078e00c2 */
[----:B------:R-:W-:Y:S01]  /*13ff0*/  CS2R R138, SRZ ;  /* 0x00000000008a7805 */ /* 0x000fe2000001ff00 */
[----:B------:R-:W-:Y:S01]  /*14000*/  IMAD.MOV.U32 R87, RZ, RZ, 0x3f800000 ;  /* 0x3f800000ff577424 */ /* 0x000fe200078e00ff */
        /* <DEDUP_REMOVED lines=27> */
[----:B------:R-:W-:-:S07]  /*141c0*/  CS2R R88, SRZ ;  /* 0x0000000000587805 */ /* 0x000fce000001ff00 */
.L_x_606:
[----:B------:R-:W-:-:S05]  /*141d0*/  VIADD R7, R6, 0x1 ;  /* 0x0000000106077836 */ /* 0x000fca0000000000 */
[----:B------:R-:W-:-:S04]  /*141e0*/  ISETP.NE.AND P2, PT, R7, 0x2, PT ;  /* 0x000000020700780c */ /* 0x000fc80003f45270 */
[----:B------:R-:W-:Y:S02]  /*141f0*/  SEL R196, RZ, 0x1, P2 ;  /* 0x00000001ffc47807 */ /* 0x000fe40001000000 */
[----:B------:R-:W-:Y:S02]  /*14200*/  SEL R194, R7, RZ, P2 ;  /* 0x000000ff07c27207 */ /* 0x000fe40001000000 */
[----:B------:R-:W-:Y:S01]  /*14210*/  LOP3.LUT R196, R13, R196, RZ, 0x3c, !PT ;  /* 0x000000c40dc47212 */ /* 0x000fe200078e3cff */
[----:B------:R-:W-:Y:S06]  /*14220*/  @!P0 BRA `(.L_x_596) ;  /* 0x0000000000048947 */ /* 0x000fec0003800000 */
[----:B------:R-:W-:Y:S01]  /*14230*/  BPT.TRAP 0x1 ;  /* 0x000000040000795c */ /* 0x000fe20000300000 */
.L_x_596:
[----:B------:R-:W-:Y:S01]  /*14240*/  IMAD R12, R194, 0x8, R2 ;  /* 0x00000008c20c7824 */ /* 0x000fe200078e0202 */
[----:B------:R-:W-:-:S04]  /*14250*/  SHF.L.U32 R9, R196, 0x1f, RZ ;  /* 0x0000001fc4097819 */ /* 0x000fc800000006ff */
[----:B------:R0:W1:Y:S01]  /*14260*/  SYNCS.PHASECHK.TRANS64.TRYWAIT P2, [R12+URZ+0x34830], R9 ;  /* 0x034830090c0075a7 */ /* 0x000062000804017f */
[----:B------:R-:W-:Y:S05]  /*14270*/  @!P0 BRA `(.L_x_597) ;  /* 0x0000000000048947 */ /* 0x000fea0003800000 */
[----:B------:R-:W-:Y:S01]  /*14280*/  BPT.TRAP 0x1 ;  /* 0x000000040000795c */ /* 0x000fe20000300000 */
.L_x_597:
[----:B------:R-:W-:Y:S01]  /*14290*/  IMAD R7, R194, 0xc00, R4 ;  /* 0x00000c00c2077824 */ /* 0x000fe200078e0204 */
[----:B------:R-:W-:Y:S03]  /*142a0*/  BSSY B1, `(.L_x_598) ;  /* 0x0000006000017945 */ /* 0x000fe60003800000 */
[C---:B------:R-:W-:Y:S02]  /*142b0*/  VIADD R14, R7.reuse, 0x2 ;  /* 0x00000002070e7836 */ /* 0x040fe40000000000 */
[----:B------:R-:W-:Y:S01]  /*142c0*/  VIADD R20, R7, 0x4 ;  /* 0x0000000407147836 */ /* 0x000fe20000000000 */
[----:B-1----:R-:W-:Y:S06]  /*142d0*/  @P2 BRA `(.L_x_599) ;  /* 0x0000000000082947 */ /* 0x002fec0003800000 */
[----:B------:R-:W1:Y:S02]  /*142e0*/  SYNCS.PHASECHK.TRANS64.TRYWAIT P2, [R12+URZ+0x34830], R9 ;  /* 0x034830090c0075a7 */ /* 0x000e64000804017f */
[----:B-1----:R-:W-:Y:S05]  /*142f0*/  @!P2 BRA `(.L_x_600) ;  /* 0x000000ec0060a947 */ /* 0x002fea0003800000 */
.L_x_599:
[----:B------:R-:W-:Y:S05]  /*14300*/  BSYNC B1 ;  /* 0x0000000000017941 */ /* 0x000fea0003800000 */
.L_x_598:
[----:B------:R-:W2:Y:S01]  /*14310*/  LDL.64 R24, [R1+0x40] ;  /* 0x0000400001187983 */ /* 0x000ea20000100a00 */
[----:B------:R-:W-:Y:S02]  /*14320*/  IMAD.MOV.U32 R8, RZ, RZ, R7 ;  /* 0x000000ffff087224 */ /* 0x000fe400078e0007 */
[----:B01----:R-:W-:Y:S01]  /*14330*/  IMAD.MOV.U32 R9, RZ, RZ, 0x40000040 ;  /* 0x40000040ff097424 */ /* 0x003fe200078e00ff */
[----:B------:R0:W-:Y:S02]  /*14340*/  STL.64 [R1+0xa0], R10 ;  /* 0x0000a00a01007387 */ /* 0x0001e40000100a00 */
[----:B------:R-:W-:Y:S01]  /*14350*/  R2UR UR6, R8 ;  /* 0x00000000080672ca */ /* 0x000fe200000e0000 */
[----:B------:R-:W-:-:S05]  /*14360*/  VIADD R8, R7, 0x6 ;  /* 0x0000000607087836 */ /* 0x000fca0000000000 */
[----:B------:R-:W-:Y:S01]  /*14370*/  R2UR UR18, R8 ;  /* 0x00000000081272ca */ /* 0x000fe200000e0000 */
[C---:B------:R-:W-:Y:S01]  /*14380*/  VIADD R8, R7.reuse, 0x404 ;  /* 0x0000040407087836 */ /* 0x040fe20000000000 */
[----:B0-----:R-:W3:Y:S04]  /*14390*/  LDL.64 R10, [R1+0x30] ;  /* 0x00003000010a7983 */ /* 0x001ee80000100a00 */
[----:B------:R-:W-:Y:S01]  /*143a0*/  R2UR UR30, R8 ;  /* 0x00000000081e72ca */ /* 0x000fe200000e0000 */
[C---:B------:R-:W-:Y:S01]  /*143b0*/  VIADD R8, R7.reuse, 0x802 ;  /* 0x0000080207087836 */ /* 0x040fe20000000000 */
[----:B------:R0:W-:Y:S04]  /*143c0*/  STL.64 [R1+0x98], R4 ;  /* 0x0000980401007387 */ /* 0x0001e80000100a00 */
[----:B------:R-:W-:Y:S01]  /*143d0*/  R2UR UR46, R8 ;  /* 0x00000000082e72ca */ /* 0x000fe200000e0000 */
[----:B------:R-:W-:Y:S01]  /*143e0*/  VIADD R8, R7, 0x806 ;  /* 0x0000080607087836 */ /* 0x000fe20000000000 */
[----:B------:R-:W-:-:S02]  /*143f0*/  R2UR UR7, R9 ;  /* 0x00000000090772ca */ /* 0x000fc400000e0000 */
[C---:B------:R-:W-:Y:S02]  /*14400*/  R2UR UR19, R9.reuse ;  /* 0x00000000091372ca */ /* 0x040fe400000e0000 */
[C---:B------:R-:W-:Y:S01]  /*14410*/  R2UR UR31, R9.reuse ;  /* 0x00000000091f72ca */ /* 0x040fe200000e0000 */
[----:B0-----:R-:W4:Y:S01]  /*14420*/  LDL.64 R4, [R1+0x28] ;  /* 0x0000280001047983 */ /* 0x001f220000100a00 */
[C---:B------:R-:W-:Y:S02]  /*14430*/  R2UR UR47, R9.reuse ;  /* 0x00000000092f72ca */ /* 0x040fe400000e0000 */
[----:B------:R-:W-:Y:S01]  /*14440*/  R2UR UR54, R8 ;  /* 0x00000000083672ca */ /* 0x000fe200000e0000 */
[----:B------:R0:W-:Y:S01]  /*14450*/  STL.64 [R1+0x90], R2 ;  /* 0x0000900201007387 */ /* 0x0001e20000100a00 */
[----:B------:R-:W-:-:S03]  /*14460*/  R2UR UR55, R9 ;  /* 0x00000000093772ca */ /* 0x000fc600000e0000 */
[----:B------:R-:W3:Y:S01]  /*14470*/  LDL.64 R8, [R1+0x38] ;  /* 0x0000380001087983 */ /* 0x000ee20000100a00 */
        /* <DEDUP_REMOVED lines=64> */
[----:B------:R-:W-:Y:S01]  /*14880*/  IMAD.MOV.U32 R15, RZ, RZ, 0x40000040 ;  /* 0x40000040ff0f7424 */ /* 0x000fe200078e00ff */
[----:B------:R-:W-:Y:S01]  /*14890*/  R2UR UR10, R14 ;  /* 0x000000000e0a72ca */ /* 0x000fe200000e0000 */
[----:B0-----:R-:W4:Y:S01]  /*148a0*/  LDL.64 R2, [R1+0x20] ;  /* 0x0000200001027983 */ /* 0x001f220000100a00 */
[----:B------:R-:W-:-:S02]  /*148b0*/  IMAD.MOV.U32 R14, RZ, RZ, R20 ;  /* 0x000000ffff0e7224 */ /* 0x000fc400078e0014 */
[----:B------:R-:W-:Y:S01]  /*148c0*/  R2UR UR11, R15 ;  /* 0x000000000f0b72ca */ /* 0x000fe200000e0000 */
[----:B------:R-:W-:Y:S01]  /*148d0*/  VIADD R20, R7, 0x402 ;  /* 0x0000040207147836 */ /* 0x000fe20000000000 */
[----:B------:R-:W-:Y:S01]  /*148e0*/  R2UR UR15, R15 ;  /* 0x000000000f0f72ca */ /* 0x000fe200000e0000 */
[----:B------:R-:W-:Y:S01]  /*148f0*/  IMAD.MOV.U32 R21, RZ, RZ, 0x40000040 ;  /* 0x40000040ff157424 */ /* 0x000fe200078e00ff */
[----:B------:R-:W-:Y:S01]  /*14900*/  R2UR UR14, R14 ;  /* 0x000000000e0e72ca */ /* 0x000fe200000e0000 */
[C---:B------:R-:W-:Y:S01]  /*14910*/  VIADD R14, R7.reuse, 0x400 ;  /* 0x00000400070e7836 */ /* 0x040fe20000000000 */
[----:B------:R-:W-:Y:S01]  /*14920*/  R2UR UR26, R20 ;  /* 0x00000000141a72ca */ /* 0x000fe200000e0000 */
[----:B------:R-:W-:Y:S01]  /*14930*/  VIADD R20, R7, 0x800 ;  /* 0x0000080007147836 */ /* 0x000fe20000000000 */
[C---:B------:R-:W-:Y:S02]  /*14940*/  R2UR UR27, R21.reuse ;  /* 0x00000000151b72ca */ /* 0x040fe400000e0000 */
[----:B------:R-:W-:-:S02]  /*14950*/  R2UR UR43, R21 ;  /* 0x00000000152b72ca */ /* 0x000fc400000e0000 */
[----:B------:R-:W-:Y:S02]  /*14960*/  R2UR UR42, R20 ;  /* 0x00000000142a72ca */ /* 0x000fe400000e0000 */
[----:B------:R-:W4:Y:S01]  /*14970*/  LDL.64 R20, [R1+0x18] ;  /* 0x0000180001147983 */ /* 0x000f220000100a00 */
[----:B------:R-:W-:Y:S01]  /*14980*/  R2UR UR22, R14 ;  /* 0x000000000e1672ca */ /* 0x000fe200000e0000 */
[----:B------:R-:W-:Y:S01]  /*14990*/  VIADD R14, R7, 0x406 ;  /* 0x00000406070e7836 */ /* 0x000fe20000000000 */
[C---:B------:R-:W-:Y:S02]  /*149a0*/  R2UR UR23, R15.reuse ;  /* 0x000000000f1772ca */ /* 0x040fe400000e0000 */
[----:B------:R-:W-:Y:S02]  /*149b0*/  R2UR UR35, R15 ;  /* 0x000000000f2372ca */ /* 0x000fe400000e0000 */
[----:B------:R-:W-:Y:S01]  /*149c0*/  R2UR UR34, R14 ;  /* 0x000000000e2272ca */ /* 0x000fe200000e0000 */
[----:B------:R-:W-:Y:S01]  /*149d0*/  VIADD R14, R7, 0x804 ;  /* 0x00000804070e7836 */ /* 0x000fe20000000000 */
[----:B------:R-:W-:-:S04]  /*149e0*/  R2UR UR51, R15 ;  /* 0x000000000f3372ca */ /* 0x000fc800000e0000 */
[----:B------:R-:W-:Y:S02]  /*149f0*/  R2UR UR50, R14 ;  /* 0x000000000e3272ca */ /* 0x000fe400000e0000 */
[----:B------:R-:W4:Y:S01]  /*14a00*/  LDL.64 R14, [R1+0x8] ;  /* 0x00000800010e7983 */ /* 0x000f220000100a00 */
[----:B--2---:R-:W-:Y:S02]  /*14a10*/  R2UR UR4, R24 ;  /* 0x00000000180472ca */ /* 0x004fe400000e0000 */
[----:B------:R-:W-:Y:S02]  /*14a20*/  R2UR UR5, R25 ;  /* 0x00000000190572ca */ /* 0x000fe400000e0000 */
[----:B------:R-:W-:-:S11]  /*14a30*/  WARPGROUP.ARRIVE ;  /* 0x00000000000079c5 */ /* 0x000fd60000000000 */
[----:B------:R-:W-:Y:S01]  /*14a40*/  HGMMA.64x128x16.F32.BF16 R24, gdesc[UR4], RZ, !UPT, gsb0 ;  /* 0x01e00000041879f0 */ /* 0x000fe2000c0018ff */
[----:B---3--:R-:W-:Y:S02]  /*14a50*/  R2UR UR8, R8 ;  /* 0x00000000080872ca */ /* 0x008fe400000e0000 */
[----:B------:R-:W-:Y:S02]  /*14a60*/  R2UR UR9, R9 ;  /* 0x00000000090972ca */ /* 0x000fe400000e0000 */
[----:B------:R-:W-:Y:S01]  /*14a70*/  R2UR UR12, R10 ;  /* 0x000000000a0c72ca */ /* 0x000fe200000e0000 */
[----:B------:R-:W2:Y:S01]  /*14a80*/  LDL.64 R8, [R1] ;  /* 0x0000000001087983 */ /* 0x000ea20000100a00 */
[----:B------:R-:W-:Y:S02]  /*14a90*/  WARPGROUP.DEPBAR.LE gsb0, 0x0 ;  /* 0x00008000000079c5 */ /* 0x000fe40000010000 */
[----:B------:R-:W-:-:S07]  /*14aa0*/  WARPGROUP.ARRIVE ;  /* 0x00000000000079c5 */ /* 0x000fce0000000000 */
[----:B------:R-:W-:Y:S01]  /*14ab0*/  HGMMA.64x128x16.F32.BF16 R24, gdesc[UR8], R24, gsb0 ;  /* 0x01e00000081879f0 */ /* 0x000fe20008001818 */
[----:B------:R-:W-:Y:S02]  /*14ac0*/  R2UR UR13, R11 ;  /* 0x000000000b0d72ca */ /* 0x000fe400000e0000 */
[----:B----4-:R-:W-:Y:S01]  /*14ad0*/  R2UR UR16, R4 ;  /* 0x00000000041072ca */ /* 0x010fe200000e0000 */
[----:B------:R0:W5:Y:S01]  /*14ae0*/  LDL.LU.64 R10, [R1+0xa0] ;  /* 0x0000a000010a7983 */ /* 0x0001620000300a00 */
[----:B------:R-:W-:Y:S02]  /*14af0*/  R2UR UR17, R5 ;  /* 0x00000000051172ca */ /* 0x000fe400000e0000 */
[----:B------:R-:W-:Y:S01]  /*14b00*/  R2UR UR20, R2 ;  /* 0x00000000021472ca */ /* 0x000fe200000e0000 */
[----:B------:R0:W5:Y:S01]  /*14b10*/  LDL.LU.64 R4, [R1+0x98] ;  /* 0x0000980001047983 */ /* 0x0001620000300a00 */
[----:B------:R-:W-:Y:S02]  /*14b20*/  WARPGROUP.DEPBAR.LE gsb0, 0x0 ;  /* 0x00008000000079c5 */ /* 0x000fe40000010000 */
[----:B------:R-:W-:-:S06]  /*14b30*/  WARPGROUP.ARRIVE ;  /* 0x00000000000079c5 */ /* 0x000fcc0000000000 */
[----:B------:R-:W-:Y:S01]  /*14b40*/  HGMMA.64x128x16.F32.BF16 R24, gdesc[UR12], R24, gsb0 ;  /* 0x01e000000c1879f0 */ /* 0x000fe20008001818 */
[----:B------:R-:W-:Y:S02]  /*14b50*/  R2UR UR21, R3 ;  /* 0x00000000031572ca */ /* 0x000fe400000e0000 */
[----:B------:R-:W-:Y:S01]  /*14b60*/  R2UR UR24, R20 ;  /* 0x00000000141872ca */ /* 0x000fe200000e0000 */
[----:B------:R0:W5:Y:S01]  /*14b70*/  LDL.LU.64 R2, [R1+0x90] ;  /* 0x0000900001027983 */ /* 0x0001620000300a00 */
[----:B------:R-:W-:Y:S02]  /*14b80*/  WARPGROUP.DEPBAR.LE gsb0, 0x0 ;  /* 0x00008000000079c5 */ /* 0x000fe40000010000 */
[----:B------:R-:W-:-:S06]  /*14b90*/  WARPGROUP.ARRIVE ;  /* 0x00000000000079c5 */ /* 0x000fcc0000000000 */
[----:B------:R-:W-:Y:S01]  /*14ba0*/  HGMMA.64x128x16.F32.BF16 R24, gdesc[UR16], R24, gsb0 ;  /* 0x01e00000101879f0 */ /* 0x000fe20008001818 */
[----:B------:R-:W-:Y:S02]  /*14bb0*/  R2UR UR25, R21 ;  /* 0x00000000151972ca */ /* 0x000fe400000e0000 */
[----:B------:R-:W-:Y:S02]  /*14bc0*/  WARPGROUP.DEPBAR.LE gsb0, 0x0 ;  /* 0x00008000000079c5 */ /* 0x000fe40000010000 */
[----:B------:R-:W-:-:S07]  /*14bd0*/  WARPGROUP.ARRIVE ;  /* 0x00000000000079c5 */ /* 0x000fce0000000000 */
[----:B------:R-:W-:Y:S01]  /*14be0*/  HGMMA.64x128x16.F32.BF16 R24, gdesc[UR20], R24, gsb0 ;  /* 0x01e00000141879f0 */ /* 0x000fe20008001818 */
[----:B------:R-:W-:Y:S02]  /*14bf0*/  R2UR UR28, R14 ;  /* 0x000000000e1c72ca */ /* 0x000fe400000e0000 */
[----:B------:R-:W-:Y:S01]  /*14c00*/  R2UR UR29, R15 ;  /* 0x000000000f1d72ca */ /* 0x000fe200000e0000 */
[----:B------:R-:W-:Y:S02]  /*14c10*/  WARPGROUP.DEPBAR.LE gsb0, 0x0 ;  /* 0x00008000000079c5 */ /* 0x000fe40000010000 */
[----:B------:R-:W-:-:S06]  /*14c20*/  WARPGROUP.ARRIVE ;  /* 0x00000000000079c5 */ /* 0x000fcc0000000000 */
[----:B------:R-:W-:Y:S01]  /*14c30*/  HGMMA.64x128x16.F32.BF16 R24, gdesc[UR24], R24, gsb0 ;  /* 0x01e00000181879f0 */ /* 0x000fe20008001818 */
[----:B--2---:R-:W-:Y:S02]  /*14c40*/  R2UR UR32, R8 ;  /* 0x00000000082072ca */ /* 0x004fe400000e0000 */
[----:B------:R-:W-:Y:S01]  /*14c50*/  R2UR UR33, R9 ;  /* 0x00000000092172ca */ /* 0x000fe200000e0000 */
        /* <DEDUP_REMOVED lines=19> */
[----:B0-----:R-:W-:Y:S05]  /*14d90*/  @!P0 BRA `(.L_x_601) ;  /* 0x0000000000048947 */ /* 0x001fea0003800000 */
[----:B------:R-:W-:Y:S01]  /*14da0*/  BPT.TRAP 0x1 ;  /* 0x000000040000795c */ /* 0x000fe20000300000 */
.L_x_601:
[----:B------:R-:W-:Y:S01]  /*14db0*/  SHF.L.U32 R7, R13, 0x1f, RZ ;  /* 0x0000001f0d077819 */ /* 0x000fe200000006ff */
[----:B-----5:R-:W-:-:S04]  /*14dc0*/  IMAD R13, R6, 0x8, R2 ;  /* 0x00000008060d7824 */ /* 0x020fc800078e0202 */
[----:B------:R0:W1:Y:S01]  /*14dd0*/  SYNCS.PHASECHK.TRANS64.TRYWAIT P2, [R13+URZ+0x34850], R7 ;  /* 0x034850070d0075a7 */ /* 0x000062000804017f */
[----:B------:R-:W-:Y:S05]  /*14de0*/  @!P0 BRA `(.L_x_602) ;  /* 0x0000000000048947 */ /* 0x000fea0003800000 */
[----:B------:R-:W-:Y:S01]  /*14df0*/  BPT.TRAP 0x1 ;  /* 0x000000040000795c */ /* 0x000fe20000300000 */
.L_x_602:
[----:B------:R-:W-:Y:S04]  /*14e00*/  BSSY B1, `(.L_x_603) ;  /* 0x0000004000017945 */ /* 0x000fe80003800000 */
[----:B-1----:R-:W-:Y:S05]  /*14e10*/  @P2 BRA `(.L_x_604) ;  /* 0x0000000000082947 */ /* 0x002fea0003800000 */
[----:B------:R-:W1:Y:S02]  /*14e20*/  SYNCS.PHASECHK.TRANS64.TRYWAIT P2, [R13+URZ+0x34850], R7 ;  /* 0x034850070d0075a7 */ /* 0x000e64000804017f */
[----:B-1----:R-:W-:Y:S05]  /*14e30*/  @!P2 BRA `(.L_x_605) ;  /* 0x000000e000a4a947 */ /* 0x002fea0003800000 */
.L_x_604:
[----:B------:R-:W-:Y:S05]  /*14e40*/  BSYNC B1 ;  /* 0x0000000000017941 */ /* 0x000fea0003800000 */
.L_x_603:
[----:B01----:R-:W-:Y:S01]  /*14e50*/  VIADD R7, R2, 0x400 ;  /* 0x0000040002077836 */ /* 0x003fe20000000000 */
[----:B------:R-:W-:Y:S01]  /*14e60*/  WARPGROUP.ARRIVE ;  /* 0x00000000000079c5 */ /* 0x000fe20000000000 */
[----:B------:R-:W-:Y:S02]  /*14e70*/  IMAD.MOV.U32 R9, RZ, RZ, 0x40000040 ;  /* 0x40000040ff097424 */ /* 0x000fe400078e00ff */
[----:B------:R-:W-:Y:S01]  /*14e80*/  FMUL.FTZ R20, R25, UR56 ;  /* 0x0000003819147c20 */ /* 0x000fe20008410000 */
[----:B------:R-:W-:Y:S01]  /*14e90*/  FMUL.FTZ R14, R26, UR56 ;  /* 0x000000381a0e7c20 */ /* 0x000fe20008410000 */
[----:B------:R-:W-:Y:S01]  /*14ea0*/  SHF.R.U32.HI R7, RZ, 0x4, R7 ;  /* 0x00000004ff077819 */ /* 0x000fe20000011607 */
[----:B------:R-:W-:Y:S01]  /*14eb0*/  FMUL.FTZ R26, R29, UR56 ;  /* 0x000000381d1a7c20 */ /* 0x000fe20008410000 */
[----:B------:R-:W-:Y:S01]  /*14ec0*/  FMUL.FTZ R29, R33, UR56 ;  /* 0x00000038211d7c20 */ /* 0x000fe20008410000 */
[----:B------:R-:W-:Y:S01]  /*14ed0*/  FMUL.FTZ R15, R27, UR56 ;  /* 0x000000381b0f7c20 */ /* 0x000fe20008410000 */
[----:B------:R-:W-:Y:S01]  /*14ee0*/  LOP3.LUT R7, R7, 0x3fff, RZ, 0xc0, !PT ;  /* 0x00003fff07077812 */ /* 0x000fe200078ec0ff */
[----:B------:R-:W-:Y:S01]  /*14ef0*/  MUFU.TANH R20, R20 ;  /* 0x0000001400147308 */ /* 0x000fe20000002400 */
[----:B------:R-:W-:Y:S01]  /*14f00*/  FMUL.FTZ R27, R34, UR56 ;  /* 0x00000038221b7c20 */ /* 0x000fe20008410000 */
[----:B------:R-:W-:Y:S01]  /*14f10*/  FMUL.FTZ R34, R37, UR56 ;  /* 0x0000003825227c20 */ /* 0x000fe20008410000 */
[----:B------:R-:W-:Y:S01]  /*14f20*/  LOP3.LUT R7, R7, 0x4000000, RZ, 0xfc, !PT ;  /* 0x0400000007077812 */ /* 0x000fe200078efcff */
[----:B------:R-:W-:Y:S01]  /*14f30*/  FMUL.FTZ R37, R41, UR56 ;  /* 0x0000003829257c20 */ /* 0x000fe20008410000 */
[----:B------:R-:W-:Y:S01]  /*14f40*/  FMUL.FTZ R21, R30, UR56 ;  /* 0x000000381e157c20 */ /* 0x000fe20008410000 */
[----:B------:R-:W-:Y:S01]  /*14f50*/  FMUL.FTZ R30, R35, UR56 ;  /* 0x00000038231e7c20 */ /* 0x000fe20008410000 */
[----:B------:R-:W-:Y:S01]  /*14f60*/  FMUL.FTZ R35, R42, UR56 ;  /* 0x000000382a237c20 */ /* 0x000fe20008410000 */
[----:B------:R-:W-:Y:S01]  /*14f70*/  IMAD R6, R6, 0x800, R7 ;  /* 0x0000080006067824 */ /* 0x000fe200078e0207 */
[----:B------:R-:W-:Y:S01]  /*14f80*/  MUFU.TANH R26, R26 ;  /* 0x0000001a001a7308 */ /* 0x000fe20000002400 */
[----:B------:R-:W-:-:S02]  /*14f90*/  IMAD.MOV.U32 R7, RZ, RZ, 0x40000040 ;  /* 0x40000040ff077424 */ /* 0x000fc400078e00ff */
[----:B------:R-:W-:Y:S01]  /*14fa0*/  FMUL.FTZ R42, R44, UR56 ;  /* 0x000000382c2a7c20 */ /* 0x000fe20008410000 */
[C---:B------:R-:W-:Y:S01]  /*14fb0*/  VIADD R8, R6.reuse, 0x80 ;  /* 0x0000008006087836 */ /* 0x040fe20000000000 */
[----:B------:R-:W-:Y:S01]  /*14fc0*/  R2UR UR6, R6 ;  /* 0x00000000060672ca */ /* 0x000fe200000e0000 */
[----:B------:R-:W-:Y:S01]  /*14fd0*/  FMUL.FTZ R25, R31, UR56 ;  /* 0x000000381f197c20 */ /* 0x000fe20008410000 */
[----:B------:R-:W-:Y:S01]  /*14fe0*/  R2UR UR7, R7 ;  /* 0x00000000070772ca */ /* 0x000fe200000e0000 */
        /* <DEDUP_REMOVED lines=12> */
[----:B------:R-:W-:Y:S01]  /*150b0*/  HGMMA.64x128x16.F32.BF16 R88, R180, gdesc[UR4].tnspB, R88, gsb0 ;  /* 0x41e00004b4587df0 */ /* 0x000fe20008001858 */
[----:B------:R-:W-:Y:S01]  /*150c0*/  R2UR UR6, R8 ;  /* 0x00000000080672ca */ /* 0x000fe200000e0000 */
[----:B------:R-:W-:Y:S01]  /*150d0*/  VIADD R8, R6, 0x100 ;  /* 0x0000010006087836 */ /* 0x000fe20000000000 */
[----:B------:R-:W-:Y:S01]  /*150e0*/  R2UR UR7, R9 ;  /* 0x00000000090772ca */ /* 0x000fe200000e0000 */
[----:B------:R-:W-:Y:S01]  /*150f0*/  IMAD.MOV.U32 R9, RZ, RZ, 0x40000040 ;  /* 0x40000040ff097424 */ /* 0x000fe200078e00ff */
        /* <DEDUP_REMOVED lines=35> */
[----:B------:R-:W-:-:S02]  /*15330*/  IMAD.MOV.U32 R41, RZ, RZ, 0x40000040 ;  /* 0x40000040ff297424 */ /* 0x000fc400078e00ff */
[----:B------:R-:W-:Y:S01]  /*15340*/  FMUL.FTZ R78, R78, UR56 ;  /* 0x000000384e4e7c20 */ /* 0x000fe20008410000 */
[----:B------:R-:W-:Y:S01]  /*15350*/  FMUL.FTZ R79, R79, UR56 ;  /* 0x000000384f4f7c20 */ /* 0x000fe20008410000 */
[----:B------:R-:W-:Y:S01]  /*15360*/  FMUL.FTZ R81, R82, UR56 ;  /* 0x0000003852517c20 */ /* 0x000fe20008410000 */
[----:B------:R-:W-:Y:S01]  /*15370*/  FMUL.FTZ R82, R83, UR56 ;  /* 0x0000003853527c20 */ /* 0x000fe20008410000 */
[----:B------:R-:W-:Y:S01]  /*15380*/  MUFU.TANH R50, R50 ;  /* 0x0000003200327308 */ /* 0x000fe20000002400 */
[----:B------:R-:W-:Y:S01]  /*15390*/  FMUL.FTZ R83, R86, UR56 ;  /* 0x0000003856537c20 */ /* 0x000fe20008410000 */
[----:B------:R-:W-:Y:S01]  /*153a0*/  FMUL.FTZ R87, R87, UR56 ;  /* 0x0000003857577c20 */ /* 0x000fe20008410000 */
[----:B------:R-:W-:Y:S01]  /*153b0*/  @!P1 VIADD R12, R12, 0x34840 ;  /* 0x000348400c0c9836 */ /* 0x000fe20000000000 */
[----:B------:R-:W-:Y:S01]  /*153c0*/  ISETP.GT.AND P2, PT, R5, R197, PT ;  /* 0x000000c50500720c */ /* 0x000fe20003f44270 */
[----:B------:R-:W-:Y:S02]  /*153d0*/  @!P1 VIADD R13, R13, 0x34860 ;  /* 0x000348600d0d9836 */ /* 0x000fe40000000000 */
[----:B------:R-:W-:Y:S01]  /*153e0*/  VIADD R5, R5, 0xffffffff ;  /* 0xffffffff05057836 */ /* 0x000fe20000000000 */
[----:B------:R-:W-:Y:S01]  /*153f0*/  MUFU.TANH R52, R52 ;  /* 0x0000003400347308 */ /* 0x000fe20000002400 */
[----:B------:R-:W-:-:S02]  /*15400*/  @!P1 PRMT R12, RZ, 0x654, R12 ;  /* 0x00000654ff0c9816 */ /* 0x000fc4000000000c */
[----:B------:R-:W-:-:S05]  /*15410*/  @!P1 PRMT R13, RZ, 0x654, R13 ;  /* 0x00000654ff0d9816 */ /* 0x000fca000000000d */
        /* <DEDUP_REMOVED lines=12> */
[----:B------:R-:W-:-:S05]  /*154e0*/  WARPGROUP.ARRIVE ;  /* 0x00000000000079c5 */ /* 0x000fca0000000000 */
[----:B------:R-:W-:Y:S01]  /*154f0*/  MUFU.TANH R72, R72 ;  /* 0x0000004800487308 */ /* 0x000fe20000002400 */
[----:B------:R-:W-:Y:S01]  /*15500*/  HGMMA.64x128x16.F32.BF16 R88, R176, gdesc[UR4].tnspB, R88, gsb0 ;  /* 0x41e00004b0587df0 */ /* 0x000fe20008001858 */
[----:B------:R-:W-:Y:S01]  /*15510*/  R2UR UR6, R8 ;  /* 0x00000000080672ca */ /* 0x000fe200000e0000 */
[----:B------:R-:W-:Y:S01]  /*15520*/  VIADD R8, R6, 0x180 ;  /* 0x0000018006087836 */ /* 0x000fe20000000000 */
[----:B------:R-:W-:Y:S01]  /*15530*/  R2UR UR7, R9 ;  /* 0x00000000090772ca */ /* 0x000fe200000e0000 */
[----:B------:R-:W-:-:S03]  /*15540*/  IMAD.MOV.U32 R9, RZ, RZ, 0x40000040 ;  /* 0x40000040ff097424 */ /* 0x000fc600078e00ff */
        /* <DEDUP_REMOVED lines=43> */
[----:B------:R-:W-:-:S06]  /*15800*/  WARPGROUP.ARRIVE ;  /* 0x00000000000079c5 */ /* 0x000fcc0000000000 */
[----:B------:R-:W-:Y:S01]  /*15810*/  HGMMA.64x128x16.F32.BF16 R88, R168, gdesc[UR4].tnspB, R88, gsb0 ;  /* 0x41e00004a8587df0 */ /* 0x000fe20008001858 */
[----:B------:R-:W-:Y:S01]  /*15820*/  R2UR UR7, R9 ;  /* 0x00000000090772ca */ /* 0x000fe200000e0000 */
[----:B------:R-:W-:Y:S01]  /*15830*/  FMUL.FTZ R9, R24, UR56 ;  /* 0x0000003818097c20 */ /* 0x000fe20008410000 */
[----:B------:R-:W-:Y:S01]  /*15840*/  FMUL.FTZ R24, R28, UR56 ;  /* 0x000000381c187c20 */ /* 0x000fe20008410000 */
[----:B------:R-:W-:Y:S01]  /*15850*/  FMUL.FTZ R28, R32, UR56 ;  /* 0x00000038201c7c20 */ /* 0x000fe20008410000 */
[----:B------:R-:W-:Y:S01]  /*15860*/  FMUL.FTZ R32, R36, UR56 ;  /* 0x0000003824207c20 */ /* 0x000fe20008410000 */
[----:B------:R-:W-:Y:S01]  /*15870*/  FMUL.FTZ R36, R40, UR56 ;  /* 0x0000003828247c20 */ /* 0x000fe20008410000 */
[----:B------:R-:W-:Y:S01]  /*15880*/  R2UR UR6, R8 ;  /* 0x00000000080672ca */ /* 0x000fe200000e0000 */
[----:B------:R-:W0:Y:S01]  /*15890*/  MUFU.TANH R9, R9 ;  /* 0x0000000900097308 */ /* 0x000e220000002400 */
[----:B------:R-:W-:-:S07]  /*158a0*/  VIADD R40, R6, 0x280 ;  /* 0x0000028006287836 */ /* 0x000fce0000000000 */
[----:B------:R-:W1:Y:S08]  /*158b0*/  MUFU.TANH R24, R24 ;  /* 0x0000001800187308 */ /* 0x000e700000002400 */
[----:B------:R-:W2:Y:S01]  /*158c0*/  MUFU.TANH R28, R28 ;  /* 0x0000001c001c7308 */ /* 0x000ea20000002400 */
[----:B0-----:R-:W-:-:S04]  /*158d0*/  FMNMX.FTZ R7, R9, R11, !PT ;  /* 0x0000000b09077209 */ /* 0x001fc80007810000 */
[----:B------:R-:W-:-:S03]  /*158e0*/  FMNMX.FTZ R7, R20, R7, !PT ;  /* 0x0000000714077209 */ /* 0x000fc60007810000 */
[----:B------:R-:W0:Y:S01]  /*158f0*/  MUFU.TANH R32, R32 ;  /* 0x0000002000207308 */ /* 0x000e220000002400 */
[----:B-1----:R-:W-:-:S04]  /*15900*/  FMNMX.FTZ R7, R24, R7, !PT ;  /* 0x0000000718077209 */ /* 0x002fc80007810000 */
[----:B------:R-:W-:-:S03]  /*15910*/  FMNMX.FTZ R7, R26, R7, !PT ;  /* 0x000000071a077209 */ /* 0x000fc60007810000 */
[----:B------:R-:W1:Y:S01]  /*15920*/  MUFU.TANH R36, R36 ;  /* 0x0000002400247308 */ /* 0x000e620000002400 */
[----:B--2---:R-:W-:-:S04]  /*15930*/  FMNMX.FTZ R7, R28, R7, !PT ;  /* 0x000000071c077209 */ /* 0x004fc80007810000 */
[----:B------:R-:W-:-:S04]  /*15940*/  FMNMX.FTZ R7, R29, R7, !PT ;  /* 0x000000071d077209 */ /* 0x000fc80007810000 */
        /* <DEDUP_REMOVED lines=23> */
[----:B------:R-:W-:Y:S01]  /*15ac0*/  FMNMX.FTZ R7, R80, R7, !PT ;  /* 0x0000000750077209 */ /* 0x000fe20007810000 */
[----:B------:R-:W-:Y:S02]  /*15ad0*/  WARPGROUP.DEPBAR.LE gsb0, 0x0 ;  /* 0x00008000000079c5 */ /* 0x000fe40000010000 */
[----:B------:R-:W-:Y:S01]  /*15ae0*/  WARPGROUP.ARRIVE ;  /* 0x00000000000079c5 */ /* 0x000fe20000000000 */
[----:B------:R-:W-:-:S04]  /*15af0*/  FMNMX.FTZ R7, R76, R7, !PT ;  /* 0x000000074c077209 */ /* 0x000fc80007810000 */
[----:B------:R-:W-:Y:S01]  /*15b00*/  FMNMX.FTZ R7, R77, R7, !PT ;  /* 0x000000074d077209 */ /* 0x000fe20007810000 */
[----:B------:R-:W-:Y:S01]  /*15b10*/  HGMMA.64x128x16.F32.BF16 R88, R152, gdesc[UR4].tnspB, R88, gsb0 ;  /* 0x41e0000498587df0 */ /* 0x000fe20008001858 */
[----:B------:R-:W-:Y:S02]  /*15b20*/  R2UR UR6, R40 ;  /* 0x00000000280672ca */ /* 0x000fe400000e0000 */
[----:B------:R-:W-:Y:S01]  /*15b30*/  R2UR UR7, R41 ;  /* 0x00000000290772ca */ /* 0x000fe200000e0000 */
[----:B------:R-:W0:Y:S01]  /*15b40*/  SHFL.BFLY PT, R8, R7, 0x2, 0x1f ;  /* 0x0c401f0007087f89 */ /* 0x000e2200000e0000 */
[----:B------:R-:W-:Y:S01]  /*15b50*/  MUFU.TANH R40, R87 ;  /* 0x0000005700287308 */ /* 0x000fe20000002400 */
[----:B0-----:R-:W-:-:S05]  /*15b60*/  FMNMX.FTZ R7, R7, R8, !PT ;  /* 0x0000000807077209 */ /* 0x001fca0007810000 */
[----:B------:R-:W0:Y:S02]  /*15b70*/  SHFL.BFLY PT, R8, R7, 0x1, 0x1f ;  /* 0x0c201f0007087f89 */ /* 0x000e2400000e0000 */
[----:B0-----:R-:W-:Y:S01]  /*15b80*/  FMNMX.FTZ R7, R7, R8, !PT ;  /* 0x0000000807077209 */ /* 0x001fe20007810000 */
[----:B------:R-:W-:-:S04]  /*15b90*/  IMAD.U32 R8, RZ, RZ, UR61 ;  /* 0x0000003dff087e24 */ /* 0x000fc8000f8e00ff */
[----:B------:R-:W-:-:S04]  /*15ba0*/  FADD.FTZ R11, -R7, R11 ;  /* 0x0000000b070b7221 */ /* 0x000fc80000010100 */
[----:B------:R-:W-:-:S04]  /*15bb0*/  FMUL.FTZ R11, R11, R8 ;  /* 0x000000080b0b7220 */ /* 0x000fc80000410000 */
[----:B------:R0:W-:Y:S02]  /*15bc0*/  MUFU.EX2 R85, R11 ;  /* 0x0000000b00557308 */ /* 0x0001e40000000800 */
[----:B0-----:R-:W-:-:S04]  /*15bd0*/  FMUL.FTZ R11, R7, R8 ;  /* 0x00000008070b7220 */ /* 0x001fc80000410000 */
[--C-:B------:R-:W-:Y:S01]  /*15be0*/  FFMA.FTZ R180, R9, R8, -R11.reuse ;  /* 0x0000000809b47223 */ /* 0x100fe2000001080b */
[----:B------:R-:W-:Y:S01]  /*15bf0*/  FMNMX.FTZ R9, R14, R10, !PT ;  /* 0x0000000a0e097209 */ /* 0x000fe20007810000 */
[-CC-:B------:R-:W-:Y:S01]  /*15c00*/  FFMA.FTZ R176, R28, R8.reuse, -R11.reuse ;  /* 0x000000081cb07223 */ /* 0x180fe2000001080b */
[-CC-:B------:R-:W-:Y:S01]  /*15c10*/  FFMA.FTZ R41, R29, R8.reuse, -R11.reuse ;  /* 0x000000081d297223 */ /* 0x180fe2000001080b */
[-CC-:B------:R-:W-:Y:S01]  /*15c20*/  FFMA.FTZ R86, R26, R8.reuse, -R11.reuse ;  /* 0x000000081a567223 */ /* 0x180fe2000001080b */
        /* <DEDUP_REMOVED lines=27> */
[----:B------:R-:W-:Y:S01]  /*15de0*/  FFMA.FTZ R56, R80, R8, -R11 ;  /* 0x0000000850387223 */ /* 0x000fe2000001080b */
[----:B------:R-:W-:Y:S01]  /*15df0*/  FMNMX.FTZ R9, R35, R9, !PT ;  /* 0x0000000923097209 */ /* 0x000fe20007810000 */
[----:B------:R-:W0:Y:S03]  /*15e00*/  MUFU.EX2 R180, R180 ;  /* 0x000000b400b47308 */ /* 0x000e260000000800 */
[----:B------:R-:W-:-:S04]  /*15e10*/  FMNMX.FTZ R9, R38, R9, !PT ;  /* 0x0000000926097209 */ /* 0x000fc80007810000 */
[----:B------:R-:W-:Y:S01]  /*15e20*/  FMNMX.FTZ R9, R39, R9, !PT ;  /* 0x0000000927097209 */ /* 0x000fe20007810000 */
[----:B------:R-:W1:Y:S03]  /*15e30*/  MUFU.EX2 R20, R20 ;  /* 0x0000001400147308 */ /* 0x000e660000000800 */
[----:B------:R-:W-:-:S04]  /*15e40*/  FMNMX.FTZ R9, R44, R9, !PT ;  /* 0x000000092c097209 */ /* 0x000fc80007810000 */
[----:B------:R-:W-:Y:S01]  /*15e50*/  FMNMX.FTZ R9, R45, R9, !PT ;  /* 0x000000092d097209 */ /* 0x000fe20007810000 */
[----:B------:R-:W2:Y:S01]  /*15e60*/  MUFU.EX2 R182, R182 ;  /* 0x000000b600b67308 */ /* 0x000ea20000000800 */
[----:B0-----:R-:W-:Y:S02]  /*15e70*/  FFMA.FTZ R3, R85, R3, R180 ;  /* 0x0000000355037223 */ /* 0x001fe400000100b4 */
[----:B------:R-:W-:-:S04]  /*15e80*/  FMNMX.FTZ R9, R47, R9, !PT ;  /* 0x000000092f097209 */ /* 0x000fc80007810000 */
[----:B------:R-:W-:Y:S01]  /*15e90*/  FMNMX.FTZ R9, R49, R9, !PT ;  /* 0x0000000931097209 */ /* 0x000fe20007810000 */
[----:B------:R-:W0:Y:S01]  /*15ea0*/  MUFU.EX2 R86, R86 ;  /* 0x0000005600567308 */ /* 0x000e220000000800 */
[----:B------:R-:W-:Y:S02]  /*15eb0*/  WARPGROUP.DEPBAR.LE gsb0, 0x0 ;  /* 0x00008000000079c5 */ /* 0x000fe40000010000 */
[----:B------:R-:W-:Y:S01]  /*15ec0*/  FMNMX.FTZ R9, R51, R9, !PT ;  /* 0x0000000933097209 */ /* 0x000fe20007810000 */
[----:B------:R-:W-:Y:S01]  /*15ed0*/  WARPGROUP.ARRIVE ;  /* 0x00000000000079c5 */ /* 0x000fe20000000000 */
[-CC-:B------:R-:W-:Y:S01]  /*15ee0*/  FFMA.FTZ R152, R54, R8.reuse, -R11.reuse ;  /* 0x0000000836987223 */ /* 0x180fe2000001080b */
[-CC-:B------:R-:W-:Y:S01]  /*15ef0*/  FFMA.FTZ R154, R58, R8.reuse, -R11.reuse ;  /* 0x000000083a9a7223 */ /* 0x180fe2000001080b */
[----:B------:R-:W-:Y:S01]  /*15f00*/  FMNMX.FTZ R9, R53, R9, !PT ;  /* 0x0000000935097209 */ /* 0x000fe20007810000 */
[-CC-:B------:R-:W-:Y:S01]  /*15f10*/  FFMA.FTZ R54, R73, R8.reuse, -R11.reuse ;  /* 0x0000000849367223 */ /* 0x180fe2000001080b */
[----:B------:R-:W-:Y:S01]  /*15f20*/  FFMA.FTZ R58, R76, R8, -R11 ;  /* 0x000000084c3a7223 */ /* 0x000fe2000001080b */
[----:B------:R-:W-:Y:S01]  /*15f30*/  HGMMA.64x128x16.F32.BF16 R88, R156, gdesc[UR4].tnspB, R88, gsb0 ;  /* 0x41e000049c587df0 */ /* 0x000fe20008001858 */
[----:B------:R-:W-:Y:S01]  /*15f40*/  FMNMX.FTZ R9, R55, R9, !PT ;  /* 0x0000000937097209 */ /* 0x000fe20007810000 */
[----:B------:R-:W-:Y:S01]  /*15f50*/  MUFU.EX2 R176, R176 ;  /* 0x000000b000b07308 */ /* 0x000fe20000000800 */
[C---:B-1----:R-:W-:Y:S01]  /*15f60*/  FADD.FTZ R3, R20.reuse, R3 ;  /* 0x0000000314037221 */ /* 0x042fe20000010000 */
[----:B------:R-:W-:-:S02]  /*15f70*/  F2FP.BF16.F32.PACK_AB R180, R20, R180 ;  /* 0x000000b414b4723e */ /* 0x000fc400000010ff */
[----:B------:R-:W-:Y:S01]  /*15f80*/  FMNMX.FTZ R9, R57, R9, !PT ;  /* 0x0000000939097209 */ /* 0x000fe20007810000 */
[----:B--2---:R-:W-:Y:S01]  /*15f90*/  FADD.FTZ R3, R182, R3 ;  /* 0x00000003b6037221 */ /* 0x004fe20000010000 */
[C---:B0-----:R-:W-:Y:S02]  /*15fa0*/  F2FP.BF16.F32.PACK_AB R182, R86.reuse, R182 ;  /* 0x000000b656b6723e */ /* 0x041fe400000010ff */
[----:B------:R-:W-:Y:S01]  /*15fb0*/  FMNMX.FTZ R9, R63, R9, !PT ;  /* 0x000000093f097209 */ /* 0x000fe20007810000 */
[----:B------:R-:W-:Y:S01]  /*15fc0*/  MUFU.EX2 R41, R41 ;  /* 0x0000002900297308 */ /* 0x000fe20000000800 */
[----:B------:R-:W-:Y:S02]  /*15fd0*/  FADD.FTZ R3, R86, R3 ;  /* 0x0000000356037221 */ /* 0x000fe40000010000 */
        /* <DEDUP_REMOVED lines=22> */
[----:B0-----:R-:W-:Y:S01]  /*16140*/  FMNMX.FTZ R9, R9, R28, !PT ;  /* 0x0000001c09097209 */ /* 0x001fe20007810000 */
[----:B------:R-:W-:-:S06]  /*16150*/  VIADD R28, R6, 0x300 ;  /* 0x00000300061c7836 */ /* 0x000fcc0000000000 */
[----:B------:R-:W-:Y:S01]  /*16160*/  MUFU.EX2 R32, R32 ;  /* 0x0000002000207308 */ /* 0x000fe20000000800 */
[----:B------:R-:W0:Y:S01]  /*16170*/  SHFL.BFLY PT, R29, R9, 0x1, 0x1f ;  /* 0x0c201f00091d7f89 */ /* 0x000e2200000e0000 */
[----:B------:R-:W-:Y:S01]  /*16180*/  R2UR UR6, R28 ;  /* 0x000000001c0672ca */ /* 0x000fe200000e0000 */
[----:B------:R-:W-:-:S05]  /*16190*/  FFMA.FTZ R28, R77, R8, -R11 ;  /* 0x000000084d1c7223 */ /* 0x000fca000001080b */
[----:B------:R-:W-:Y:S08]  /*161a0*/  MUFU.EX2 R152, R152 ;  /* 0x0000009800987308 */ /* 0x000ff00000000800 */
[----:B------:R-:W-:Y:S08]  /*161b0*/  MUFU.EX2 R37, R37 ;  /* 0x0000002500257308 */ /* 0x000ff00000000800 */
[----:B------:R-:W-:Y:S01]  /*161c0*/  MUFU.EX2 R154, R154 ;  /* 0x0000009a009a7308 */ /* 0x000fe20000000800 */
[----:B0-----:R-:W-:Y:S01]  /*161d0*/  FMNMX.FTZ R9, R9, R29, !PT ;  /* 0x0000001d09097209 */ /* 0x001fe20007810000 */
[----:B------:R-:W-:-:S04]  /*161e0*/  IMAD.MOV.U32 R29, RZ, RZ, 0x40000040 ;  /* 0x40000040ff1d7424 */ /* 0x000fc800078e00ff */
[----:B------:R-:W-:Y:S01]  /*161f0*/  FADD.FTZ R10, -R9, R10 ;  /* 0x0000000a090a7221 */ /* 0x000fe20000010100 */
[----:B------:R-:W-:Y:S01]  /*16200*/  R2UR UR7, R29 ;  /* 0x000000001d0772ca */ /* 0x000fe200000e0000 */
[----:B------:R-:W-:Y:S02]  /*16210*/  MUFU.EX2 R46, R46 ;  /* 0x0000002e002e7308 */ /* 0x000fe40000000800 */
[----:B------:R-:W-:-:S06]  /*16220*/  FMUL.FTZ R10, R10, R8 ;  /* 0x000000080a0a7220 */ /* 0x000fcc0000410000 */
[----:B------:R0:W-:Y:S08]  /*16230*/  MUFU.EX2 R87, R10 ;  /* 0x0000000a00577308 */ /* 0x0001f00000000800 */
[----:B------:R-:W-:Y:S01]  /*16240*/  MUFU.EX2 R34, R34 ;  /* 0x0000002200227308 */ /* 0x000fe20000000800 */
[----:B0-----:R-:W-:Y:S01]  /*16250*/  VIADD R10, R6, 0x380 ;  /* 0x00000380060a7836 */ /* 0x001fe20000000000 */
[----:B------:R-:W-:-:S02]  /*16260*/  WARPGROUP.DEPBAR.LE gsb0, 0x0 ;  /* 0x00008000000079c5 */ /* 0x000fc40000010000 */
[----:B------:R-:W-:Y:S01]  /*16270*/  WARPGROUP.ARRIVE ;  /* 0x00000000000079c5 */ /* 0x000fe20000000000 */
[-CC-:B------:R-:W-:Y:S01]  /*16280*/  FFMA.FTZ R156, R60, R8.reuse, -R11.reuse ;  /* 0x000000083c9c7223 */ /* 0x180fe2000001080b */
[-C--:B------:R-:W-:Y:S01]  /*16290*/  FFMA.FTZ R158, R62, R8.reuse, -R11 ;  /* 0x000000083e9e7223 */ /* 0x080fe2000001080b */
[----:B------:R-:W-:Y:S02]  /*162a0*/  IMAD.MOV.U32 R11, RZ, RZ, 0x40000040 ;  /* 0x40000040ff0b7424 */ /* 0x000fe400078e00ff */
[-C--:B------:R-:W-:Y:S01]  /*162b0*/  FMUL.FTZ R60, R9, R8.reuse ;  /* 0x00000008093c7220 */ /* 0x080fe20000410000 */
[----:B------:R-:W-:Y:S01]  /*162c0*/  MUFU.EX2 R42, R42 ;  /* 0x0000002a002a7308 */ /* 0x000fe20000000800 */
[----:B------:R-:W-:Y:S01]  /*162d0*/  HGMMA.64x128x16.F32.BF16 R88, R160, gdesc[UR4].tnspB, R88, gsb0 ;  /* 0x41e00004a0587df0 */ /* 0x000fe20008001858 */
[----:B------:R-:W-:Y:S01]  /*162e0*/  R2UR UR6, R10 ;  /* 0x000000000a0672ca */ /* 0x000fe200000e0000 */
[-CC-:B------:R-:W-:Y:S01]  /*162f0*/  FFMA.FTZ R181, R14, R8.reuse, -R60.reuse ;  /* 0x000000080eb57223 */ /* 0x180fe2000001083c */
[----:B------:R-:W-:Y:S01]  /*16300*/  R2UR UR7, R11 ;  /* 0x000000000b0772ca */ /* 0x000fe200000e0000 */
[-CC-:B------:R-:W-:Y:S01]  /*16310*/  FFMA.FTZ R14, R15, R8.reuse, -R60.reuse ;  /* 0x000000080f0e7223 */ /* 0x180fe2000001083c */
[-CC-:B------:R-:W-:Y:S01]  /*16320*/  FFMA.FTZ R183, R21, R8.reuse, -R60.reuse ;  /* 0x0000000815b77223 */ /* 0x180fe2000001083c */
[-CC-:B------:R-:W-:Y:S01]  /*16330*/  FFMA.FTZ R15, R25, R8.reuse, -R60.reuse ;  /* 0x00000008190f7223 */ /* 0x180fe2000001083c */
[-CC-:B------:R-:W-:Y:S01]  /*16340*/  FFMA.FTZ R177, R27, R8.reuse, -R60.reuse ;  /* 0x000000081bb17223 */ /* 0x180fe2000001083c */
[----:B------:R-:W0:Y:S01]  /*16350*/  MUFU.EX2 R181, R181 ;  /* 0x000000b500b57308 */ /* 0x000e220000000800 */
[-CC-:B------:R-:W-:Y:S01]  /*16360*/  FFMA.FTZ R21, R30, R8.reuse, -R60.reuse ;  /* 0x000000081e157223 */ /* 0x180fe2000001083c */
[-CC-:B------:R-:W-:Y:S01]  /*16370*/  FFMA.FTZ R179, R31, R8.reuse, -R60.reuse ;  /* 0x000000081fb37223 */ /* 0x180fe2000001083c */
[-CC-:B------:R-:W-:Y:S01]  /*16380*/  FFMA.FTZ R25, R33, R8.reuse, -R60.reuse ;  /* 0x0000000821197223 */ /* 0x180fe2000001083c */
[-CC-:B------:R-:W-:Y:S01]  /*16390*/  FFMA.FTZ R173, R35, R8.reuse, -R60.reuse ;  /* 0x0000000823ad7223 */ /* 0x180fe2000001083c */
[-CC-:B------:R-:W-:Y:S01]  /*163a0*/  FFMA.FTZ R27, R38, R8.reuse, -R60.reuse ;  /* 0x00000008261b7223 */ /* 0x180fe2000001083c */
[-CC-:B------:R-:W-:Y:S01]  /*163b0*/  FFMA.FTZ R175, R39, R8.reuse, -R60.reuse ;  /* 0x0000000827af7223 */ /* 0x180fe2000001083c */
[-CC-:B------:R-:W-:Y:S01]  /*163c0*/  FFMA.FTZ R29, R44, R8.reuse, -R60.reuse ;  /* 0x000000082c1d7223 */ /* 0x180fe2000001083c */
[----:B------:R-:W1:Y:S01]  /*163d0*/  MUFU.EX2 R14, R14 ;  /* 0x0000000e000e7308 */ /* 0x000e620000000800 */
[-CC-:B------:R-:W-:Y:S01]  /*163e0*/  FFMA.FTZ R169, R45, R8.reuse, -R60.reuse ;  /* 0x000000082da97223 */ /* 0x180fe2000001083c */
[-CC-:B------:R-:W-:Y:S01]  /*163f0*/  FFMA.FTZ R30, R47, R8.reuse, -R60.reuse ;  /* 0x000000082f1e7223 */ /* 0x180fe2000001083c */
[-CC-:B------:R-:W-:Y:S01]  /*16400*/  FFMA.FTZ R171, R49, R8.reuse, -R60.reuse ;  /* 0x0000000831ab7223 */ /* 0x180fe2000001083c */
[-CC-:B------:R-:W-:Y:S01]  /*16410*/  FFMA.FTZ R6, R51, R8.reuse, -R60.reuse ;  /* 0x0000000833067223 */ /* 0x180fe2000001083c */
[-CC-:B------:R-:W-:Y:S01]  /*16420*/  FFMA.FTZ R153, R53, R8.reuse, -R60.reuse ;  /* 0x0000000835997223 */ /* 0x180fe2000001083c */
[-CC-:B------:R-:W-:Y:S01]  /*16430*/  FFMA.FTZ R10, R55, R8.reuse, -R60.reuse ;  /* 0x00000008370a7223 */ /* 0x180fe2000001083c */
[--C-:B------:R-:W-:Y:S01]  /*16440*/  FFMA.FTZ R155, R57, R8, -R60.reuse ;  /* 0x00000008399b7223 */ /* 0x100fe2000001083c */
[----:B------:R-:W2:Y:S01]  /*16450*/  MUFU.EX2 R183, R183 ;  /* 0x000000b700b77308 */ /* 0x000ea20000000800 */
[----:B0-----:R-:W-:Y:S01]  /*16460*/  FFMA.FTZ R0, R87, R0, R181 ;  /* 0x0000000057007223 */ /* 0x001fe200000100b5 */
[-CC-:B------:R-:W-:Y:S01]  /*16470*/  FFMA.FTZ R63, R63, R8.reuse, -R60.reuse ;  /* 0x000000083f3f7223 */ /* 0x180fe2000001083c */
[-CC-:B------:R-:W-:Y:S01]  /*16480*/  FFMA.FTZ R157, R66, R8.reuse, -R60.reuse ;  /* 0x00000008429d7223 */ /* 0x180fe2000001083c */
[-CC-:B------:R-:W-:Y:S01]  /*16490*/  FFMA.FTZ R159, R70, R8.reuse, -R60.reuse ;  /* 0x00000008469f7223 */ /* 0x180fe2000001083c */
[-CC-:B------:R-:W-:Y:S01]  /*164a0*/  FFMA.FTZ R75, R75, R8.reuse, -R60.reuse ;  /* 0x000000084b4b7223 */ /* 0x180fe2000001083c */
[-CC-:B------:R-:W-:Y:S01]  /*164b0*/  FFMA.FTZ R78, R78, R8.reuse, -R60.reuse ;  /* 0x000000084e4e7223 */ /* 0x180fe2000001083c */
[-C--:B------:R-:W-:Y:S01]  /*164c0*/  FFMA.FTZ R79, R79, R8.reuse, -R60 ;  /* 0x000000084f4f7223 */ /* 0x080fe2000001083c */
[----:B------:R-:W0:Y:S01]  /*164d0*/  MUFU.EX2 R15, R15 ;  /* 0x0000000f000f7308 */ /* 0x000e220000000800 */
[----:B-1----:R-:W-:Y:S01]  /*164e0*/  FADD.FTZ R0, R14, R0 ;  /* 0x000000000e007221 */ /* 0x002fe20000010000 */
[-CC-:B------:R-:W-:Y:S01]  /*164f0*/  FFMA.FTZ R81, R81, R8.reuse, -R60.reuse ;  /* 0x0000000851517223 */ /* 0x180fe2000001083c */
[-CC-:B------:R-:W-:Y:S01]  /*16500*/  FFMA.FTZ R82, R82, R8.reuse, -R60.reuse ;  /* 0x0000000852527223 */ /* 0x180fe2000001083c */
[-CC-:B------:R-:W-:Y:S01]  /*16510*/  FFMA.FTZ R83, R83, R8.reuse, -R60.reuse ;  /* 0x0000000853537223 */ /* 0x180fe2000001083c */
[----:B------:R-:W-:Y:S01]  /*16520*/  FFMA.FTZ R40, R40, R8, -R60 ;  /* 0x0000000828287223 */ /* 0x000fe2000001083c */
[----:B------:R-:W-:-:S02]  /*16530*/  F2FP.BF16.F32.PACK_AB R181, R14, R181 ;  /* 0x000000b50eb5723e */ /* 0x000fc400000010ff */
[----:B------:R-:W1:Y:S01]  /*16540*/  MUFU.EX2 R177, R177 ;  /* 0x000000b100b17308 */ /* 0x000e620000000800 */
[----:B--2---:R-:W-:-:S07]  /*16550*/  FADD.FTZ R11, R183, R0 ;  /* 0x00000000b70b7221 */ /* 0x004fce0000010000 */
[----:B------:R-:W2:Y:S01]  /*16560*/  MUFU.EX2 R21, R21 ;  /* 0x0000001500157308 */ /* 0x000ea20000000800 */
[C---:B0-----:R-:W-:Y:S01]  /*16570*/  FADD.FTZ R11, R15.reuse, R11 ;  /* 0x0000000b0f0b7221 */ /* 0x041fe20000010000 */
[----:B------:R-:W-:-:S06]  /*16580*/  F2FP.BF16.F32.PACK_AB R183, R15, R183 ;  /* 0x000000b70fb7723e */ /* 0x000fcc00000010ff */
[----:B------:R-:W-:Y:S01]  /*16590*/  MUFU.EX2 R179, R179 ;  /* 0x000000b300b37308 */ /* 0x000fe20000000800 */
[----:B-1----:R-:W-:-:S07]  /*165a0*/  FADD.FTZ R11, R177, R11 ;  /* 0x0000000bb10b7221 */ /* 0x002fce0000010000 */
        /* <DEDUP_REMOVED lines=12> */
[----:B------:R-:W-:-:S05]  /*16670*/  WARPGROUP.ARRIVE ;  /* 0x00000000000079c5 */ /* 0x000fca0000000000 */
[----:B------:R-:W-:Y:S01]  /*16680*/  MUFU.EX2 R10, R10 ;  /* 0x0000000a000a7308 */ /* 0x000fe20000000800 */
[----:B------:R-:W-:Y:S01]  /*16690*/  FFMA.FTZ R161, R74, R8, -R60 ;  /* 0x000000084aa17223 */ /* 0x000fe2000001083c */
[----:B------:R-:W-:Y:S06]  /*166a0*/  HGMMA.64x128x16.F32.BF16 R88, R164, gdesc[UR4].tnspB, R88, gsb0 ;  /* 0x41e00004a4587df0 */ /* 0x000fec0008001858 */
        /* <DEDUP_REMOVED lines=12> */
[----:B------:R-:W-:Y:S08]  /*16770*/  MUFU.EX2 R78, R78 ;  /* 0x0000004e004e7308 */ /* 0x000ff00000000800 */
[----:B------:R-:W0:Y:S08]  /*16780*/  MUFU.EX2 R52, R52 ;  /* 0x0000003400347308 */ /* 0x000e300000000800 */
[----:B------:R-:W1:Y:S08]  /*16790*/  MUFU.EX2 R79, R79 ;  /* 0x0000004f004f7308 */ /* 0x000e700000000800 */
[----:B------:R-:W-:Y:S01]  /*167a0*/  MUFU.EX2 R54, R54 ;  /* 0x0000003600367308 */ /* 0x000fe20000000800 */
[----:B0-----:R-:W-:-:S07]  /*167b0*/  F2FP.BF16.F32.PACK_AB R162, R52, R50 ;  /* 0x0000003234a2723e */ /* 0x001fce00000010ff */
[----:B------:R-:W-:Y:S01]  /*167c0*/  MUFU.EX2 R81, R81 ;  /* 0x0000005100517308 */ /* 0x000fe20000000800 */
[----:B-1----:R-:W-:-:S07]  /*167d0*/  F2FP.BF16.F32.PACK_AB R163, R79, R78 ;  /* 0x0000004e4fa3723e */ /* 0x002fce00000010ff */
[----:B------:R-:W0:Y:S08]  /*167e0*/  MUFU.EX2 R56, R56 ;  /* 0x0000003800387308 */ /* 0x000e300000000800 */
[----:B------:R-:W1:Y:S01]  /*167f0*/  MUFU.EX2 R82, R82 ;  /* 0x0000005200527308 */ /* 0x000e620000000800 */
[----:B------:R-:W-:Y:S02]  /*16800*/  WARPGROUP.DEPBAR.LE gsb0, 0x0 ;  /* 0x00008000000079c5 */ /* 0x000fe40000010000 */
[----:B------:R2:W-:Y:S05]  /*16810*/  @!P1 SYNCS.ARRIVE.TRANS64.RED.A1T0 RZ, [R12+URZ], RZ ;  /* 0x000000ff0cff99a7 */ /* 0x0005ea000810043f */
[----:B------:R-:W-:Y:S01]  /*16820*/  MUFU.EX2 R58, R58 ;  /* 0x0000003a003a7308 */ /* 0x000fe20000000800 */
[----:B0-----:R-:W-:Y:S01]  /*16830*/  F2FP.BF16.F32.PACK_AB R164, R56, R54 ;  /* 0x0000003638a4723e */ /* 0x001fe200000010ff */
[----:B--2---:R-:W-:Y:S01]  /*16840*/  FADD.FTZ R12, R176, R3 ;  /* 0x00000003b00c7221 */ /* 0x004fe20000010000 */
[----:B------:R0:W-:Y:S01]  /*16850*/  @!P1 SYNCS.ARRIVE.TRANS64.RED.A1T0 RZ, [R13+URZ], RZ ;  /* 0x000000ff0dff99a7 */ /* 0x0001e2000810043f */
[----:B------:R-:W-:-:S04]  /*16860*/  FFMA.FTZ R3, R67, R8, -R60 ;  /* 0x0000000843037223 */ /* 0x000fc8000001083c */
[----:B------:R-:W-:Y:S01]  /*16870*/  MUFU.EX2 R83, R83 ;  /* 0x0000005300537308 */ /* 0x000fe20000000800 */
[C---:B------:R-:W-:Y:S01]  /*16880*/  FADD.FTZ R12, R41.reuse, R12 ;  /* 0x0000000c290c7221 */ /* 0x040fe20000010000 */
[----:B------:R-:W-:Y:S02]  /*16890*/  F2FP.BF16.F32.PACK_AB R176, R41, R176 ;  /* 0x000000b029b0723e */ /* 0x000fe400000010ff */
[----:B-1----:R-:W-:Y:S01]  /*168a0*/  F2FP.BF16.F32.PACK_AB R165, R82, R81 ;  /* 0x0000005152a5723e */ /* 0x002fe200000010ff */
[----:B------:R-:W-:Y:S01]  /*168b0*/  FADD.FTZ R12, R178, R12 ;  /* 0x0000000cb20c7221 */ /* 0x000fe20000010000 */
[----:B0-----:R-:W-:Y:S01]  /*168c0*/  FADD.FTZ R13, R21, R11 ;  /* 0x0000000b150d7221 */ /* 0x001fe20000010000 */
[----:B------:R-:W-:Y:S01]  /*168d0*/  FFMA.FTZ R11, R71, R8, -R60 ;  /* 0x00000008470b7223 */ /* 0x000fe2000001083c */
[----:B------:R-:W0:Y:S01]  /*168e0*/  MUFU.EX2 R3, R3 ;  /* 0x0000000300037308 */ /* 0x000e220000000800 */
[C---:B------:R-:W-:Y:S01]  /*168f0*/  FADD.FTZ R12, R84.reuse, R12 ;  /* 0x0000000c540c7221 */ /* 0x040fe20000010000 */
[----:B------:R-:W-:Y:S01]  /*16900*/  FADD.FTZ R13, R179, R13 ;  /* 0x0000000db30d7221 */ /* 0x000fe20000010000 */
[----:B------:R-:W-:-:S02]  /*16910*/  F2FP.BF16.F32.PACK_AB R178, R84, R178 ;  /* 0x000000b254b2723e */ /* 0x000fc400000010ff */
[----:B------:R-:W-:Y:S01]  /*16920*/  FADD.FTZ R12, R172, R12 ;  /* 0x0000000cac0c7221 */ /* 0x000fe20000010000 */
[C---:B------:R-:W-:Y:S01]  /*16930*/  FADD.FTZ R13, R25.reuse, R13 ;  /* 0x0000000d190d7221 */ /* 0x040fe20000010000 */
[----:B------:R-:W-:Y:S01]  /*16940*/  F2FP.BF16.F32.PACK_AB R179, R25, R179 ;  /* 0x000000b319b3723e */ /* 0x000fe200000010ff */
[----:B------:R-:W1:Y:S01]  /*16950*/  MUFU.EX2 R11, R11 ;  /* 0x0000000b000b7308 */ /* 0x000e620000000800 */
[C---:B------:R-:W-:Y:S01]  /*16960*/  FADD.FTZ R12, R26.reuse, R12 ;  /* 0x0000000c1a0c7221 */ /* 0x040fe20000010000 */
[----:B------:R-:W-:Y:S01]  /*16970*/  FADD.FTZ R13, R173, R13 ;  /* 0x0000000dad0d7221 */ /* 0x000fe20000010000 */
[----:B------:R-:W-:Y:S02]  /*16980*/  F2FP.BF16.F32.PACK_AB R172, R26, R172 ;  /* 0x000000ac1aac723e */ /* 0x000fe400000010ff */
[----:B------:R-:W-:Y:S01]  /*16990*/  FADD.FTZ R12, R174, R12 ;  /* 0x0000000cae0c7221 */ /* 0x000fe20000010000 */
[C---:B------:R-:W-:Y:S01]  /*169a0*/  FADD.FTZ R13, R27.reuse, R13 ;  /* 0x0000000d1b0d7221 */ /* 0x040fe20000010000 */
[----:B------:R-:W-:Y:S01]  /*169b0*/  F2FP.BF16.F32.PACK_AB R173, R27, R173 ;  /* 0x000000ad1bad723e */ /* 0x000fe200000010ff */
[----:B------:R-:W2:Y:S01]  /*169c0*/  MUFU.EX2 R28, R28 ;  /* 0x0000001c001c7308 */ /* 0x000ea20000000800 */
[C---:B------:R-:W-:Y:S01]  /*169d0*/  FADD.FTZ R12, R36.reuse, R12 ;  /* 0x0000000c240c7221 */ /* 0x040fe20000010000 */
[----:B------:R-:W-:Y:S01]  /*169e0*/  FADD.FTZ R13, R175, R13 ;  /* 0x0000000daf0d7221 */ /* 0x000fe20000010000 */
[----:B------:R-:W-:-:S02]  /*169f0*/  F2FP.BF16.F32.PACK_AB R174, R36, R174 ;  /* 0x000000ae24ae723e */ /* 0x000fc400000010ff */
[----:B------:R-:W-:Y:S01]  /*16a00*/  FADD.FTZ R12, R168, R12 ;  /* 0x0000000ca80c7221 */ /* 0x000fe20000010000 */
[C---:B------:R-:W-:Y:S01]  /*16a10*/  FADD.FTZ R13, R29.reuse, R13 ;  /* 0x0000000d1d0d7221 */ /* 0x040fe20000010000 */
[----:B------:R-:W-:Y:S01]  /*16a20*/  F2FP.BF16.F32.PACK_AB R175, R29, R175 ;  /* 0x000000af1daf723e */ /* 0x000fe200000010ff */
[----:B------:R-:W3:Y:S01]  /*16a30*/  MUFU.EX2 R40, R40 ;  /* 0x0000002800287308 */ /* 0x000ee20000000800 */
[C---:B------:R-:W-:Y:S01]  /*16a40*/  FADD.FTZ R12, R48.reuse, R12 ;  /* 0x0000000c300c7221 */ /* 0x040fe20000010000 */
[----:B------:R-:W-:Y:S01]  /*16a50*/  FADD.FTZ R13, R169, R13 ;  /* 0x0000000da90d7221 */ /* 0x000fe20000010000 */
[----:B------:R-:W-:Y:S02]  /*16a60*/  F2FP.BF16.F32.PACK_AB R168, R48, R168 ;  /* 0x000000a830a8723e */ /* 0x000fe400000010ff */
[----:B------:R-:W-:Y:S01]  /*16a70*/  FADD.FTZ R12, R170, R12 ;  /* 0x0000000caa0c7221 */ /* 0x000fe20000010000 */
[C---:B------:R-:W-:Y:S01]  /*16a80*/  FADD.FTZ R13, R30.reuse, R13 ;  /* 0x0000000d1e0d7221 */ /* 0x040fe20000010000 */
[----:B------:R-:W-:-:S02]  /*16a90*/  F2FP.BF16.F32.PACK_AB R169, R30, R169 ;  /* 0x000000a91ea9723e */ /* 0x000fc400000010ff */
[----:B------:R-:W-:Y:S01]  /*16aa0*/  FADD.FTZ R12, R32, R12 ;  /* 0x0000000c200c7221 */ /* 0x000fe20000010000 */
[----:B------:R-:W-:Y:S01]  /*16ab0*/  FADD.FTZ R13, R171, R13 ;  /* 0x0000000dab0d7221 */ /* 0x000fe20000010000 */
[----:B------:R-:W-:Y:S02]  /*16ac0*/  F2FP.BF16.F32.PACK_AB R171, R6, R171 ;  /* 0x000000ab06ab723e */ /* 0x000fe400000010ff */
[----:B------:R-:W-:Y:S01]  /*16ad0*/  FADD.FTZ R12, R152, R12 ;  /* 0x0000000c980c7221 */ /* 0x000fe20000010000 */
[----:B------:R-:W-:Y:S01]  /*16ae0*/  FADD.FTZ R13, R6, R13 ;  /* 0x0000000d060d7221 */ /* 0x000fe20000010000 */
[----:B------:R-:W-:Y:S02]  /*16af0*/  F2FP.BF16.F32.PACK_AB R170, R32, R170 ;  /* 0x000000aa20aa723e */ /* 0x000fe400000010ff */
[----:B------:R-:W-:Y:S01]  /*16b00*/  FADD.FTZ R12, R37, R12 ;  /* 0x0000000c250c7221 */ /* 0x000fe20000010000 */
[----:B------:R-:W-:Y:S01]  /*16b10*/  FADD.FTZ R13, R153, R13 ;  /* 0x0000000d990d7221 */ /* 0x000fe20000010000 */
[----:B------:R-:W-:-:S02]  /*16b20*/  F2FP.BF16.F32.PACK_AB R153, R10, R153 ;  /* 0x000000990a99723e */ /* 0x000fc400000010ff */
[----:B------:R-:W-:Y:S01]  /*16b30*/  FADD.FTZ R12, R154, R12 ;  /* 0x0000000c9a0c7221 */ /* 0x000fe20000010000 */
[----:B------:R-:W-:Y:S01]  /*16b40*/  FADD.FTZ R13, R10, R13 ;  /* 0x0000000d0a0d7221 */ /* 0x000fe20000010000 */
[----:B------:R-:W-:Y:S01]  /*16b50*/  F2FP.BF16.F32.PACK_AB R152, R37, R152 ;  /* 0x000000982598723e */ /* 0x000fe200000010ff */
[----:B------:R-:W-:Y:S02]  /*16b60*/  IMAD.MOV.U32 R10, RZ, RZ, R9 ;  /* 0x000000ffff0a7224 */ /* 0x000fe400078e0009 */
        /* <DEDUP_REMOVED lines=8> */
[C---:B0-----:R-:W-:Y:S02]  /*16bf0*/  F2FP.BF16.F32.PACK_AB R157, R3.reuse, R157 ;  /* 0x0000009d039d723e */ /* 0x041fe400000010ff */
[----:B------:R-:W-:Y:S01]  /*16c00*/  FADD.FTZ R15, R158, R15 ;  /* 0x0000000f9e0f7221 */ /* 0x000fe20000010000 */
[----:B------:R-:W-:Y:S01]  /*16c10*/  FADD.FTZ R12, R3, R12 ;  /* 0x0000000c030c7221 */ /* 0x000fe20000010000 */
[----:B------:R-:W-:Y:S02]  /*16c20*/  F2FP.BF16.F32.PACK_AB R156, R34, R156 ;  /* 0x0000009c229c723e */ /* 0x000fe400000010ff */
[----:B------:R-:W-:Y:S01]  /*16c30*/  FADD.FTZ R15, R42, R15 ;  /* 0x0000000f2a0f7221 */ /* 0x000fe20000010000 */
[----:B------:R-:W-:Y:S01]  /*16c40*/  FADD.FTZ R12, R159, R12 ;  /* 0x0000000c9f0c7221 */ /* 0x000fe20000010000 */
[----:B-1----:R-:W-:-:S02]  /*16c50*/  F2FP.BF16.F32.PACK_AB R159, R11, R159 ;  /* 0x0000009f0b9f723e */ /* 0x002fc400000010ff */
[----:B------:R-:W-:Y:S01]  /*16c60*/  FADD.FTZ R6, R24, R15 ;  /* 0x0000000f18067221 */ /* 0x000fe20000010000 */
[----:B------:R-:W-:Y:S01]  /*16c70*/  FADD.FTZ R12, R11, R12 ;  /* 0x0000000c0b0c7221 */ /* 0x000fe20000010000 */
[----:B------:R-:W-:Y:S02]  /*16c80*/  F2FP.BF16.F32.PACK_AB R158, R42, R158 ;  /* 0x0000009e2a9e723e */ /* 0x000fe400000010ff */
[----:B------:R-:W-:Y:S01]  /*16c90*/  FADD.FTZ R13, R43, R6 ;  /* 0x000000062b0d7221 */ /* 0x000fe20000010000 */
[----:B------:R-:W-:Y:S01]  /*16ca0*/  FADD.FTZ R12, R161, R12 ;  /* 0x0000000ca10c7221 */ /* 0x000fe20000010000 */
[C---:B------:R-:W-:Y:S01]  /*16cb0*/  F2FP.BF16.F32.PACK_AB R161, R75.reuse, R161 ;  /* 0x000000a14ba1723e */ /* 0x040fe200000010ff */
[----:B------:R-:W-:Y:S02]  /*16cc0*/  IMAD.MOV.U32 R6, RZ, RZ, R194 ;  /* 0x000000ffff067224 */ /* 0x000fe400078e00c2 */
[----:B------:R-:W-:Y:S01]  /*16cd0*/  FADD.FTZ R13, R50, R13 ;  /* 0x0000000d320d7221 */ /* 0x000fe20000010000 */
[----:B------:R-:W-:Y:S01]  /*16ce0*/  FADD.FTZ R15, R75, R12 ;  /* 0x0000000c4b0f7221 */ /* 0x000fe20000010000 */
[----:B--2---:R-:W-:-:S02]  /*16cf0*/  F2FP.BF16.F32.PACK_AB R166, R28, R58 ;  /* 0x0000003a1ca6723e */ /* 0x004fc400000010ff */
[----:B------:R-:W-:Y:S01]  /*16d00*/  FADD.FTZ R13, R52, R13 ;  /* 0x0000000d340d7221 */ /* 0x000fe20000010000 */
[----:B------:R-:W-:Y:S01]  /*16d10*/  FADD.FTZ R0, R78, R15 ;  /* 0x0000000f4e007221 */ /* 0x000fe20000010000 */
[----:B---3--:R-:W-:Y:S02]  /*16d20*/  F2FP.BF16.F32.PACK_AB R167, R40, R83 ;  /* 0x0000005328a7723e */ /* 0x008fe400000010ff */
[----:B------:R-:W-:Y:S01]  /*16d30*/  FADD.FTZ R13, R54, R13 ;  /* 0x0000000d360d7221 */ /* 0x000fe20000010000 */
[----:B------:R-:W-:-:S03]  /*16d40*/  FADD.FTZ R0, R79, R0 ;  /* 0x000000004f007221 */ /* 0x000fc60000010000 */
[----:B------:R-:W-:Y:S01]  /*16d50*/  FADD.FTZ R13, R56, R13 ;  /* 0x0000000d380d7221 */ /* 0x000fe20000010000 */
[----:B------:R-:W-:-:S03]  /*16d60*/  FADD.FTZ R3, R81, R0 ;  /* 0x0000000051037221 */ /* 0x000fc60000010000 */
[----:B------:R-:W-:Y:S01]  /*16d70*/  FADD.FTZ R13, R58, R13 ;  /* 0x0000000d3a0d7221 */ /* 0x000fe20000010000 */
[----:B------:R-:W-:-:S03]  /*16d80*/  FADD.FTZ R0, R82, R3 ;  /* 0x0000000352007221 */ /* 0x000fc60000010000 */
[----:B------:R-:W-:Y:S01]  /*16d90*/  FADD.FTZ R3, R28, R13 ;  /* 0x0000000d1c037221 */ /* 0x000fe20000010000 */
[----:B------:R-:W-:Y:S01]  /*16da0*/  FADD.FTZ R11, R83, R0 ;  /* 0x00000000530b7221 */ /* 0x000fe20000010000 */
[----:B------:R-:W-:-:S03]  /*16db0*/  IMAD.MOV.U32 R13, RZ, RZ, R196 ;  /* 0x000000ffff0d7224 */ /* 0x000fc600078e00c4 */
[----:B------:R-:W-:Y:S01]  /*16dc0*/  FADD.FTZ R0, R40, R11 ;  /* 0x0000000b28007221 */ /* 0x000fe20000010000 */
[----:B------:R-:W-:Y:S01]  /*16dd0*/  IMAD.MOV.U32 R11, RZ, RZ, R7 ;  /* 0x000000ffff0b7224 */ /* 0x000fe200078e0007 */
[----:B------:R-:W-:Y:S06]  /*16de0*/  @P2 BRA `(.L_x_606) ;  /* 0xffffffd000f82947 */ /* 0x000fec000383ffff */
.L_x_595:
[----:B------:R-:W-:Y:S05]  /*16df0*/  BSYNC B0 ;  /* 0x0000000000007941 */ /* 0x000fea0003800000 */
.L_x_594:
        /* <DEDUP_REMOVED lines=63> */
[----:B------:R-:W-:Y:S01]  /*171f0*/  FMUL.FTZ R85, R149, R85 ;  /* 0x0000005595557220 */ /* 0x000fe20000410000 */
[----:B------:R-:W-:Y:S01]  /*17200*/  FMUL.FTZ R87, R151, R87 ;  /* 0x0000005797577220 */ /* 0x000fe20000410000 */
[----:B------:R-:W-:Y:S06]  /*17210*/  @!P0 BRA `(.L_x_607) ;  /* 0x0000000000048947 */ /* 0x000fec0003800000 */
[----:B------:R-:W-:Y:S01]  /*17220*/  BPT.TRAP 0x1 ;  /* 0x000000040000795c */ /* 0x000fe20000300000 */
.L_x_607:
[----:B------:R-:W-:Y:S01]  /*17230*/  IMAD R6, R194, 0x8, R2 ;  /* 0x00000008c2067824 */ /* 0x000fe200078e0202 */
[----:B------:R-:W-:-:S04]  /*17240*/  SHF.L.U32 R5, R196, 0x1f, RZ ;  /* 0x0000001fc4057819 */ /* 0x000fc800000006ff */
[----:B------:R0:W1:Y:S01]  /*17250*/  SYNCS.PHASECHK.TRANS64.TRYWAIT P2, [R6+URZ+0x34850], R5 ;  /* 0x03485005060075a7 */ /* 0x000062000804017f */
[----:B------:R-:W-:Y:S05]  /*17260*/  @!P0 BRA `(.L_x_608) ;  /* 0x0000000000048947 */ /* 0x000fea0003800000 */
[----:B------:R-:W-:Y:S01]  /*17270*/  BPT.TRAP 0x1 ;  /* 0x000000040000795c */ /* 0x000fe20000300000 */
.L_x_608:
[----:B------:R-:W-:Y:S01]  /*17280*/  VIADD R2, R2, 0x400 ;  /* 0x0000040002027836 */ /* 0x000fe20000000000 */
[----:B------:R-:W-:Y:S04]  /*17290*/  BSSY B0, `(.L_x_609) ;  /* 0x0000008000007945 */ /* 0x000fe80003800000 */
[----:B------:R-:W-:-:S04]  /*172a0*/  SHF.R.U32.HI R2, RZ, 0x4, R2 ;  /* 0x00000004ff027819 */ /* 0x000fc80000011602 */
[----:B------:R-:W-:-:S04]  /*172b0*/  LOP3.LUT R2, R2, 0x3fff, RZ, 0xc0, !PT ;  /* 0x00003fff02027812 */ /* 0x000fc800078ec0ff */
[----:B------:R-:W-:-:S05]  /*172c0*/  LOP3.LUT R11, R2, 0x4000000, RZ, 0xfc, !PT ;  /* 0x04000000020b7812 */ /* 0x000fca00078efcff */
[----:B------:R-:W-:Y:S01]  /*172d0*/  IMAD R2, R194, 0x800, R11 ;  /* 0x00000800c2027824 */ /* 0x000fe200078e020b */
[----:B-1----:R-:W-:Y:S06]  /*172e0*/  @P2 BRA `(.L_x_610) ;  /* 0x0000000000082947 */ /* 0x002fec0003800000 */
[----:B------:R-:W1:Y:S02]  /*172f0*/  SYNCS.PHASECHK.TRANS64.TRYWAIT P0, [R6+URZ+0x34850], R5 ;  /* 0x03485005060075a7 */ /* 0x000e64000800017f */
[----:B-1----:R-:W-:Y:S05]  /*17300*/  @!P0 BRA `(.L_x_611) ;  /* 0x000000bc00848947 */ /* 0x002fea0003800000 */
.L_x_610:
[----:B------:R-:W-:Y:S05]  /*17310*/  BSYNC B0 ;  /* 0x0000000000007941 */ /* 0x000fea0003800000 */
.L_x_609:
[----:B------:R-:W-:Y:S01]  /*17320*/  IMAD.MOV.U32 R4, RZ, RZ, R2 ;  /* 0x000000ffff047224 */ /* 0x000fe200078e0002 */
[----:B------:R-:W-:Y:S01]  /*17330*/  WARPGROUP.ARRIVE ;  /* 0x00000000000079c5 */ /* 0x000fe20000000000 */
[----:B01----:R-:W-:Y:S02]  /*17340*/  IMAD.MOV.U32 R5, RZ, RZ, 0x40000040 ;  /* 0x40000040ff057424 */ /* 0x003fe400078e00ff */
[----:B------:R-:W-:Y:S01]  /*17350*/  @!P1 VIADD R6, R6, 0x34860 ;  /* 0x0003486006069836 */ /* 0x000fe20000000000 */
[----:B------:R-:W-:Y:S01]  /*17360*/  R2UR UR6, R4 ;  /* 0x00000000040672ca */ /* 0x000fe200000e0000 */
[----:B------:R-:W-:Y:S01]  /*17370*/  VIADD R4, R2, 0x80 ;  /* 0x0000008002047836 */ /* 0x000fe20000000000 */
[----:B------:R-:W-:Y:S01]  /*17380*/  R2UR UR7, R5 ;  /* 0x00000000050772ca */ /* 0x000fe200000e0000 */
[----:B------:R-:W-:Y:S01]  /*17390*/  IMAD.MOV.U32 R5, RZ, RZ, 0x40000040 ;  /* 0x40000040ff057424 */ /* 0x000fe200078e00ff */
[----:B------:R-:W-:Y:S01]  /*173a0*/  @!P1 PRMT R6, RZ, 0x654, R6 ;  /* 0x00000654ff069816 */ /* 0x000fe20000000006 */
[----:B------:R-:W-:-:S02]  /*173b0*/  VIADD R194, R194, 0x1 ;  /* 0x00000001c2c27836 */ /* 0x000fc40000000000 */
[----:B------:R-:W-:-:S03]  /*173c0*/  VIADD R206, R206, 0x1 ;  /* 0x00000001cece7836 */ /* 0x000fc60000000000 */
[----:B------:R-:W-:-:S04]  /*173d0*/  ISETP.NE.AND P2, PT, R194, 0x2, PT ;  /* 0x00000002c200780c */ /* 0x000fc80003f45270 */
[----:B------:R-:W-:Y:S01]  /*173e0*/  SEL R194, R194, RZ, P2 ;  /* 0x000000ffc2c27207 */ /* 0x000fe20001000000 */
        /* <DEDUP_REMOVED lines=40> */
[----:B------:R-:W0:Y:S02]  /*17670*/  SHFL.BFLY PT, R2, R3, 0x2, 0x1f ;  /* 0x0c401f0003027f89 */ /* 0x000e2400000e0000 */
[----:B0-----:R-:W-:Y:S01]  /*17680*/  FADD.FTZ R2, R2, R3 ;  /* 0x0000000302027221 */ /* 0x001fe20000010000 */
[----:B------:R-:W-:-:S04]  /*17690*/  SEL R3, RZ, 0x1, P2 ;  /* 0x00000001ff037807 */ /* 0x000fc80001000000 */
[----:B------:R-:W-:Y:S01]  /*176a0*/  LOP3.LUT R196, R196, R3, RZ, 0x3c, !PT ;  /* 0x00000003c4c47212 */ /* 0x000fe200078e3cff */
[----:B------:R-:W-:Y:S01]  /*176b0*/  IMAD.MOV.U32 R3, RZ, RZ, -0x800000 ;  /* 0xff800000ff037424 */ /* 0x000fe200078e00ff */
[----:B------:R-:W-:Y:S02]  /*176c0*/  WARPGROUP.DEPBAR.LE gsb0, 0x0 ;  /* 0x00008000000079c5 */ /* 0x000fe40000010000 */
[----:B------:R-:W-:-:S06]  /*176d0*/  WARPGROUP.ARRIVE ;  /* 0x00000000000079c5 */ /* 0x000fcc0000000000 */
[----:B------:R-:W-:Y:S01]  /*176e0*/  HGMMA.64x128x16.F32.BF16 R24, R160, gdesc[UR4].tnspB, R24, gsb0 ;  /* 0x41e00004a0187df0 */ /* 0x000fe20008001818 */
[----:B------:R-:W-:Y:S02]  /*176f0*/  R2UR UR6, R4 ;  /* 0x00000000040672ca */ /* 0x000fe400000e0000 */
[----:B------:R-:W-:Y:S02]  /*17700*/  R2UR UR7, R5 ;  /* 0x00000000050772ca */ /* 0x000fe400000e0000 */
[----:B------:R-:W0:Y:S02]  /*17710*/  SHFL.BFLY PT, R5, R0, 0x2, 0x1f ;  /* 0x0c401f0000057f89 */ /* 0x000e2400000e0000 */
[----:B0-----:R-:W-:Y:S01]  /*17720*/  FADD.FTZ R4, R5, R0 ;  /* 0x0000000005047221 */ /* 0x001fe20000010000 */
[----:B------:R-:W-:Y:S01]  /*17730*/  IMAD.MOV.U32 R0, RZ, RZ, -0x800000 ;  /* 0xff800000ff007424 */ /* 0x000fe200078e00ff */
[----:B------:R-:W0:Y:S04]  /*17740*/  SHFL.BFLY PT, R5, R2, 0x1, 0x1f ;  /* 0x0c201f0002057f89 */ /* 0x000e2800000e0000 */
[----:B------:R-:W1:Y:S01]  /*17750*/  SHFL.BFLY PT, R11, R4, 0x1, 0x1f ;  /* 0x0c201f00040b7f89 */ /* 0x000e6200000e0000 */
[----:B0-----:R-:W-:Y:S01]  /*17760*/  FADD.FTZ R13, R2, R5 ;  /* 0x00000005020d7221 */ /* 0x001fe20000010000 */
[----:B------:R-:W-:-:S02]  /*17770*/  IMAD.MOV.U32 R5, RZ, RZ, RZ ;  /* 0x000000ffff057224 */ /* 0x000fc400078e00ff */
[----:B------:R-:W-:Y:S02]  /*17780*/  IMAD.MOV.U32 R2, RZ, RZ, RZ ;  /* 0x000000ffff027224 */ /* 0x000fe400078e00ff */
[----:B-1----:R-:W-:Y:S01]  /*17790*/  FADD.FTZ R14, R4, R11 ;  /* 0x0000000b040e7221 */ /* 0x002fe20000010000 */
[----:B------:R-:W-:-:S04]  /*177a0*/  FSETP.NE.FTZ.AND P0, PT, R13, RZ, PT ;  /* 0x000000ff0d00720b */ /* 0x000fc80003f15000 */
[----:B------:R-:W-:-:S09]  /*177b0*/  FSETP.NE.FTZ.AND P3, PT, R14, RZ, PT ;  /* 0x000000ff0e00720b */ /* 0x000fd20003f75000 */
        /* <DEDUP_REMOVED lines=80> */
.L_x_537:
[----:B------:R-:W1:Y:S08]  /*17cc0*/  S2UR UR5, SR_CgaCtaId ;  /* 0x00000000000579c3 */ /* 0x000e700000008800 */
[----:B------:R-:W-:Y:S06]  /*17cd0*/  BAR.SYNC.DEFER_BLOCKING 0x5, 0x180 ;  /* 0x0146000000007b1d */ /* 0x000fec0000010000 */
[----:B------:R-:W-:Y:S01]  /*17ce0*/  UMOV UR4, 0x400 ;  /* 0x0000040000047882 */ /* 0x000fe20000000000 */
[----:B------:R-:W-:Y:S01]  /*17cf0*/  BSSY B0, `(.L_x_612) ;  /* 0x00002dc000007945 */ /* 0x000fe20003800000 */
[----:B-1----:R-:W-:-:S06]  /*17d00*/  ULEA UR4, UR5, UR4, 0x18 ;  /* 0x0000000405047291 */ /* 0x002fcc000f8ec03f */
[----:B------:R-:W-:-:S05]  /*17d10*/  IMAD.U32 R2, RZ, RZ, UR4 ;  /* 0x00000004ff027e24 */ /* 0x000fca000f8e00ff */
[----:B------:R1:W2:Y:S01]  /*17d20*/  LDS.128 R144, [R2+0x348d0] ;  /* 0x0348d00002907984 */ /* 0x0002a20000000c00 */
[----:B------:R-:W-:Y:S06]  /*17d30*/  BAR.ARV 0x4, 0x180 ;  /* 0x0106000000007b1d */ /* 0x000fec0000002000 */
[----:B------:R-:W-:Y:S05]  /*17d40*/  @P0 BRA `(.L_x_613) ;  /* 0x00000020006c0947 */ /* 0x000fea0003800000 */
[----:B------:R-:W3:Y:S01]  /*17d50*/  LDL R4, [R1+0x84] ;  /* 0x0000840001047983 */ /* 0x000ee20000100800 */
[----:B------:R-:W4:Y:S01]  /*17d60*/  S2R R5, SR_SWINHI ;  /* 0x0000000000057919 */ /* 0x000f220000002f00 */
[----:B------:R-:W-:Y:S01]  /*17d70*/  F2FP.BF16.F32.PACK_AB R32, R73, R72 ;  /* 0x000000484920723e */ /* 0x000fe200000010ff */
[----:B------:R-:W-:Y:S01]  /*17d80*/  ULDC.64 UR6, c[0x0][0xc00] ;  /* 0x0003000000067ab9 */ /* 0x000fe20000000a00 */
[----:B------:R-:W-:Y:S01]  /*17d90*/  ULDC.64 UR4, c[0x0][0xc08] ;  /* 0x0003020000047ab9 */ /* 0x000fe20000000a00 */
[----:B------:R-:W2:Y:S01]  /*17da0*/  LDL R104, [R1+0x80] ;  /* 0x0000800001687983 */ /* 0x000ea20000100800 */
[----:B------:R-:W-:Y:S02]  /*17db0*/  MOV R98, R2 ;  /* 0x0000000200627202 */ /* 0x000fe40000000f00 */
[----:B----4-:R-:W-:Y:S01]  /*17dc0*/  MOV R99, R5 ;  /* 0x0000000500637202 */ /* 0x010fe20000000f00 */
[----:B------:R-:W-:Y:S02]  /*17dd0*/  BAR.SYNC.DEFER_BLOCKING 0x1, 0x100 ;  /* 0x0044000000007b1d */ /* 0x000fe40000010000 */
[----:B---3--:R-:W-:-:S03]  /*17de0*/  IMAD.WIDE R8, R4, 0x2, R98 ;  /* 0x0000000204087825 */ /* 0x008fc600078e0262 */
[C---:B------:R-:W-:Y:S02]  /*17df0*/  LOP3.LUT R11, R8.reuse, 0x380, RZ, 0xc0, !PT ;  /* 0x00000380080b7812 */ /* 0x040fe400078ec0ff */
[C---:B------:R-:W-:Y:S02]  /*17e00*/  IADD3 R35, P4, R8.reuse, 0x60, RZ ;  /* 0x0000006008237810 */ /* 0x040fe40007f9e0ff */
[----:B------:R-:W-:Y:S02]  /*17e10*/  SHF.R.U64 R11, R11, 0x3, RZ ;  /* 0x000000030b0b7819 */ /* 0x000fe400000012ff */
[C---:B------:R-:W-:Y:S02]  /*17e20*/  IADD3 R14, P3, R8.reuse, 0x4000, RZ ;  /* 0x00004000080e7810 */ /* 0x040fe40007f7e0ff */
[C---:B------:R-:W-:Y:S02]  /*17e30*/  IADD3 R31, P6, R8.reuse, 0x20, RZ ;  /* 0x00000020081f7810 */ /* 0x040fe40007fde0ff */
[----:B------:R-:W-:-:S02]  /*17e40*/  IADD3 R33, P5, R8, 0x40, RZ ;  /* 0x0000004008217810 */ /* 0x000fc40007fbe0ff */
[C---:B------:R-:W-:Y:S02]  /*17e50*/  IADD3 R101, P2, R8.reuse, 0x4020, RZ ;  /* 0x0000402008657810 */ /* 0x040fe40007f5e0ff */
[C---:B------:R-:W-:Y:S02]  /*17e60*/  IADD3 R103, P1, R8.reuse, 0x4040, RZ ;  /* 0x0000404008677810 */ /* 0x040fe40007f3e0ff */
[----:B------:R-:W-:Y:S02]  /*17e70*/  IADD3 R105, P0, R8, 0x4060, RZ ;  /* 0x0000406008697810 */ /* 0x000fe40007f1e0ff */
[----:B------:R-:W-:Y:S02]  /*17e80*/  LOP3.LUT R8, R11, R8, RZ, 0x3c, !PT ;  /* 0x000000080b087212 */ /* 0x000fe400078e3cff */
[----:B------:R-:W-:Y:S02]  /*17e90*/  LOP3.LUT R10, R35, 0x380, RZ, 0xc0, !PT ;  /* 0x00000380230a7812 */ /* 0x000fe400078ec0ff */
[----:B------:R-:W-:-:S02]  /*17ea0*/  LOP3.LUT R11, R14, 0x380, RZ, 0xc0, !PT ;  /* 0x000003800e0b7812 */ /* 0x000fc400078ec0ff */
[----:B------:R-:W-:Y:S02]  /*17eb0*/  LOP3.LUT R4, R31, 0x380, RZ, 0xc0, !PT ;  /* 0x000003801f047812 */ /* 0x000fe400078ec0ff */
[----:B0-----:R-:W-:Y:S02]  /*17ec0*/  LOP3.LUT R6, R33, 0x380, RZ, 0xc0, !PT ;  /* 0x0000038021067812 */ /* 0x001fe400078ec0ff */
[----:B------:R-:W-:Y:S02]  /*17ed0*/  SHF.R.U64 R10, R10, 0x3, RZ ;  /* 0x000000030a0a7819 */ /* 0x000fe400000012ff */
[----:B------:R-:W-:Y:S02]  /*17ee0*/  SHF.R.U64 R11, R11, 0x3, RZ ;  /* 0x000000030b0b7819 */ /* 0x000fe400000012ff */
[----:B------:R-:W-:Y:S02]  /*17ef0*/  SHF.R.U64 R4, R4, 0x3, RZ ;  /* 0x0000000304047819 */ /* 0x000fe400000012ff */
[----:B------:R-:W-:Y:S01]  /*17f00*/  SHF.R.U64 R6, R6, 0x3, RZ ;  /* 0x0000000306067819 */ /* 0x000fe200000012ff */
[--C-:B------:R-:W-:Y:S01]  /*17f10*/  IMAD.X R5, RZ, RZ, R9.reuse, P6 ;  /* 0x000000ffff057224 */ /* 0x100fe200030e0609 */
[----:B------:R-:W-:Y:S01]  /*17f20*/  LOP3.LUT R24, R101, 0x380, RZ, 0xc0, !PT ;  /* 0x0000038065187812 */ /* 0x000fe200078ec0ff */
[--C-:B------:R-:W-:Y:S01]  /*17f30*/  IMAD.X R7, RZ, RZ, R9.reuse, P5 ;  /* 0x000000ffff077224 */ /* 0x100fe200028e0609 */
[----:B------:R-:W-:Y:S01]  /*17f40*/  LOP3.LUT R26, R103, 0x380, RZ, 0xc0, !PT ;  /* 0x00000380671a7812 */ /* 0x000fe200078ec0ff */
[--C-:B------:R-:W-:Y:S01]  /*17f50*/  IMAD.X R13, RZ, RZ, R9.reuse, P4 ;  /* 0x000000ffff0d7224 */ /* 0x100fe200020e0609 */
[----:B------:R-:W-:Y:S01]  /*17f60*/  IADD3.X R27, RZ, R9, RZ, P1, !PT ;  /* 0x00000009ff1b7210 */ /* 0x000fe20000ffe4ff */
[--C-:B------:R-:W-:Y:S01]  /*17f70*/  IMAD.X R15, RZ, RZ, R9.reuse, P3 ;  /* 0x000000ffff0f7224 */ /* 0x100fe200018e0609 */
[----:B------:R-:W-:Y:S01]  /*17f80*/  LOP3.LUT R12, R10, R35, RZ, 0x3c, !PT ;  /* 0x000000230a0c7212 */ /* 0x000fe200078e3cff */
[--C-:B------:R-:W-:Y:S01]  /*17f90*/  IMAD.X R25, RZ, RZ, R9.reuse, P2 ;  /* 0x000000ffff197224 */ /* 0x100fe200010e0609 */
[----:B------:R-:W-:Y:S01]  /*17fa0*/  LOP3.LUT R14, R11, R14, RZ, 0x3c, !PT ;  /* 0x0000000e0b0e7212 */ /* 0x000fe200078e3cff */
[----:B------:R-:W-:Y:S01]  /*17fb0*/  IMAD.X R29, RZ, RZ, R9, P0 ;  /* 0x000000ffff1d7224 */ /* 0x000fe200000e0609 */
[----:B------:R-:W-:-:S02]  /*17fc0*/  MOV R30, R8 ;  /* 0x00000008001e7202 */ /* 0x000fc40000000f00 */
[----:B------:R-:W-:Y:S02]  /*17fd0*/  LOP3.LUT R28, R105, 0x380, RZ, 0xc0, !PT ;  /* 0x00000380691c7812 */ /* 0x000fe400078ec0ff */
[----:B------:R-:W-:Y:S02]  /*17fe0*/  LOP3.LUT R4, R4, R31, RZ, 0x3c, !PT ;  /* 0x0000001f04047212 */ /* 0x000fe400078e3cff */
[----:B------:R-:W-:Y:S02]  /*17ff0*/  LOP3.LUT R6, R6, R33, RZ, 0x3c, !PT ;  /* 0x0000002106067212 */ /* 0x000fe400078e3cff */
[----:B------:R-:W-:Y:S02]  /*18000*/  F2FP.BF16.F32.PACK_AB R8, R21, R20 ;  /* 0x000000141508723e */ /* 0x000fe400000010ff */
[----:B------:R-:W-:Y:S02]  /*18010*/  F2FP.BF16.F32.PACK_AB R9, R93, R92 ;  /* 0x0000005c5d09723e */ /* 0x000fe400000010ff */
[----:B------:R-:W-:-:S02]  /*18020*/  F2FP.BF16.F32.PACK_AB R10, R89, R88 ;  /* 0x00000058590a723e */ /* 0x000fc400000010ff */
[----:B------:R-:W-:Y:S02]  /*18030*/  F2FP.BF16.F32.PACK_AB R11, R95, R94 ;  /* 0x0000005e5f0b723e */ /* 0x000fe400000010ff */
[----:B------:R-:W-:Y:S02]  /*18040*/  SHF.R.U64 R24, R24, 0x3, RZ ;  /* 0x0000000318187819 */ /* 0x000fe400000012ff */
[----:B------:R-:W-:Y:S02]  /*18050*/  SHF.R.U64 R26, R26, 0x3, RZ ;  /* 0x000000031a1a7819 */ /* 0x000fe400000012ff */
[----:B------:R-:W-:Y:S01]  /*18060*/  SHF.R.U64 R28, R28, 0x3, RZ ;  /* 0x000000031c1c7819 */ /* 0x000fe200000012ff */
[----:B------:R0:W-:Y:S01]  /*18070*/  STSM.16.M88.4 [R30], R8 ;  /* 0x000000081e007844 */ /* 0x0001e20000000200 */
[----:B------:R-:W-:Y:S02]  /*18080*/  MOV R33, R4 ;  /* 0x0000000400217202 */ /* 0x000fe40000000f00 */
[----:B------:R-:W-:-:S02]  /*18090*/  MOV R34, R6 ;  /* 0x0000000600227202 */ /* 0x000fc40000000f00 */
[----:B------:R-:W-:Y:S02]  /*180a0*/  F2FP.BF16.F32.PACK_AB R4, R91, R90 ;  /* 0x0000005a5b04723e */ /* 0x000fe400000010ff */
[----:B------:R-:W-:Y:S02]  /*180b0*/  F2FP.BF16.F32.PACK_AB R5, R97, R96 ;  /* 0x000000606105723e */ /* 0x000fe400000010ff */
[----:B------:R-:W-:Y:S02]  /*180c0*/  F2FP.BF16.F32.PACK_AB R6, R37, R36 ;  /* 0x000000242506723e */ /* 0x000fe400000010ff */
[----:B------:R-:W-:Y:S02]  /*180d0*/  F2FP.BF16.F32.PACK_AB R7, R39, R38 ;  /* 0x000000262707723e */ /* 0x000fe400000010ff */
[----:B------:R-:W-:Y:S02]  /*180e0*/  LOP3.LUT R24, R24, R101, RZ, 0x3c, !PT ;  /* 0x0000006518187212 */ /* 0x000fe400078e3cff */
[----:B------:R-:W-:-:S02]  /*180f0*/  LOP3.LUT R26, R26, R103, RZ, 0x3c, !PT ;  /* 0x000000671a1a7212 */ /* 0x000fc400078e3cff */
[----:B------:R-:W-:Y:S02]  /*18100*/  MOV R35, R12 ;  /* 0x0000000c00237202 */ /* 0x000fe40000000f00 */
[----:B------:R-:W-:Y:S02]  /*18110*/  MOV R100, R14 ;  /* 0x0000000e00647202 */ /* 0x000fe40000000f00 */
[----:B0-----:R-:W-:Y:S02]  /*18120*/  F2FP.BF16.F32.PACK_AB R8, R41, R40 ;  /* 0x000000282908723e */ /* 0x001fe400000010ff */
[----:B------:R-:W-:Y:S02]  /*18130*/  F2FP.BF16.F32.PACK_AB R9, R43, R42 ;  /* 0x0000002a2b09723e */ /* 0x000fe400000010ff */
[----:B------:R-:W-:Y:S02]  /*18140*/  F2FP.BF16.F32.PACK_AB R10, R45, R44 ;  /* 0x0000002c2d0a723e */ /* 0x000fe400000010ff */
[----:B------:R-:W-:-:S02]  /*18150*/  F2FP.BF16.F32.PACK_AB R11, R47, R46 ;  /* 0x0000002e2f0b723e */ /* 0x000fc400000010ff */
[----:B------:R-:W-:Y:S02]  /*18160*/  LOP3.LUT R28, R28, R105, RZ, 0x3c, !PT ;  /* 0x000000691c1c7212 */ /* 0x000fe400078e3cff */
[----:B------:R-:W-:Y:S02]  /*18170*/  F2FP.BF16.F32.PACK_AB R12, R49, R48 ;  /* 0x00000030310c723e */ /* 0x000fe400000010ff */
[----:B------:R-:W-:Y:S02]  /*18180*/  F2FP.BF16.F32.PACK_AB R13, R51, R50 ;  /* 0x00000032330d723e */ /* 0x000fe400000010ff */
[----:B------:R-:W-:Y:S02]  /*18190*/  F2FP.BF16.F32.PACK_AB R14, R53, R52 ;  /* 0x00000034350e723e */ /* 0x000fe400000010ff */
[----:B------:R-:W-:Y:S01]  /*181a0*/  F2FP.BF16.F32.PACK_AB R15, R55, R54 ;  /* 0x00000036370f723e */ /* 0x000fe200000010ff */
[----:B------:R0:W-:Y:S01]  /*181b0*/  STSM.16.M88.4 [R33], R4 ;  /* 0x0000000421007844 */ /* 0x0001e20000000200 */
[----:B------:R-:W-:-:S02]  /*181c0*/  MOV R102, R24 ;  /* 0x0000001800667202 */ /* 0x000fc40000000f00 */
[----:B------:R-:W-:Y:S01]  /*181d0*/  MOV R103, R26 ;  /* 0x0000001a00677202 */ /* 0x000fe20000000f00 */
[----:B------:R-:W-:Y:S01]  /*181e0*/  STSM.16.M88.4 [R34], R8 ;  /* 0x0000000822007844 */ /* 0x000fe20000000200 */
[----:B------:R-:W-:Y:S02]  /*181f0*/  F2FP.BF16.F32.PACK_AB R24, R57, R56 ;  /* 0x000000383918723e */ /* 0x000fe400000010ff */
[----:B------:R-:W-:Y:S01]  /*18200*/  F2FP.BF16.F32.PACK_AB R25, R59, R58 ;  /* 0x0000003a3b19723e */ /* 0x000fe200000010ff */
[----:B------:R3:W-:Y:S01]  /*18210*/  STSM.16.M88.4 [R35], R12 ;  /* 0x0000000c23007844 */ /* 0x0007e20000000200 */
[----:B------:R-:W-:Y:S02]  /*18220*/  F2FP.BF16.F32.PACK_AB R26, R61, R60 ;  /* 0x0000003c3d1a723e */ /* 0x000fe400000010ff */
[----:B------:R-:W-:Y:S02]  /*18230*/  F2FP.BF16.F32.PACK_AB R27, R63, R62 ;  /* 0x0000003e3f1b723e */ /* 0x000fe400000010ff */
[----:B------:R-:W-:-:S02]  /*18240*/  MOV R101, R28 ;  /* 0x0000001c00657202 */ /* 0x000fc40000000f00 */
[----:B------:R-:W-:Y:S02]  /*18250*/  F2FP.BF16.F32.PACK_AB R28, R65, R64 ;  /* 0x00000040411c723e */ /* 0x000fe400000010ff */
[----:B------:R-:W-:Y:S02]  /*18260*/  F2FP.BF16.F32.PACK_AB R29, R67, R66 ;  /* 0x00000042431d723e */ /* 0x000fe400000010ff */
[----:B------:R-:W-:Y:S02]  /*18270*/  F2FP.BF16.F32.PACK_AB R30, R69, R68 ;  /* 0x00000044451e723e */ /* 0x000fe400000010ff */
[----:B------:R-:W-:Y:S02]  /*18280*/  F2FP.BF16.F32.PACK_AB R31, R71, R70 ;  /* 0x00000046471f723e */ /* 0x000fe400000010ff */
[----:B0-----:R-:W-:Y:S01]  /*18290*/  F2FP.BF16.F32.PACK_AB R33, R75, R74 ;  /* 0x0000004a4b21723e */ /* 0x001fe200000010ff */
[----:B---3--:R-:W0:Y:S01]  /*182a0*/  LDC.64 R14, c[0x0][0xba8] ;  /* 0x0002ea00ff0e7b82 */ /* 0x008e220000000a00 */
[----:B------:R-:W-:-:S02]  /*182b0*/  F2FP.BF16.F32.PACK_AB R34, R77, R76 ;  /* 0x0000004c4d22723e */ /* 0x000fc400000010ff */
[----:B------:R-:W-:Y:S02]  /*182c0*/  F2FP.BF16.F32.PACK_AB R35, R79, R78 ;  /* 0x0000004e4f23723e */ /* 0x000fe400000010ff */
[----:B------:R-:W-:Y:S02]  /*182d0*/  F2FP.BF16.F32.PACK_AB R4, R81, R80 ;  /* 0x000000505104723e */ /* 0x000fe400000010ff */
[----:B------:R-:W-:Y:S02]  /*182e0*/  F2FP.BF16.F32.PACK_AB R5, R83, R82 ;  /* 0x000000525305723e */ /* 0x000fe400000010ff */
[----:B------:R-:W-:Y:S02]  /*182f0*/  F2FP.BF16.F32.PACK_AB R6, R85, R84 ;  /* 0x000000545506723e */ /* 0x000fe400000010ff */
[----:B------:R-:W-:Y:S01]  /*18300*/  F2FP.BF16.F32.PACK_AB R7, R87, R86 ;  /* 0x000000565707723e */ /* 0x000fe200000010ff */
[----:B------:R3:W-:Y:S04]  /*18310*/  STSM.16.M88.4 [R100], R24 ;  /* 0x0000001864007844 */ /* 0x0007e80000000200 */
[----:B------:R-:W-:Y:S04]  /*18320*/  STSM.16.M88.4 [R102], R28 ;  /* 0x0000001c66007844 */ /* 0x000fe80000000200 */
[----:B------:R-:W-:Y:S04]  /*18330*/  STSM.16.M88.4 [R103], R32 ;  /* 0x0000002067007844 */ /* 0x000fe80000000200 */
[----:B------:R4:W-:Y:S01]  /*18340*/  STSM.16.M88.4 [R101], R4 ;  /* 0x0000000465007844 */ /* 0x0009e20000000200 */
[----:B------:R-:W-:Y:S01]  /*18350*/  BAR.SYNC.DEFER_BLOCKING 0x1, 0x100 ;  /* 0x0044000000007b1d */ /* 0x000fe20000010000 */
[----:B------:R-:W-:-:S04]  /*18360*/  ISETP.NE.U32.AND P0, PT, RZ, UR6, PT ;  /* 0x00000006ff007c0c */ /* 0x000fc8000bf05070 */
[----:B------:R-:W-:Y:S02]  /*18370*/  ISETP.NE.AND.EX P0, PT, RZ, UR7, PT, P0 ;  /* 0x00000007ff007c0c */ /* 0x000fe4000bf05300 */
[----:B------:R-:W-:Y:S01]  /*18380*/  IADD3 R8, P1, R204, UR6, RZ ;  /* 0x00000006cc087c10 */ /* 0x000fe2000ff3e0ff */
[----:B---3--:R-:W-:-:S03]  /*18390*/  IMAD.MOV.U32 R100, RZ, RZ, RZ ;  /* 0x000000ffff647224 */ /* 0x008fc600078e00ff */
[----:B------:R-:W-:Y:S01]  /*183a0*/  IADD3.X R9, R205, UR7, RZ, P1, !PT ;  /* 0x00000007cd097c10 */ /* 0x000fe20008ffe4ff */
[----:B------:R-:W-:Y:S01]  /*183b0*/  IMAD.MOV.U32 R26, RZ, RZ, 0x9b8 ;  /* 0x000009b8ff1a7424 */ /* 0x000fe200078e00ff */
[----:B----4-:R-:W3:Y:S05]  /*183c0*/  LDC R101, c[0x0][0xbe8] ;  /* 0x0002fa00ff657b82 */ /* 0x010eea0000000800 */
[----:B------:R-:W4:Y:S01]  /*183d0*/  @P0 LDG.E R100, desc[UR58][R8.64] ;  /* 0x0000003a08640981 */ /* 0x000f22000c1e1900 */
[----:B------:R-:W-:-:S04]  /*183e0*/  ISETP.NE.U32.AND P1, PT, RZ, UR4, PT ;  /* 0x00000004ff007c0c */ /* 0x000fc8000bf25070 */
[----:B------:R-:W-:-:S13]  /*183f0*/  ISETP.NE.AND.EX P1, PT, RZ, UR5, PT, P1 ;  /* 0x00000005ff007c0c */ /* 0x000fda000bf25310 */
[----:B------:R-:W-:Y:S01]  /*18400*/  @P1 IADD3 R204, P2, R204, UR4, RZ ;  /* 0x00000004cccc1c10 */ /* 0x000fe2000ff5e0ff */
[----:B------:R-:W-:Y:S02]  /*18410*/  ULDC UR4, c[0x0][0xa88] ;  /* 0x0002a20000047ab9 */ /* 0x000fe40000000800 */
[----:B------:R-:W-:Y:S01]  /*18420*/  IMAD.U32 R102, RZ, RZ, UR4 ;  /* 0x00000004ff667e24 */ /* 0x000fe2000f8e00ff */
[----:B------:R-:W-:Y:S01]  /*18430*/  @P1 IADD3.X R205, R205, UR5, RZ, P2, !PT ;  /* 0x00000005cdcd1c10 */ /* 0x000fe200097fe4ff */
[----:B------:R-:W-:-:S04]  /*18440*/  ULDC UR4, c[0x0][0xad4] ;  /* 0x0002b50000047ab9 */ /* 0x000fc80000000800 */
[----:B------:R0:W5:Y:S01]  /*18450*/  @P1 LDG.E R102, desc[UR58][R204.64] ;  /* 0x0000003acc661981 */ /* 0x000162000c1e1900 */
[----:B------:R-:W-:-:S04]  /*18460*/  ISETP.NE.AND P2, PT, R202, RZ, PT ;  /* 0x000000ffca00720c */ /* 0x000fc80003f45270 */
[----:B------:R-:W-:-:S04]  /*18470*/  SEL R202, R202, UR4, P2 ;  /* 0x00000004caca7c07 */ /* 0x000fc80009000000 */
[----:B------:R-:W-:-:S04]  /*18480*/  ISETP.GT.AND P3, PT, R202, 0x1, PT ;  /* 0x00000001ca00780c */ /* 0x000fc80003f64270 */
[----:B------:R-:W-:-:S04]  /*18490*/  SEL R26, R26, 0x978, P3 ;  /* 0x000009781a1a7807 */ /* 0x000fc80001800000 */
[----:B------:R-:W1:Y:S08]  /*184a0*/  LDC.64 R6, c[0x0][R26+0x220] ;  /* 0x000088001a067b82 */ /* 0x000e700000000a00 */
[----:B------:R-:W2:Y:S01]  /*184b0*/  LDC.64 R10, c[0x0][R26+0x218] ;  /* 0x000086001a0a7b82 */ /* 0x000ea20000000a00 */
[----:B---3--:R-:W-:-:S07]  /*184c0*/  ISETP.NE.AND P4, PT, R101, 0x1, PT ;  /* 0x000000016500780c */ /* 0x008fce0003f85270 */
[----:B------:R-:W3:Y:S01]  /*184d0*/  LDC.64 R12, c[0x0][R26+0x228] ;  /* 0x00008a001a0c7b82 */ /* 0x000ee20000000a00 */
[----:B------:R-:W-:-:S07]  /*184e0*/  ISETP.NE.U32.AND P2, PT, RZ, UR6, PT ;  /* 0x00000006ff007c0c */ /* 0x000fce000bf45070 */
[----:B------:R-:W4:Y:S01]  /*184f0*/  LDC.64 R4, c[0x0][R26+0x210] ;  /* 0x000084001a047b82 */ /* 0x000f220000000a00 */
[----:B------:R-:W-:-:S07]  /*18500*/  ISETP.NE.AND.EX P2, PT, RZ, UR7, PT, P2 ;  /* 0x00000007ff007c0c */ /* 0x000fce000bf45320 */
[----:B------:R-:W4:Y:S01]  /*18510*/  @P4 LDC R29, c[0x0][0xbec] ;  /* 0x0002fb00ff1d4b82 */ /* 0x000f220000000800 */
[----:B------:R-:W-:-:S07]  /*18520*/  SEL R203, R203, RZ, !P2 ;  /* 0x000000ffcbcb7207 */ /* 0x000fce0005000000 */
[----:B------:R-:W4:Y:S01]  /*18530*/  @P4 LDC R31, c[0x0][0xbf0] ;  /* 0x0002fc00ff1f4b82 */ /* 0x000f220000000800 */
[----:B------:R-:W-:Y:S01]  /*18540*/  SEL R225, R225, RZ, !P2 ;  /* 0x000000ffe1e17207 */ /* 0x000fe20005000000 */
[----:B-1----:R-:W-:-:S06]  /*18550*/  IMAD R7, R7, R203, RZ ;  /* 0x000000cb07077224 */ /* 0x002fcc00078e02ff */
[----:B0-----:R-:W0:Y:S01]  /*18560*/  @!P3 LDC R14, c[0x0][0xb50] ;  /* 0x0002d400ff0ebb82 */ /* 0x001e220000000800 */
[C---:B------:R-:W-:Y:S02]  /*18570*/  IMAD R225, R6.reuse, R225, R7 ;  /* 0x000000e106e17224 */ /* 0x040fe400078e0207 */
[----:B------:R-:W-:-:S05]  /*18580*/  IMAD.WIDE.U32 R6, R6, R203, RZ ;  /* 0x000000cb06067225 */ /* 0x000fca00078e00ff */
[----:B------:R-:W1:Y:S01]  /*18590*/  @!P3 LDC R15, c[0x0][0xb54] ;  /* 0x0002d500ff0fbb82 */ /* 0x000e620000000800 */
[-C--:B--2---:R-:W-:Y:S02]  /*185a0*/  IMAD R27, R11, R199.reuse, RZ ;  /* 0x000000c70b1b7224 */ /* 0x084fe400078e02ff */
[----:B------:R-:W-:-:S04]  /*185b0*/  IMAD.WIDE.U32 R10, R10, R199, RZ ;  /* 0x000000c70a0a7225 */ /* 0x000fc800078e00ff */
[----:B------:R-:W-:Y:S01]  /*185c0*/  IMAD R24, R208, 0x80, R104 ;  /* 0x00000080d0187824 */ /* 0x000fe200078e0268 */
[----:B------:R-:W-:Y:S01]  /*185d0*/  SEL R25, R210, RZ, P3 ;  /* 0x000000ffd2197207 */ /* 0x000fe20001800000 */
[----:B------:R-:W-:Y:S02]  /*185e0*/  IMAD.IADD R28, R11, 0x1, R27 ;  /* 0x000000010b1c7824 */ /* 0x000fe400078e021b */
[----:B------:R-:W-:Y:S02]  /*185f0*/  IMAD.IADD R11, R7, 0x1, R225 ;  /* 0x00000001070b7824 */ /* 0x000fe400078e02e1 */
[----:B------:R-:W-:Y:S02]  /*18600*/  IMAD.MOV.U32 R7, RZ, RZ, R24 ;  /* 0x000000ffff077224 */ /* 0x000fe400078e0018 */
[-C--:B---3--:R-:W-:Y:S02]  /*18610*/  IMAD R27, R13, R25.reuse, RZ ;  /* 0x000000190d1b7224 */ /* 0x088fe400078e02ff */
[----:B------:R-:W-:-:S04]  /*18620*/  IMAD.WIDE.U32 R12, R12, R25, RZ ;  /* 0x000000190c0c7225 */ /* 0x000fc800078e00ff */
[----:B------:R-:W-:Y:S01]  /*18630*/  IMAD.IADD R27, R13, 0x1, R27 ;  /* 0x000000010d1b7824 */ /* 0x000fe200078e021b */
[--C-:B----4-:R-:W-:Y:S01]  /*18640*/  IADD3 R10, P2, P5, R6, R10, R100.reuse ;  /* 0x0000000a060a7210 */ /* 0x110fe20007d5e064 */
[----:B------:R-:W-:Y:S01]  /*18650*/  @P4 IMAD.HI.U32 R6, R24, R29, RZ ;  /* 0x0000001d18064227 */ /* 0x000fe200078e00ff */
[----:B------:R-:W-:-:S04]  /*18660*/  SHF.R.S32.HI R103, RZ, 0x1f, R100 ;  /* 0x0000001fff677819 */ /* 0x000fc80000011464 */
[----:B------:R-:W-:Y:S02]  /*18670*/  @P4 SHF.R.U32.HI R7, RZ, R31, R6 ;  /* 0x0000001fff074219 */ /* 0x000fe40000011606 */
[----:B------:R-:W-:-:S03]  /*18680*/  IADD3.X R11, R11, R28, R103, P2, P5 ;  /* 0x0000001c0b0b7210 */ /* 0x000fc600017ea467 */
[--C-:B------:R-:W-:Y:S01]  /*18690*/  IMAD.MOV R25, RZ, RZ, -R7.reuse ;  /* 0x000000ffff197224 */ /* 0x100fe200078e0a07 */
[----:B------:R-:W-:Y:S02]  /*186a0*/  IADD3 R12, P2, P5, R7, R10, R12 ;  /* 0x0000000a070c7210 */ /* 0x000fe40007d5e00c */
[----:B------:R-:W-:Y:S01]  /*186b0*/  SHF.R.S32.HI R6, RZ, 0x1f, R7 ;  /* 0x0000001fff067819 */ /* 0x000fe20000011407 */
[----:B------:R-:W-:-:S03]  /*186c0*/  IMAD R7, R101, R25, R24 ;  /* 0x0000001965077224 */ /* 0x000fc600078e0218 */
[----:B------:R-:W-:Y:S01]  /*186d0*/  IADD3.X R13, R6, R11, R27, P2, P5 ;  /* 0x0000000b060d7210 */ /* 0x000fe200017ea41b */
[-C--:B------:R-:W-:Y:S01]  /*186e0*/  IMAD R5, R5, R7.reuse, RZ ;  /* 0x0000000705057224 */ /* 0x080fe200078e02ff */
[----:B------:R-:W-:Y:S01]  /*186f0*/  SHF.R.S32.HI R11, RZ, 0x1f, R7 ;  /* 0x0000001fff0b7819 */ /* 0x000fe20000011407 */
[----:B------:R-:W-:-:S04]  /*18700*/  IMAD.WIDE.U32 R12, R4, R7, R12 ;  /* 0x00000007040c7225 */ /* 0x000fc800078e000c */
[----:B------:R-:W-:Y:S01]  /*18710*/  IMAD R5, R4, R11, R5 ;  /* 0x0000000b04057224 */ /* 0x000fe200078e0205 */
[----:B0-----:R-:W-:-:S03]  /*18720*/  LEA R14, P2, R12, R14, 0x2 ;  /* 0x0000000e0c0e7211 */ /* 0x001fc600078410ff */
[----:B------:R-:W-:-:S05]  /*18730*/  IMAD.IADD R4, R13, 0x1, R5 ;  /* 0x000000010d047824 */ /* 0x000fca00078e0205 */
[----:B-1----:R-:W-:Y:S01]  /*18740*/  LEA.HI.X R15, R12, R15, R4, 0x2, P2 ;  /* 0x0000000f0c0f7211 */ /* 0x002fe200010f1404 */
[----:B------:R-:W-:Y:S06]  /*18750*/  @P1 BRA `(.L_x_614) ;  /* 0x0000000000101947 */ /* 0x000fec0003800000 */
[----:B------:R-:W-:Y:S05]  /*18760*/  @!P0 BRA `(.L_x_614) ;  /* 0x00000000000c8947 */ /* 0x000fea0003800000 */
[----:B------:R-:W2:Y:S04]  /*18770*/  LDG.E R5, desc[UR58][R8.64] ;  /* 0x0000003a08057981 */ /* 0x000ea8000c1e1900 */
[----:B-----5:R-:W2:Y:S02]  /*18780*/  LDG.E R102, desc[UR58][R8.64+0x4] ;  /* 0x0000043a08667981 */ /* 0x020ea4000c1e1900 */
[----:B--2---:R-:W-:-:S07]  /*18790*/  IMAD.IADD R102, R102, 0x1, -R5 ;  /* 0x0000000166667824 */ /* 0x004fce00078e0a05 */
.L_x_614:
[----:B------:R-:W2:Y:S01]  /*187a0*/  LDL R8, [R1+0x7c] ;  /* 0x00007c0001087983 */ /* 0x000ea20000100800 */
[----:B-----5:R-:W-:Y:S01]  /*187b0*/  IMAD R102, R102, R101, RZ ;  /* 0x0000006566667224 */ /* 0x020fe200078e02ff */
[----:B------:R-:W-:Y:S02]  /*187c0*/  LOP3.LUT P0, RZ, R230, 0x3, RZ, 0xc0, !PT ;  /* 0x00000003e6ff7812 */ /* 0x000fe4000780c0ff */
[----:B------:R-:W-:Y:S04]  /*187d0*/  SHFL.IDX PT, R4, R14, RZ, 0x1c1f ;  /* 0x001c1fff0e047589 */ /* 0x000fe800000e0000 */
[----:B------:R-:W0:Y:S04]  /*187e0*/  SHFL.IDX PT, R5, R15, RZ, 0x1c1f ;  /* 0x001c1fff0f057589 */ /* 0x000e2800000e0000 */
[----:B------:R-:W-:Y:S04]  /*187f0*/  SHFL.IDX PT, R6, R14, 0x1, 0x1c1f ;  /* 0x003c1f000e067f89 */ /* 0x000fe800000e0000 */
[----:B------:R-:W1:Y:S01]  /*18800*/  SHFL.IDX PT, R7, R15, 0x1, 0x1c1f ;  /* 0x003c1f000f077f89 */ /* 0x000e6200000e0000 */
[----:B--2---:R-:W-:-:S04]  /*18810*/  IMAD R9, R208, 0x80, R8 ;  /* 0x00000080d0097824 */ /* 0x004fc800078e0208 */
[C---:B------:R-:W-:Y:S01]  /*18820*/  VIADD R25, R9.reuse, 0x8 ;  /* 0x0000000809197836 */ /* 0x040fe20000000000 */
[----:B------:R-:W-:-:S04]  /*18830*/  ISETP.GE.OR P1, PT, R9, R102, P0 ;  /* 0x000000660900720c */ /* 0x000fc80000726670 */
[----:B------:R-:W-:-:S09]  /*18840*/  ISETP.GE.OR P0, PT, R25, R102, P0 ;  /* 0x000000661900720c */ /* 0x000fd20000706670 */
[----:B0-----:R0:W-:Y:S04]  /*18850*/  @!P1 ST.E desc[UR58][R4.64], R3 ;  /* 0x0000000304009985 */ /* 0x0011e8000c10193a */
[----:B-1----:R0:W-:Y:S01]  /*18860*/  @!P0 ST.E desc[UR58][R6.64], R0 ;  /* 0x0000000006008985 */ /* 0x0021e2000c10193a */
[----:B------:R-:W-:Y:S05]  /*18870*/  @P3 BRA `(.L_x_615) ;  /* 0x0000000800843947 */ /* 0x000fea0003800000 */
[----:B0-----:R-:W-:Y:S01]  /*18880*/  IMAD R3, R224, 0x40, R198 ;  /* 0x00000040e0037824 */ /* 0x001fe200078e02c6 */
[----:B------:R-:W0:Y:S01]  /*18890*/  @P4 LDC R45, c[0x0][0xbec] ;  /* 0x0002fb00ff2d4b82 */ /* 0x000e220000000800 */
[----:B------:R-:W-:Y:S02]  /*188a0*/  ULDC.64 UR4, c[0x0][0xaa0] ;  /* 0x0002a80000047ab9 */ /* 0x000fe40000000a00 */
[----:B------:R-:W-:-:S03]  /*188b0*/  IMAD.WIDE R98, R3, 0x2, R98 ;  /* 0x0000000203627825 */ /* 0x000fc600078e0262 */
[C---:B------:R-:W-:Y:S02]  /*188c0*/  IADD3 R9, P6, R98.reuse, 0x1000, RZ ;  /* 0x0000100062097810 */ /* 0x040fe40007fde0ff */
[----:B------:R-:W1:Y:S01]  /*188d0*/  @P4 LDC R47, c[0x0][0xbf0] ;  /* 0x0002fc00ff2f4b82 */ /* 0x000e620000000800 */
[----:B------:R-:W-:Y:S01]  /*188e0*/  IMAD R103, R103, UR4, RZ ;  /* 0x0000000467677c24 */ /* 0x000fe2000f8e02ff */
[----:B------:R-:W-:Y:S02]  /*188f0*/  IADD3 R13, P5, R98, 0x2000, RZ ;  /* 0x00002000620d7810 */ /* 0x000fe40007fbe0ff */
[----:B------:R-:W-:Y:S01]  /*18900*/  LOP3.LUT R8, R9, 0x380, RZ, 0xc0, !PT ;  /* 0x0000038009087812 */ /* 0x000fe200078ec0ff */
[----:B------:R-:W-:Y:S01]  /*18910*/  IMAD R103, R100, UR5, R103 ;  /* 0x0000000564677c24 */ /* 0x000fe2000f8e0267 */
[----:B------:R-:W-:Y:S02]  /*18920*/  IADD3 R25, P3, R98, 0x3000, RZ ;  /* 0x0000300062197810 */ /* 0x000fe40007f7e0ff */
[----:B------:R-:W-:Y:S01]  /*18930*/  SHF.R.U64 R8, R8, 0x3, RZ ;  /* 0x0000000308087819 */ /* 0x000fe200000012ff */
[----:B------:R-:W-:Y:S01]  /*18940*/  IMAD.WIDE.U32 R20, R100, UR4, RZ ;  /* 0x0000000464147c25 */ /* 0x000fe2000f8e00ff */
[----:B------:R-:W-:Y:S01]  /*18950*/  ULDC.64 UR4, c[0x0][0xae8] ;  /* 0x0002ba0000047ab9 */ /* 0x000fe20000000a00 */
[----:B------:R-:W-:-:S02]  /*18960*/  IADD3 R29, P2, R98, 0x4000, RZ ;  /* 0x00004000621d7810 */ /* 0x000fc40007f5e0ff */
[----:B------:R-:W-:Y:S01]  /*18970*/  LOP3.LUT R8, R8, R9, RZ, 0x3c, !PT ;  /* 0x0000000908087212 */ /* 0x000fe200078e3cff */
[----:B------:R-:W-:Y:S01]  /*18980*/  IMAD.X R9, RZ, RZ, R99, P6 ;  /* 0x000000ffff097224 */ /* 0x000fe200030e0663 */
[C---:B------:R-:W-:Y:S01]  /*18990*/  IADD3 R3, P6, R98.reuse, 0x7000, RZ ;  /* 0x0000700062037810 */ /* 0x040fe20007fde0ff */
[----:B------:R-:W-:Y:S01]  /*189a0*/  IMAD.IADD R21, R21, 0x1, R103 ;  /* 0x0000000115157824 */ /* 0x000fe200078e0267 */
[C---:B------:R-:W-:Y:S02]  /*189b0*/  IADD3 R33, P1, R98.reuse, 0x5000, RZ ;  /* 0x0000500062217810 */ /* 0x040fe40007f3e0ff */
[----:B------:R-:W-:Y:S01]  /*189c0*/  LOP3.LUT R0, R3, 0x380, RZ, 0xc0, !PT ;  /* 0x0000038003007812 */ /* 0x000fe200078ec0ff */
[----:B------:R-:W-:Y:S01]  /*189d0*/  IMAD.WIDE.U32 R20, R199, UR4, R20 ;  /* 0x00000004c7147c25 */ /* 0x000fe2000f8e0014 */
[----:B------:R-:W-:Y:S01]  /*189e0*/  IADD3 R37, P0, R98, 0x6000, RZ ;  /* 0x0000600062257810 */ /* 0x000fe20007f1e0ff */
[----:B------:R-:W5:Y:S01]  /*189f0*/  LD.E.128 R8, desc[UR58][R8.64] ;  /* 0x0000003a08087980 */ /* 0x000f62000c101d00 */
[----:B------:R-:W-:-:S02]  /*18a00*/  SHF.R.U64 R0, R0, 0x3, RZ ;  /* 0x0000000300007819 */ /* 0x000fc400000012ff */
[----:B------:R-:W-:Y:S01]  /*18a10*/  SHF.R.S32.HI R44, RZ, 0x1f, R203 ;  /* 0x0000001fff2c7819 */ /* 0x000fe200000114cb */
[----:B------:R-:W-:Y:S01]  /*18a20*/  IMAD.X R41, RZ, RZ, R99, P6 ;  /* 0x000000ffff297224 */ /* 0x000fe200030e0663 */
[----:B------:R-:W-:Y:S01]  /*18a30*/  LOP3.LUT R40, R0, R3, RZ, 0x3c, !PT ;  /* 0x0000000300287212 */ /* 0x000fe200078e3cff */
[----:B------:R-:W-:Y:S01]  /*18a40*/  IMAD R3, R201, 0x20, R224 ;  /* 0x00000020c9037824 */ /* 0x000fe200078e02e0 */
[----:B------:R-:W-:Y:S01]  /*18a50*/  LOP3.LUT R12, R13, 0x380, RZ, 0xc0, !PT ;  /* 0x000003800d0c7812 */ /* 0x000fe200078ec0ff */
[----:B------:R-:W-:Y:S01]  /*18a60*/  IMAD R21, R199, UR5, R21 ;  /* 0x00000005c7157c24 */ /* 0x000fe2000f8e0215 */
[----:B------:R-:W-:Y:S01]  /*18a70*/  LOP3.LUT R24, R25, 0x380, RZ, 0xc0, !PT ;  /* 0x0000038019187812 */ /* 0x000fe200078ec0ff */
[----:B------:R-:W-:Y:S01]  /*18a80*/  IMAD R46, R208, 0x80, R3 ;  /* 0x00000080d02e7824 */ /* 0x000fe200078e0203 */
[----:B------:R-:W-:Y:S01]  /*18a90*/  LOP3.LUT R28, R29, 0x380, RZ, 0xc0, !PT ;  /* 0x000003801d1c7812 */ /* 0x000fe200078ec0ff */
[----:B------:R-:W-:Y:S01]  /*18aa0*/  ULDC.64 UR4, c[0x0][0xaf0] ;  /* 0x0002bc0000047ab9 */ /* 0x000fe20000000a00 */
[----:B------:R-:W-:Y:S01]  /*18ab0*/  LOP3.LUT R32, R33, 0x380, RZ, 0xc0, !PT ;  /* 0x0000038021207812 */ /* 0x000fe200078ec0ff */
[----:B0-----:R-:W-:Y:S01]  /*18ac0*/  @P4 IMAD.HI.U32 R0, R46, R45, RZ ;  /* 0x0000002d2e004227 */ /* 0x001fe200078e00ff */
[----:B------:R-:W-:Y:S01]  /*18ad0*/  LOP3.LUT R36, R37, 0x380, RZ, 0xc0, !PT ;  /* 0x0000038025247812 */ /* 0x000fe200078ec0ff */
[----:B------:R-:W5:Y:S01]  /*18ae0*/  LD.E.128 R40, desc[UR58][R40.64] ;  /* 0x0000003a28287980 */ /* 0x000f62000c101d00 */
[----:B------:R-:W-:Y:S01]  /*18af0*/  LOP3.LUT R5, R98, 0x380, RZ, 0xc0, !PT ;  /* 0x0000038062057812 */ /* 0x000fe200078ec0ff */
[----:B------:R-:W-:Y:S01]  /*18b00*/  IMAD.MOV.U32 R3, RZ, RZ, R46 ;  /* 0x000000ffff037224 */ /* 0x000fe200078e002e */
[----:B-1----:R-:W-:Y:S01]  /*18b10*/  @P4 SHF.R.U32.HI R3, RZ, R47, R0 ;  /* 0x0000002fff034219 */ /* 0x002fe20000011600 */
[----:B------:R-:W-:Y:S01]  /*18b20*/  IMAD R44, R44, UR4, RZ ;  /* 0x000000042c2c7c24 */ /* 0x000fe2000f8e02ff */
[----:B------:R-:W-:-:S02]  /*18b30*/  SHF.R.U64 R12, R12, 0x3, RZ ;  /* 0x000000030c0c7819 */ /* 0x000fc400000012ff */
[----:B------:R-:W-:Y:S02]  /*18b40*/  SHF.R.U64 R24, R24, 0x3, RZ ;  /* 0x0000000318187819 */ /* 0x000fe400000012ff */
[----:B------:R-:W-:Y:S02]  /*18b50*/  SHF.R.U64 R28, R28, 0x3, RZ ;  /* 0x000000031c1c7819 */ /* 0x000fe400000012ff */
[----:B------:R-:W-:Y:S02]  /*18b60*/  SHF.R.U64 R32, R32, 0x3, RZ ;  /* 0x0000000320207819 */ /* 0x000fe400000012ff */
[----:B------:R-:W-:Y:S01]  /*18b70*/  SHF.R.U64 R36, R36, 0x3, RZ ;  /* 0x0000000324247819 */ /* 0x000fe200000012ff */
[----:B------:R-:W-:Y:S01]  /*18b80*/  IMAD R45, R203, UR5, R44 ;  /* 0x00000005cb2d7c24 */ /* 0x000fe2000f8e022c */
[----:B------:R-:W-:Y:S01]  /*18b90*/  SHF.R.U64 R5, R5, 0x3, RZ ;  /* 0x0000000305057819 */ /* 0x000fe200000012ff */
[--C-:B------:R-:W-:Y:S01]  /*18ba0*/  IMAD.MOV R44, RZ, RZ, -R3.reuse ;  /* 0x000000ffff2c7224 */ /* 0x100fe200078e0a03 */
[----:B------:R-:W-:Y:S01]  /*18bb0*/  SHF.R.S32.HI R0, RZ, 0x1f, R3 ;  /* 0x0000001fff007819 */ /* 0x000fe20000011403 */
[----:B------:R-:W-:Y:S01]  /*18bc0*/  IMAD.WIDE.U32 R20, R203, UR4, R20 ;  /* 0x00000004cb147c25 */ /* 0x000fe2000f8e0014 */
[----:B------:R-:W-:Y:S01]  /*18bd0*/  LOP3.LUT R12, R12, R13, RZ, 0x3c, !PT ;  /* 0x0000000d0c0c7212 */ /* 0x000fe200078e3cff */
[----:B------:R-:W-:Y:S01]  /*18be0*/  ULDC.64 UR4, c[0x0][0xae0] ;  /* 0x0002b80000047ab9 */ /* 0x000fe20000000a00 */
[----:B------:R-:W-:Y:S01]  /*18bf0*/  LOP3.LUT R24, R24, R25, RZ, 0x3c, !PT ;  /* 0x0000001918187212 */ /* 0x000fe200078e3cff */
[--C-:B------:R-:W-:Y:S01]  /*18c00*/  IMAD.X R13, RZ, RZ, R99.reuse, P5 ;  /* 0x000000ffff0d7224 */ /* 0x100fe200028e0663 */
        /* <DEDUP_REMOVED lines=8> */
[----:B------:R-:W5:Y:S01]  /*18c90*/  LD.E.128 R12, desc[UR58][R12.64] ;  /* 0x0000003a0c0c7980 */ /* 0x000f62000c101d00 */
[----:B------:R-:W-:-:S02]  /*18ca0*/  IMAD R0, R0, UR4, RZ ;  /* 0x0000000400007c24 */ /* 0x000fc4000f8e02ff */
[----:B------:R-:W-:Y:S01]  /*18cb0*/  IMAD R101, R101, R44, R46 ;  /* 0x0000002c65657224 */ /* 0x000fe200078e022e */
[----:B------:R0:W5:Y:S01]  /*18cc0*/  LD.E.128 R4, desc[UR58][R98.64] ;  /* 0x0000003a62047980 */ /* 0x000162000c101d00 */
[----:B------:R-:W-:Y:S02]  /*18cd0*/  IMAD.IADD R21, R21, 0x1, R45 ;  /* 0x0000000115157824 */ /* 0x000fe400078e022d */
[----:B------:R-:W-:Y:S01]  /*18ce0*/  IMAD R45, R3, UR5, R0 ;  /* 0x00000005032d7c24 */ /* 0x000fe2000f8e0200 */
[----:B------:R-:W5:Y:S01]  /*18cf0*/  LD.E.128 R24, desc[UR58][R24.64] ;  /* 0x0000003a18187980 */ /* 0x000f62000c101d00 */
[----:B------:R-:W-:-:S03]  /*18d00*/  SHF.R.S32.HI R0, RZ, 0x1f, R101 ;  /* 0x0000001fff007819 */ /* 0x000fc60000011465 */
[----:B------:R-:W5:Y:S01]  /*18d10*/  LD.E.128 R28, desc[UR58][R28.64] ;  /* 0x0000003a1c1c7980 */ /* 0x000f62000c101d00 */
[----:B------:R-:W-:Y:S01]  /*18d20*/  IMAD.WIDE.U32 R20, R3, UR4, R20 ;  /* 0x0000000403147c25 */ /* 0x000fe2000f8e0014 */
[----:B------:R-:W-:Y:S02]  /*18d30*/  ULDC.64 UR4, c[0x0][0xad8] ;  /* 0x0002b60000047ab9 */ /* 0x000fe40000000a00 */
        /* <DEDUP_REMOVED lines=27> */
[----:B------:R0:W2:Y:S01]  /*18ef0*/  SHFL.IDX PT, R3, R47, RZ, 0x181f ;  /* 0x00181fff2f037589 */ /* 0x0000a200000e0000 */
[----:B------:R-:W-:-:S02]  /*18f00*/  SHF.R.S32.HI R104, RZ, 0x1f, R200 ;  /* 0x0000001fff687819 */ /* 0x000fc400000114c8 */
[----:B------:R-:W-:Y:S01]  /*18f10*/  SHF.R.S32.HI R105, RZ, 0x1f, R198 ;  /* 0x0000001fff697819 */ /* 0x000fe200000114c6 */
[----:B------:R-:W-:Y:S06]  /*18f20*/  @P2 BRA `(.L_x_617) ;  /* 0x0000000000242947 */ /* 0x000fec0003800000 */
        /* <DEDUP_REMOVED lines=9> */
.L_x_617:
[----:B------:R-:W-:Y:S05]  /*18fc0*/  BSYNC B1 ;  /* 0x0000000000017941 */ /* 0x000fea0003800000 */
.L_x_616:
        /* <DEDUP_REMOVED lines=13> */
.L_x_619:
[----:B------:R-:W-:Y:S05]  /*190a0*/  BSYNC B1 ;  /* 0x0000000000017941 */ /* 0x000fea0003800000 */
.L_x_618:
        /* <DEDUP_REMOVED lines=13> */
.L_x_621:
[----:B------:R-:W-:Y:S05]  /*19180*/  BSYNC B1 ;  /* 0x0000000000017941 */ /* 0x000fea0003800000 */
.L_x_620:
[----:B0-----:R-:W-:Y:S01]  /*19190*/  VIADD R3, R49, 0x60 ;  /* 0x0000006031037836 */ /* 0x001fe20000000000 */
[----:B--2-4-:R-:W0:Y:S04]  /*191a0*/  SHFL.IDX PT, R47, R47, 0x3, 0x181f ;  /* 0x00781f002f2f7f89 */ /* 0x014e2800000e0000 */
        /* <DEDUP_REMOVED lines=14> */
.L_x_615:
[----:B------:R-:W-:Y:S01]  /*19290*/  ULDC.64 UR4, c[0x0][0xb08] ;  /* 0x0002c20000047ab9 */ /* 0x000fe20000000a00 */
[----:B0-----:R-:W0:Y:S01]  /*192a0*/  @P4 LDC R3, c[0x0][0xbec] ;  /* 0x0002fb00ff034b82 */ /* 0x001e220000000800 */
[----:B------:R-:W-:Y:S01]  /*192b0*/  IMAD R103, R103, UR4, RZ ;  /* 0x0000000467677c24 */ /* 0x000fe2000f8e02ff */
[----:B------:R-:W-:Y:S01]  /*192c0*/  SHF.R.S32.HI R0, RZ, 0x1f, R203 ;  /* 0x0000001fff007819 */ /* 0x000fe200000114cb */
[C---:B------:R-:W-:Y:S01]  /*192d0*/  IMAD.WIDE.U32 R4, R100.reuse, UR4, RZ ;  /* 0x0000000464047c25 */ /* 0x040fe2000f8e00ff */
[----:B------:R-:W-:Y:S01]  /*192e0*/  ULDC.64 UR6, c[0x0][0xb30] ;  /* 0x0002cc0000067ab9 */ /* 0x000fe20000000a00 */
[----:B------:R-:W-:Y:S01]  /*192f0*/  ISETP.GE.AND P0, PT, R9, R102, PT ;  /* 0x000000660900720c */ /* 0x000fe20003f06270 */
[----:B------:R-:W-:Y:S01]  /*19300*/  BSSY B1, `(.L_x_623) ;  /* 0x0000079000017945 */ /* 0x000fe20003800000 */
[----:B------:R-:W-:Y:S01]  /*19310*/  IMAD R103, R100, UR5, R103 ;  /* 0x0000000564677c24 */ /* 0x000fe2000f8e0267 */
[----:B------:R-:W1:Y:S01]  /*19320*/  @P4 LDC R11, c[0x0][0xbf0] ;  /* 0x0002fc00ff0b4b82 */ /* 0x000e620000000800 */
[----:B------:R-:W-:Y:S01]  /*19330*/  ULDC.64 UR4, c[0x0][0xb38] ;  /* 0x0002ce0000047ab9 */ /* 0x000fe20000000a00 */
[----:B------:R-:W-:Y:S01]  /*19340*/  VIADD R27, R209, 0x8 ;  /* 0x00000008d11b7836 */ /* 0x000fe20000000000 */
[----:B------:R-:W-:Y:S01]  /*19350*/  SHF.R.S32.HI R28, RZ, 0x1f, R211 ;  /* 0x0000001fff1c7819 */ /* 0x000fe200000114d3 */
[----:B------:R-:W-:Y:S01]  /*19360*/  IMAD.IADD R5, R5, 0x1, R103 ;  /* 0x0000000105057824 */ /* 0x000fe200078e0267 */
[----:B------:R-:W-:Y:S01]  /*19370*/  SHF.R.S32.HI R30, RZ, 0x1f, R212 ;  /* 0x0000001fff1e7819 */ /* 0x000fe200000114d4 */
[----:B------:R-:W-:Y:S01]  /*19380*/  VIADD R29, R209, 0x10 ;  /* 0x00000010d11d7836 */ /* 0x000fe20000000000 */
[----:B------:R-:W-:Y:S01]  /*19390*/  SHF.R.S32.HI R31, RZ, 0x1f, R213 ;  /* 0x0000001fff1f7819 */ /* 0x000fe200000114d5 */
[----:B------:R-:W-:Y:S01]  /*193a0*/  IMAD.WIDE.U32 R4, R199, UR4, R4 ;  /* 0x00000004c7047c25 */ /* 0x000fe2000f8e0004 */
[----:B------:R-:W-:-:S02]  /*193b0*/  SHF.R.S32.HI R32, RZ, 0x1f, R214 ;  /* 0x0000001fff207819 */ /* 0x000fc400000114d6 */
[----:B------:R-:W-:Y:S01]  /*193c0*/  SHF.R.S32.HI R26, RZ, 0x1f, R29 ;  /* 0x0000001fff1a7819 */ /* 0x000fe2000001141d */
[----:B------:R-:W-:Y:S01]  /*193d0*/  IMAD R5, R199, UR5, R5 ;  /* 0x00000005c7057c24 */ /* 0x000fe2000f8e0205 */
[----:B------:R-:W-:Y:S01]  /*193e0*/  ULDC.64 UR4, c[0x0][0xb40] ;  /* 0x0002d00000047ab9 */ /* 0x000fe20000000a00 */
[----:B------:R-:W-:Y:S01]  /*193f0*/  SHF.R.S32.HI R33, RZ, 0x1f, R215 ;  /* 0x0000001fff217819 */ /* 0x000fe200000114d7 */
[----:B------:R-:W-:Y:S01]  /*19400*/  IMAD R0, R0, UR4, RZ ;  /* 0x0000000400007c24 */ /* 0x000fe2000f8e02ff */
[----:B------:R-:W-:Y:S01]  /*19410*/  SHF.R.S32.HI R34, RZ, 0x1f, R216 ;  /* 0x0000001fff227819 */ /* 0x000fe200000114d8 */
[C---:B------:R-:W-:Y:S01]  /*19420*/  IMAD.WIDE.U32 R4, R203.reuse, UR4, R4 ;  /* 0x00000004cb047c25 */ /* 0x040fe2000f8e0004 */
[----:B------:R-:W-:Y:S02]  /*19430*/  SHF.R.S32.HI R35, RZ, 0x1f, R217 ;  /* 0x0000001fff237819 */ /* 0x000fe400000114d9 */
[----:B------:R-:W-:Y:S01]  /*19440*/  SHF.R.S32.HI R98, RZ, 0x1f, R218 ;  /* 0x0000001fff627819 */ /* 0x000fe200000114da */
[----:B------:R-:W-:Y:S01]  /*19450*/  IMAD R7, R203, UR5, R0 ;  /* 0x00000005cb077c24 */ /* 0x000fe2000f8e0200 */
[----:B------:R-:W-:Y:S01]  /*19460*/  ULDC.64 UR4, c[0x0][0xb48] ;  /* 0x0002d20000047ab9 */ /* 0x000fe20000000a00 */
[----:B0-----:R-:W-:Y:S01]  /*19470*/  @P4 IMAD.HI.U32 R0, R24, R3, RZ ;  /* 0x0000000318004227 */ /* 0x001fe200078e00ff */
[----:B------:R-:W-:-:S02]  /*19480*/  SHF.R.S32.HI R99, RZ, 0x1f, R219 ;  /* 0x0000001fff637819 */ /* 0x000fc400000114db */
[----:B------:R-:W-:Y:S01]  /*19490*/  SHF.R.S32.HI R104, RZ, 0x1f, R220 ;  /* 0x0000001fff687819 */ /* 0x000fe200000114dc */
[----:B------:R-:W-:Y:S01]  /*194a0*/  IMAD.MOV.U32 R3, RZ, RZ, R24 ;  /* 0x000000ffff037224 */ /* 0x000fe200078e0018 */
[----:B-1----:R-:W-:Y:S01]  /*194b0*/  @P4 SHF.R.U32.HI R3, RZ, R11, R0 ;  /* 0x0000000bff034219 */ /* 0x002fe20000011600 */
[----:B------:R-:W-:Y:S01]  /*194c0*/  IMAD.IADD R5, R5, 0x1, R7 ;  /* 0x0000000105057824 */ /* 0x000fe200078e0207 */
[----:B------:R-:W-:Y:S02]  /*194d0*/  SHF.R.S32.HI R105, RZ, 0x1f, R221 ;  /* 0x0000001fff697819 */ /* 0x000fe400000114dd */
[--C-:B------:R-:W-:Y:S01]  /*194e0*/  SHF.R.S32.HI R0, RZ, 0x1f, R3.reuse ;  /* 0x0000001fff007819 */ /* 0x100fe20000011403 */
[----:B------:R-:W-:Y:S01]  /*194f0*/  IMAD.MOV R6, RZ, RZ, -R3 ;  /* 0x000000ffff067224 */ /* 0x000fe200078e0a03 */
[----:B------:R-:W-:Y:S01]  /*19500*/  SHF.R.S32.HI R106, RZ, 0x1f, R222 ;  /* 0x0000001fff6a7819 */ /* 0x000fe200000114de */
[----:B------:R-:W-:Y:S01]  /*19510*/  IMAD.WIDE.U32 R4, R210, UR4, R4 ;  /* 0x00000004d2047c25 */ /* 0x000fe2000f8e0004 */
[----:B------:R-:W-:-:S03]  /*19520*/  SHF.R.S32.HI R107, RZ, 0x1f, R223 ;  /* 0x0000001fff6b7819 */ /* 0x000fc600000114df */
[----:B------:R-:W-:Y:S01]  /*19530*/  IMAD R101, R101, R6, R24 ;  /* 0x0000000665657224 */ /* 0x000fe200078e0218 */
[----:B------:R-:W-:Y:S01]  /*19540*/  SHF.R.S32.HI R24, RZ, 0x1f, R27 ;  /* 0x0000001fff187819 */ /* 0x000fe2000001141b */
        /* <DEDUP_REMOVED lines=12> */
[----:B------:R-:W-:Y:S01]  /*19610*/  LEA R0, P1, R4, UR4, 0x2 ;  /* 0x0000000404007c11 */ /* 0x000fe2000f8210ff */
[----:B------:R-:W-:-:S03]  /*19620*/  VIADD R6, R2, 0x34820 ;  /* 0x0003482002067836 */ /* 0x000fc60000000000 */
[----:B------:R-:W-:Y:S02]  /*19630*/  LEA.HI.X R3, R4, UR5, R3, 0x2, P1 ;  /* 0x0000000504037c11 */ /* 0x000fe400088f1403 */
[----:B------:R-:W-:Y:S01]  /*19640*/  PRMT R6, RZ, 0x654, R6 ;  /* 0x00000654ff067816 */ /* 0x000fe20000000006 */
[----:B------:R0:W1:Y:S03]  /*19650*/  SHFL.IDX PT, R4, R0, RZ, 0x1c1f ;  /* 0x001c1fff00047589 */ /* 0x00006600000e0000 */
[----:B------:R0:W-:Y:S01]  /*19660*/  SYNCS.ARRIVE.TRANS64.RED.A1T0 RZ, [R6+URZ], RZ ;  /* 0x000000ff06ff79a7 */ /* 0x0001e2000810043f */
[----:B------:R0:W2:Y:S01]  /*19670*/  SHFL.IDX PT, R5, R3, RZ, 0x1c1f ;  /* 0x001c1fff03057589 */ /* 0x0000a200000e0000 */
[----:B------:R-:W-:Y:S05]  /*19680*/  @P0 BRA `(.L_x_624) ;  /* 0x0000000400000947 */ /* 0x000fea0003800000 */
[----:B------:R-:W-:Y:S02]  /*19690*/  ULDC UR4, c[0x0][0xac8] ;  /* 0x0002b20000047ab9 */ /* 0x000fe40000000800 */
[----:B------:R-:W-:Y:S02]  /*196a0*/  ISETP.GE.AND P3, PT, R209, UR4, PT ;  /* 0x00000004d1007c0c */ /* 0x000fe4000bf66270 */
[----:B------:R-:W-:Y:S02]  /*196b0*/  ISETP.GE.AND P2, PT, R27, UR4, PT ;  /* 0x000000041b007c0c */ /* 0x000fe4000bf46270 */
[----:B------:R-:W-:Y:S02]  /*196c0*/  ISETP.GE.AND P1, PT, R29, UR4, PT ;  /* 0x000000041d007c0c */ /* 0x000fe4000bf26270 */
[----:B------:R-:W-:Y:S02]  /*196d0*/  ISETP.GE.AND P0, PT, R211, UR4, PT ;  /* 0x00000004d3007c0c */ /* 0x000fe4000bf06270 */
[----:B------:R-:W-:-:S05]  /*196e0*/  ISETP.GE.AND P4, PT, R222, UR4, PT ;  /* 0x00000004de007c0c */ /* 0x000fca000bf86270 */
[----:B012---:R-:W-:-:S04]  /*196f0*/  @!P3 IMAD.WIDE R6, R209, 0x4, R4 ;  /* 0x00000004d106b825 */ /* 0x007fc800078e0204 */
[-C--:B------:R-:W-:Y:S01]  /*19700*/  @!P1 LEA R8, P5, R29, R4.reuse, 0x2 ;  /* 0x000000041d089211 */ /* 0x080fe200078a10ff */
[----:B------:R0:W-:Y:S01]  /*19710*/  @!P3 ST.E.64 desc[UR58][R6.64], R20 ;  /* 0x000000140600b985 */ /* 0x0001e2000c101b3a */
[----:B------:R-:W-:Y:S02]  /*19720*/  ISETP.GE.AND P3, PT, R223, UR4, PT ;  /* 0x00000004df007c0c */ /* 0x000fe4000bf66270 */
[----:B------:R-:W-:Y:S02]  /*19730*/  @!P1 LEA.HI.X R9, R29, R5, R26, 0x2, P5 ;  /* 0x000000051d099211 */ /* 0x000fe400028f141a */
[----:B------:R-:W-:Y:S02]  /*19740*/  ISETP.GE.AND P5, PT, R221, UR4, PT ;  /* 0x00000004dd007c0c */ /* 0x000fe4000bfa6270 */
[----:B0-----:R-:W-:-:S04]  /*19750*/  @!P2 LEA R6, P6, R27, R4, 0x2 ;  /* 0x000000041b06a211 */ /* 0x001fc800078c10ff */
[----:B------:R-:W-:Y:S02]  /*19760*/  @!P2 LEA.HI.X R7, R27, R5, R24, 0x2, P6 ;  /* 0x000000051b07a211 */ /* 0x000fe400030f1418 */
[----:B------:R-:W-:-:S03]  /*19770*/  @!P0 LEA R10, P6, R211, R4, 0x2 ;  /* 0x00000004d30a8211 */ /* 0x000fc600078c10ff */
[----:B------:R0:W-:Y:S01]  /*19780*/  @!P2 ST.E.64 desc[UR58][R6.64], R88 ;  /* 0x000000580600a985 */ /* 0x0001e2000c101b3a */
[----:B------:R-:W-:Y:S02]  /*19790*/  @!P0 LEA.HI.X R11, R211, R5, R28, 0x2, P6 ;  /* 0x00000005d30b8211 */ /* 0x000fe400030f141c */
[----:B------:R-:W-:Y:S01]  /*197a0*/  ISETP.GE.AND P2, PT, R220, UR4, PT ;  /* 0x00000004dc007c0c */ /* 0x000fe2000bf46270 */
[----:B------:R1:W-:Y:S01]  /*197b0*/  @!P1 ST.E.64 desc[UR58][R8.64], R90 ;  /* 0x0000005a08009985 */ /* 0x0003e2000c101b3a */
[----:B------:R-:W-:-:S03]  /*197c0*/  ISETP.GE.AND P1, PT, R219, UR4, PT ;  /* 0x00000004db007c0c */ /* 0x000fc6000bf26270 */
[----:B------:R2:W-:Y:S01]  /*197d0*/  @!P0 ST.E.64 desc[UR58][R10.64], R36 ;  /* 0x000000240a008985 */ /* 0x0005e2000c101b3a */
[CC--:B0-----:R-:W-:Y:S02]  /*197e0*/  @!P3 LEA R6, P6, R223.reuse, R4.reuse, 0x2 ;  /* 0x00000004df06b211 */ /* 0x0c1fe400078c10ff */
[CC--:B-1----:R-:W-:Y:S02]  /*197f0*/  @!P4 LEA R8, P0, R222.reuse, R4.reuse, 0x2 ;  /* 0x00000004de08c211 */ /* 0x0c2fe400078010ff */
[-C--:B------:R-:W-:Y:S02]  /*19800*/  @!P3 LEA.HI.X R7, R223, R5.reuse, R107, 0x2, P6 ;  /* 0x00000005df07b211 */ /* 0x080fe400030f146b */
[----:B------:R-:W-:Y:S02]  /*19810*/  @!P4 LEA.HI.X R9, R222, R5, R106, 0x2, P0 ;  /* 0x00000005de09c211 */ /* 0x000fe400000f146a */
[----:B------:R-:W-:Y:S01]  /*19820*/  ISETP.GE.AND P0, PT, R218, UR4, PT ;  /* 0x00000004da007c0c */ /* 0x000fe2000bf06270 */
[----:B------:R0:W-:Y:S01]  /*19830*/  @!P3 ST.E.64 desc[UR58][R6.64], R40 ;  /* 0x000000280600b985 */ /* 0x0001e2000c101b3a */
[----:B--2---:R-:W-:-:S02]  /*19840*/  @!P5 LEA R10, P6, R221, R4, 0x2 ;  /* 0x00000004dd0ad211 */ /* 0x004fc400078c10ff */
[----:B------:R-:W-:Y:S01]  /*19850*/  ISETP.GE.AND P3, PT, R217, UR4, PT ;  /* 0x00000004d9007c0c */ /* 0x000fe2000bf66270 */
[----:B------:R1:W-:Y:S01]  /*19860*/  @!P4 ST.E.64 desc[UR58][R8.64], R44 ;  /* 0x0000002c0800c985 */ /* 0x0003e2000c101b3a */
[----:B------:R-:W-:-:S05]  /*19870*/  @!P5 LEA.HI.X R11, R221, R5, R105, 0x2, P6 ;  /* 0x00000005dd0bd211 */ /* 0x000fca00030f1469 */
[----:B------:R2:W-:Y:S01]  /*19880*/  @!P5 ST.E.64 desc[UR58][R10.64], R48 ;  /* 0x000000300a00d985 */ /* 0x0005e2000c101b3a */
[CC--:B0-----:R-:W-:Y:S02]  /*19890*/  @!P2 LEA R6, P4, R220.reuse, R4.reuse, 0x2 ;  /* 0x00000004dc06a211 */ /* 0x0c1fe400078810ff */
[CC--:B-1----:R-:W-:Y:S02]  /*198a0*/  @!P1 LEA R8, P5, R219.reuse, R4.reuse, 0x2 ;  /* 0x00000004db089211 */ /* 0x0c2fe400078a10ff */
[-C--:B------:R-:W-:Y:S02]  /*198b0*/  @!P2 LEA.HI.X R7, R220, R5.reuse, R104, 0x2, P4 ;  /* 0x00000005dc07a211 */ /* 0x080fe400020f1468 */
[----:B------:R-:W-:Y:S02]  /*198c0*/  ISETP.GE.AND P4, PT, R216, UR4, PT ;  /* 0x00000004d8007c0c */ /* 0x000fe4000bf86270 */
[----:B--2---:R-:W-:Y:S01]  /*198d0*/  @!P0 LEA R10, P6, R218, R4, 0x2 ;  /* 0x00000004da0a8211 */ /* 0x004fe200078c10ff */
[----:B------:R0:W-:Y:S01]  /*198e0*/  @!P2 ST.E.64 desc[UR58][R6.64], R52 ;  /* 0x000000340600a985 */ /* 0x0001e2000c101b3a */
[----:B------:R-:W-:-:S02]  /*198f0*/  @!P1 LEA.HI.X R9, R219, R5, R99, 0x2, P5 ;  /* 0x00000005db099211 */ /* 0x000fc400028f1463 */
[-C--:B------:R-:W-:Y:S02]  /*19900*/  @!P0 LEA.HI.X R11, R218, R5.reuse, R98, 0x2, P6 ;  /* 0x00000005da0b8211 */ /* 0x080fe400030f1462 */
[----:B------:R-:W-:Y:S01]  /*19910*/  ISETP.GE.AND P2, PT, R215, UR4, PT ;  /* 0x00000004d7007c0c */ /* 0x000fe2000bf46270 */
[----:B------:R-:W-:Y:S01]  /*19920*/  @!P1 ST.E.64 desc[UR58][R8.64], R56 ;  /* 0x0000003808009985 */ /* 0x000fe2000c101b3a */
[----:B------:R-:W-:Y:S02]  /*19930*/  @!P3 LEA R14, P5, R217, R4, 0x2 ;  /* 0x00000004d90eb211 */ /* 0x000fe400078a10ff */
[----:B------:R-:W-:Y:S01]  /*19940*/  ISETP.GE.AND P1, PT, R214, UR4, PT ;  /* 0x00000004d6007c0c */ /* 0x000fe2000bf26270 */
[----:B------:R1:W-:Y:S01]  /*19950*/  @!P0 ST.E.64 desc[UR58][R10.64], R60 ;  /* 0x0000003c0a008985 */ /* 0x0003e2000c101b3a */
[----:B------:R-:W-:Y:S02]  /*19960*/  ISETP.GE.AND P0, PT, R213, UR4, PT ;  /* 0x00000004d5007c0c */ /* 0x000fe4000bf06270 */
[----:B------:R-:W-:-:S02]  /*19970*/  @!P3 LEA.HI.X R15, R217, R5, R35, 0x2, P5 ;  /* 0x00000005d90fb211 */ /* 0x000fc400028f1423 */
[----:B------:R-:W-:Y:S02]  /*19980*/  ISETP.GE.AND P5, PT, R212, UR4, PT ;  /* 0x00000004d4007c0c */ /* 0x000fe4000bfa6270 */
[CC--:B------:R-:W-:Y:S01]  /*19990*/  @!P4 LEA R12, P6, R216.reuse, R4.reuse, 0x2 ;  /* 0x00000004d80cc211 */ /* 0x0c0fe200078c10ff */
[----:B------:R3:W-:Y:S01]  /*199a0*/  @!P3 ST.E.64 desc[UR58][R14.64], R64 ;  /* 0x000000400e00b985 */ /* 0x0007e2000c101b3a */
[CC--:B0-----:R-:W-:Y:S02]  /*199b0*/  @!P2 LEA R6, P3, R215.reuse, R4.reuse, 0x2 ;  /* 0x00000004d706a211 */ /* 0x0c1fe400078610ff */
[-C--:B------:R-:W-:Y:S02]  /*199c0*/  @!P4 LEA.HI.X R13, R216, R5.reuse, R34, 0x2, P6 ;  /* 0x00000005d80dc211 */ /* 0x080fe400030f1422 */
[----:B------:R-:W-:Y:S02]  /*199d0*/  @!P2 LEA.HI.X R7, R215, R5, R33, 0x2, P3 ;  /* 0x00000005d707a211 */ /* 0x000fe400018f1421 */
[-C--:B-1----:R-:W-:Y:S01]  /*199e0*/  @!P1 LEA R10, P6, R214, R4.reuse, 0x2 ;  /* 0x00000004d60a9211 */ /* 0x082fe200078c10ff */
[----:B------:R3:W-:Y:S01]  /*199f0*/  @!P4 ST.E.64 desc[UR58][R12.64], R68 ;  /* 0x000000440c00c985 */ /* 0x0007e2000c101b3a */
[----:B------:R-:W-:-:S02]  /*19a00*/  @!P0 LEA R8, P4, R213, R4, 0x2 ;  /* 0x00000004d5088211 */ /* 0x000fc400078810ff */
        /* <DEDUP_REMOVED lines=8> */
.L_x_624:
[----:B------:R-:W-:Y:S05]  /*19a90*/  BSYNC B1 ;  /* 0x0000000000017941 */ /* 0x000fea0003800000 */
.L_x_623:
[----:B------:R-:W-:Y:S01]  /*19aa0*/  ISETP.GE.AND P0, PT, R25, R102, PT ;  /* 0x000000661900720c */ /* 0x000fe20003f06270 */
[----:B--23--:R2:W3:Y:S04]  /*19ab0*/  SHFL.IDX PT, R5, R3, 0x1, 0x1c1f ;  /* 0x003c1f0003057f89 */ /* 0x00c4e800000e0000 */
[----:B-1----:R2:W1:Y:S08]  /*19ac0*/  SHFL.IDX PT, R4, R0, 0x1, 0x1c1f ;  /* 0x003c1f0000047f89 */ /* 0x00247000000e0000 */
[----:B--2---:R-:W-:Y:S05]  /*19ad0*/  @P0 BRA `(.L_x_622) ;  /* 0x0000000c00f40947 */ /* 0x004fea0003800000 */
[----:B------:R-:W-:Y:S02]  /*19ae0*/  ULDC UR4, c[0x0][0xac8] ;  /* 0x0002b20000047ab9 */ /* 0x000fe40000000800 */
[----:B------:R-:W-:Y:S02]  /*19af0*/  ISETP.GE.AND P1, PT, R27, UR4, PT ;  /* 0x000000041b007c0c */ /* 0x000fe4000bf26270 */
[----:B------:R-:W-:Y:S02]  /*19b00*/  ISETP.GE.AND P0, PT, R29, UR4, PT ;  /* 0x000000041d007c0c */ /* 0x000fe4000bf06270 */
[----:B------:R-:W-:Y:S02]  /*19b10*/  ISETP.GE.AND P2, PT, R209, UR4, PT ;  /* 0x00000004d1007c0c */ /* 0x000fe4000bf46270 */
[----:B------:R-:W-:Y:S02]  /*19b20*/  ISETP.GE.AND P4, PT, R223, UR4, PT ;  /* 0x00000004df007c0c */ /* 0x000fe4000bf86270 */
[----:B------:R-:W-:-:S05]  /*19b30*/  ISETP.GE.AND P3, PT, R211, UR4, PT ;  /* 0x00000004d3007c0c */ /* 0x000fca000bf66270 */
[-C--:B-1----:R-:W-:Y:S02]  /*19b40*/  @!P1 LEA R8, P5, R27, R4.reuse, 0x2 ;  /* 0x000000041b089211 */ /* 0x082fe400078a10ff */
[-C--:B------:R-:W-:Y:S02]  /*19b50*/  @!P0 LEA R10, P6, R29, R4.reuse, 0x2 ;  /* 0x000000041d0a8211 */ /* 0x080fe400078c10ff */
[-C--:B---3--:R-:W-:Y:S01]  /*19b60*/  @!P1 LEA.HI.X R9, R27, R5.reuse, R24, 0x2, P5 ;  /* 0x000000051b099211 */ /* 0x088fe200028f1418 */
[----:B0-----:R-:W-:Y:S01]  /*19b70*/  @!P2 IMAD.WIDE R6, R209, 0x4, R4 ;  /* 0x00000004d106a825 */ /* 0x001fe200078e0204 */
        /* <DEDUP_REMOVED lines=26> */
[----:B--2---:R-:W-:Y:S01]  /*19d20*/  @!P3 LEA R12, P5, R218, R4, 0x2 ;  /* 0x00000004da0cb211 */ /* 0x004fe200078a10ff */
[----:B------:R0:W-:Y:S01]  /*19d30*/  @!P1 ST.E.64 desc[UR58][R8.64], R54 ;  /* 0x0000003608009985 */ /* 0x0001e2000c101b3a */
[----:B------:R-:W-:Y:S02]  /*19d40*/  ISETP.GE.AND P1, PT, R215, UR4, PT ;  /* 0x00000004d7007c0c */ /* 0x000fe4000bf26270 */
[----:B------:R-:W-:Y:S01]  /*19d50*/  ISETP.GE.AND P0, PT, R214, UR4, PT ;  /* 0x00000004d6007c0c */ /* 0x000fe2000bf06270 */
[----:B------:R1:W-:Y:S01]  /*19d60*/  @!P2 ST.E.64 desc[UR58][R10.64], R58 ;  /* 0x0000003a0a00a985 */ /* 0x0003e2000c101b3a */
[----:B------:R-:W-:-:S02]  /*19d70*/  ISETP.GE.AND P2, PT, R216, UR4, PT ;  /* 0x00000004d8007c0c */ /* 0x000fc4000bf46270 */
[-C--:B------:R-:W-:Y:S02]  /*19d80*/  @!P3 LEA.HI.X R13, R218, R5.reuse, R98, 0x2, P5 ;  /* 0x00000005da0db211 */ /* 0x080fe400028f1462 */
[----:B------:R-:W-:Y:S02]  /*19d90*/  ISETP.GE.AND P5, PT, R213, UR4, PT ;  /* 0x00000004d5007c0c */ /* 0x000fe4000bfa6270 */
[CC--:B---3--:R-:W-:Y:S01]  /*19da0*/  @!P4 LEA R14, P6, R217.reuse, R4.reuse, 0x2 ;  /* 0x00000004d90ec211 */ /* 0x0c8fe200078c10ff */
        /* <DEDUP_REMOVED lines=17> */
[----:B------:R-:W-:-:S04]  /*19ec0*/  LEA R4, P0, R212, R4, 0x2 ;  /* 0x00000004d4047211 */ /* 0x000fc800078010ff */
[----:B------:R-:W-:-:S05]  /*19ed0*/  LEA.HI.X R5, R212, R5, R30, 0x2, P0 ;  /* 0x00000005d4057211 */ /* 0x000fca00000f141e */
[----:B------:R4:W-:Y:S01]  /*19ee0*/  ST.E.64 desc[UR58][R4.64], R86 ;  /* 0x0000005604007985 */ /* 0x0009e2000c101b3a */
[----:B------:R-:W-:Y:S05]  /*19ef0*/  BRA `(.L_x_622) ;  /* 0x0000000800ec7947 */ /* 0x000fea0003800000 */
.L_x_613:
[----:B------:R-:W-:Y:S01]  /*19f00*/  ULDC.64 UR6, c[0x0][0xc08] ;  /* 0x0003020000067ab9 */ /* 0x000fe20000000a00 */
[----:B------:R-:W-:Y:S01]  /*19f10*/  ULDC.64 UR4, c[0x0][0xc00] ;  /* 0x0003000000047ab9 */ /* 0x000fe20000000a00 */
[----:B------:R-:W-:Y:S01]  /*19f20*/  ISETP.NE.U32.AND P1, PT, RZ, UR6, PT ;  /* 0x00000006ff007c0c */ /* 0x000fe2000bf25070 */
[----:B------:R-:W-:Y:S01]  /*19f30*/  IMAD.MOV.U32 R3, RZ, RZ, RZ ;  /* 0x000000ffff037224 */ /* 0x000fe200078e00ff */
[----:B------:R-:W-:Y:S02]  /*19f40*/  ISETP.NE.U32.AND P0, PT, RZ, UR4, PT ;  /* 0x00000004ff007c0c */ /* 0x000fe4000bf05070 */
[----:B------:R-:W-:Y:S02]  /*19f50*/  ISETP.NE.AND.EX P1, PT, RZ, UR7, PT, P1 ;  /* 0x00000007ff007c0c */ /* 0x000fe4000bf25310 */
[----:B------:R-:W-:Y:S02]  /*19f60*/  IADD3 R4, P2, R204, UR4, RZ ;  /* 0x00000004cc047c10 */ /* 0x000fe4000ff5e0ff */
[----:B------:R-:W-:-:S02]  /*19f70*/  ISETP.NE.AND.EX P0, PT, RZ, UR5, PT, P0 ;  /* 0x00000005ff007c0c */ /* 0x000fc4000bf05300 */
[----:B------:R-:W-:Y:S01]  /*19f80*/  IADD3.X R5, R205, UR5, RZ, P2, !PT ;  /* 0x00000005cd057c10 */ /* 0x000fe200097fe4ff */
[----:B------:R-:W-:Y:S02]  /*19f90*/  ULDC UR4, c[0x0][0xa88] ;  /* 0x0002a20000047ab9 */ /* 0x000fe40000000800 */
[----:B------:R-:W-:-:S04]  /*19fa0*/  IMAD.U32 R0, RZ, RZ, UR4 ;  /* 0x00000004ff007e24 */ /* 0x000fc8000f8e00ff */
[----:B------:R-:W-:-:S04]  /*19fb0*/  @P1 IADD3 R204, P2, R204, UR6, RZ ;  /* 0x00000006cccc1c10 */ /* 0x000fc8000ff5e0ff */
[----:B------:R-:W-:Y:S01]  /*19fc0*/  @P1 IADD3.X R205, R205, UR7, RZ, P2, !PT ;  /* 0x00000007cdcd1c10 */ /* 0x000fe200097fe4ff */
[----:B------:R3:W5:Y:S04]  /*19fd0*/  @P0 LDG.E R3, desc[UR58][R4.64] ;  /* 0x0000003a04030981 */ /* 0x000768000c1e1900 */
[----:B------:R3:W5:Y:S01]  /*19fe0*/  @P1 LDG.E R0, desc[UR58][R204.64] ;  /* 0x0000003acc001981 */ /* 0x000762000c1e1900 */
[----:B------:R-:W-:Y:S01]  /*19ff0*/  ISETP.NE.AND P2, PT, R202, RZ, PT ;  /* 0x000000ffca00720c */ /* 0x000fe20003f45270 */
[----:B0-----:R-:W0:-:S12]  /*1a000*/  S2R R6, SR_TID.X ;  /* 0x0000000000067919 */ /* 0x001e180000002100 */
[----:B------:R-:W4:Y:S01]  /*1a010*/  @!P2 LDC R202, c[0x0][0xad4] ;  /* 0x0002b500ffcaab82 */ /* 0x000f220000000800 */
[----:B0-----:R-:W-:Y:S01]  /*1a020*/  VIADD R6, R6, 0xffffff80 ;  /* 0xffffff8006067836 */ /* 0x001fe20000000000 */
[----:B----4-:R-:W-:-:S04]  /*1a030*/  ISETP.GT.AND P2, PT, R202, 0x1, PT ;  /* 0x00000001ca00780c */ /* 0x010fc80003f44270 */
[----:B------:R-:W-:Y:S01]  /*1a040*/  ISETP.GT.AND P3, PT, R6, 0x7f, PT ;  /* 0x0000007f0600780c */ /* 0x000fe20003f64270 */
[----:B---3--:R-:W-:-:S12]  /*1a050*/  @P1 BRA `(.L_x_625) ;  /* 0x0000000000101947 */ /* 0x008fd80003800000 */
[----:B------:R-:W-:Y:S05]  /*1a060*/  @!P0 BRA `(.L_x_625) ;  /* 0x00000000000c8947 */ /* 0x000fea0003800000 */
[----:B------:R-:W3:Y:S04]  /*1a070*/  LDG.E R7, desc[UR58][R4.64] ;  /* 0x0000003a04077981 */ /* 0x000ee8000c1e1900 */
[----:B-----5:R-:W3:Y:S02]  /*1a080*/  LDG.E R0, desc[UR58][R4.64+0x4] ;  /* 0x0000043a04007981 */ /* 0x020ee4000c1e1900 */
[----:B---3--:R-:W-:-:S07]  /*1a090*/  IMAD.IADD R0, R0, 0x1, -R7 ;  /* 0x0000000100007824 */ /* 0x008fce00078e0a07 */
.L_x_625:
[----:B------:R-:W-:Y:S01]  /*1a0a0*/  BSSY B1, `(.L_x_626) ;  /* 0x0000037000017945 */ /* 0x000fe20003800000 */
[----:B------:R-:W-:Y:S02]  /*1a0b0*/  SEL R203, R203, RZ, !P0 ;  /* 0x000000ffcbcb7207 */ /* 0x000fe40004000000 */
[----:B------:R-:W-:Y:S02]  /*1a0c0*/  SEL R225, R225, RZ, !P0 ;  /* 0x000000ffe1e17207 */ /* 0x000fe40004000000 */
[----:B-----5:R-:W-:Y:S01]  /*1a0d0*/  SHF.R.S32.HI R26, RZ, 0x1f, R3 ;  /* 0x0000001fff1a7819 */ /* 0x020fe20000011403 */
[----:B------:R-:W-:Y:S06]  /*1a0e0*/  @P3 BRA `(.L_x_627) ;  /* 0x0000000000c83947 */ /* 0x000fec0003800000 */
[----:B------:R-:W0:Y:S01]  /*1a0f0*/  S2R R5, SR_TID.X ;  /* 0x0000000000057919 */ /* 0x000e220000002100 */
[----:B------:R-:W3:Y:S01]  /*1a100*/  LDC R29, c[0x0][0xbe8] ;  /* 0x0002fa00ff1d7b82 */ /* 0x000ee20000000800 */
[----:B0-----:R-:W-:Y:S02]  /*1a110*/  IMAD R4, R208, 0x80, R5 ;  /* 0x00000080d0047824 */ /* 0x001fe400078e0205 */
[----:B---3--:R-:W-:Y:S02]  /*1a120*/  IMAD R5, R0, R29, RZ ;  /* 0x0000001d00057224 */ /* 0x008fe400078e02ff */
[----:B------:R-:W-:-:S05]  /*1a130*/  VIADD R28, R4, 0xffffff80 ;  /* 0xffffff80041c7836 */ /* 0x000fca0000000000 */
[----:B------:R-:W-:-:S13]  /*1a140*/  ISETP.GE.AND P0, PT, R28, R5, PT ;  /* 0x000000051c00720c */ /* 0x000fda0003f06270 */
[----:B------:R-:W-:Y:S05]  /*1a150*/  @P0 BRA `(.L_x_627) ;  /* 0x0000000000ac0947 */ /* 0x000fea0003800000 */
[----:B------:R-:W-:Y:S01]  /*1a160*/  IMAD.MOV.U32 R24, RZ, RZ, 0x9b8 ;  /* 0x000009b8ff187424 */ /* 0x000fe200078e00ff */
[----:B------:R-:W-:Y:S01]  /*1a170*/  ISETP.GT.AND P0, PT, R202, 0x1, PT ;  /* 0x00000001ca00780c */ /* 0x000fe20003f04270 */
[----:B------:R-:W0:Y:S01]  /*1a180*/  LDC.64 R4, c[0x0][0xba8] ;  /* 0x0002ea00ff047b82 */ /* 0x000e220000000a00 */
[----:B------:R-:W-:Y:S01]  /*1a190*/  ISETP.NE.AND P1, PT, R29, 0x1, PT ;  /* 0x000000011d00780c */ /* 0x000fe20003f25270 */
[----:B------:R-:W-:Y:S01]  /*1a1a0*/  IMAD.MOV.U32 R21, RZ, RZ, R28 ;  /* 0x000000ffff157224 */ /* 0x000fe200078e001c */
[----:B------:R-:W-:-:S05]  /*1a1b0*/  SEL R24, R24, 0x978, P0 ;  /* 0x0000097818187807 */ /* 0x000fca0000000000 */
[----:B------:R-:W3:Y:S08]  /*1a1c0*/  LDC.64 R12, c[0x0][R24+0x220] ;  /* 0x00008800180c7b82 */ /* 0x000ef00000000a00 */
[----:B------:R-:W4:Y:S08]  /*1a1d0*/  LDC.64 R10, c[0x0][R24+0x218] ;  /* 0x00008600180a7b82 */ /* 0x000f300000000a00 */
[----:B------:R-:W5:Y:S08]  /*1a1e0*/  LDC.64 R8, c[0x0][R24+0x228] ;  /* 0x00008a0018087b82 */ /* 0x000f700000000a00 */
[----:B------:R-:W1:Y:S08]  /*1a1f0*/  LDC.64 R6, c[0x0][R24+0x210] ;  /* 0x0000840018067b82 */ /* 0x000e700000000a00 */
[----:B------:R-:W2:Y:S08]  /*1a200*/  @P1 LDC R15, c[0x0][0xbec] ;  /* 0x0002fb00ff0f1b82 */ /* 0x000eb00000000800 */
[----:B------:R-:W5:Y:S01]  /*1a210*/  @P1 LDC R27, c[0x0][0xbf0] ;  /* 0x0002fc00ff1b1b82 */ /* 0x000f620000000800 */
[----:B---3--:R-:W-:-:S07]  /*1a220*/  IMAD R13, R13, R203, RZ ;  /* 0x000000cb0d0d7224 */ /* 0x008fce00078e02ff */
[----:B0-----:R-:W0:Y:S01]  /*1a230*/  @!P0 LDC R4, c[0x0][0xb50] ;  /* 0x0002d400ff048b82 */ /* 0x001e220000000800 */
[----:B--2---:R-:W-:-:S07]  /*1a240*/  @P1 IMAD.HI.U32 R20, R28, R15, RZ ;  /* 0x0000000f1c141227 */ /* 0x004fce00078e00ff */
[----:B------:R-:W2:Y:S01]  /*1a250*/  @!P0 LDC R5, c[0x0][0xb54] ;  /* 0x0002d500ff058b82 */ /* 0x000ea20000000800 */
[----:B----4-:R-:W-:Y:S02]  /*1a260*/  IMAD R25, R11, R199, RZ ;  /* 0x000000c70b197224 */ /* 0x010fe400078e02ff */
[----:B------:R-:W-:Y:S01]  /*1a270*/  IMAD.WIDE.U32 R14, R12, R203, RZ ;  /* 0x000000cb0c0e7225 */ /* 0x000fe200078e00ff */
[----:B-----5:R-:W-:-:S03]  /*1a280*/  @P1 SHF.R.U32.HI R21, RZ, R27, R20 ;  /* 0x0000001bff151219 */ /* 0x020fc60000011614 */
[----:B------:R-:W-:Y:S01]  /*1a290*/  IMAD R27, R12, R225, R13 ;  /* 0x000000e10c1b7224 */ /* 0x000fe200078e020d */
[----:B------:R-:W-:Y:S01]  /*1a2a0*/  SEL R13, R210, RZ, P0 ;  /* 0x000000ffd20d7207 */ /* 0x000fe20000000000 */
[----:B------:R-:W-:-:S04]  /*1a2b0*/  IMAD.WIDE.U32 R10, R10, R199, RZ ;  /* 0x000000c70a0a7225 */ /* 0x000fc800078e00ff */
[----:B------:R-:W-:Y:S01]  /*1a2c0*/  IMAD.IADD R12, R15, 0x1, R27 ;  /* 0x000000010f0c7824 */ /* 0x000fe200078e021b */
[----:B------:R-:W-:Y:S01]  /*1a2d0*/  IADD3 R10, P1, P3, R14, R10, R3 ;  /* 0x0000000a0e0a7210 */ /* 0x000fe20007b3e003 */
[----:B------:R-:W-:Y:S02]  /*1a2e0*/  IMAD.IADD R25, R11, 0x1, R25 ;  /* 0x000000010b197824 */ /* 0x000fe400078e0219 */
[----:B------:R-:W-:Y:S02]  /*1a2f0*/  IMAD R15, R9, R13, RZ ;  /* 0x0000000d090f7224 */ /* 0x000fe400078e02ff */
[----:B------:R-:W-:Y:S01]  /*1a300*/  IMAD.MOV R11, RZ, RZ, -R21 ;  /* 0x000000ffff0b7224 */ /* 0x000fe200078e0a15 */
[----:B------:R-:W-:Y:S01]  /*1a310*/  IADD3.X R12, R12, R25, R26, P1, P3 ;  /* 0x000000190c0c7210 */ /* 0x000fe20000fe641a */
[----:B------:R-:W-:-:S04]  /*1a320*/  IMAD.WIDE.U32 R8, R8, R13, RZ ;  /* 0x0000000d08087225 */ /* 0x000fc800078e00ff */
[----:B------:R-:W-:Y:S01]  /*1a330*/  IMAD R11, R29, R11, R28 ;  /* 0x0000000b1d0b7224 */ /* 0x000fe200078e021c */
[----:B------:R-:W-:Y:S01]  /*1a340*/  IADD3 R8, P0, P1, R21, R10, R8 ;  /* 0x0000000a15087210 */ /* 0x000fe2000791e008 */
[----:B------:R-:W-:Y:S01]  /*1a350*/  IMAD.IADD R15, R9, 0x1, R15 ;  /* 0x00000001090f7824 */ /* 0x000fe200078e020f */
[----:B------:R-:W-:Y:S01]  /*1a360*/  SHF.R.S32.HI R21, RZ, 0x1f, R21 ;  /* 0x0000001fff157819 */ /* 0x000fe20000011415 */
[----:B-1----:R-:W-:Y:S01]  /*1a370*/  IMAD R7, R7, R11, RZ ;  /* 0x0000000b07077224 */ /* 0x002fe200078e02ff */
[----:B------:R-:W-:Y:S02]  /*1a380*/  SHF.R.S32.HI R13, RZ, 0x1f, R11 ;  /* 0x0000001fff0d7819 */ /* 0x000fe4000001140b */
[----:B------:R-:W-:-:S03]  /*1a390*/  IADD3.X R9, R21, R12, R15, P0, P1 ;  /* 0x0000000c15097210 */ /* 0x000fc600007e240f */
[C---:B------:R-:W-:Y:S02]  /*1a3a0*/  IMAD R13, R6.reuse, R13, R7 ;  /* 0x0000000d060d7224 */ /* 0x040fe400078e0207 */
[----:B------:R-:W-:-:S04]  /*1a3b0*/  IMAD.WIDE.U32 R6, R6, R11, R8 ;  /* 0x0000000b06067225 */ /* 0x000fc800078e0008 */
[----:B------:R-:W-:Y:S01]  /*1a3c0*/  IMAD.IADD R7, R7, 0x1, R13 ;  /* 0x0000000107077824 */ /* 0x000fe200078e020d */
[----:B0-----:R-:W-:-:S04]  /*1a3d0*/  LEA R4, P0, R6, R4, 0x2 ;  /* 0x0000000406047211 */ /* 0x001fc800078010ff */
[----:B--2---:R-:W-:Y:S01]  /*1a3e0*/  LEA.HI.X R5, R6, R5, R7, 0x2, P0 ;  /* 0x0000000506057211 */ /* 0x004fe200000f1407 */
[----:B------:R-:W-:-:S05]  /*1a3f0*/  IMAD.MOV.U32 R7, RZ, RZ, -0x800000 ;  /* 0xff800000ff077424 */ /* 0x000fca00078e00ff */
[----:B------:R0:W-:Y:S03]  /*1a400*/  STG.E desc[UR58][R4.64], R7 ;  /* 0x0000000704007986 */ /* 0x0001e6000c10193a */
.L_x_627:
[----:B------:R-:W-:Y:S05]  /*1a410*/  BSYNC B1 ;  /* 0x0000000000017941 */ /* 0x000fea0003800000 */
.L_x_626:
[----:B------:R-:W-:Y:S05]  /*1a420*/  @P2 BRA `(.L_x_622) ;  /* 0x0000000400a02947 */ /* 0x000fea0003800000 */
[----:B------:R-:W3:Y:S01]  /*1a430*/  LDC R11, c[0x0][0xbe8] ;  /* 0x0002fa00ff0b7b82 */ /* 0x000ee20000000800 */
[----:B------:R-:W-:Y:S01]  /*1a440*/  ULDC.64 UR4, c[0x0][0xaa0] ;  /* 0x0002a80000047ab9 */ /* 0x000fe20000000a00 */
[----:B------:R-:W-:Y:S01]  /*1a450*/  ULDC.64 UR6, c[0x0][0xaf0] ;  /* 0x0002bc0000067ab9 */ /* 0x000fe20000000a00 */
[----:B0-----:R-:W-:Y:S01]  /*1a460*/  IMAD R4, R26, UR4, RZ ;  /* 0x000000041a047c24 */ /* 0x001fe2000f8e02ff */
[----:B------:R-:W-:Y:S01]  /*1a470*/  BSSY B1, `(.L_x_628) ;  /* 0x0000039000017945 */ /* 0x000fe20003800000 */
[----:B------:R-:W-:Y:S02]  /*1a480*/  SHF.R.S32.HI R10, RZ, 0x1f, R200 ;  /* 0x0000001fff0a7819 */ /* 0x000fe400000114c8 */
[C---:B------:R-:W-:Y:S01]  /*1a490*/  IMAD R7, R3.reuse, UR5, R4 ;  /* 0x0000000503077c24 */ /* 0x040fe2000f8e0204 */
[----:B------:R-:W-:Y:S01]  /*1a4a0*/  SHF.R.S32.HI R14, RZ, 0x1f, R198 ;  /* 0x0000001fff0e7819 */ /* 0x000fe200000114c6 */
[----:B------:R-:W-:Y:S01]  /*1a4b0*/  IMAD.WIDE.U32 R4, R3, UR4, RZ ;  /* 0x0000000403047c25 */ /* 0x000fe2000f8e00ff */
[----:B------:R-:W-:-:S03]  /*1a4c0*/  ULDC.64 UR4, c[0x0][0xae8] ;  /* 0x0002ba0000047ab9 */ /* 0x000fc60000000a00 */
[----:B------:R-:W-:Y:S02]  /*1a4d0*/  IMAD R3, R201, 0x20, R224 ;  /* 0x00000020c9037824 */ /* 0x000fe400078e02e0 */
[----:B------:R-:W-:Y:S02]  /*1a4e0*/  IMAD.IADD R5, R5, 0x1, R7 ;  /* 0x0000000105057824 */ /* 0x000fe400078e0207 */
[----:B------:R-:W-:Y:S02]  /*1a4f0*/  IMAD R9, R208, 0x80, R3 ;  /* 0x00000080d0097824 */ /* 0x000fe400078e0203 */
[----:B------:R-:W-:-:S04]  /*1a500*/  IMAD.WIDE.U32 R4, R199, UR4, R4 ;  /* 0x00000004c7047c25 */ /* 0x000fc8000f8e0004 */
[----:B------:R-:W-:Y:S01]  /*1a510*/  IMAD.MOV.U32 R3, RZ, RZ, R9 ;  /* 0x000000ffff037224 */ /* 0x000fe200078e0009 */
[----:B---3--:R-:W-:Y:S01]  /*1a520*/  ISETP.NE.AND P0, PT, R11, 0x1, PT ;  /* 0x000000010b00780c */ /* 0x008fe20003f05270 */
[----:B------:R-:W-:Y:S02]  /*1a530*/  IMAD R7, R225, UR6, RZ ;  /* 0x00000006e1077c24 */ /* 0x000fe4000f8e02ff */
[----:B------:R-:W-:Y:S01]  /*1a540*/  IMAD R5, R199, UR5, R5 ;  /* 0x00000005c7057c24 */ /* 0x000fe2000f8e0205 */
[----:B------:R-:W-:Y:S01]  /*1a550*/  ULDC.64 UR4, c[0x0][0xae0] ;  /* 0x0002b80000047ab9 */ /* 0x000fe20000000a00 */
[C---:B------:R-:W-:Y:S02]  /*1a560*/  IMAD R7, R203.reuse, UR7, R7 ;  /* 0x00000007cb077c24 */ /* 0x040fe4000f8e0207 */
[----:B------:R-:W-:-:S04]  /*1a570*/  IMAD.WIDE.U32 R4, R203, UR6, R4 ;  /* 0x00000006cb047c25 */ /* 0x000fc8000f8e0004 */
[----:B------:R-:W-:Y:S02]  /*1a580*/  IMAD.IADD R5, R5, 0x1, R7 ;  /* 0x0000000105057824 */ /* 0x000fe400078e0207 */
[----:B------:R-:W0:Y:S08]  /*1a590*/  @P0 LDC R6, c[0x0][0xbec] ;  /* 0x0002fb00ff060b82 */ /* 0x000e300000000800 */
[----:B------:R-:W3:Y:S01]  /*1a5a0*/  @P0 LDC R13, c[0x0][0xbf0] ;  /* 0x0002fc00ff0d0b82 */ /* 0x000ee20000000800 */
[----:B0-----:R-:W-:-:S05]  /*1a5b0*/  @P0 IMAD.HI.U32 R6, R9, R6, RZ ;  /* 0x0000000609060227 */ /* 0x001fca00078e00ff */
[----:B---3--:R-:W-:-:S04]  /*1a5c0*/  @P0 SHF.R.U32.HI R3, RZ, R13, R6 ;  /* 0x0000000dff030219 */ /* 0x008fc80000011606 */
[--C-:B------:R-:W-:Y:S01]  /*1a5d0*/  SHF.R.S32.HI R6, RZ, 0x1f, R3.reuse ;  /* 0x0000001fff067819 */ /* 0x100fe20000011403 */
[----:B------:R-:W-:Y:S02]  /*1a5e0*/  IMAD.MOV R8, RZ, RZ, -R3 ;  /* 0x000000ffff087224 */ /* 0x000fe400078e0a03 */
[----:B------:R-:W-:-:S04]  /*1a5f0*/  IMAD.WIDE.U32 R4, R3, UR4, R4 ;  /* 0x0000000403047c25 */ /* 0x000fc8000f8e0004 */
[----:B------:R-:W-:Y:S02]  /*1a600*/  IMAD R6, R6, UR4, RZ ;  /* 0x0000000406067c24 */ /* 0x000fe4000f8e02ff */
[----:B------:R-:W-:Y:S02]  /*1a610*/  IMAD R7, R11, R8, R9 ;  /* 0x000000080b077224 */ /* 0x000fe400078e0209 */
[----:B------:R-:W-:Y:S01]  /*1a620*/  IMAD R9, R3, UR5, R6 ;  /* 0x0000000503097c24 */ /* 0x000fe2000f8e0206 */
[----:B------:R-:W-:Y:S01]  /*1a630*/  ULDC.64 UR4, c[0x0][0xad8] ;  /* 0x0002b60000047ab9 */ /* 0x000fe20000000a00 */
[----:B------:R-:W-:Y:S01]  /*1a640*/  IMAD R8, R208, 0x80, R224 ;  /* 0x00000080d0087824 */ /* 0x000fe200078e02e0 */
[----:B------:R-:W-:Y:S01]  /*1a650*/  SHF.R.S32.HI R3, RZ, 0x1f, R7 ;  /* 0x0000001fff037819 */ /* 0x000fe20000011407 */
[----:B------:R-:W-:Y:S02]  /*1a660*/  IMAD.IADD R5, R5, 0x1, R9 ;  /* 0x0000000105057824 */ /* 0x000fe400078e0209 */
[----:B------:R-:W-:-:S02]  /*1a670*/  IMAD R11, R0, R11, RZ ;  /* 0x0000000b000b7224 */ /* 0x000fc400078e02ff */
[----:B------:R-:W-:Y:S02]  /*1a680*/  IMAD R6, R3, UR4, RZ ;  /* 0x0000000403067c24 */ /* 0x000fe4000f8e02ff */
[----:B------:R-:W-:Y:S01]  /*1a690*/  IMAD.WIDE.U32 R4, R7, UR4, R4 ;  /* 0x0000000407047c25 */ /* 0x000fe2000f8e0004 */
[----:B------:R-:W-:-:S03]  /*1a6a0*/  ISETP.GE.AND P2, PT, R8, R11, PT ;  /* 0x0000000b0800720c */ /* 0x000fc60003f46270 */
[----:B------:R-:W-:Y:S01]  /*1a6b0*/  IMAD R3, R7, UR5, R6 ;  /* 0x0000000507037c24 */ /* 0x000fe2000f8e0206 */
[----:B------:R-:W-:Y:S01]  /*1a6c0*/  ULDC.64 UR4, c[0x0][0xa80] ;  /* 0x0002a00000047ab9 */ /* 0x000fe20000000a00 */
[----:B------:R-:W-:Y:S01]  /*1a6d0*/  VIADD R0, R8, 0x20 ;  /* 0x0000002008007836 */ /* 0x000fe20000000000 */
[----:B------:R-:W-:Y:S01]  /*1a6e0*/  LEA R6, P3, R4, UR4, 0x1 ;  /* 0x0000000404067c11 */ /* 0x000fe2000f8608ff */
[----:B------:R-:W-:-:S03]  /*1a6f0*/  IMAD.IADD R3, R5, 0x1, R3 ;  /* 0x0000000105037824 */ /* 0x000fc600078e0203 */
[-C--:B------:R-:W-:Y:S01]  /*1a700*/  ISETP.GE.AND P1, PT, R0, R11.reuse, PT ;  /* 0x0000000b0000720c */ /* 0x080fe20003f26270 */
[----:B------:R-:W-:Y:S01]  /*1a710*/  VIADD R0, R8, 0x40 ;  /* 0x0000004008007836 */ /* 0x000fe20000000000 */
[----:B------:R-:W-:Y:S01]  /*1a720*/  LEA.HI.X R3, R4, UR5, R3, 0x1, P3 ;  /* 0x0000000504037c11 */ /* 0x000fe200098f0c03 */
[----:B------:R0:W3:Y:S03]  /*1a730*/  SHFL.IDX PT, R7, R6, RZ, 0x181f ;  /* 0x00181fff06077589 */ /* 0x0000e600000e0000 */
[----:B------:R-:W-:Y:S01]  /*1a740*/  ISETP.GE.AND P0, PT, R0, R11, PT ;  /* 0x0000000b0000720c */ /* 0x000fe20003f06270 */
[----:B------:R0:W4:Y:S01]  /*1a750*/  SHFL.IDX PT, R5, R3, RZ, 0x181f ;  /* 0x00181fff03057589 */ /* 0x00012200000e0000 */
[----:B------:R-:W-:Y:S11]  /*1a760*/  @P2 BRA `(.L_x_629) ;  /* 0x0000000000242947 */ /* 0x000ff60003800000 */
[----:B------:R-:W-:Y:S02]  /*1a770*/  ULDC UR4, c[0x0][0xac8] ;  /* 0x0002b20000047ab9 */ /* 0x000fe40000000800 */
[----:B------:R-:W-:Y:S02]  /*1a780*/  ISETP.GE.AND P4, PT, R198, UR4, PT ;  /* 0x00000004c6007c0c */ /* 0x000fe4000bf86270 */
[----:B------:R-:W-:-:S11]  /*1a790*/  ISETP.GE.AND P5, PT, R200, UR4, PT ;  /* 0x00000004c8007c0c */ /* 0x000fd6000bfa6270 */
[-C--:B---3--:R-:W-:Y:S02]  /*1a7a0*/  @!P4 LEA R12, P2, R198, R7.reuse, 0x1 ;  /* 0x00000007c60cc211 */ /* 0x088fe400078408ff */
[----:B------:R-:W-:Y:S02]  /*1a7b0*/  @!P5 LEA R4, P3, R200, R7, 0x1 ;  /* 0x00000007c804d211 */ /* 0x000fe400078608ff */
[-C--:B----4-:R-:W-:Y:S02]  /*1a7c0*/  @!P4 LEA.HI.X R13, R198, R5.reuse, R14, 0x1, P2 ;  /* 0x00000005c60dc211 */ /* 0x090fe400010f0c0e */
[----:B------:R-:W-:-:S03]  /*1a7d0*/  @!P5 LEA.HI.X R5, R200, R5, R10, 0x1, P3 ;  /* 0x00000005c805d211 */ /* 0x000fc600018f0c0a */
[----:B------:R3:W-:Y:S04]  /*1a7e0*/  @!P4 ST.E.128 desc[UR58][R12.64], RZ ;  /* 0x000000ff0c00c985 */ /* 0x0007e8000c101d3a */
[----:B------:R3:W-:Y:S02]  /*1a7f0*/  @!P5 ST.E.128 desc[UR58][R4.64], RZ ;  /* 0x000000ff0400d985 */ /* 0x0007e4000c101d3a */
.L_x_629:
[----:B------:R-:W-:Y:S05]  /*1a800*/  BSYNC B1 ;  /* 0x0000000000017941 */ /* 0x000fea0003800000 */
.L_x_628:
[----:B---34-:R3:W4:Y:S01]  /*1a810*/  SHFL.IDX PT, R5, R3, 0x1, 0x181f ;  /* 0x00381f0003057f89 */ /* 0x01872200000e0000 */
[----:B------:R-:W-:Y:S03]  /*1a820*/  BSSY B1, `(.L_x_630) ;  /* 0x000000c000017945 */ /* 0x000fe60003800000 */
[----:B------:R3:W0:Y:S01]  /*1a830*/  SHFL.IDX PT, R7, R6, 0x1, 0x181f ;  /* 0x00381f0006077f89 */ /* 0x00062200000e0000 */
[----:B------:R-:W-:Y:S05]  /*1a840*/  @P1 BRA `(.L_x_631) ;  /* 0x0000000000241947 */ /* 0x000fea0003800000 */
[----:B------:R-:W-:Y:S02]  /*1a850*/  ULDC UR4, c[0x0][0xac8] ;  /* 0x0002b20000047ab9 */ /* 0x000fe40000000800 */
[----:B------:R-:W-:Y:S02]  /*1a860*/  ISETP.GE.AND P3, PT, R198, UR4, PT ;  /* 0x00000004c6007c0c */ /* 0x000fe4000bf66270 */
[----:B------:R-:W-:-:S11]  /*1a870*/  ISETP.GE.AND P4, PT, R200, UR4, PT ;  /* 0x00000004c8007c0c */ /* 0x000fd6000bf86270 */
[-C--:B0-----:R-:W-:Y:S02]  /*1a880*/  @!P3 LEA R12, P1, R198, R7.reuse, 0x1 ;  /* 0x00000007c60cb211 */ /* 0x081fe400078208ff */
[----:B------:R-:W-:Y:S02]  /*1a890*/  @!P4 LEA R4, P2, R200, R7, 0x1 ;  /* 0x00000007c804c211 */ /* 0x000fe400078408ff */
[-C--:B----4-:R-:W-:Y:S02]  /*1a8a0*/  @!P3 LEA.HI.X R13, R198, R5.reuse, R14, 0x1, P1 ;  /* 0x00000005c60db211 */ /* 0x090fe400008f0c0e */
[----:B------:R-:W-:-:S03]  /*1a8b0*/  @!P4 LEA.HI.X R5, R200, R5, R10, 0x1, P2 ;  /* 0x00000005c805c211 */ /* 0x000fc600010f0c0a */
[----:B------:R0:W-:Y:S04]  /*1a8c0*/  @!P3 ST.E.128 desc[UR58][R12.64], RZ ;  /* 0x000000ff0c00b985 */ /* 0x0001e8000c101d3a */
[----:B------:R0:W-:Y:S02]  /*1a8d0*/  @!P4 ST.E.128 desc[UR58][R4.64], RZ ;  /* 0x000000ff0400c985 */ /* 0x0001e4000c101d3a */
.L_x_631:
[----:B------:R-:W-:Y:S05]  /*1a8e0*/  BSYNC B1 ;  /* 0x0000000000017941 */ /* 0x000fea0003800000 */
.L_x_630:
[----:B0---4-:R0:W4:Y:S01]  /*1a8f0*/  SHFL.IDX PT, R5, R3, 0x2, 0x181f ;  /* 0x00581f0003057f89 */ /* 0x01112200000e0000 */
        /* <DEDUP_REMOVED lines=12> */
.L_x_633:
[----:B------:R-:W-:Y:S05]  /*1a9c0*/  BSYNC B1 ;  /* 0x0000000000017941 */ /* 0x000fea0003800000 */
.L_x_632:
[----:B------:R-:W-:Y:S01]  /*1a9d0*/  VIADD R0, R8, 0x60 ;  /* 0x0000006008007836 */ /* 0x000fe20000000000 */
[----:B0--3--:R-:W0:Y:S04]  /*1a9e0*/  SHFL.IDX PT, R3, R3, 0x3, 0x181f ;  /* 0x00781f0003037f89 */ /* 0x009e2800000e0000 */
[----:B------:R-:W-:Y:S01]  /*1a9f0*/  ISETP.GE.AND P0, PT, R0, R11, PT ;  /* 0x0000000b0000720c */ /* 0x000fe20003f06270 */
[----:B----4-:R3:W4:-:S12]  /*1aa00*/  SHFL.IDX PT, R5, R6, 0x3, 0x181f ;  /* 0x00781f0006057f89 */ /* 0x01071800000e0000 */
[----:B---3--:R-:W-:Y:S05]  /*1aa10*/  @P0 BRA `(.L_x_622) ;  /* 0x0000000000240947 */ /* 0x008fea0003800000 */
[----:B------:R-:W-:Y:S02]  /*1aa20*/  ULDC UR4, c[0x0][0xac8] ;  /* 0x0002b20000047ab9 */ /* 0x000fe40000000800 */
[----:B------:R-:W-:Y:S02]  /*1aa30*/  ISETP.GE.AND P2, PT, R198, UR4, PT ;  /* 0x00000004c6007c0c */ /* 0x000fe4000bf46270 */
[----:B------:R-:W-:-:S11]  /*1aa40*/  ISETP.GE.AND P3, PT, R200, UR4, PT ;  /* 0x00000004c8007c0c */ /* 0x000fd6000bf66270 */
[-C--:B----4-:R-:W-:Y:S02]  /*1aa50*/  @!P2 LEA R6, P0, R198, R5.reuse, 0x1 ;  /* 0x00000005c606a211 */ /* 0x090fe400078008ff */
[----:B------:R-:W-:Y:S02]  /*1aa60*/  @!P3 LEA R4, P1, R200, R5, 0x1 ;  /* 0x00000005c804b211 */ /* 0x000fe400078208ff */
[-C--:B0-----:R-:W-:Y:S02]  /*1aa70*/  @!P2 LEA.HI.X R7, R198, R3.reuse, R14, 0x1, P0 ;  /* 0x00000003c607a211 */ /* 0x081fe400000f0c0e */
[----:B------:R-:W-:-:S03]  /*1aa80*/  @!P3 LEA.HI.X R5, R200, R3, R10, 0x1, P1 ;  /* 0x00000003c805b211 */ /* 0x000fc600008f0c0a */
[----:B------:R0:W-:Y:S04]  /*1aa90*/  @!P2 ST.E.128 desc[UR58][R6.64], RZ ;  /* 0x000000ff0600a985 */ /* 0x0001e8000c101d3a */
[----:B------:R0:W-:Y:S02]  /*1aaa0*/  @!P3 ST.E.128 desc[UR58][R4.64], RZ ;  /* 0x000000ff0400b985 */ /* 0x0001e4000c101d3a */
.L_x_622:
[----:B------:R-:W-:Y:S05]  /*1aab0*/  BSYNC B0 ;  /* 0x0000000000007941 */ /* 0x000fea0003800000 */
.L_x_612:
[----:B------:R-:W-:Y:S02]  /*1aac0*/  ULDC UR4, c[0x0][0xc3c] ;  /* 0x00030f0000047ab9 */ /* 0x000fe40000000800 */
[----:B--2---:R-:W-:-:S13]  /*1aad0*/  ISETP.GE.AND P0, PT, R147, UR4, PT ;  /* 0x0000000493007c0c */ /* 0x004fda000bf06270 */
[----:B------:R-:W-:Y:S05]  /*1aae0*/  @!P0 BRA `(.L_x_634) ;  /* 0xfffffe6800ac8947 */ /* 0x000fea000383ffff */
[----:B------:R-:W-:Y:S05]  /*1aaf0*/  BRA `(.L_x_422) ;  /* 0x0000007c00e47947 */ /* 0x000fea0003800000 */
.L_x_420:
[----:B------:R-:W-:-:S08]  /*1ab00*/  NOP ;  /* 0x0000000000007918 */ /* 0x000fd00000000000 */
[----:B0-----:R-:W0:-:S00]  /*1ab10*/  USETMAXREG.DEALLOC.CTAPOOL 0x18 ;  /* 0x00000018000079c8 */ /* 0x001e0000080e0500 */
[----:B0-----:R-:W2:Y:S01]  /*1ab20*/  LDL.LU R2, [R1+0x14] ;  /* 0x0000140001027983 */ /* 0x001ea20000300800 */
[----:B------:R-:W-:Y:S01]  /*1ab30*/  LOP3.LUT R0, R0, 0x3, RZ, 0xc0, !PT ;  /* 0x0000000300007812 */ /* 0x000fe200078ec0ff */
[----:B------:R-:W-:-:S05]  /*1ab40*/  IMAD.MOV.U32 R7, RZ, RZ, RZ ;  /* 0x000000ffff077224 */ /* 0x000fca00078e00ff */
[----:B------:R-:W0:Y:S02]  /*1ab50*/  SHFL.IDX PT, R0, R0, RZ, 0x1f ;  /* 0x00001fff00007589 */ /* 0x000e2400000e0000 */
[----:B0-----:R-:W-:Y:S02]  /*1ab60*/  ISETP.NE.AND P0, PT, R0, RZ, PT ;  /* 0x000000ff0000720c */ /* 0x001fe40003f05270 */
[----:B--2---:R-:W-:-:S11]  /*1ab70*/  LOP3.LUT R2, R2, 0xfffffffd, RZ, 0xc0, !PT ;  /* 0xfffffffd02027812 */ /* 0x004fd600078ec0ff */
[----:B------:R-:W-:-:S05]  /*1ab80*/  @P0 LOP3.LUT R2, R2, 0x2, RZ, 0xfc, !PT ;  /* 0x0000000202020812 */ /* 0x000fca00078efcff */
[----:B------:R0:W-:Y:S01]  /*1ab90*/  STL [R1+0x14], R2 ;  /* 0x0000140201007387 */ /* 0x0001e20000100800 */
        /* <DEDUP_REMOVED lines=10> */
.L_x_635:
[----:B------:R-:W-:Y:S01]  /*1ac40*/  LOP3.LUT R0, R6, 0x1f, RZ, 0xc0, !PT ;  /* 0x0000001f06007812 */ /* 0x000fe200078ec0ff */
[----:B------:R-:W-:Y:S01]  /*1ac50*/  ULDC UR4, c[0x0][0xc3c] ;  /* 0x00030f0000047ab9 */ /* 0x000fe20000000800 */
[----:B------:R-:W-:Y:S01]  /*1ac60*/  IMAD.MOV.U32 R10, RZ, RZ, RZ ;  /* 0x000000ffff0a7224 */ /* 0x000fe200078e00ff */
[----:B------:R-:W1:Y:S01]  /*1ac70*/  S2UR UR6, SR_CTAID.X ;  /* 0x00000000000679c3 */ /* 0x000e620000002500 */
[----:B------:R-:W-:Y:S01]  /*1ac80*/  ISETP.NE.AND P0, PT, R0, 0x1f, PT ;  /* 0x0000001f0000780c */ /* 0x000fe20003f05270 */
[----:B------:R-:W-:-:S03]  /*1ac90*/  ULDC UR5, c[0x0][0xc38] ;  /* 0x00030e0000057ab9 */ /* 0x000fc60000000800 */
[----:B------:R-:W-:-:S13]  /*1aca0*/  ISETP.GE.OR P1, PT, R0, UR4, !P0 ;  /* 0x0000000400007c0c */ /* 0x000fda000c726670 */
[----:B0-----:R-:W0:Y:S08]  /*1acb0*/  @!P1 LDC.64 R2, c[0x0][0xc80] ;  /* 0x00032000ff029b82 */ /* 0x001e300000000a00 */
        /* <DEDUP_REMOVED lines=35> */
.L_x_639:
        /* <DEDUP_REMOVED lines=12> */
[----:B------:R-:W-:Y:S02]  /*1afb0*/  IMAD.MOV.U32 R10, RZ, RZ, RZ ;  /* 0x000000ffff0a7224 */ /* 0x000fe400078e00ff */
[----:B0-----:R-:W-:-:S05]  /*1afc0*/  @!P6 IMAD.WIDE R2, R9, 0x4, R2 ;  /* 0x000000040902e825 */ /* 0x001fca00078e0202 */
[----:B------:R1:W2:Y:S02]  /*1afd0*/  @!P6 LDG.E R7, desc[UR58][R2.64] ;  /* 0x0000003a0207e981 */ /* 0x0002a4000c1e1900 */
[----:B-1----:R-:W-:-:S05]  /*1afe0*/  @!P6 IMAD.WIDE R2, R9, 0x4, R4 ;  /* 0x000000040902e825 */ /* 0x002fca00078e0204 */
        /* <DEDUP_REMOVED lines=22> */
.L_x_637:
        /* <DEDUP_REMOVED lines=20> */
.L_x_640:
[----:B-1----:R-:W-:Y:S01]  /*1b290*/  IMAD R10, R14, UR5, R11 ;  /* 0x000000050e0a7c24 */ /* 0x002fe2000f8e020b */
[----:B------:R-:W1:Y:S01]  /*1b2a0*/  MUFU.RCP R12, R12 ;  /* 0x0000000c000c7308 */ /* 0x000e620000001000 */
[----:B------:R-:W-:Y:S02]  /*1b2b0*/  IMAD R11, R16, R5, RZ ;  /* 0x00000005100b7224 */ /* 0x000fe400078e02ff */
[----:B0-----:R-:W-:Y:S01]  /*1b2c0*/  IMAD.MOV.U32 R2, RZ, RZ, RZ ;  /* 0x000000ffff027224 */ /* 0x001fe200078e00ff */
[----:B------:R0:W-:Y:S03]  /*1b2d0*/  STL [R1], R10 ;  /* 0x0000000a01007387 */ /* 0x0001e60000100800 */
[----:B------:R-:W-:Y:S01]  /*1b2e0*/  IMAD.HI.U32 R2, R3, R11, R2 ;  /* 0x0000000b03027227 */ /* 0x000fe200078e0002 */
[----:B------:R-:W-:-:S05]  /*1b2f0*/  IABS R11, R7 ;  /* 0x00000007000b7213 */ /* 0x000fca0000000000 */
[----:B------:R-:W-:Y:S01]  /*1b300*/  IMAD.MOV R14, RZ, RZ, -R11 ;  /* 0x000000ffff0e7224 */ /* 0x000fe200078e0a0b */
[----:B0-----:R-:W-:-:S04]  /*1b310*/  IADD3 R10, -R10, UR6, RZ ;  /* 0x000000060a0a7c10 */ /* 0x001fc8000fffe1ff */
[----:B------:R-:W-:-:S05]  /*1b320*/  IABS R3, R10 ;  /* 0x0000000a00037213 */ /* 0x000fca0000000000 */
[----:B------:R-:W-:-:S04]  /*1b330*/  IMAD.HI.U32 R11, R2, R3, RZ ;  /* 0x00000003020b7227 */ /* 0x000fc800078e00ff */
[----:B------:R-:W-:Y:S02]  /*1b340*/  IMAD R2, R11, R14, R3 ;  /* 0x0000000e0b027224 */ /* 0x000fe400078e0203 */
[----:B-1----:R-:W-:-:S03]  /*1b350*/  VIADD R3, R12, 0xffffffe ;  /* 0x0ffffffe0c037836 */ /* 0x002fc60000000000 */
[----:B------:R-:W-:-:S03]  /*1b360*/  ISETP.GT.U32.AND P1, PT, R5, R2, PT ;  /* 0x000000020500720c */ /* 0x000fc60003f24070 */
[----:B------:R-:W0:Y:S10]  /*1b370*/  F2I.FTZ.U32.TRUNC.NTZ R3, R3 ;  /* 0x0000000300037305 */ /* 0x000e34000021f000 */
[----:B------:R-:W-:-:S02]  /*1b380*/  @!P1 IMAD.IADD R2, R2, 0x1, -R5 ;  /* 0x0000000102029824 */ /* 0x000fc400078e0a05 */
[----:B------:R-:W-:Y:S01]  /*1b390*/  @!P1 VIADD R11, R11, 0x1 ;  /* 0x000000010b0b9836 */ /* 0x000fe20000000000 */
[----:B------:R-:W-:Y:S02]  /*1b3a0*/  ISETP.NE.AND P1, PT, R7, RZ, PT ;  /* 0x000000ff0700720c */ /* 0x000fe40003f25270 */
[----:B------:R-:W-:Y:S01]  /*1b3b0*/  ISETP.GE.U32.AND P0, PT, R2, R5, PT ;  /* 0x000000050200720c */ /* 0x000fe20003f06070 */
[----:B0-----:R-:W-:Y:S02]  /*1b3c0*/  IMAD.MOV R5, RZ, RZ, -R3 ;  /* 0x000000ffff057224 */ /* 0x001fe400078e0a03 */
[----:B------:R-:W-:Y:S02]  /*1b3d0*/  IMAD.MOV.U32 R2, RZ, RZ, RZ ;  /* 0x000000ffff027224 */ /* 0x000fe400078e00ff */
[----:B------:R-:W-:-:S04]  /*1b3e0*/  IMAD R5, R5, R8, RZ ;  /* 0x0000000805057224 */ /* 0x000fc800078e02ff */
[----:B------:R-:W-:Y:S01]  /*1b3f0*/  IMAD.HI.U32 R5, R3, R5, R2 ;  /* 0x0000000503057227 */ /* 0x000fe200078e0002 */
[----:B------:R-:W-:Y:S02]  /*1b400*/  LOP3.LUT R2, R10, R7, RZ, 0x3c, !PT ;  /* 0x000000070a027212 */ /* 0x000fe400078e3cff */
[----:B------:R-:W-:Y:S01]  /*1b410*/  IABS R3, R9 ;  /* 0x0000000900037213 */ /* 0x000fe20000000000 */
[----:B------:R-:W-:Y:S01]  /*1b420*/  @P0 VIADD R11, R11, 0x1 ;  /* 0x000000010b0b0836 */ /* 0x000fe20000000000 */
[----:B------:R-:W-:-:S03]  /*1b430*/  ISETP.GE.AND P2, PT, R2, RZ, PT ;  /* 0x000000ff0200720c */ /* 0x000fc60003f46270 */
[----:B------:R-:W-:-:S10]  /*1b440*/  IMAD.MOV R3, RZ, RZ, -R3 ;  /* 0x000000ffff037224 */ /* 0x000fd400078e0a03 */
[----:B------:R-:W-:Y:S01]  /*1b450*/  @!P2 IMAD.MOV R11, RZ, RZ, -R11 ;  /* 0x000000ffff0ba224 */ /* 0x000fe200078e0a0b */
[----:B------:R-:W-:-:S04]  /*1b460*/  @!P1 LOP3.LUT R11, RZ, R7, RZ, 0x33, !PT ;  /* 0x00000007ff0b9212 */ /* 0x000fc800078e33ff */
[-C--:B------:R-:W-:Y:S01]  /*1b470*/  IABS R2, R11.reuse ;  /* 0x0000000b00027213 */ /* 0x080fe20000000000 */
[----:B------:R-:W-:-:S04]  /*1b480*/  IMAD R7, R7, R11, RZ ;  /* 0x0000000b07077224 */ /* 0x000fc800078e02ff */
[----:B------:R-:W-:-:S04]  /*1b490*/  IMAD.HI.U32 R5, R5, R2, RZ ;  /* 0x0000000205057227 */ /* 0x000fc800078e00ff */
[----:B------:R-:W-:Y:S01]  /*1b4a0*/  IMAD R3, R5, R3, R2 ;  /* 0x0000000305037224 */ /* 0x000fe200078e0202 */
[----:B------:R-:W-:-:S04]  /*1b4b0*/  LOP3.LUT R2, R11, R9, RZ, 0x3c, !PT ;  /* 0x000000090b027212 */ /* 0x000fc800078e3cff */
[----:B------:R-:W-:Y:S02]  /*1b4c0*/  ISETP.GT.U32.AND P1, PT, R8, R3, PT ;  /* 0x000000030800720c */ /* 0x000fe40003f24070 */
[----:B------:R-:W-:-:S11]  /*1b4d0*/  ISETP.GE.AND P2, PT, R2, RZ, PT ;  /* 0x000000ff0200720c */ /* 0x000fd60003f46270 */
[----:B------:R-:W-:Y:S02]  /*1b4e0*/  @!P1 IMAD.IADD R3, R3, 0x1, -R8 ;  /* 0x0000000103039824 */ /* 0x000fe400078e0a08 */
[----:B------:R-:W-:Y:S01]  /*1b4f0*/  @!P1 VIADD R5, R5, 0x1 ;  /* 0x0000000105059836 */ /* 0x000fe20000000000 */
[----:B------:R-:W-:Y:S02]  /*1b500*/  ISETP.NE.AND P1, PT, R9, RZ, PT ;  /* 0x000000ff0900720c */ /* 0x000fe40003f25270 */
[----:B------:R-:W-:-:S13]  /*1b510*/  ISETP.GE.U32.AND P0, PT, R3, R8, PT ;  /* 0x000000080300720c */ /* 0x000fda0003f06070 */
[----:B------:R-:W-:-:S05]  /*1b520*/  @P0 VIADD R5, R5, 0x1 ;  /* 0x0000000105050836 */ /* 0x000fca0000000000 */
[----:B------:R-:W-:Y:S02]  /*1b530*/  @!P2 IADD3 R5, -R5, RZ, RZ ;  /* 0x000000ff0505a210 */ /* 0x000fe40007ffe1ff */
[----:B------:R-:W-:-:S05]  /*1b540*/  @!P1 LOP3.LUT R5, RZ, R9, RZ, 0x33, !PT ;  /* 0x00000009ff059212 */ /* 0x000fca00078e33ff */
[----:B------:R-:W-:-:S04]  /*1b550*/  IMAD.MOV R2, RZ, RZ, -R5 ;  /* 0x000000ffff027224 */ /* 0x000fc800078e0a05 */
[C---:B------:R-:W-:Y:S02]  /*1b560*/  IMAD R11, R9.reuse, R2, R11 ;  /* 0x00000002090b7224 */ /* 0x040fe400078e020b */
[----:B------:R-:W-:Y:S02]  /*1b570*/  IMAD R2, R9, 0x1000000, R5 ;  /* 0x0100000009027824 */ /* 0x000fe400078e0205 */
[----:B------:R-:W-:Y:S02]  /*1b580*/  IMAD.IADD R5, R10, 0x1, -R7 ;  /* 0x000000010a057824 */ /* 0x000fe400078e0a07 */
[----:B------:R-:W-:Y:S02]  /*1b590*/  IMAD R3, R11, 0x10000, R2 ;  /* 0x000100000b037824 */ /* 0x000fe400078e0202 */
[----:B------:R-:W-:Y:S01]  /*1b5a0*/  VIADD R2, R4, UR4 ;  /* 0x0000000404027c36 */ /* 0x000fe20008000000 */
[----:B------:R1:W-:Y:S04]  /*1b5b0*/  STL [R1+0x4], R5 ;  /* 0x0000040501007387 */ /* 0x0003e80000100800 */
[----:B------:R1:W-:Y:S04]  /*1b5c0*/  STL [R1+0xc], R2 ;  /* 0x00000c0201007387 */ /* 0x0003e80000100800 */
[----:B------:R1:W-:Y:S01]  /*1b5d0*/  STL [R1+0x8], R3 ;  /* 0x0000080301007387 */ /* 0x0003e20000100800 */
[----:B------:R-:W-:Y:S05]  /*1b5e0*/  BRA `(.L_x_641) ;  /* 0x0000000000107947 */ /* 0x000fea0003800000 */
.L_x_638:
[----:B------:R-:W-:Y:S01]  /*1b5f0*/  IMAD.U32 R2, RZ, RZ, UR6 ;  /* 0x00000006ff027e24 */ /* 0x000fe2000f8e00ff */
[----:B------:R0:W-:Y:S04]  /*1b600*/  STL [R1+0x4], RZ ;  /* 0x000004ff01007387 */ /* 0x0001e80000100800 */
[----:B------:R0:W-:Y:S04]  /*1b610*/  STL [R1+0x8], RZ ;  /* 0x000008ff01007387 */ /* 0x0001e80000100800 */
[----:B------:R0:W-:Y:S02]  /*1b620*/  STL [R1], R2 ;  /* 0x0000000201007387 */ /* 0x0001e40000100800 */
.L_x_641:
[----:B------:R-:W2:Y:S04]  /*1b630*/  LDL R8, [R1] ;  /* 0x0000000001087983 */ /* 0x000ea80000100800 */
[----:B------:R-:W2:Y:S04]  /*1b640*/  LDL R9, [R1+0x4] ;  /* 0x0000040001097983 */ /* 0x000ea80000100800 */
[----:B------:R-:W2:Y:S04]  /*1b650*/  LDL R10, [R1+0x8] ;  /* 0x00000800010a7983 */ /* 0x000ea80000100800 */
[----:B------:R-:W2:Y:S01]  /*1b660*/  LDL R11, [R1+0xc] ;  /* 0x00000c00010b7983 */ /* 0x000ea20000100800 */
[----:B------:R-:W-:-:S13]  /*1b670*/  ISETP.NE.AND P0, PT, R0, RZ, PT ;  /* 0x000000ff0000720c */ /* 0x000fda0003f05270 */
[----:B-1----:R-:W1:Y:S01]  /*1b680*/  @!P0 S2R R3, SR_CgaCtaId ;  /* 0x0000000000038919 */ /* 0x002e620000008800 */
[----:B------:R-:W-:-:S04]  /*1b690*/  @!P0 MOV R0, 0x400 ;  /* 0x0000040000008802 */ /* 0x000fc80000000f00 */
[----:B-1----:R-:W-:-:S05]  /*1b6a0*/  @!P0 LEA R0, R3, R0, 0x18 ;  /* 0x0000000003008211 */ /* 0x002fca00078ec0ff */
[----:B--2---:R2:W-:Y:S01]  /*1b6b0*/  @!P0 STS.128 [R0+0x348d0], R8 ;  /* 0x0348d00800008388 */ /* 0x0045e20000000c00 */
[----:B------:R-:W-:Y:S06]  /*1b6c0*/  BAR.ARV 0x5, 0x180 ;  /* 0x0146000000007b1d */ /* 0x000fec0000002000 */
.L_x_636:
[----:B--2---:R-:W2:Y:S01]  /*1b6d0*/  LDL R0, [R1+0xc] ;  /* 0x00000c0001007983 */ /* 0x004ea20000100800 */
[----:B------:R-:W-:Y:S01]  /*1b6e0*/  ULDC UR4, c[0x0][0xc3c] ;  /* 0x00030f0000047ab9 */ /* 0x000fe20000000800 */
[----:B------:R-:W-:Y:S01]  /*1b6f0*/  IMAD.MOV.U32 R19, RZ, RZ, RZ ;  /* 0x000000ffff137224 */ /* 0x000fe200078e00ff */
[----:B--2---:R-:W-:Y:S01]  /*1b700*/  ISETP.GE.AND P0, PT, R0, UR4, PT ;  /* 0x0000000400007c0c */ /* 0x004fe2000bf06270 */
[----:B------:R-:W-:-:S05]  /*1b710*/  IMAD.MOV.U32 R0, RZ, RZ, 0x1 ;  /* 0x00000001ff007424 */ /* 0x000fca00078e00ff */
[----:B------:R2:W-:Y:S04]  /*1b720*/  STL [R1+0x1c], R0 ;  /* 0x00001c0001007387 */ /* 0x0005e80000100800 */
[----:B------:R2:W-:Y:S03]  /*1b730*/  STL [R1+0x64], RZ ;  /* 0x000064ff01007387 */ /* 0x0005e60000100800 */
[----:B------:R-:W-:Y:S05]  /*1b740*/  @P0 BRA `(.L_x_642) ;  /* 0x0000006c00e80947 */ /* 0x000fea0003800000 */
[----:B------:R-:W3:Y:S01]  /*1b750*/  S2UR UR5, SR_CgaCtaId ;  /* 0x00000000000579c3 */ /* 0x000ee20000008800 */
[C---:B--2---:R-:W-:Y:S01]  /*1b760*/  IMAD.SHL.U32 R0, R6.reuse, 0x8, RZ ;  /* 0x0000000806007824 */ /* 0x044fe200078e00ff */
[----:B------:R-:W-:Y:S01]  /*1b770*/  LOP3.LUT R4, R6, 0x7f, RZ, 0xc0, !PT ;  /* 0x0000007f06047812 */ /* 0x000fe200078ec0ff */
[----:B------:R-:W-:Y:S01]  /*1b780*/  UMOV UR4, 0x400 ;  /* 0x0000040000047882 */ /* 0x000fe20000000000 */
[----:B------:R-:W-:Y:S01]  /*1b790*/  BSSY B8, `(.L_x_642) ;  /* 0x00006f5000087945 */ /* 0x000fe20003800000 */
[----:B------:R-:W-:Y:S01]  /*1b7a0*/  IMAD.MOV.U32 R19, RZ, RZ, RZ ;  /* 0x000000ffff137224 */ /* 0x000fe200078e00ff */
[----:B------:R-:W-:Y:S01]  /*1b7b0*/  LOP3.LUT R3, R0, 0x1f8, RZ, 0xc0, !PT ;  /* 0x000001f800037812 */ /* 0x000fe200078ec0ff */
[----:B0-----:R-:W-:Y:S01]  /*1b7c0*/  IMAD.SHL.U32 R2, R4, 0x8, RZ ;  /* 0x0000000804027824 */ /* 0x001fe200078e00ff */
[----:B------:R-:W-:Y:S01]  /*1b7d0*/  LOP3.LUT R0, R0, 0x38, RZ, 0xc0, !PT ;  /* 0x0000003800007812 */ /* 0x000fe200078ec0ff */
[----:B------:R-:W-:Y:S01]  /*1b7e0*/  ULDC.64 UR36, c[0x0][0x198] ;  /* 0x0000660000247ab9 */ /* 0x000fe20000000a00 */
[----:B------:R-:W-:Y:S01]  /*1b7f0*/  LOP3.LUT R3, R3, 0x38, R6, 0x78, !PT ;  /* 0x0000003803037812 */ /* 0x000fe200078e7806 */
[----:B------:R-:W-:Y:S01]  /*1b800*/  IMAD.SHL.U32 R6, R6, 0x10, RZ ;  /* 0x0000001006067824 */ /* 0x000fe200078e00ff */
[----:B------:R-:W-:-:S02]  /*1b810*/  ULDC UR38, c[0x0][0xc] ;  /* 0x0000030000267ab9 */ /* 0x000fc40000000800 */
[----:B------:R-:W-:Y:S02]  /*1b820*/  LOP3.LUT R3, R3, 0x200, R2, 0xf8, !PT ;  /* 0x0000020003037812 */ /* 0x000fe400078ef802 */
[----:B------:R-:W-:-:S04]  /*1b830*/  SHF.R.U32.HI R2, RZ, 0x3, R4 ;  /* 0x00000003ff027819 */ /* 0x000fc80000011604 */
[----:B------:R-:W-:Y:S01]  /*1b840*/  LOP3.LUT R4, R2, 0x70, R6, 0xf8, !PT ;  /* 0x0000007002047812 */ /* 0x000fe200078ef806 */
[----:B------:R-:W-:Y:S01]  /*1b850*/  IMAD.MOV.U32 R2, RZ, RZ, 0x1 ;  /* 0x00000001ff027424 */ /* 0x000fe200078e00ff */
[----:B---3--:R-:W-:-:S06]  /*1b860*/  ULEA UR4, UR5, UR4, 0x18 ;  /* 0x0000000405047291 */ /* 0x008fcc000f8ec03f */
[----:B------:R-:W-:-:S04]  /*1b870*/  IMAD.U32 R18, RZ, RZ, UR4 ;  /* 0x00000004ff127e24 */ /* 0x000fc8000f8e00ff */
[----:B------:R-:W-:-:S05]  /*1b880*/  IMAD R3, R3, 0x2, R18 ;  /* 0x0000000203037824 */ /* 0x000fca00078e0212 */
[----:B------:R0:W-:Y:S04]  /*1b890*/  STL [R1+0x2c], R3 ;  /* 0x00002c0301007387 */ /* 0x0001e80000100800 */
[----:B------:R-:W-:Y:S04]  /*1b8a0*/  STL [R1+0x64], RZ ;  /* 0x000064ff01007387 */ /* 0x000fe80000100800 */
[----:B------:R2:W-:Y:S01]  /*1b8b0*/  STL [R1+0x24], R2 ;  /* 0x0000240201007387 */ /* 0x0005e20000100800 */
[----:B0-----:R-:W-:-:S03]  /*1b8c0*/  IMAD.MOV.U32 R3, RZ, RZ, 0x1 ;  /* 0x00000001ff037424 */ /* 0x001fc600078e00ff */
[----:B------:R0:W-:Y:S04]  /*1b8d0*/  STL [R1+0x10], RZ ;  /* 0x000010ff01007387 */ /* 0x0001e80000100800 */
[----:B------:R0:W-:Y:S01]  /*1b8e0*/  STL [R1+0x1c], R3 ;  /* 0x00001c0301007387 */ /* 0x0001e20000100800 */
[C---:B--2---:R-:W-:Y:S02]  /*1b8f0*/  LOP3.LUT R2, R0.reuse, 0x40, RZ, 0xfc, !PT ;  /* 0x0000004000027812 */ /* 0x044fe400078efcff */
[----:B------:R-:W-:-:S07]  /*1b900*/  LOP3.LUT R0, R0, 0x80, RZ, 0xfc, !PT ;  /* 0x0000008000007812 */ /* 0x000fce00078efcff */
.L_x_784:
[----:B------:R-:W2:Y:S01]  /*1b910*/  LDL R0, [R1+0xc] ;  /* 0x00000c0001007983 */ /* 0x000ea20000100800 */
[----:B0-----:R-:W2:Y:S01]  /*1b920*/  LDC.64 R2, c[0x0][0xc88] ;  /* 0x00032200ff027b82 */ /* 0x001ea20000000a00 */
[----:B------:R-:W-:Y:S05]  /*1b930*/  YIELD ;  /* 0x0000000000007946 */ /* 0x000fea0003800000 */
[----:B------:R-:W-:Y:S01]  /*1b940*/  ULDC.64 UR4, c[0x0][0xa28] ;  /* 0x00028a0000047ab9 */ /* 0x000fe20000000a00 */
[----:B-1----:R-:W-:Y:S01]  /*1b950*/  IMAD.MOV.U32 R8, RZ, RZ, RZ ;  /* 0x000000ffff087224 */ /* 0x002fe200078e00ff */
[----:B------:R-:W-:Y:S01]  /*1b960*/  ISETP.NE.U32.AND P0, PT, RZ, UR4, PT ;  /* 0x00000004ff007c0c */ /* 0x000fe2000bf05070 */
[----:B------:R-:W-:Y:S01]  /*1b970*/  ULDC.64 UR10, c[0x0][0xa18] ;  /* 0x00028600000a7ab9 */ /* 0x000fe20000000a00 */
        /* <DEDUP_REMOVED lines=13> */
[----:B------:R0:W-:Y:S01]  /*1ba50*/  STL [R1+0x58], R4 ;  /* 0x0000580401007387 */ /* 0x0001e20000100800 */
[----:B------:R-:W-:-:S03]  /*1ba60*/  ISETP.NE.U32.AND P1, PT, RZ, UR4, PT ;  /* 0x00000004ff007c0c */ /* 0x000fc6000bf25070 */
[----:B------:R1:W5:Y:S01]  /*1ba70*/  @P0 LDG.E R0, desc[UR58][R2.64] ;  /* 0x0000003a02000981 */ /* 0x000362000c1e1900 */
[----:B------:R-:W-:Y:S02]  /*1ba80*/  ISETP.NE.AND.EX P1, PT, RZ, UR5, PT, P1 ;  /* 0x00000005ff007c0c */ /* 0x000fe4000bf25310 */
[----:B------:R-:W-:Y:S02]  /*1ba90*/  CS2R R10, SRZ ;  /* 0x00000000000a7805 */ /* 0x000fe4000001ff00 */
[----:B------:R-:W-:Y:S01]  /*1baa0*/  ISETP.NE.U32.AND P3, PT, RZ, UR10, PT ;  /* 0x0000000aff007c0c */ /* 0x000fe2000bf65070 */
[----:B------:R-:W-:Y:S01]  /*1bab0*/  STL [R1+0x28], R14 ;  /* 0x0000280e01007387 */ /* 0x000fe20000100800 */
[----:B------:R-:W-:Y:S02]  /*1bac0*/  ISETP.NE.U32.AND P0, PT, RZ, UR6, PT ;  /* 0x00000006ff007c0c */ /* 0x000fe4000bf05070 */
[----:B------:R-:W-:Y:S01]  /*1bad0*/  ISETP.NE.U32.AND P2, PT, RZ, UR8, PT ;  /* 0x00000008ff007c0c */ /* 0x000fe2000bf45070 */
[----:B------:R-:W-:Y:S01]  /*1bae0*/  STL [R1+0x38], R13 ;  /* 0x0000380d01007387 */ /* 0x000fe20000100800 */
[----:B------:R-:W-:-:S02]  /*1baf0*/  IADD3 R6, P5, R14, UR6, RZ ;  /* 0x000000060e067c10 */ /* 0x000fc4000ffbe0ff */
[C---:B-1----:R-:W-:Y:S02]  /*1bb00*/  IADD3 R2, P4, R14.reuse, UR4, RZ ;  /* 0x000000040e027c10 */ /* 0x042fe4000ff9e0ff */
[----:B------:R-:W-:Y:S02]  /*1bb10*/  ISETP.NE.AND.EX P3, PT, RZ, UR11, PT, P3 ;  /* 0x0000000bff007c0c */ /* 0x000fe4000bf65330 */
[C---:B------:R-:W-:Y:S02]  /*1bb20*/  IADD3.X R3, R13.reuse, UR5, RZ, P4, !PT ;  /* 0x000000050d037c10 */ /* 0x040fe4000a7fe4ff */
[----:B0-----:R-:W-:Y:S02]  /*1bb30*/  IADD3 R4, P4, R14, UR8, RZ ;  /* 0x000000080e047c10 */ /* 0x001fe4000ff9e0ff */
[----:B------:R-:W-:Y:S01]  /*1bb40*/  ISETP.NE.AND.EX P0, PT, RZ, UR7, PT, P0 ;  /* 0x00000007ff007c0c */ /* 0x000fe2000bf05300 */
[----:B------:R-:W2:Y:S01]  /*1bb50*/  @P1 LDG.E R8, desc[UR58][R2.64] ;  /* 0x0000003a02081981 */ /* 0x000ea2000c1e1900 */
[C---:B------:R-:W-:Y:S01]  /*1bb60*/  IADD3.X R5, R13.reuse, UR9, RZ, P4, !PT ;  /* 0x000000090d057c10 */ /* 0x040fe2000a7fe4ff */
[----:B------:R-:W-:Y:S01]  /*1bb70*/  ULDC UR4, c[0x0][0x288] ;  /* 0x0000a20000047ab9 */ /* 0x000fe20000000800 */
[----:B------:R-:W-:Y:S01]  /*1bb80*/  ISETP.NE.AND.EX P2, PT, RZ, UR9, PT, P2 ;  /* 0x00000009ff007c0c */ /* 0x000fe2000bf45320 */
[----:B------:R-:W-:Y:S01]  /*1bb90*/  IMAD.U32 R12, RZ, RZ, UR4 ;  /* 0x00000004ff0c7e24 */ /* 0x000fe2000f8e00ff */
[----:B------:R-:W-:Y:S01]  /*1bba0*/  IADD3.X R7, R13, UR7, RZ, P5, !PT ;  /* 0x000000070d077c10 */ /* 0x000fe2000affe4ff */
[----:B------:R-:W-:-:S06]  /*1bbb0*/  ULDC.64 UR4, c[0x0][0x418] ;  /* 0x0001060000047ab9 */ /* 0x000fcc0000000a00 */
[----:B------:R-:W5:Y:S04]  /*1bbc0*/  @P0 LDG.E R11, desc[UR58][R6.64] ;  /* 0x0000003a060b0981 */ /* 0x000f68000c1e1900 */
        /* <DEDUP_REMOVED lines=10> */
[----:B------:R-:W-:-:S03]  /*1bc70*/  UIMAD UR4, UR4, UR5, URZ ;  /* 0x00000005040472a4 */ /* 0x000fc6000f8e023f */
[----:B------:R-:W-:Y:S02]  /*1bc80*/  ULDC UR5, c[0x0][0x348] ;  /* 0x0000d20000057ab9 */ /* 0x000fe40000000800 */
[----:B0-----:R-:W-:Y:S02]  /*1bc90*/  IMAD.U32 R9, RZ, RZ, UR5 ;  /* 0x00000005ff097e24 */ /* 0x001fe4000f8e00ff */
[----:B------:R-:W-:Y:S01]  /*1bca0*/  IMAD.U32 R8, RZ, RZ, UR4 ;  /* 0x00000004ff087e24 */ /* 0x000fe2000f8e00ff */
[----:B--2---:R0:W-:Y:S01]  /*1bcb0*/  STL [R1+0x5c], R12 ;  /* 0x00005c0c01007387 */ /* 0x0041e20000100800 */
[----:B------:R-:W-:Y:S05]  /*1bcc0*/  @P3 BRA `(.L_x_643) ;  /* 0x0000000000143947 */ /* 0x000fea0003800000 */
[----:B------:R-:W-:Y:S05]  /*1bcd0*/  @!P1 BRA `(.L_x_643) ;  /* 0x0000000000109947 */ /* 0x000fea0003800000 */
[----:B0-----:R-:W2:Y:S04]  /*1bce0*/  LDG.E R12, desc[UR58][R2.64] ;  /* 0x0000003a020c7981 */ /* 0x001ea8000c1e1900 */
[----:B------:R-:W2:Y:S02]  /*1bcf0*/  LDG.E R2, desc[UR58][R2.64+0x4] ;  /* 0x0000043a02027981 */ /* 0x000ea4000c1e1900 */
[----:B--2---:R-:W-:-:S05]  /*1bd00*/  IMAD.IADD R2, R2, 0x1, -R12 ;  /* 0x0000000102027824 */ /* 0x004fca00078e0a0c */
[----:B------:R1:W-:Y:S02]  /*1bd10*/  STL [R1+0x5c], R2 ;  /* 0x00005c0201007387 */ /* 0x0003e40000100800 */
.L_x_643:
[----:B------:R-:W2:Y:S01]  /*1bd20*/  LDL.LU R3, [R1+0x8] ;  /* 0x0000080001037983 */ /* 0x000ea20000300800 */
[----:B0-----:R-:W-:Y:S01]  /*1bd30*/  IMAD.MOV.U32 R12, RZ, RZ, R15 ;  /* 0x000000ffff0c7224 */ /* 0x001fe200078e000f */
[----:B------:R-:W-:Y:S02]  /*1bd40*/  ULDC.64 UR4, c[0x0][0xa20] ;  /* 0x0002880000047ab9 */ /* 0x000fe40000000a00 */
[----:B------:R-:W-:Y:S02]  /*1bd50*/  ISETP.NE.U32.AND P1, PT, RZ, UR4, PT ;  /* 0x00000004ff007c0c */ /* 0x000fe4000bf25070 */
[----:B------:R0:W-:Y:S02]  /*1bd60*/  STL [R1+0x18], R12 ;  /* 0x0000180c01007387 */ /* 0x0001e40000100800 */
[----:B------:R-:W-:Y:S02]  /*1bd70*/  ISETP.NE.AND.EX P1, PT, RZ, UR5, PT, P1 ;  /* 0x00000005ff007c0c */ /* 0x000fe4000bf25310 */
[----:B--2---:R-:W-:-:S02]  /*1bd80*/  LOP3.LUT R17, R3, 0xff000000, RZ, 0xc0, !PT ;  /* 0xff00000003117812 */ /* 0x004fc400078ec0ff */
[C---:B-1----:R-:W-:Y:S02]  /*1bd90*/  LOP3.LUT R2, R3.reuse, 0xff0000, RZ, 0xc0, !PT ;  /* 0x00ff000003027812 */ /* 0x042fe400078ec0ff */
[----:B------:R-:W-:Y:S02]  /*1bda0*/  SHF.R.U32.HI R17, RZ, 0x8, R17 ;  /* 0x00000008ff117819 */ /* 0x000fe40000011611 */
[----:B------:R-:W-:Y:S02]  /*1bdb0*/  LOP3.LUT R16, R3, 0xffff, RZ, 0xc0, !PT ;  /* 0x0000ffff03107812 */ /* 0x000fe400078ec0ff */
[----:B------:R-:W-:Y:S01]  /*1bdc0*/  LEA.HI R17, R2, R17, RZ, 0x10 ;  /* 0x0000001102117211 */ /* 0x000fe200078f80ff */
[----:B-----5:R-:W-:-:S05]  /*1bdd0*/  IMAD.IADD R2, R11, 0x1, R0 ;  /* 0x000000010b027824 */ /* 0x020fca00078e0200 */
[----:B------:R0:W-:Y:S01]  /*1bde0*/  STL [R1+0x20], R2 ;  /* 0x0000200201007387 */ /* 0x0001e20000100800 */
[----:B------:R-:W-:Y:S05]  /*1bdf0*/  @!P1 BRA `(.L_x_644) ;  /* 0x0000000000109947 */ /* 0x000fea0003800000 */
[----:B0-----:R-:W-:-:S04]  /*1be00*/  IADD3 R2, P0, R14, UR4, RZ ;  /* 0x000000040e027c10 */ /* 0x001fc8000ff1e0ff */
[----:B------:R-:W-:-:S05]  /*1be10*/  IADD3.X R3, R13, UR5, RZ, P0, !PT ;  /* 0x000000050d037c10 */ /* 0x000fca00087fe4ff */
[----:B------:R0:W5:Y:S01]  /*1be20*/  LDG.E R8, desc[UR58][R2.64] ;  /* 0x0000003a02087981 */ /* 0x000162000c1e1900 */
[----:B------:R-:W-:Y:S05]  /*1be30*/  BRA `(.L_x_645) ;  /* 0x0000000000107947 */ /* 0x000fea0003800000 */
.L_x_644:
[----:B------:R-:W-:Y:S05]  /*1be40*/  @!P0 BRA `(.L_x_645) ;  /* 0x00000000000c8947 */ /* 0x000fea0003800000 */
[----:B------:R-:W2:Y:S04]  /*1be50*/  LDG.E R8, desc[UR58][R6.64] ;  /* 0x0000003a06087981 */ /* 0x000ea8000c1e1900 */
[----:B------:R-:W2:Y:S02]  /*1be60*/  LDG.E R6, desc[UR58][R6.64+0x4] ;  /* 0x0000043a06067981 */ /* 0x000ea4000c1e1900 */
[----:B--2---:R-:W-:-:S07]  /*1be70*/  IMAD.IADD R8, R6, 0x1, -R8 ;  /* 0x0000000106087824 */ /* 0x004fce00078e0a08 */
.L_x_645:
[----:B-----5:R-:W-:Y:S02]  /*1be80*/  IMAD.IADD R6, R8, 0x1, -R0 ;  /* 0x0000000108067824 */ /* 0x020fe400078e0a00 */
[----:B------:R-:W2:Y:S04]  /*1be90*/  @P2 LDG.E R0, desc[UR58][R4.64] ;  /* 0x0000003a04002981 */ /* 0x000ea8000c1e1900 */
[----:B------:R-:W2:Y:S01]  /*1bea0*/  @P2 LDG.E R4, desc[UR58][R4.64+0x4] ;  /* 0x0000043a04042981 */ /* 0x000ea2000c1e1900 */
[----:B------:R-:W-:Y:S01]  /*1beb0*/  LOP3.LUT R13, R17, 0xff, RZ, 0xc0, !PT ;  /* 0x000000ff110d7812 */ /* 0x000fe200078ec0ff */
[----:B------:R-:W-:Y:S01]  /*1bec0*/  BSSY B0, `(.L_x_646) ;  /* 0x000002a000007945 */ /* 0x000fe20003800000 */
[----:B------:R-:W-:Y:S01]  /*1bed0*/  SHF.R.U32.HI R17, RZ, 0x10, R17 ;  /* 0x00000010ff117819 */ /* 0x000fe20000011611 */
[----:B--2---:R-:W-:-:S04]  /*1bee0*/  @P2 IMAD.IADD R9, R4, 0x1, -R0 ;  /* 0x0000000104092824 */ /* 0x004fc800078e0a00 */
[----:B0-----:R-:W-:-:S04]  /*1bef0*/  IMAD.IADD R2, R6, 0x1, R9 ;  /* 0x0000000106027824 */ /* 0x001fc800078e0209 */
[C---:B------:R-:W-:Y:S01]  /*1bf00*/  VIADD R0, R2.reuse, 0x7f ;  /* 0x0000007f02007836 */ /* 0x040fe20000000000 */
[----:B------:R-:W-:-:S04]  /*1bf10*/  ISETP.GE.AND P1, PT, R2, 0x1, PT ;  /* 0x000000010200780c */ /* 0x000fc80003f26270 */
[----:B------:R-:W-:-:S04]  /*1bf20*/  SHF.R.S32.HI R2, RZ, 0x1f, R0 ;  /* 0x0000001fff027819 */ /* 0x000fc80000011400 */
[----:B------:R-:W-:Y:S01]  /*1bf30*/  LEA.HI R2, R2, R0, RZ, 0x7 ;  /* 0x0000000002027211 */ /* 0x000fe200078f38ff */
[----:B------:R-:W-:-:S03]  /*1bf40*/  IMAD.MOV.U32 R0, RZ, RZ, RZ ;  /* 0x000000ffff007224 */ /* 0x000fc600078e00ff */
[----:B------:R-:W-:-:S05]  /*1bf50*/  SHF.R.S32.HI R11, RZ, 0x7, R2 ;  /* 0x00000007ff0b7819 */ /* 0x000fca0000011402 */
[----:B------:R0:W-:Y:S04]  /*1bf60*/  STL [R1+0x40], R11 ;  /* 0x0000400b01007387 */ /* 0x0001e80000100800 */
[----:B------:R0:W-:Y:S01]  /*1bf70*/  STL [R1+0x60], R13 ;  /* 0x0000600d01007387 */ /* 0x0001e20000100800 */
[----:B------:R-:W-:Y:S05]  /*1bf80*/  @!P1 BRA `(.L_x_647) ;  /* 0x0000000000749947 */ /* 0x000fea0003800000 */
[----:B------:R-:W-:Y:S01]  /*1bf90*/  ISETP.NE.AND P0, PT, R17, RZ, PT ;  /* 0x000000ff1100720c */ /* 0x000fe20003f05270 */
[----:B------:R-:W-:-:S03]  /*1bfa0*/  ULDC UR4, c[0x0][0x9f0] ;  /* 0x00027c0000047ab9 */ /* 0x000fc60000000800 */
[----:B------:R-:W-:-:S04]  /*1bfb0*/  SEL R2, R17, UR4, P0 ;  /* 0x0000000411027c07 */ /* 0x000fc80008000000 */
[----:B------:R-:W-:Y:S02]  /*1bfc0*/  IABS R3, R2 ;  /* 0x0000000200037213 */ /* 0x000fe40000000000 */
[----:B------:R-:W-:Y:S02]  /*1bfd0*/  IADD3 R0, R2, -0x1, R11 ;  /* 0xffffffff02007810 */ /* 0x000fe40007ffe00b */
[----:B------:R-:W1:Y:S08]  /*1bfe0*/  I2F.RP R4, R3 ;  /* 0x0000000300047306 */ /* 0x000e700000209400 */
[----:B-1----:R-:W1:Y:S02]  /*1bff0*/  MUFU.RCP R4, R4 ;  /* 0x0000000400047308 */ /* 0x002e640000001000 */
[----:B-1----:R-:W-:-:S06]  /*1c000*/  VIADD R4, R4, 0xffffffe ;  /* 0x0ffffffe04047836 */ /* 0x002fcc0000000000 */
[----:B------:R1:W2:Y:S02]  /*1c010*/  F2I.FTZ.U32.TRUNC.NTZ R5, R4 ;  /* 0x0000000400057305 */ /* 0x0002a4000021f000 */
[----:B-1----:R-:W-:-:S04]  /*1c020*/  LOP3.LUT R4, R0, R2, RZ, 0x3c, !PT ;  /* 0x0000000200047212 */ /* 0x002fc800078e3cff */
[----:B------:R-:W-:Y:S01]  /*1c030*/  ISETP.GE.AND P4, PT, R4, RZ, PT ;  /* 0x000000ff0400720c */ /* 0x000fe20003f86270 */
[----:B--2---:R-:W-:-:S04]  /*1c040*/  IMAD.MOV R4, RZ, RZ, -R5 ;  /* 0x000000ffff047224 */ /* 0x004fc800078e0a05 */
[----:B------:R-:W-:Y:S02]  /*1c050*/  IMAD R7, R4, R3, RZ ;  /* 0x0000000304077224 */ /* 0x000fe400078e02ff */
[----:B------:R-:W-:-:S04]  /*1c060*/  IMAD.MOV.U32 R4, RZ, RZ, RZ ;  /* 0x000000ffff047224 */ /* 0x000fc800078e00ff */
[----:B------:R-:W-:Y:S01]  /*1c070*/  IMAD.HI.U32 R7, R5, R7, R4 ;  /* 0x0000000705077227 */ /* 0x000fe200078e0004 */
[----:B------:R-:W-:Y:S02]  /*1c080*/  IABS R4, R0 ;  /* 0x0000000000047213 */ /* 0x000fe40000000000 */
[----:B------:R-:W-:-:S05]  /*1c090*/  IABS R0, R2 ;  /* 0x0000000200007213 */ /* 0x000fca0000000000 */
[----:B------:R-:W-:-:S04]  /*1c0a0*/  IMAD.MOV R0, RZ, RZ, -R0 ;  /* 0x000000ffff007224 */ /* 0x000fc800078e0a00 */
[----:B------:R-:W-:Y:S02]  /*1c0b0*/  IMAD.MOV.U32 R5, RZ, RZ, R0 ;  /* 0x000000ffff057224 */ /* 0x000fe400078e0000 */
        /* <DEDUP_REMOVED lines=9> */
[----:B------:R-:W-:-:S07]  /*1c150*/  @!P3 LOP3.LUT R0, RZ, R2, RZ, 0x33, !PT ;  /* 0x00000002ff00b212 */ /* 0x000fce00078e33ff */
.L_x_647:
[----:B------:R-:W-:Y:S05]  /*1c160*/  BSYNC B0 ;  /* 0x0000000000007941 */ /* 0x000fea0003800000 */
.L_x_646:
[-C--:B------:R-:W-:Y:S01]  /*1c170*/  IMAD R2, R13, R0.reuse, RZ ;  /* 0x000000000d027224 */ /* 0x080fe200078e02ff */
[----:B------:R-:W-:Y:S04]  /*1c180*/  BSSY B0, `(.L_x_648) ;  /* 0x0000146000007945 */ /* 0x000fe80003800000 */
[C---:B------:R-:W-:Y:S01]  /*1c190*/  VIADDMNMX R0, R2.reuse, R0, R11, PT ;  /* 0x0000000002007246 */ /* 0x040fe2000380010b */
[----:B------:R-:W-:-:S04]  /*1c1a0*/  IMAD R2, R2, 0x80, -R6 ;  /* 0x0000008002027824 */ /* 0x000fc800078e0a06 */
[----:B------:R-:W-:Y:S01]  /*1c1b0*/  IMAD R6, R0, 0x80, -R6 ;  /* 0x0000008000067824 */ /* 0x000fe200078e0a06 */
[----:B------:R-:W-:-:S04]  /*1c1c0*/  VIMNMX R2, RZ, R2, !PT ;  /* 0x00000002ff027248 */ /* 0x000fc80007fe0100 */
[----:B------:R-:W-:-:S04]  /*1c1d0*/  VIMNMX R9, R6, R9, PT ;  /* 0x0000000906097248 */ /* 0x000fc80003fe0100 */
[----:B------:R-:W-:Y:S02]  /*1c1e0*/  ISETP.GT.AND P0, PT, R9, R2, PT ;  /* 0x000000020900720c */ /* 0x000fe40003f04270 */
[----:B------:R-:W-:-:S05]  /*1c1f0*/  SHF.R.U32.HI R2, RZ, 0x7, R2 ;  /* 0x00000007ff027819 */ /* 0x000fca0000011602 */
[----:B------:R-:W-:-:S06]  /*1c200*/  IMAD.MOV.U32 R7, RZ, RZ, R2 ;  /* 0x000000ffff077224 */ /* 0x000fcc00078e0002 */
[----:B------:R-:W-:-:S05]  /*1c210*/  @P0 VIADD R9, R9, 0x7f ;  /* 0x0000007f09090836 */ /* 0x000fca0000000000 */
[----:B------:R-:W-:-:S04]  /*1c220*/  @P0 SHF.R.S32.HI R0, RZ, 0x1f, R9 ;  /* 0x0000001fff000819 */ /* 0x000fc80000011409 */
[----:B------:R-:W-:-:S04]  /*1c230*/  @P0 LEA.HI R9, R0, R9, RZ, 0x7 ;  /* 0x0000000900090211 */ /* 0x000fc800078f38ff */
[----:B------:R-:W-:Y:S02]  /*1c240*/  @P0 SHF.R.S32.HI R7, RZ, 0x7, R9 ;  /* 0x00000007ff070819 */ /* 0x000fe40000011409 */
[----:B------:R-:W-:Y:S02]  /*1c250*/  PLOP3.LUT P0, PT, PT, PT, PT, 0x80, 0x0 ;  /* 0x000000000000781c */ /* 0x000fe40003f0f070 */
[----:B------:R-:W-:-:S13]  /*1c260*/  ISETP.GT.AND P3, PT, R7, R2, PT ;  /* 0x000000020700720c */ /* 0x000fda0003f64270 */
[----:B------:R-:W-:Y:S05]  /*1c270*/  @!P3 BRA `(.L_x_649) ;  /* 0x0000001000d8b947 */ /* 0x000fea0003800000 */
[----:B------:R-:W-:Y:S01]  /*1c280*/  UMOV UR4, 0xffffffff ;  /* 0xffffffff00047882 */ /* 0x000fe20000000000 */
[----:B------:R-:W-:Y:S02]  /*1c290*/  SEL R0, R12, RZ, !P2 ;  /* 0x000000ff0c007207 */ /* 0x000fe40005000000 */
[----:B------:R-:W-:Y:S05]  /*1c2a0*/  BRA.DIV UR4, `(.L_x_650) ;  /* 0x0000006e04b07947 */ /* 0x000fea000b800000 */
[----:B------:R-:W1:Y:S02]  /*1c2b0*/  S2R R3, SR_TID.X ;  /* 0x0000000000037919 */ /* 0x000e640000002100 */
[----:B-1----:R-:W-:-:S04]  /*1c2c0*/  SHF.R.U32.HI R3, RZ, 0x5, R3 ;  /* 0x00000005ff037819 */ /* 0x002fc80000011603 */
[----:B------:R-:W-:-:S05]  /*1c2d0*/  LOP3.LUT R3, R3, 0x3, RZ, 0xc0, !PT ;  /* 0x0000000303037812 */ /* 0x000fca00078ec0ff */
[----:B------:R1:W2:Y:S02]  /*1c2e0*/  SHFL.IDX PT, R14, R3, RZ, 0x1f ;  /* 0x00001fff030e7589 */ /* 0x0002a400000e0000 */
.L_x_815:
[----:B--2---:R-:W-:Y:S02]  /*1c2f0*/  ISETP.NE.AND P0, PT, R14, RZ, PT ;  /* 0x000000ff0e00720c */ /* 0x004fe40003f05270 */
[----:B------:R-:W-:-:S11]  /*1c300*/  PLOP3.LUT P6, PT, PT, PT, PT, 0x8, 0x0 ;  /* 0x000000000000781c */ /* 0x000fd60003fce170 */
[----:B------:R-:W-:Y:S05]  /*1c310*/  @P0 BRA `(.L_x_651) ;  /* 0x00000000000c0947 */ /* 0x000fea0003800000 */
[----:B------:R-:W-:-:S03]  /*1c320*/  UMOV UR4, 0xffffffff ;  /* 0xffffffff00047882 */ /* 0x000fc60000000000 */
[----:B------:R-:W-:Y:S05]  /*1c330*/  BRA.DIV UR4, `(.L_x_652) ;  /* 0x0000006e04c07947 */ /* 0x000fea000b800000 */
[----:B------:R-:W-:-:S13]  /*1c340*/  ELECT P6, URZ, PT ;  /* 0x00000000003f782f */ /* 0x000fda00038c0000 */
.L_x_651:
[----:B-1----:R-:W2:Y:S01]  /*1c350*/  LDL R3, [R1+0x64] ;  /* 0x0000640001037983 */ /* 0x002ea20000100800 */
[----:B------:R-:W-:Y:S01]  /*1c360*/  BSSY B1, `(.L_x_653) ;  /* 0x0000008000017945 */ /* 0x000fe20003800000 */
[----:B--2---:R-:W-:-:S05]  /*1c370*/  VIADD R3, R3, 0x1 ;  /* 0x0000000103037836 */ /* 0x004fca0000000000 */
[----:B------:R-:W-:-:S04]  /*1c380*/  LEA.HI R4, R3, R3, RZ, 0x1 ;  /* 0x0000000303047211 */ /* 0x000fc800078f08ff */
[----:B------:R-:W-:-:S05]  /*1c390*/  LOP3.LUT R4, R4, 0xfffffffe, RZ, 0xc0, !PT ;  /* 0xfffffffe04047812 */ /* 0x000fca00078ec0ff */
[----:B------:R-:W-:-:S05]  /*1c3a0*/  IMAD.IADD R3, R3, 0x1, -R4 ;  /* 0x0000000103037824 */ /* 0x000fca00078e0a04 */
[----:B------:R-:W-:-:S04]  /*1c3b0*/  SHF.L.U32 R3, R3, 0x1f, RZ ;  /* 0x0000001f03037819 */ /* 0x000fc800000006ff */
[----:B------:R-:W1:Y:S02]  /*1c3c0*/  SYNCS.PHASECHK.TRANS64.TRYWAIT P0, [R18+URZ+0x34820], R3 ;  /* 0x03482003120075a7 */ /* 0x000e64000800017f */
[----:B-1----:R-:W-:Y:S05]  /*1c3d0*/  @!P0 BRA `(.L_x_654) ;  /* 0x0000006c00b88947 */ /* 0x002fea0003800000 */
.L_x_818:
[----:B------:R-:W-:Y:S05]  /*1c3e0*/  BSYNC B1 ;  /* 0x0000000000017941 */ /* 0x000fea0003800000 */
.L_x_653:
[----:B------:R-:W-:Y:S04]  /*1c3f0*/  BSSY B1, `(.L_x_655) ;  /* 0x0000084000017945 */ /* 0x000fe80003800000 */
[----:B------:R-:W-:Y:S05]  /*1c400*/  @!P6 BRA `(.L_x_656) ;  /* 0x000000080008e947 */ /* 0x000fea0003800000 */
[----:B------:R-:W2:Y:S04]  /*1c410*/  LDL R5, [R1+0x10] ;  /* 0x0000100001057983 */ /* 0x000ea80000100800 */
[----:B------:R-:W3:Y:S01]  /*1c420*/  LDL R6, [R1+0x24] ;  /* 0x0000240001067983 */ /* 0x000ee20000100800 */
[----:B------:R-:W-:Y:S01]  /*1c430*/  BSSY B2, `(.L_x_657) ;  /* 0x0000008000027945 */ /* 0x000fe20003800000 */
[----:B------:R-:W4:Y:S02]  /*1c440*/  S2R R4, SR_TID.X ;  /* 0x0000000000047919 */ /* 0x000f240000002100 */
[----:B----4-:R-:W-:-:S04]  /*1c450*/  LOP3.LUT R4, R4, 0x7f, RZ, 0xc0, !PT ;  /* 0x0000007f04047812 */ /* 0x010fc800078ec0ff */
[----:B------:R-:W-:Y:S01]  /*1c460*/  ISETP.NE.AND P2, PT, R4, RZ, PT ;  /* 0x000000ff0400720c */ /* 0x000fe20003f45270 */
[----:B--2---:R-:W-:Y:S01]  /*1c470*/  IMAD R5, R5, 0x8, R18 ;  /* 0x0000000805057824 */ /* 0x004fe200078e0212 */
[----:B---3--:R-:W-:-:S04]  /*1c480*/  SHF.L.U32 R9, R6, 0x1f, RZ ;  /* 0x0000001f06097819 */ /* 0x008fc800000006ff */
[----:B------:R-:W2:Y:S02]  /*1c490*/  SYNCS.PHASECHK.TRANS64.TRYWAIT P0, [R5+URZ+0x348a0], R9 ;  /* 0x0348a009050075a7 */ /* 0x000ea4000800017f */
[----:B--2---:R-:W-:Y:S05]  /*1c4a0*/  @!P0 BRA `(.L_x_658) ;  /* 0x0000006c00988947 */ /* 0x004fea0003800000 */
.L_x_819:
[----:B------:R-:W-:Y:S05]  /*1c4b0*/  BSYNC B2 ;  /* 0x0000000000027941 */ /* 0x000fea0003800000 */
.L_x_657:
[----:B------:R-:W-:Y:S04]  /*1c4c0*/  BSSY B2, `(.L_x_659) ;  /* 0x0000009000027945 */ /* 0x000fe80003800000 */
[----:B------:R-:W-:Y:S05]  /*1c4d0*/  @P2 BRA `(.L_x_660) ;  /* 0x00000000001c2947 */ /* 0x000fea0003800000 */
[----:B------:R-:W3:Y:S01]  /*1c4e0*/  S2R R4, SR_TID.X ;  /* 0x0000000000047919 */ /* 0x000ee20000002100 */
[----:B-1----:R-:W-:-:S04]  /*1c4f0*/  IMAD.MOV.U32 R3, RZ, RZ, 0xc000 ;  /* 0x0000c000ff037424 */ /* 0x002fc800078e00ff */
[----:B------:R4:W-:Y:S01]  /*1c500*/  SYNCS.ARRIVE.TRANS64 RZ, [R5+URZ+0x34890], R3 ;  /* 0x0348900305ff79a7 */ /* 0x0009e2000800003f */
[----:B---3--:R-:W-:-:S04]  /*1c510*/  LOP3.LUT R4, R4, 0x1f, RZ, 0xc0, !PT ;  /* 0x0000001f04047812 */ /* 0x008fc800078ec0ff */
[----:B------:R-:W-:-:S13]  /*1c520*/  ISETP.NE.AND P0, PT, R4, RZ, PT ;  /* 0x000000ff0400720c */ /* 0x000fda0003f05270 */
[----:B----4-:R-:W-:Y:S05]  /*1c530*/  @!P0 BRA `(.L_x_660) ;  /* 0x0000000000048947 */ /* 0x010fea0003800000 */
[----:B------:R-:W-:Y:S01]  /*1c540*/  BPT.TRAP 0x1 ;  /* 0x000000040000795c */ /* 0x000fe20000300000 */
.L_x_660:
[----:B------:R-:W-:Y:S05]  /*1c550*/  BSYNC B2 ;  /* 0x0000000000027941 */ /* 0x000fea0003800000 */
.L_x_659:
[----:B-1----:R-:W3:Y:S01]  /*1c560*/  LDL R3, [R1+0x10] ;  /* 0x0000100001037983 */ /* 0x002ee20000100800 */
[----:B0-----:R-:W-:Y:S01]  /*1c570*/  IMAD.MOV.U32 R11, RZ, RZ, RZ ;  /* 0x000000ffff0b7224 */ /* 0x001fe200078e00ff */
[----:B------:R-:W-:Y:S01]  /*1c580*/  UIADD3 UR4, UP0, UR36, 0x570, URZ ;  /* 0x0000057024047890 */ /* 0x000fe2000ff1e03f */
[----:B------:R-:W-:Y:S01]  /*1c590*/  IMAD R4, R7, 0x80, R10 ;  /* 0x0000008007047824 */ /* 0x000fe200078e020a */
[----:B------:R-:W-:Y:S01]  /*1c5a0*/  PLOP3.LUT P0, PT, PT, PT, PT, 0x80, 0x0 ;  /* 0x000000000000781c */ /* 0x000fe20003f0f070 */
[----:B------:R-:W-:Y:S01]  /*1c5b0*/  UMOV UR6, 0x0 ;  /* 0x0000000000067882 */ /* 0x000fe20000000000 */
[----:B------:R-:W-:Y:S01]  /*1c5c0*/  R2UR UR10, R11 ;  /* 0x000000000b0a72ca */ /* 0x000fe200000e0000 */
[----:B------:R-:W-:Y:S01]  /*1c5d0*/  VIADD R4, R4, 0xffffff80 ;  /* 0xffffff8004047836 */ /* 0x000fe20000000000 */
[----:B------:R-:W-:Y:S01]  /*1c5e0*/  UIADD3.X UR5, URZ, UR37, URZ, UP0, !UPT ;  /* 0x000000253f057290 */ /* 0x000fe200087fe43f */
[----:B------:R-:W-:Y:S01]  /*1c5f0*/  UMOV UR7, 0x12f00000 ;  /* 0x12f0000000077882 */ /* 0x000fe20000000000 */
[----:B---3--:R-:W-:-:S02]  /*1c600*/  IMAD R8, R3, 0xc000, R18 ;  /* 0x0000c00003087824 */ /* 0x008fc400078e0212 */
[----:B------:R-:W-:Y:S02]  /*1c610*/  VIADD R3, R5, 0x34890 ;  /* 0x0003489005037836 */ /* 0x000fe40000000000 */
[----:B------:R-:W-:-:S07]  /*1c620*/  VIADD R6, R8, 0x1c400 ;  /* 0x0001c40008067836 */ /* 0x000fce0000000000 */
.L_x_661:
        /* <DEDUP_REMOVED lines=16> */
.L_x_662:
        /* <DEDUP_REMOVED lines=15> */
.L_x_663:
        /* <DEDUP_REMOVED lines=10> */
[----:B------:R-:W0:Y:S01]  /*1c8c0*/  SYNCS.PHASECHK.TRANS64.TRYWAIT P0, [R5+URZ+0x348c0], R9 ;  /* 0x0348c009050075a7 */ /* 0x000e22000800017f */
[----:B------:R-:W-:Y:S04]  /*1c8d0*/  BSSY B2, `(.L_x_664) ;  /* 0x0000002000027945 */ /* 0x000fe80003800000 */
[----:B0-----:R-:W-:Y:S05]  /*1c8e0*/  @!P0 BRA `(.L_x_665) ;  /* 0x00000068009c8947 */ /* 0x001fea0003800000 */
.L_x_820:
[----:B------:R-:W-:Y:S05]  /*1c8f0*/  BSYNC B2 ;  /* 0x0000000000027941 */ /* 0x000fea0003800000 */
.L_x_664:
[----:B------:R-:W-:Y:S01]  /*1c900*/  BSSY B2, `(.L_x_666) ;  /* 0x000000b000027945 */ /* 0x000fe20003800000 */
[----:B------:R-:W-:Y:S02]  /*1c910*/  IMAD.MOV.U32 R8, RZ, RZ, 0x0 ;  /* 0x00000000ff087424 */ /* 0x000fe400078e00ff */
[----:B0-2---:R-:W-:Y:S01]  /*1c920*/  IMAD.MOV.U32 R9, RZ, RZ, 0x12f00000 ;  /* 0x12f00000ff097424 */ /* 0x005fe200078e00ff */
[----:B------:R-:W-:Y:S06]  /*1c930*/  @P2 BRA `(.L_x_667) ;  /* 0x00000000001c2947 */ /* 0x000fec0003800000 */
[----:B------:R-:W0:Y:S01]  /*1c940*/  S2R R6, SR_TID.X ;  /* 0x0000000000067919 */ /* 0x000e220000002100 */
[----:B------:R-:W-:-:S04]  /*1c950*/  IMAD.MOV.U32 R3, RZ, RZ, 0x8000 ;  /* 0x00008000ff037424 */ /* 0x000fc800078e00ff */
[----:B------:R1:W-:Y:S01]  /*1c960*/  SYNCS.ARRIVE.TRANS64 RZ, [R5+URZ+0x348b0], R3 ;  /* 0x0348b00305ff79a7 */ /* 0x0003e2000800003f */
[----:B0-----:R-:W-:-:S04]  /*1c970*/  LOP3.LUT R6, R6, 0x1f, RZ, 0xc0, !PT ;  /* 0x0000001f06067812 */ /* 0x001fc800078ec0ff */
[----:B------:R-:W-:-:S13]  /*1c980*/  ISETP.NE.AND P0, PT, R6, RZ, PT ;  /* 0x000000ff0600720c */ /* 0x000fda0003f05270 */
[----:B-1----:R-:W-:Y:S05]  /*1c990*/  @!P0 BRA `(.L_x_667) ;  /* 0x0000000000048947 */ /* 0x002fea0003800000 */
[----:B------:R-:W-:Y:S01]  /*1c9a0*/  BPT.TRAP 0x1 ;  /* 0x000000040000795c */ /* 0x000fe20000300000 */
.L_x_667:
[----:B------:R-:W-:Y:S05]  /*1c9b0*/  BSYNC B2 ;  /* 0x0000000000027941 */ /* 0x000fea0003800000 */
.L_x_666:
[----:B------:R-:W2:Y:S01]  /*1c9c0*/  LDL R3, [R1+0x10] ;  /* 0x0000100001037983 */ /* 0x000ea20000100800 */
[----:B------:R-:W-:Y:S01]  /*1c9d0*/  R2UR UR10, R11 ;  /* 0x000000000b0a72ca */ /* 0x000fe200000e0000 */
[----:B------:R-:W-:Y:S01]  /*1c9e0*/  VIADD R6, R18, 0x400 ;  /* 0x0000040012067836 */ /* 0x000fe20000000000 */
[----:B------:R-:W-:Y:S01]  /*1c9f0*/  R2UR UR6, R8 ;  /* 0x00000000080672ca */ /* 0x000fe200000e0000 */
[----:B------:R-:W-:Y:S01]  /*1ca00*/  UIADD3 UR4, UP0, UR36, 0x670, URZ ;  /* 0x0000067024047890 */ /* 0x000fe2000ff1e03f */
[----:B------:R-:W-:Y:S01]  /*1ca10*/  R2UR UR7, R9 ;  /* 0x00000000090772ca */ /* 0x000fe200000e0000 */
[----:B------:R-:W-:Y:S01]  /*1ca20*/  VIADD R5, R5, 0x348b0 ;  /* 0x000348b005057836 */ /* 0x000fe20000000000 */
[----:B------:R-:W-:Y:S01]  /*1ca30*/  PLOP3.LUT P0, PT, PT, PT, PT, 0x80, 0x0 ;  /* 0x000000000000781c */ /* 0x000fe20003f0f070 */
[----:B------:R-:W-:Y:S01]  /*1ca40*/  UIADD3.X UR5, URZ, UR37, URZ, UP0, !UPT ;  /* 0x000000253f057290 */ /* 0x000fe200087fe43f */
[----:B--2---:R-:W-:-:S11]  /*1ca50*/  IMAD R3, R3, 0x8000, R6 ;  /* 0x0000800003037824 */ /* 0x004fd600078e0206 */
.L_x_668:
        /* <DEDUP_REMOVED lines=10> */
[----:B------:R-:W2:Y:S01]  /*1cb00*/  LDL R11, [R1+0x10] ;  /* 0x00001000010b7983 */ /* 0x000ea20000100800 */
[----:B------:R-:W-:Y:S01]  /*1cb10*/  IMAD.MOV.U32 R3, RZ, RZ, 0x6000 ;  /* 0x00006000ff037424 */ /* 0x000fe200078e00ff */
[----:B------:R-:W-:Y:S02]  /*1cb20*/  R2UR UR10, R12 ;  /* 0x000000000c0a72ca */ /* 0x000fe400000e0000 */
[----:B------:R-:W-:Y:S02]  /*1cb30*/  R2UR UR6, R8 ;  /* 0x00000000080672ca */ /* 0x000fe400000e0000 */
[----:B------:R-:W-:Y:S02]  /*1cb40*/  R2UR UR7, R9 ;  /* 0x00000000090772ca */ /* 0x000fe400000e0000 */
[----:B------:R-:W-:Y:S01]  /*1cb50*/  PLOP3.LUT P0, PT, PT, PT, PT, 0x80, 0x0 ;  /* 0x000000000000781c */ /* 0x000fe20003f0f070 */
[----:B--2---:R-:W-:-:S04]  /*1cb60*/  IMAD R3, R11, R3, 0x2000 ;  /* 0x000020000b037424 */ /* 0x004fc800078e0203 */
[----:B------:R-:W-:-:S04]  /*1cb70*/  IMAD R3, R11, -0x2000, R3 ;  /* 0xffffe0000b037824 */ /* 0x000fc800078e0203 */
[----:B------:R-:W-:-:S07]  /*1cb80*/  IMAD R3, R3, 0x2, R6 ;  /* 0x0000000203037824 */ /* 0x000fce00078e0206 */
.L_x_669:
        /* <DEDUP_REMOVED lines=9> */
[----:B--2---:R-:W-:Y:S05]  /*1cc20*/  @P0 BRA.U.ANY `(.L_x_669) ;  /* 0xfffffffd00d80947 */ /* 0x004fea000393ffff */
.L_x_656:
[----:B------:R-:W-:Y:S05]  /*1cc30*/  BSYNC B1 ;  /* 0x0000000000017941 */ /* 0x000fea0003800000 */
.L_x_655:
[----:B------:R-:W1:Y:S04]  /*1cc40*/  LDL.LU R8, [R1+0x10] ;  /* 0x0000100001087983 */ /* 0x000e680000300800 */
[----:B------:R-:W2:Y:S01]  /*1cc50*/  LDL.LU R6, [R1+0x24] ;  /* 0x0000240001067983 */ /* 0x000ea20000300800 */
[----:B------:R-:W-:Y:S01]  /*1cc60*/  PLOP3.LUT P0, PT, PT, PT, PT, 0x8, 0x0 ;  /* 0x000000000000781c */ /* 0x000fe20003f0e170 */
[----:B-1----:R-:W-:Y:S02]  /*1cc70*/  VIADD R3, R8, 0x1 ;  /* 0x0000000108037836 */ /* 0x002fe40000000000 */
[----:B------:R-:W-:-:S03]  /*1cc80*/  VIADD R8, R7, 0xfffffffe ;  /* 0xfffffffe07087836 */ /* 0x000fc60000000000 */
[C---:B------:R-:W-:Y:S02]  /*1cc90*/  ISETP.NE.AND P2, PT, R3.reuse, 0x2, PT ;  /* 0x000000020300780c */ /* 0x040fe40003f45270 */
[----:B------:R-:W-:Y:S02]  /*1cca0*/  ISETP.GE.AND P3, PT, R8, R2, PT ;  /* 0x000000020800720c */ /* 0x000fe40003f66270 */
[----:B------:R-:W-:Y:S02]  /*1ccb0*/  SEL R4, RZ, 0x1, P2 ;  /* 0x00000001ff047807 */ /* 0x000fe40001000000 */
[----:B------:R-:W-:Y:S02]  /*1ccc0*/  SEL R3, R3, RZ, P2 ;  /* 0x000000ff03037207 */ /* 0x000fe40001000000 */
[----:B--2---:R-:W-:-:S03]  /*1ccd0*/  LOP3.LUT R6, R6, R4, RZ, 0x3c, !PT ;  /* 0x0000000406067212 */ /* 0x004fc600078e3cff */
[----:B------:R1:W-:Y:S04]  /*1cce0*/  STL [R1+0x10], R3 ;  /* 0x0000100301007387 */ /* 0x0003e80000100800 */
[----:B------:R1:W-:Y:S01]  /*1ccf0*/  STL [R1+0x24], R6 ;  /* 0x0000240601007387 */ /* 0x0003e20000100800 */
[----:B------:R-:W-:Y:S05]  /*1cd00*/  @!P3 BRA `(.L_x_649) ;  /* 0x000000080034b947 */ /* 0x000fea0003800000 */
.L_x_685:
[----:B------:R-:W-:Y:S05]  /*1cd10*/  YIELD ;  /* 0x0000000000007946 */ /* 0x000fea0003800000 */
[----:B------:R-:W-:Y:S04]  /*1cd20*/  BSSY B1, `(.L_x_670) ;  /* 0x000007f000017945 */ /* 0x000fe80003800000 */
[----:B--2---:R-:W-:Y:S05]  /*1cd30*/  @!P6 BRA `(.L_x_671) ;  /* 0x0000000400f4e947 */ /* 0x004fea0003800000 */
[----:B------:R-:W2:Y:S04]  /*1cd40*/  LDL R5, [R1+0x10] ;  /* 0x0000100001057983 */ /* 0x000ea80000100800 */
[----:B------:R-:W3:Y:S01]  /*1cd50*/  LDL R4, [R1+0x24] ;  /* 0x0000240001047983 */ /* 0x000ee20000100800 */
[----:B------:R-:W-:Y:S01]  /*1cd60*/  BSSY B2, `(.L_x_672) ;  /* 0x0000008000027945 */ /* 0x000fe20003800000 */
[----:B-1----:R-:W1:Y:S02]  /*1cd70*/  S2R R3, SR_TID.X ;  /* 0x0000000000037919 */ /* 0x002e640000002100 */
[----:B-1----:R-:W-:-:S04]  /*1cd80*/  LOP3.LUT R3, R3, 0x7f, RZ, 0xc0, !PT ;  /* 0x0000007f03037812 */ /* 0x002fc800078ec0ff */
[----:B------:R-:W-:Y:S01]  /*1cd90*/  ISETP.NE.AND P3, PT, R3, RZ, PT ;  /* 0x000000ff0300720c */ /* 0x000fe20003f65270 */
[----:B--2---:R-:W-:Y:S01]  /*1cda0*/  IMAD R7, R5, 0x8, R18 ;  /* 0x0000000805077824 */ /* 0x004fe200078e0212 */
[----:B---3--:R-:W-:-:S04]  /*1cdb0*/  SHF.L.U32 R6, R4, 0x1f, RZ ;  /* 0x0000001f04067819 */ /* 0x008fc800000006ff */
[----:B------:R-:W1:Y:S02]  /*1cdc0*/  SYNCS.PHASECHK.TRANS64.TRYWAIT P2, [R7+URZ+0x348a0], R6 ;  /* 0x0348a006070075a7 */ /* 0x000e64000804017f */
[----:B-1----:R-:W-:Y:S05]  /*1cdd0*/  @!P2 BRA `(.L_x_673) ;  /* 0x000000640074a947 */ /* 0x002fea0003800000 */
.L_x_821:
[----:B------:R-:W-:Y:S05]  /*1cde0*/  BSYNC B2 ;  /* 0x0000000000027941 */ /* 0x000fea0003800000 */
.L_x_672:
[----:B------:R-:W-:Y:S04]  /*1cdf0*/  BSSY B2, `(.L_x_674) ;  /* 0x0000009000027945 */ /* 0x000fe80003800000 */
[----:B------:R-:W-:Y:S05]  /*1ce00*/  @P3 BRA `(.L_x_675) ;  /* 0x00000000001c3947 */ /* 0x000fea0003800000 */
[----:B------:R-:W2:Y:S01]  /*1ce10*/  S2R R4, SR_TID.X ;  /* 0x0000000000047919 */ /* 0x000ea20000002100 */
[----:B------:R-:W-:-:S04]  /*1ce20*/  IMAD.MOV.U32 R3, RZ, RZ, 0xc000 ;  /* 0x0000c000ff037424 */ /* 0x000fc800078e00ff */
[----:B------:R3:W-:Y:S01]  /*1ce30*/  SYNCS.ARRIVE.TRANS64 RZ, [R7+URZ+0x34890], R3 ;  /* 0x0348900307ff79a7 */ /* 0x0007e2000800003f */
[----:B--2---:R-:W-:-:S04]  /*1ce40*/  LOP3.LUT R4, R4, 0x1f, RZ, 0xc0, !PT ;  /* 0x0000001f04047812 */ /* 0x004fc800078ec0ff */
[----:B------:R-:W-:-:S13]  /*1ce50*/  ISETP.NE.AND P2, PT, R4, RZ, PT ;  /* 0x000000ff0400720c */ /* 0x000fda0003f45270 */
[----:B---3--:R-:W-:Y:S05]  /*1ce60*/  @!P2 BRA `(.L_x_675) ;  /* 0x000000000004a947 */ /* 0x008fea0003800000 */
[----:B------:R-:W-:Y:S01]  /*1ce70*/  BPT.TRAP 0x1 ;  /* 0x000000040000795c */ /* 0x000fe20000300000 */
.L_x_675:
[----:B------:R-:W-:Y:S05]  /*1ce80*/  BSYNC B2 ;  /* 0x0000000000027941 */ /* 0x000fea0003800000 */
.L_x_674:
[----:B------:R-:W2:Y:S01]  /*1ce90*/  LDL R3, [R1+0x10] ;  /* 0x0000100001037983 */ /* 0x000ea20000100800 */
[----:B0-----:R-:W-:Y:S01]  /*1cea0*/  IMAD.MOV.U32 R11, RZ, RZ, RZ ;  /* 0x000000ffff0b7224 */ /* 0x001fe200078e00ff */
[----:B------:R-:W-:Y:S01]  /*1ceb0*/  UIADD3 UR4, UP0, UR36, 0x570, URZ ;  /* 0x0000057024047890 */ /* 0x000fe2000ff1e03f */
[----:B------:R-:W-:Y:S01]  /*1cec0*/  PLOP3.LUT P2, PT, PT, PT, PT, 0x80, 0x0 ;  /* 0x000000000000781c */ /* 0x000fe20003f4f070 */
[----:B------:R-:W-:Y:S01]  /*1ced0*/  IMAD R4, R8, 0x80, R10 ;  /* 0x0000008008047824 */ /* 0x000fe200078e020a */
[----:B------:R-:W-:Y:S01]  /*1cee0*/  UMOV UR6, 0x0 ;  /* 0x0000000000067882 */ /* 0x000fe20000000000 */
[----:B------:R-:W-:Y:S01]  /*1cef0*/  R2UR UR10, R11 ;  /* 0x000000000b0a72ca */ /* 0x000fe200000e0000 */
[----:B------:R-:W-:Y:S01]  /*1cf00*/  UIADD3.X UR5, URZ, UR37, URZ, UP0, !UPT ;  /* 0x000000253f057290 */ /* 0x000fe200087fe43f */
[----:B------:R-:W-:Y:S01]  /*1cf10*/  UMOV UR7, 0x12f00000 ;  /* 0x12f0000000077882 */ /* 0x000fe20000000000 */
[----:B--2---:R-:W-:Y:S02]  /*1cf20*/  IMAD R5, R3, 0xc000, R18 ;  /* 0x0000c00003057824 */ /* 0x004fe400078e0212 */
[----:B------:R-:W-:-:S02]  /*1cf30*/  VIADD R3, R7, 0x34890 ;  /* 0x0003489007037836 */ /* 0x000fc40000000000 */
[----:B------:R-:W-:-:S08]  /*1cf40*/  VIADD R9, R5, 0x1c400 ;  /* 0x0001c40005097836 */ /* 0x000fd00000000000 */
.L_x_676:
        /* <DEDUP_REMOVED lines=16> */
.L_x_677:
        /* <DEDUP_REMOVED lines=15> */
.L_x_678:
        /* <DEDUP_REMOVED lines=13> */
.L_x_822:
[----:B------:R-:W-:Y:S05]  /*1d210*/  BSYNC B2 ;  /* 0x0000000000027941 */ /* 0x000fea0003800000 */
.L_x_679:
[----:B------:R-:W-:Y:S01]  /*1d220*/  BSSY B2, `(.L_x_681) ;  /* 0x000000b000027945 */ /* 0x000fe20003800000 */
[----:B------:R-:W-:Y:S02]  /*1d230*/  IMAD.MOV.U32 R12, RZ, RZ, 0x0 ;  /* 0x00000000ff0c7424 */ /* 0x000fe400078e00ff */
[----:B------:R-:W-:Y:S01]  /*1d240*/  IMAD.MOV.U32 R13, RZ, RZ, 0x12f00000 ;  /* 0x12f00000ff0d7424 */ /* 0x000fe200078e00ff */
[----:B------:R-:W-:Y:S06]  /*1d250*/  @P3 BRA `(.L_x_682) ;  /* 0x00000000001c3947 */ /* 0x000fec0003800000 */
[----:B------:R-:W2:Y:S01]  /*1d260*/  S2R R5, SR_TID.X ;  /* 0x0000000000057919 */ /* 0x000ea20000002100 */
[----:B------:R-:W-:-:S04]  /*1d270*/  IMAD.MOV.U32 R3, RZ, RZ, 0x8000 ;  /* 0x00008000ff037424 */ /* 0x000fc800078e00ff */
[----:B------:R3:W-:Y:S01]  /*1d280*/  SYNCS.ARRIVE.TRANS64 RZ, [R7+URZ+0x348b0], R3 ;  /* 0x0348b00307ff79a7 */ /* 0x0007e2000800003f */
[----:B--2---:R-:W-:-:S04]  /*1d290*/  LOP3.LUT R5, R5, 0x1f, RZ, 0xc0, !PT ;  /* 0x0000001f05057812 */ /* 0x004fc800078ec0ff */
[----:B------:R-:W-:-:S13]  /*1d2a0*/  ISETP.NE.AND P2, PT, R5, RZ, PT ;  /* 0x000000ff0500720c */ /* 0x000fda0003f45270 */
[----:B---3--:R-:W-:Y:S05]  /*1d2b0*/  @!P2 BRA `(.L_x_682) ;  /* 0x000000000004a947 */ /* 0x008fea0003800000 */
[----:B------:R-:W-:Y:S01]  /*1d2c0*/  BPT.TRAP 0x1 ;  /* 0x000000040000795c */ /* 0x000fe20000300000 */
.L_x_682:
[----:B------:R-:W-:Y:S05]  /*1d2d0*/  BSYNC B2 ;  /* 0x0000000000027941 */ /* 0x000fea0003800000 */
.L_x_681:
[----:B------:R-:W2:Y:S01]  /*1d2e0*/  LDL R5, [R1+0x10] ;  /* 0x0000100001057983 */ /* 0x000ea20000100800 */
[----:B------:R-:W-:Y:S01]  /*1d2f0*/  R2UR UR10, R11 ;  /* 0x000000000b0a72ca */ /* 0x000fe200000e0000 */
[----:B------:R-:W-:Y:S01]  /*1d300*/  VIADD R3, R18, 0x400 ;  /* 0x0000040012037836 */ /* 0x000fe20000000000 */
[----:B------:R-:W-:Y:S01]  /*1d310*/  R2UR UR6, R12 ;  /* 0x000000000c0672ca */ /* 0x000fe200000e0000 */
[----:B------:R-:W-:Y:S01]  /*1d320*/  UIADD3 UR4, UP0, UR36, 0x670, URZ ;  /* 0x0000067024047890 */ /* 0x000fe2000ff1e03f */
[----:B------:R-:W-:Y:S01]  /*1d330*/  R2UR UR7, R13 ;  /* 0x000000000d0772ca */ /* 0x000fe200000e0000 */
[----:B01----:R-:W-:Y:S01]  /*1d340*/  VIADD R7, R7, 0x348b0 ;  /* 0x000348b007077836 */ /* 0x003fe20000000000 */
[----:B------:R-:W-:Y:S01]  /*1d350*/  PLOP3.LUT P2, PT, PT, PT, PT, 0x80, 0x0 ;  /* 0x000000000000781c */ /* 0x000fe20003f4f070 */
[----:B------:R-:W-:Y:S01]  /*1d360*/  UIADD3.X UR5, URZ, UR37, URZ, UP0, !UPT ;  /* 0x000000253f057290 */ /* 0x000fe200087fe43f */
[----:B--2---:R-:W-:-:S11]  /*1d370*/  IMAD R3, R5, 0x8000, R3 ;  /* 0x0000800005037824 */ /* 0x004fd600078e0203 */
.L_x_683:
        /* <DEDUP_REMOVED lines=15> */
.L_x_684:
        /* <DEDUP_REMOVED lines=10> */
.L_x_671:
[----:B------:R-:W-:Y:S05]  /*1d510*/  BSYNC B1 ;  /* 0x0000000000017941 */ /* 0x000fea0003800000 */
.L_x_670:
[----:B-1----:R-:W2:Y:S04]  /*1d520*/  LDL.LU R6, [R1+0x10] ;  /* 0x0000100001067983 */ /* 0x002ea80000300800 */
[----:B------:R-:W3:Y:S01]  /*1d530*/  LDL.LU R5, [R1+0x24] ;  /* 0x0000240001057983 */ /* 0x000ee20000300800 */
[C---:B------:R-:W-:Y:S01]  /*1d540*/  ISETP.GT.AND P3, PT, R8.reuse, R2, PT ;  /* 0x000000020800720c */ /* 0x040fe20003f64270 */
[----:B------:R-:W-:Y:S02]  /*1d550*/  VIADD R8, R8, 0xffffffff ;  /* 0xffffffff08087836 */ /* 0x000fe40000000000 */
[----:B--2---:R-:W-:-:S05]  /*1d560*/  VIADD R3, R6, 0x1 ;  /* 0x0000000106037836 */ /* 0x004fca0000000000 */
[----:B------:R-:W-:-:S04]  /*1d570*/  ISETP.NE.AND P2, PT, R3, 0x2, PT ;  /* 0x000000020300780c */ /* 0x000fc80003f45270 */
[----:B------:R-:W-:Y:S02]  /*1d580*/  SEL R4, RZ, 0x1, P2 ;  /* 0x00000001ff047807 */ /* 0x000fe40001000000 */
[----:B------:R-:W-:Y:S02]  /*1d590*/  SEL R3, R3, RZ, P2 ;  /* 0x000000ff03037207 */ /* 0x000fe40001000000 */
[----:B---3--:R-:W-:-:S05]  /*1d5a0*/  LOP3.LUT R5, R5, R4, RZ, 0x3c, !PT ;  /* 0x0000000405057212 */ /* 0x008fca00078e3cff */
[----:B------:R2:W-:Y:S04]  /*1d5b0*/  STL [R1+0x24], R5 ;  /* 0x0000240501007387 */ /* 0x0005e80000100800 */
[----:B------:R2:W-:Y:S01]  /*1d5c0*/  STL [R1+0x10], R3 ;  /* 0x0000100301007387 */ /* 0x0005e20000100800 */
[----:B------:R-:W-:Y:S05]  /*1d5d0*/  @P3 BRA `(.L_x_685) ;  /* 0xfffffff400cc3947 */ /* 0x000fea000383ffff */
.L_x_649:
[----:B------:R-:W-:Y:S05]  /*1d5e0*/  BSYNC B0 ;  /* 0x0000000000007941 */ /* 0x000fea0003800000 */
.L_x_648:
[----:B------:R3:W5:Y:S01]  /*1d5f0*/  LDL R7, [R1+0x40] ;  /* 0x0000400001077983 */ /* 0x0007620000100800 */
[----:B------:R-:W-:Y:S05]  /*1d600*/  @!P0 WARPSYNC.ALL ;  /* 0x0000000000008948 */ /* 0x000fea0003800000 */
[----:B------:R3:W-:Y:S01]  /*1d610*/  STL [R1+0x44], RZ ;  /* 0x000044ff01007387 */ /* 0x0007e20000100800 */
[----:B------:R-:W-:Y:S01]  /*1d620*/  BSSY B0, `(.L_x_686) ;  /* 0x0000020000007945 */ /* 0x000fe20003800000 */
[----:B------:R-:W-:Y:S06]  /*1d630*/  @!P0 BAR.SYNC.DEFER_BLOCKING 0xc, 0x180 ;  /* 0x0306000000008b1d */ /* 0x000fec0000010000 */
[----:B---3--:R-:W-:Y:S05]  /*1d640*/  @!P1 BRA `(.L_x_687) ;  /* 0x0000000000749947 */ /* 0x008fea0003800000 */
[----:B------:R-:W-:-:S13]  /*1d650*/  ISETP.NE.AND P0, PT, R17, RZ, PT ;  /* 0x000000ff1100720c */ /* 0x000fda0003f05270 */
[----:B------:R-:W3:Y:S02]  /*1d660*/  @!P0 LDC R17, c[0x0][0x9f0] ;  /* 0x00027c00ff118b82 */ /* 0x000ee40000000800 */
[----:B---3--:R-:W-:-:S04]  /*1d670*/  IABS R0, R17 ;  /* 0x0000001100007213 */ /* 0x008fc80000000000 */
[----:B------:R-:W3:Y:S08]  /*1d680*/  I2F.RP R2, R0 ;  /* 0x0000000000027306 */ /* 0x000ef00000209400 */
[----:B---3--:R-:W3:Y:S02]  /*1d690*/  MUFU.RCP R2, R2 ;  /* 0x0000000200027308 */ /* 0x008ee40000001000 */
[----:B---3--:R-:W-:-:S06]  /*1d6a0*/  VIADD R2, R2, 0xffffffe ;  /* 0x0ffffffe02027836 */ /* 0x008fcc0000000000 */
[----:B-12---:R-:W1:Y:S02]  /*1d6b0*/  F2I.FTZ.U32.TRUNC.NTZ R3, R2 ;  /* 0x0000000200037305 */ /* 0x006e64000021f000 */
[----:B-1----:R-:W-:-:S04]  /*1d6c0*/  IMAD.MOV R2, RZ, RZ, -R3 ;  /* 0x000000ffff027224 */ /* 0x002fc800078e0a03 */
[----:B------:R-:W-:Y:S02]  /*1d6d0*/  IMAD R4, R2, R0, RZ ;  /* 0x0000000002047224 */ /* 0x000fe400078e02ff */
[----:B------:R-:W-:-:S04]  /*1d6e0*/  IMAD.MOV.U32 R2, RZ, RZ, RZ ;  /* 0x000000ffff027224 */ /* 0x000fc800078e00ff */
[----:B------:R-:W-:Y:S01]  /*1d6f0*/  IMAD.HI.U32 R6, R3, R4, R2 ;  /* 0x0000000403067227 */ /* 0x000fe200078e0002 */
[----:B------:R-:W-:Y:S02]  /*1d700*/  IABS R2, R17 ;  /* 0x0000001100027213 */ /* 0x000fe40000000000 */
[----:B-----5:R-:W-:-:S03]  /*1d710*/  IADD3 R4, R7, -0x1, R17 ;  /* 0xffffffff07047810 */ /* 0x020fc60007ffe011 */
        /* <DEDUP_REMOVED lines=15> */
[----:B------:R3:W-:Y:S02]  /*1d810*/  STL [R1+0x44], R2 ;  /* 0x0000440201007387 */ /* 0x0007e40000100800 */
.L_x_687:
[----:B------:R-:W-:Y:S05]  /*1d820*/  BSYNC B0 ;  /* 0x0000000000007941 */ /* 0x000fea0003800000 */
.L_x_686:
[----:B------:R-:W4:Y:S04]  /*1d830*/  LDL R0, [R1+0x44] ;  /* 0x0000440001007983 */ /* 0x000f280000100800 */
[----:B---3--:R-:W4:Y:S01]  /*1d840*/  LDL R2, [R1+0x60] ;  /* 0x0000600001027983 */ /* 0x008f220000100800 */
[----:B------:R-:W-:Y:S01]  /*1d850*/  BSSY B7, `(.L_x_688) ;  /* 0x000040e000077945 */ /* 0x000fe20003800000 */
[----:B----4-:R-:W-:-:S05]  /*1d860*/  IMAD R2, R2, R0, RZ ;  /* 0x0000000002027224 */ /* 0x010fca00078e02ff */
[----:B-----5:R-:W-:Y:S01]  /*1d870*/  VIADDMNMX R0, R2, R0, R7, PT ;  /* 0x0000000002007246 */ /* 0x020fe20003800107 */
[----:B------:R3:W-:Y:S03]  /*1d880*/  STL [R1+0x30], R2 ;  /* 0x0000300201007387 */ /* 0x0007e60000100800 */
[----:B------:R-:W-:Y:S01]  /*1d890*/  ISETP.GT.AND P0, PT, R0, R2, PT ;  /* 0x000000020000720c */ /* 0x000fe20003f04270 */
[----:B------:R3:W-:-:S12]  /*1d8a0*/  STL [R1+0x48], R0 ;  /* 0x0000480001007387 */ /* 0x0007d80000100800 */
[----:B---3--:R-:W-:Y:S05]  /*1d8b0*/  @P0 BRA `(.L_x_689) ;  /* 0x0000000000480947 */ /* 0x008fea0003800000 */
[----:B------:R-:W3:Y:S02]  /*1d8c0*/  S2R R0, SR_TID.X ;  /* 0x0000000000007919 */ /* 0x000ee40000002100 */
[----:B---3--:R-:W-:-:S04]  /*1d8d0*/  LOP3.LUT R0, R0, 0x7f, RZ, 0xc0, !PT ;  /* 0x0000007f00007812 */ /* 0x008fc800078ec0ff */
[----:B------:R-:W-:-:S13]  /*1d8e0*/  ISETP.NE.AND P0, PT, R0, RZ, PT ;  /* 0x000000ff0000720c */ /* 0x000fda0003f05270 */
[----:B------:R-:W-:Y:S05]  /*1d8f0*/  @P0 BRA `(.L_x_690) ;  /* 0x00000040000c0947 */ /* 0x000fea0003800000 */
[----:B-12---:R-:W1:Y:S01]  /*1d900*/  S2R R3, SR_LANEID ;  /* 0x0000000000037919 */ /* 0x006e620000000000 */
[----:B------:R-:W-:Y:S02]  /*1d910*/  VOTEU.ANY UR4, UPT, PT ;  /* 0x0000000000047886 */ /* 0x000fe400038e0100 */
[----:B------:R-:W1:Y:S08]  /*1d920*/  FLO.U32 R0, UR4 ;  /* 0x0000000400007d00 */ /* 0x000e7000080e0000 */
[----:B------:R-:W2:Y:S01]  /*1d930*/  POPC R4, UR4 ;  /* 0x0000000400047d09 */ /* 0x000ea20008000000 */
[----:B-1----:R-:W-:-:S02]  /*1d940*/  ISETP.EQ.U32.AND P0, PT, R0, R3, PT ;  /* 0x000000030000720c */ /* 0x002fc40003f02070 */
[----:B------:R-:W2:Y:S11]  /*1d950*/  LDC.64 R2, c[0x0][0xc60] ;  /* 0x00031800ff027b82 */ /* 0x000eb60000000a00 */
[----:B--2---:R-:W2:Y:S01]  /*1d960*/  @P0 ATOMG.E.ADD.STRONG.GPU PT, R3, desc[UR58][R2.64], R4 ;  /* 0x00000004020309a8 */ /* 0x004ea200081ee1fa */
[----:B------:R-:W1:Y:S02]  /*1d970*/  S2R R5, SR_LTMASK ;  /* 0x0000000000057919 */ /* 0x000e640000003900 */
[----:B-1----:R-:W-:-:S06]  /*1d980*/  LOP3.LUT R5, R5, UR4, RZ, 0xc0, !PT ;  /* 0x0000000405057c12 */ /* 0x002fcc000f8ec0ff */
[----:B------:R-:W1:Y:S01]  /*1d990*/  POPC R5, R5 ;  /* 0x0000000500057309 */ /* 0x000e620000000000 */
[----:B--2---:R-:W1:Y:S02]  /*1d9a0*/  SHFL.IDX PT, R0, R3, R0, 0x1f ;  /* 0x00001f0003007589 */ /* 0x004e6400000e0000 */
[----:B-1----:R-:W-:-:S05]  /*1d9b0*/  IADD3 R0, R0, UR38, R5 ;  /* 0x0000002600007c10 */ /* 0x002fca000fffe005 */
[----:B------:R3:W-:Y:S01]  /*1d9c0*/  STL [R1], R0 ;  /* 0x0000000001007387 */ /* 0x0007e20000100800 */
[----:B------:R-:W-:Y:S05]  /*1d9d0*/  BRA `(.L_x_690) ;  /* 0x0000003c00d47947 */ /* 0x000fea0003800000 */
.L_x_689:
        /* <DEDUP_REMOVED lines=8> */
[----:B------:R-:W-:Y:S02]  /*1da60*/  IMAD.U32 R4, RZ, RZ, UR6 ;  /* 0x00000006ff047e24 */ /* 0x000fe4000f8e00ff */
[----:B-12---:R-:W1:Y:S01]  /*1da70*/  LDC.64 R2, c[0x4][R2] ;  /* 0x0100000002027b82 */ /* 0x006e620000000a00 */
[----:B------:R-:W-:Y:S02]  /*1da80*/  IMAD.U32 R5, RZ, RZ, UR7 ;  /* 0x00000007ff057e24 */ /* 0x000fe4000f8e00ff */
[----:B------:R-:W-:Y:S02]  /*1da90*/  IMAD.U32 R6, RZ, RZ, UR8 ;  /* 0x00000008ff067e24 */ /* 0x000fe4000f8e00ff */
[----:B------:R-:W-:-:S02]  /*1daa0*/  IMAD.U32 R7, RZ, RZ, UR9 ;  /* 0x00000009ff077e24 */ /* 0x000fc4000f8e00ff */
[----:B------:R-:W-:Y:S02]  /*1dab0*/  IMAD.U32 R10, RZ, RZ, UR4 ;  /* 0x00000004ff0a7e24 */ /* 0x000fe4000f8e00ff */
[----:B0-----:R-:W-:Y:S02]  /*1dac0*/  IMAD.U32 R11, RZ, RZ, UR5 ;  /* 0x00000005ff0b7e24 */ /* 0x001fe4000f8e00ff */
[----:B------:R-:W-:Y:S02]  /*1dad0*/  IMAD.MOV.U32 R8, RZ, RZ, 0x70 ;  /* 0x00000070ff087424 */ /* 0x000fe400078e00ff */
[----:B------:R-:W-:Y:S02]  /*1dae0*/  IMAD.MOV.U32 R12, RZ, RZ, 0x1 ;  /* 0x00000001ff0c7424 */ /* 0x000fe400078e00ff */
[----:B------:R-:W-:-:S07]  /*1daf0*/  IMAD.MOV.U32 R13, RZ, RZ, RZ ;  /* 0x000000ffff0d7224 */ /* 0x000fce00078e00ff */
[----:B------:R-:W-:-:S07]  /*1db00*/  LEPC R20, `(.L_x_692) ;  /* 0x000000001014794e */ /* 0x000fce0000000000 */
[----:B-1----:R-:W-:Y:S05]  /*1db10*/  CALL.ABS.NOINC R2 ;  /* 0x0000000002007343 */ /* 0x002fea0003c00000 */
.L_x_692:
[----:B------:R-:W-:Y:S05]  /*1db20*/  BSYNC B6 ;  /* 0x0000000000067941 */ /* 0x000fea0003800000 */
.L_x_691:
        /* <DEDUP_REMOVED lines=8> */
[----:B-12---:R1:W2:Y:S01]  /*1dbb0*/  LDC.64 R2, c[0x4][R17] ;  /* 0x0100000011027b82 */ /* 0x0062a20000000a00 */
[----:B------:R-:W-:Y:S01]  /*1dbc0*/  IMAD.U32 R4, RZ, RZ, UR6 ;  /* 0x00000006ff047e24 */ /* 0x000fe2000f8e00ff */
[----:B------:R-:W-:Y:S01]  /*1dbd0*/  MOV R7, UR9 ;  /* 0x0000000900077c02 */ /* 0x000fe20008000f00 */
[----:B------:R-:W-:Y:S02]  /*1dbe0*/  IMAD.U32 R5, RZ, RZ, UR7 ;  /* 0x00000007ff057e24 */ /* 0x000fe4000f8e00ff */
[----:B------:R-:W-:Y:S02]  /*1dbf0*/  IMAD.U32 R6, RZ, RZ, UR8 ;  /* 0x00000008ff067e24 */ /* 0x000fe4000f8e00ff */
[----:B------:R-:W-:-:S02]  /*1dc00*/  IMAD.U32 R10, RZ, RZ, UR4 ;  /* 0x00000004ff0a7e24 */ /* 0x000fc4000f8e00ff */
[----:B0-----:R-:W-:Y:S02]  /*1dc10*/  IMAD.U32 R11, RZ, RZ, UR5 ;  /* 0x00000005ff0b7e24 */ /* 0x001fe4000f8e00ff */
[----:B------:R-:W-:Y:S02]  /*1dc20*/  IMAD.MOV.U32 R8, RZ, RZ, 0x70 ;  /* 0x00000070ff087424 */ /* 0x000fe400078e00ff */
[----:B------:R-:W-:Y:S02]  /*1dc30*/  IMAD.MOV.U32 R12, RZ, RZ, 0x1 ;  /* 0x00000001ff0c7424 */ /* 0x000fe400078e00ff */
[----:B-1----:R-:W-:-:S07]  /*1dc40*/  IMAD.MOV.U32 R13, RZ, RZ, RZ ;  /* 0x000000ffff0d7224 */ /* 0x002fce00078e00ff */
[----:B------:R-:W-:-:S07]  /*1dc50*/  LEPC R20, `(.L_x_695) ;  /* 0x000000001014794e */ /* 0x000fce0000000000 */
[----:B--2---:R-:W-:Y:S05]  /*1dc60*/  CALL.ABS.NOINC R2 ;  /* 0x0000000002007343 */ /* 0x004fea0003c00000 */
.L_x_695:
[----:B------:R0:W1:Y:S01]  /*1dc70*/  LDC.64 R2, c[0x4][R17] ;  /* 0x0100000011027b82 */ /* 0x0000620000000a00 */
[----:B------:R-:W-:Y:S01]  /*1dc80*/  ULDC.64 UR4, c[0x4][0xb8] ;  /* 0x01002e0000047ab9 */ /* 0x000fe20000000a00 */
[----:B------:R-:W-:Y:S01]  /*1dc90*/  ULDC.64 UR6, c[0x4][0xc0] ;  /* 0x0100300000067ab9 */ /* 0x000fe20000000a00 */
[----:B------:R-:W-:Y:S01]  /*1dca0*/  ULDC.64 UR8, c[0x4][0x18] ;  /* 0x0100060000087ab9 */ /* 0x000fe20000000a00 */
[----:B------:R-:W-:Y:S02]  /*1dcb0*/  IMAD.U32 R4, RZ, RZ, UR4 ;  /* 0x00000004ff047e24 */ /* 0x000fe4000f8e00ff */
[----:B------:R-:W-:Y:S02]  /*1dcc0*/  IMAD.U32 R5, RZ, RZ, UR5 ;  /* 0x00000005ff057e24 */ /* 0x000fe4000f8e00ff */
[----:B------:R-:W-:Y:S02]  /*1dcd0*/  IMAD.U32 R6, RZ, RZ, UR6 ;  /* 0x00000006ff067e24 */ /* 0x000fe4000f8e00ff */
[----:B------:R-:W-:-:S02]  /*1dce0*/  IMAD.U32 R7, RZ, RZ, UR7 ;  /* 0x00000007ff077e24 */ /* 0x000fc4000f8e00ff */
[----:B------:R-:W-:Y:S02]  /*1dcf0*/  IMAD.U32 R10, RZ, RZ, UR8 ;  /* 0x00000008ff0a7e24 */ /* 0x000fe4000f8e00ff */
[----:B------:R-:W-:Y:S02]  /*1dd00*/  IMAD.U32 R11, RZ, RZ, UR9 ;  /* 0x00000009ff0b7e24 */ /* 0x000fe4000f8e00ff */
[----:B------:R-:W-:Y:S02]  /*1dd10*/  IMAD.MOV.U32 R8, RZ, RZ, 0x70 ;  /* 0x00000070ff087424 */ /* 0x000fe400078e00ff */
[----:B------:R-:W-:Y:S02]  /*1dd20*/  IMAD.MOV.U32 R12, RZ, RZ, 0x1 ;  /* 0x00000001ff0c7424 */ /* 0x000fe400078e00ff */
[----:B0-----:R-:W-:-:S07]  /*1dd30*/  IMAD.MOV.U32 R13, RZ, RZ, RZ ;  /* 0x000000ffff0d7224 */ /* 0x001fce00078e00ff */
[----:B------:R-:W-:-:S07]  /*1dd40*/  LEPC R20, `(.L_x_694) ;  /* 0x000000001014794e */ /* 0x000fce0000000000 */
[----:B-1----:R-:W-:Y:S05]  /*1dd50*/  CALL.ABS.NOINC R2 ;  /* 0x0000000002007343 */ /* 0x002fea0003c00000 */
.L_x_694:
[----:B------:R-:W-:Y:S05]  /*1dd60*/  BSYNC B6 ;  /* 0x0000000000067941 */ /* 0x000fea0003800000 */
.L_x_693:
[----:B------:R-:W3:Y:S01]  /*1dd70*/  LDL.LU R2, [R1+0x28] ;  /* 0x0000280001027983 */ /* 0x000ee20000300800 */
[----:B------:R-:W-:-:S03]  /*1dd80*/  ULDC.64 UR4, c[0x0][0x9f8] ;  /* 0x00027e0000047ab9 */ /* 0x000fc60000000a00 */
[----:B------:R-:W1:Y:S04]  /*1dd90*/  LDL.LU R0, [R1+0x38] ;  /* 0x0000380001007983 */ /* 0x000e680000300800 */
[----:B------:R-:W4:Y:S01]  /*1dda0*/  LDL R7, [R1+0x18] ;  /* 0x0000180001077983 */ /* 0x000f220000100800 */
[----:B------:R-:W-:-:S03]  /*1ddb0*/  ISETP.NE.U32.AND P0, PT, RZ, UR4, PT ;  /* 0x00000004ff007c0c */ /* 0x000fc6000bf05070 */
[----:B------:R-:W5:Y:S01]  /*1ddc0*/  LDL R17, [R1+0x48] ;  /* 0x0000480001117983 */ /* 0x000f620000100800 */
[----:B------:R-:W-:-:S13]  /*1ddd0*/  ISETP.NE.AND.EX P0, PT, RZ, UR5, PT, P0 ;  /* 0x00000005ff007c0c */ /* 0x000fda000bf05300 */
[----:B---3--:R-:W-:-:S04]  /*1dde0*/  @P0 IADD3 R2, P1, R2, UR4, RZ ;  /* 0x0000000402020c10 */ /* 0x008fc8000ff3e0ff */
[----:B-12---:R-:W-:Y:S01]  /*1ddf0*/  @P0 IADD3.X R3, R0, UR5, RZ, P1, !PT ;  /* 0x0000000500030c10 */ /* 0x006fe20008ffe4ff */
[----:B------:R-:W-:-:S04]  /*1de00*/  ULDC.64 UR4, c[0x0][0xa08] ;  /* 0x0002820000047ab9 */ /* 0x000fc80000000a00 */
[----:B----4-:R1:W2:Y:S02]  /*1de10*/  @P0 LDG.E R7, desc[UR58][R2.64] ;  /* 0x0000003a02070981 */ /* 0x0102a4000c1e1900 */
[----:B-1----:R-:W1:Y:S01]  /*1de20*/  LDC.64 R2, c[0x0][0x418] ;  /* 0x00010600ff027b82 */ /* 0x002e620000000a00 */
[----:B-----5:R-:W-:Y:S01]  /*1de30*/  VIADD R0, R17, 0xffffffff ;  /* 0xffffffff11007836 */ /* 0x020fe20000000000 */
[----:B--2---:R-:W-:Y:S01]  /*1de40*/  SHF.R.S32.HI R8, RZ, 0x1f, R7 ;  /* 0x0000001fff087819 */ /* 0x004fe20000011407 */
[----:B------:R2:W-:Y:S04]  /*1de50*/  @P0 STL [R1+0x18], R7 ;  /* 0x0000180701000387 */ /* 0x0005e80000100800 */
[----:B------:R2:W-:Y:S01]  /*1de60*/  STL [R1+0x28], R8 ;  /* 0x0000280801007387 */ /* 0x0005e20000100800 */
[----:B-1----:R-:W-:Y:S01]  /*1de70*/  LOP3.LUT P0, RZ, R2, UR4, RZ, 0xfc, !PT ;  /* 0x0000000402ff7c12 */ /* 0x002fe2000f80fcff */
[----:B------:R-:W-:-:S03]  /*1de80*/  UMOV UR4, 0xffffffff ;  /* 0xffffffff00047882 */ /* 0x000fc60000000000 */
[----:B------:R-:W-:-:S04]  /*1de90*/  LOP3.LUT P0, RZ, R3, UR5, RZ, 0xfc, P0 ;  /* 0x0000000503ff7c12 */ /* 0x000fc8000800fcff */
[----:B------:R-:W-:Y:S01]  /*1dea0*/  SEL R17, R7, RZ, !P0 ;  /* 0x000000ff07117207 */ /* 0x000fe20004000000 */
[----:B--2---:R-:W-:Y:S08]  /*1deb0*/  BRA.DIV UR4, `(.L_x_696) ;  /* 0x0000005604647947 */ /* 0x004ff0000b800000 */
[----:B------:R-:W1:Y:S02]  /*1dec0*/  S2R R4, SR_TID.X ;  /* 0x0000000000047919 */ /* 0x000e640000002100 */
[----:B-1----:R-:W-:-:S04]  /*1ded0*/  SHF.R.U32.HI R4, RZ, 0x5, R4 ;  /* 0x00000005ff047819 */ /* 0x002fc80000011604 */
[----:B------:R-:W-:-:S05]  /*1dee0*/  LOP3.LUT R4, R4, 0x3, RZ, 0xc0, !PT ;  /* 0x0000000304047812 */ /* 0x000fca00078ec0ff */
[----:B------:R1:W2:Y:S02]  /*1def0*/  SHFL.IDX PT, R14, R4, RZ, 0x1f ;  /* 0x00001fff040e7589 */ /* 0x0002a400000e0000 */
.L_x_825:
[----:B-1----:R-:W3:Y:S01]  /*1df00*/  LDL.LU R4, [R1+0x14] ;  /* 0x0000140001047983 */ /* 0x002ee20000300800 */
[----:B------:R-:W-:Y:S02]  /*1df10*/  PLOP3.LUT P1, PT, PT, PT, PT, 0x8, 0x0 ;  /* 0x000000000000781c */ /* 0x000fe40003f2e170 */
[----:B--2---:R-:W-:Y:S01]  /*1df20*/  ISETP.NE.AND P0, PT, R14, RZ, PT ;  /* 0x000000ff0e00720c */ /* 0x004fe20003f05270 */
[----:B------:R1:W-:Y:S01]  /*1df30*/  STL [R1+0x8], R0 ;  /* 0x0000080001007387 */ /* 0x0003e20000100800 */
[----:B---3--:R-:W-:-:S09]  /*1df40*/  LOP3.LUT R4, R4, 0xfffffffe, RZ, 0xc0, !PT ;  /* 0xfffffffe04047812 */ /* 0x008fd200078ec0ff */
[----:B------:R-:W-:-:S05]  /*1df50*/  @P1 LOP3.LUT R4, R4, 0x1, RZ, 0xfc, !PT ;  /* 0x0000000104041812 */ /* 0x000fca00078efcff */
[----:B------:R1:W-:Y:S01]  /*1df60*/  STL [R1+0x14], R4 ;  /* 0x0000140401007387 */ /* 0x0003e20000100800 */
[----:B------:R-:W-:Y:S05]  /*1df70*/  @P0 BRA `(.L_x_697) ;  /* 0x0000000400380947 */ /* 0x000fea0003800000 */
[----:B------:R-:W-:-:S03]  /*1df80*/  UMOV UR4, 0xffffffff ;  /* 0xffffffff00047882 */ /* 0x000fc60000000000 */
[----:B------:R-:W-:Y:S05]  /*1df90*/  BRA.DIV UR4, `(.L_x_698) ;  /* 0x0000005604607947 */ /* 0x000fea000b800000 */
[----:B------:R-:W-:-:S13]  /*1dfa0*/  ELECT P6, URZ, PT ;  /* 0x00000000003f782f */ /* 0x000fda00038c0000 */
.L_x_828:
[----:B------:R-:W-:Y:S05]  /*1dfb0*/  @!P6 BRA `(.L_x_697) ;  /* 0x000000040028e947 */ /* 0x000fea0003800000 */
[----:B------:R-:W-:-:S04]  /*1dfc0*/  ISETP.NE.U32.AND P0, PT, R2, RZ, PT ;  /* 0x000000ff0200720c */ /* 0x000fc80003f05070 */
[----:B------:R-:W-:-:S13]  /*1dfd0*/  ISETP.NE.AND.EX P0, PT, R3, RZ, PT, P0 ;  /* 0x000000ff0300720c */ /* 0x000fda0003f05300 */
[----:B------:R-:W-:Y:S05]  /*1dfe0*/  @!P0 BRA `(.L_x_699) ;  /* 0x0000000000508947 */ /* 0x000fea0003800000 */
[----:B------:R-:W2:Y:S01]  /*1dff0*/  LDC R6, c[0x0][0x43c] ;  /* 0x00010f00ff067b82 */ /* 0x000ea20000000800 */
[----:B------:R-:W-:Y:S01]  /*1e000*/  IMAD.MOV.U32 R9, RZ, RZ, R0 ;  /* 0x000000ffff097224 */ /* 0x000fe200078e0000 */
[----:B------:R-:W-:-:S03]  /*1e010*/  ULDC.64 UR4, c[0x0][0x428] ;  /* 0x00010a0000047ab9 */ /* 0x000fc60000000a00 */
[----:B-1----:R-:W-:Y:S01]  /*1e020*/  IMAD.MOV.U32 R0, RZ, RZ, R9 ;  /* 0x000000ffff007224 */ /* 0x002fe200078e0009 */
[----:B--2---:R-:W-:-:S13]  /*1e030*/  ISETP.NE.AND P0, PT, R6, 0x1, PT ;  /* 0x000000010600780c */ /* 0x004fda0003f05270 */
[----:B------:R-:W1:Y:S02]  /*1e040*/  @P0 LDC.64 R4, c[0x0][0x440] ;  /* 0x00011000ff040b82 */ /* 0x000e640000000a00 */
[----:B-1----:R-:W-:-:S05]  /*1e050*/  @P0 IMAD.HI.U32 R4, R9, R4, RZ ;  /* 0x0000000409040227 */ /* 0x002fca00078e00ff */
[----:B------:R-:W-:-:S04]  /*1e060*/  @P0 SHF.R.U32.HI R0, RZ, R5, R4 ;  /* 0x00000005ff000219 */ /* 0x000fc80000011604 */
[--C-:B------:R-:W-:Y:S01]  /*1e070*/  SHF.R.S32.HI R5, RZ, 0x1f, R0.reuse ;  /* 0x0000001fff057819 */ /* 0x100fe20000011400 */
[----:B------:R-:W-:-:S04]  /*1e080*/  IMAD.MOV R4, RZ, RZ, -R0 ;  /* 0x000000ffff047224 */ /* 0x000fc800078e0a00 */
[----:B------:R-:W-:Y:S02]  /*1e090*/  IMAD R9, R6, R4, R9 ;  /* 0x0000000406097224 */ /* 0x000fe400078e0209 */
[----:B------:R-:W-:Y:S02]  /*1e0a0*/  IMAD R6, R8, UR4, RZ ;  /* 0x0000000408067c24 */ /* 0x000fe4000f8e02ff */
[----:B------:R-:W-:Y:S01]  /*1e0b0*/  IMAD.MOV.U32 R4, RZ, RZ, R0 ;  /* 0x000000ffff047224 */ /* 0x000fe200078e0000 */
[----:B------:R2:W-:Y:S01]  /*1e0c0*/  STL [R1+0x8], R9 ;  /* 0x0000080901007387 */ /* 0x0005e20000100800 */
[C---:B------:R-:W-:Y:S02]  /*1e0d0*/  IMAD R0, R7.reuse, UR5, R6 ;  /* 0x0000000507007c24 */ /* 0x040fe4000f8e0206 */
[----:B------:R-:W-:-:S04]  /*1e0e0*/  IMAD.WIDE.U32 R4, R7, UR4, R4 ;  /* 0x0000000407047c25 */ /* 0x000fc8000f8e0004 */
[----:B------:R-:W-:Y:S01]  /*1e0f0*/  IMAD.IADD R0, R5, 0x1, R0 ;  /* 0x0000000105007824 */ /* 0x000fe200078e0200 */
[----:B------:R-:W-:-:S04]  /*1e100*/  LEA R2, P0, R4, R2, 0x2 ;  /* 0x0000000204027211 */ /* 0x000fc800078010ff */
[----:B------:R-:W-:-:S05]  /*1e110*/  LEA.HI.X R3, R4, R3, R0, 0x2, P0 ;  /* 0x0000000304037211 */ /* 0x000fca00000f1400 */
[----:B------:R2:W5:Y:S04]  /*1e120*/  LDG.E R17, desc[UR58][R2.64] ;  /* 0x0000003a02117981 */ /* 0x000568000c1e1900 */
.L_x_699:
[----:B--2---:R-:W2:Y:S01]  /*1e130*/  LDL R2, [R1+0x1c] ;  /* 0x00001c0001027983 */ /* 0x004ea20000100800 */
[----:B-1----:R-:W-:Y:S01]  /*1e140*/  IMAD R0, R19, 0x8, R18 ;  /* 0x0000000813007824 */ /* 0x002fe200078e0212 */
[----:B--2---:R-:W-:-:S04]  /*1e150*/  SHF.L.U32 R2, R2, 0x1f, RZ ;  /* 0x0000001f02027819 */ /* 0x004fc800000006ff */
[----:B------:R-:W1:Y:S02]  /*1e160*/  SYNCS.PHASECHK.TRANS64.TRYWAIT P0, [R0+URZ+0x34840], R2 ;  /* 0x03484002000075a7 */ /* 0x000e64000800017f */
[----:B-1----:R-:W-:Y:S05]  /*1e170*/  @!P0 BRA `(.L_x_700) ;  /* 0x0000005400088947 */ /* 0x002fea0003800000 */
.L_x_829:
[----:B------:R-:W2:Y:S02]  /*1e180*/  S2R R3, SR_TID.X ;  /* 0x0000000000037919 */ /* 0x000ea40000002100 */
        /* <DEDUP_REMOVED lines=10> */
.L_x_701:
[----:B------:R-:W2:Y:S04]  /*1e230*/  LDL R4, [R1+0x8] ;  /* 0x0000080001047983 */ /* 0x000ea80000100800 */
[----:B------:R-:W3:Y:S04]  /*1e240*/  LDL R3, [R1+0x20] ;  /* 0x0000200001037983 */ /* 0x000ee80000100800 */
[----:B-1----:R-:W4:Y:S01]  /*1e250*/  LDL.LU R2, [R1+0x14] ;  /* 0x0000140001027983 */ /* 0x002f220000300800 */
        /* <DEDUP_REMOVED lines=11> */
[----:B------:R-:W-:-:S07]  /*1e310*/  UIADD3 UR9, UR9, 0x34830, URZ ;  /* 0x0003483009097890 */ /* 0x000fce000fffe03f */
[----:B------:R-:W-:Y:S02]  /*1e320*/  UIADD3 UR14, UR8, 0x1c400, URZ ;  /* 0x0001c400080e7890 */ /* 0x000fe4000fffe03f */
[----:B------:R-:W-:Y:S02]  /*1e330*/  UIADD3 UR15, UR8, 0x20400, URZ ;  /* 0x00020400080f7890 */ /* 0x000fe4000fffe03f */
[----:B------:R-:W-:-:S03]  /*1e340*/  UIADD3 UR16, UR8, 0x24400, URZ ;  /* 0x0002440008107890 */ /* 0x000fc6000fffe03f */
[----:B------:R-:W-:Y:S01]  /*1e350*/  UMOV UR8, UR14 ;  /* 0x0000000e00087c82 */ /* 0x000fe20008000000 */
[----:B------:R-:W-:Y:S01]  /*1e360*/  UMOV UR14, 0x80 ;  /* 0x00000080000e7882 */ /* 0x000fe20000000000 */
[----:B--2---:R-:W-:Y:S02]  /*1e370*/  R2UR UR11, R4 ;  /* 0x00000000040b72ca */ /* 0x004fe400000e0000 */
[----:B---3--:R-:W-:Y:S02]  /*1e380*/  R2UR UR5, R3 ;  /* 0x00000000030572ca */ /* 0x008fe400000e0000 */
[----:B----4-:R-:W-:-:S04]  /*1e390*/  LOP3.LUT R2, R2, 0xfffffffe, RZ, 0xc0, !PT ;  /* 0xfffffffe02027812 */ /* 0x010fc800078ec0ff */
[----:B------:R-:W-:-:S07]  /*1e3a0*/  @P0 LOP3.LUT R2, R2, 0x1, RZ, 0xfc, !PT ;  /* 0x0000000102020812 */ /* 0x000fce00078efcff */
[----:B------:R-:W-:Y:S01]  /*1e3b0*/  ULEA UR11, UR11, UR5, 0x7 ;  /* 0x000000050b0b7291 */ /* 0x000fe2000f8e383f */
[----:B------:R2:W-:Y:S01]  /*1e3c0*/  STL [R1+0x14], R2 ;  /* 0x0000140201007387 */ /* 0x0005e20000100800 */
[----:B------:R-:W-:-:S09]  /*1e3d0*/  UIADD3.X UR5, URZ, UR37, URZ, UP0, !UPT ;  /* 0x000000253f057290 */ /* 0x000fd200087fe43f */
[----:B------:R1:W-:Y:S02]  /*1e3e0*/  UTMALDG.4D [UR8], [UR4], desc[UR6] ;  /* 0x00000608040075b4 */ /* 0x0003e40008019000 */
[----:B-1----:R-:W-:Y:S01]  /*1e3f0*/  UMOV UR8, UR15 ;  /* 0x0000000f00087c82 */ /* 0x002fe20008000000 */
[----:B------:R-:W-:Y:S02]  /*1e400*/  UMOV UR10, UR17 ;  /* 0x00000011000a7c82 */ /* 0x000fe40008000000 */
[----:B------:R1:W-:Y:S02]  /*1e410*/  UTMALDG.4D [UR8], [UR4], desc[UR6] ;  /* 0x00000608040075b4 */ /* 0x0003e40008019000 */
[----:B-1----:R-:W-:Y:S01]  /*1e420*/  UMOV UR8, UR16 ;  /* 0x0000001000087c82 */ /* 0x002fe20008000000 */
[----:B------:R-:W-:Y:S02]  /*1e430*/  UMOV UR10, UR14 ;  /* 0x0000000e000a7c82 */ /* 0x000fe40008000000 */
[----:B------:R2:W-:Y:S02]  /*1e440*/  UTMALDG.4D [UR8], [UR4], desc[UR6] ;  /* 0x00000608040075b4 */ /* 0x0005e40008019000 */
[----:B--2---:R-:W-:Y:S01]  /*1e450*/  NOP ;  /* 0x0000000000007918 */ /* 0x004fe20000000000 */
.L_x_697:
[----:B------:R-:W2:Y:S04]  /*1e460*/  LDL.LU R3, [R1+0x4c] ;  /* 0x00004c0001037983 */ /* 0x000ea80000300800 */
[----:B------:R-:W3:Y:S04]  /*1e470*/  LDL.LU R5, [R1+0x34] ;  /* 0x0000340001057983 */ /* 0x000ee80000300800 */
[----:B-1----:R-:W4:Y:S01]  /*1e480*/  LDL.LU R4, [R1+0x58] ;  /* 0x0000580001047983 */ /* 0x002f220000300800 */
        /* <DEDUP_REMOVED lines=21> */
[----:B-1----:R-:W-:Y:S01]  /*1e5e0*/  MOV R2, 0x0 ;  /* 0x0000000000027802 */ /* 0x002fe20000000f00 */
[----:B------:R-:W-:Y:S01]  /*1e5f0*/  ULDC.64 UR4, c[0x4][0xb8] ;  /* 0x01002e0000047ab9 */ /* 0x000fe20000000a00 */
[----:B------:R-:W-:Y:S01]  /*1e600*/  ULDC.64 UR6, c[0x4][0xc0] ;  /* 0x0100300000067ab9 */ /* 0x000fe20000000a00 */
[----:B------:R-:W-:Y:S01]  /*1e610*/  ULDC.64 UR8, c[0x4][0x20] ;  /* 0x0100080000087ab9 */ /* 0x000fe20000000a00 */
[----:B------:R-:W-:Y:S02]  /*1e620*/  IMAD.U32 R4, RZ, RZ, UR4 ;  /* 0x00000004ff047e24 */ /* 0x000fe4000f8e00ff */
[----:B------:R-:W1:Y:S01]  /*1e630*/  LDC.64 R2, c[0x4][R2] ;  /* 0x0100000002027b82 */ /* 0x000e620000000a00 */
        /* <DEDUP_REMOVED lines=10> */
.L_x_703:
[----:B------:R-:W-:Y:S05]  /*1e6e0*/  BSYNC B6 ;  /* 0x0000000000067941 */ /* 0x000fea0003800000 */
.L_x_702:
[----:B-1----:R-:W2:Y:S01]  /*1e6f0*/  LDL.LU R0, [R1+0x4c] ;  /* 0x00004c0001007983 */ /* 0x002ea20000300800 */
[----:B------:R-:W-:Y:S01]  /*1e700*/  ULDC.64 UR4, c[0x0][0x2d8] ;  /* 0x0000b60000047ab9 */ /* 0x000fe20000000a00 */
[----:B------:R-:W1:Y:S01]  /*1e710*/  LDC R8, c[0x0][0x448] ;  /* 0x00011200ff087b82 */ /* 0x000e620000000800 */
[----:B------:R-:W-:Y:S01]  /*1e720*/  ULDC.64 UR6, c[0x0][0x280] ;  /* 0x0000a00000067ab9 */ /* 0x000fe20000000a00 */
[----:B------:R-:W3:Y:S04]  /*1e730*/  LDL.LU R5, [R1+0x38] ;  /* 0x0000380001057983 */ /* 0x000ee80000300800 */
[----:B------:R-:W3:Y:S04]  /*1e740*/  LDL.LU.64 R2, [R1+0x50] ;  /* 0x0000500001027983 */ /* 0x000ee80000300a00 */
[----:B------:R-:W4:Y:S01]  /*1e750*/  LDL.LU R4, [R1+0x34] ;  /* 0x0000340001047983 */ /* 0x000f220000300800 */
[----:B-1----:R-:W-:Y:S01]  /*1e760*/  ISETP.NE.AND P0, PT, R8, 0x1, PT ;  /* 0x000000010800780c */ /* 0x002fe20003f05270 */
[----:B0-----:R-:W0:-:S12]  /*1e770*/  S2R R11, SR_TID.X ;  /* 0x00000000000b7919 */ /* 0x001e180000002100 */
[----:B------:R-:W1:Y:S01]  /*1e780*/  @P0 LDC R7, c[0x0][0x450] ;  /* 0x00011400ff070b82 */ /* 0x000e620000000800 */
[----:B---3--:R-:W-:Y:S02]  /*1e790*/  IMAD.MOV.U32 R3, RZ, RZ, R5 ;  /* 0x000000ffff037224 */ /* 0x008fe400078e0005 */
[----:B------:R-:W3:Y:S01]  /*1e7a0*/  LDL.LU R5, [R1+0x4] ;  /* 0x0000040001057983 */ /* 0x000ee20000300800 */
[----:B0-----:R-:W-:Y:S02]  /*1e7b0*/  IMAD.SHL.U32 R11, R11, 0x8, RZ ;  /* 0x000000080b0b7824 */ /* 0x001fe400078e00ff */
[----:B------:R-:W-:-:S03]  /*1e7c0*/  IMAD.WIDE.U32 R2, R16, UR4, R2 ;  /* 0x0000000410027c25 */ /* 0x000fc6000f8e0002 */
[----:B------:R-:W-:Y:S01]  /*1e7d0*/  LOP3.LUT R11, R11, 0x38, RZ, 0xc0, !PT ;  /* 0x000000380b0b7812 */ /* 0x000fe200078ec0ff */
[----:B------:R-:W-:Y:S01]  /*1e7e0*/  IMAD R3, R16, UR5, R3 ;  /* 0x0000000510037c24 */ /* 0x000fe2000f8e0203 */
[----:B------:R-:W-:Y:S02]  /*1e7f0*/  ULDC.64 UR4, c[0x0][0x2e0] ;  /* 0x0000b80000047ab9 */ /* 0x000fe40000000a00 */
[----:B--2---:R-:W-:Y:S01]  /*1e800*/  IMAD R0, R0, UR4, RZ ;  /* 0x0000000400007c24 */ /* 0x004fe2000f8e02ff */
[C---:B------:R-:W-:Y:S01]  /*1e810*/  LOP3.LUT R10, R11.reuse, 0x40, RZ, 0xfc, !PT ;  /* 0x000000400b0a7812 */ /* 0x040fe200078efcff */
[----:B----4-:R-:W-:Y:S01]  /*1e820*/  IMAD.WIDE.U32 R2, R4, UR4, R2 ;  /* 0x0000000404027c25 */ /* 0x010fe2000f8e0002 */
[----:B------:R-:W-:-:S03]  /*1e830*/  LOP3.LUT R9, R11, 0x80, RZ, 0xfc, !PT ;  /* 0x000000800b097812 */ /* 0x000fc600078efcff */
[----:B------:R-:W-:Y:S01]  /*1e840*/  IMAD R0, R4, UR5, R0 ;  /* 0x0000000504007c24 */ /* 0x000fe2000f8e0200 */
[----:B------:R-:W-:Y:S01]  /*1e850*/  ULDC.64 UR4, c[0x0][0x2d0] ;  /* 0x0000b40000047ab9 */ /* 0x000fe20000000a00 */
[----:B------:R-:W0:Y:S02]  /*1e860*/  S2R R4, SR_TID.X ;  /* 0x0000000000047919 */ /* 0x000e240000002100 */
[----:B------:R-:W-:Y:S01]  /*1e870*/  IMAD.IADD R3, R3, 0x1, R0 ;  /* 0x0000000103037824 */ /* 0x000fe200078e0200 */
[----:B0-----:R-:W-:-:S04]  /*1e880*/  LOP3.LUT R4, R4, 0x7f, RZ, 0xc0, !PT ;  /* 0x0000007f04047812 */ /* 0x001fc800078ec0ff */
[----:B------:R-:W-:Y:S02]  /*1e890*/  SHF.R.U32.HI R6, RZ, 0x3, R4 ;  /* 0x00000003ff067819 */ /* 0x000fe40000011604 */
[----:B------:R-:W0:Y:S02]  /*1e8a0*/  S2R R4, SR_TID.X ;  /* 0x0000000000047919 */ /* 0x000e240000002100 */
[----:B0-----:R-:W-:-:S05]  /*1e8b0*/  IMAD.SHL.U32 R4, R4, 0x10, RZ ;  /* 0x0000001004047824 */ /* 0x001fca00078e00ff */
[----:B------:R-:W-:Y:S02]  /*1e8c0*/  LOP3.LUT R4, R6, 0x70, R4, 0xf8, !PT ;  /* 0x0000007006047812 */ /* 0x000fe400078ef804 */
[----:B------:R-:W0:Y:S01]  /*1e8d0*/  @P0 LDC R6, c[0x0][0x44c] ;  /* 0x00011300ff060b82 */ /* 0x000e220000000800 */
[----:B---3--:R-:W-:-:S05]  /*1e8e0*/  IMAD.SHL.U32 R5, R5, 0x80, RZ ;  /* 0x0000008005057824 */ /* 0x008fca00078e00ff */
[----:B------:R-:W-:-:S05]  /*1e8f0*/  LOP3.LUT R4, R4, R5, RZ, 0xfc, !PT ;  /* 0x0000000504047212 */ /* 0x000fca00078efcff */
[----:B0-----:R-:W-:-:S04]  /*1e900*/  @P0 IMAD.HI.U32 R6, R4, R6, RZ ;  /* 0x0000000604060227 */ /* 0x001fc800078e00ff */
[----:B------:R-:W-:Y:S01]  /*1e910*/  IMAD.MOV.U32 R0, RZ, RZ, R4 ;  /* 0x000000ffff007224 */ /* 0x000fe200078e0004 */
[----:B-1----:R-:W-:-:S05]  /*1e920*/  @P0 SHF.R.U32.HI R0, RZ, R7, R6 ;  /* 0x00000007ff000219 */ /* 0x002fca0000011606 */
[----:B------:R-:W-:Y:S02]  /*1e930*/  IMAD.MOV R6, RZ, RZ, -R0 ;  /* 0x000000ffff067224 */ /* 0x000fe400078e0a00 */
[----:B------:R-:W-:-:S04]  /*1e940*/  IMAD.WIDE.U32 R2, R0, UR4, R2 ;  /* 0x0000000400027c25 */ /* 0x000fc8000f8e0002 */
[----:B------:R-:W-:Y:S01]  /*1e950*/  IMAD R4, R8, R6, R4 ;  /* 0x0000000608047224 */ /* 0x000fe200078e0204 */
[----:B------:R-:W-:-:S05]  /*1e960*/  SHF.R.S32.HI R6, RZ, 0x1f, R0 ;  /* 0x0000001fff067819 */ /* 0x000fca0000011400 */
        /* <DEDUP_REMOVED lines=8> */
[----:B------:R-:W-:Y:S01]  /*1e9f0*/  ISETP.GE.AND P1, PT, R10, UR4, PT ;  /* 0x000000040a007c0c */ /* 0x000fe2000bf26270 */
[----:B------:R-:W-:Y:S01]  /*1ea00*/  IMAD R0, R4, UR5, R0 ;  /* 0x0000000504007c24 */ /* 0x000fe2000f8e0200 */
[----:B------:R0:W5:Y:S01]  /*1ea10*/  LDL R10, [R1+0x2c] ;  /* 0x00002c00010a7983 */ /* 0x0001620000100800 */
[C---:B------:R-:W-:Y:S02]  /*1ea20*/  LEA R4, P3, R2.reuse, UR6, 0x1 ;  /* 0x0000000602047c11 */ /* 0x040fe4000f8608ff */
[----:B------:R-:W-:Y:S01]  /*1ea30*/  IMAD.IADD R0, R3, 0x1, R0 ;  /* 0x0000000103007824 */ /* 0x000fe200078e0200 */
[----:B------:R-:W-:Y:S02]  /*1ea40*/  ISETP.GE.AND P2, PT, R11, UR4, PT ;  /* 0x000000040b007c0c */ /* 0x000fe4000bf46270 */
[----:B------:R-:W-:Y:S01]  /*1ea50*/  ISETP.GE.AND P0, PT, R9, UR4, PT ;  /* 0x0000000409007c0c */ /* 0x000fe2000bf06270 */
[----:B------:R-:W-:Y:S01]  /*1ea60*/  UMOV UR4, 0xffffffff ;  /* 0xffffffff00047882 */ /* 0x000fe20000000000 */
[----:B------:R-:W-:-:S02]  /*1ea70*/  LEA.HI.X R3, R2, UR7, R0, 0x1, P3 ;  /* 0x0000000702037c11 */ /* 0x000fc400098f0c00 */
[----:B0-----:R-:W-:Y:S09]  /*1ea80*/  BRA.DIV UR4, `(.L_x_704) ;  /* 0x0000004a04d87947 */ /* 0x001ff2000b800000 */
[----:B------:R-:W0:Y:S02]  /*1ea90*/  S2R R6, SR_TID.X ;  /* 0x0000000000067919 */ /* 0x000e240000002100 */
[----:B0-----:R-:W-:-:S04]  /*1eaa0*/  LOP3.LUT R6, R6, 0x7f, RZ, 0xc0, !PT ;  /* 0x0000007f06067812 */ /* 0x001fc800078ec0ff */
[----:B------:R-:W-:Y:S02]  /*1eab0*/  SHF.R.U32.HI R7, RZ, 0x3, R6 ;  /* 0x00000003ff077819 */ /* 0x000fe40000011606 */
[----:B------:R-:W2:Y:S03]  /*1eac0*/  LDL.LU R6, [R1+0x5c] ;  /* 0x00005c0001067983 */ /* 0x000ea60000300800 */
[----:B------:R-:W-:Y:S01]  /*1ead0*/  IMAD.IADD R0, R7, 0x1, R5 ;  /* 0x0000000107007824 */ /* 0x000fe200078e0205 */
[----:B------:R-:W0:Y:S03]  /*1eae0*/  S2R R11, SR_TID.X ;  /* 0x00000000000b7919 */ /* 0x000e260000002100 */
[----:B------:R-:W-:Y:S01]  /*1eaf0*/  VIADD R5, R0, 0x10 ;  /* 0x0000001000057836 */ /* 0x000fe20000000000 */
[----:B------:R-:W1:Y:S04]  /*1eb00*/  SHFL.IDX PT, R7, R4, RZ, 0x181f ;  /* 0x00181fff04077589 */ /* 0x000e6800000e0000 */
[----:B------:R-:W-:Y:S01]  /*1eb10*/  SHFL.IDX PT, R9, R3, 0x1, 0x181f ;  /* 0x00381f0003097f89 */ /* 0x000fe200000e0000 */
[----:B0-----:R-:W-:-:S05]  /*1eb20*/  IMAD.SHL.U32 R11, R11, 0x8, RZ ;  /* 0x000000080b0b7824 */ /* 0x001fca00078e00ff */
[----:B------:R-:W-:Y:S01]  /*1eb30*/  LOP3.LUT R11, R11, 0x38, RZ, 0xc0, !PT ;  /* 0x000000380b0b7812 */ /* 0x000fe200078ec0ff */
[----:B--2---:R-:W-:Y:S02]  /*1eb40*/  IMAD R2, R6, R8, RZ ;  /* 0x0000000806027224 */ /* 0x004fe400078e02ff */
[----:B------:R-:W0:Y:S03]  /*1eb50*/  SHFL.IDX PT, R6, R3, RZ, 0x181f ;  /* 0x00181fff03067589 */ /* 0x000e2600000e0000 */
[-C--:B------:R-:W-:Y:S02]  /*1eb60*/  ISETP.GE.AND P4, PT, R0, R2.reuse, PT ;  /* 0x000000020000720c */ /* 0x080fe40003f86270 */
[----:B------:R-:W-:Y:S02]  /*1eb70*/  ISETP.GE.AND P3, PT, R5, R2, PT ;  /* 0x000000020500720c */ /* 0x000fe40003f66270 */
[----:B------:R-:W2:Y:S09]  /*1eb80*/  SHFL.IDX PT, R5, R4, 0x1, 0x181f ;  /* 0x00381f0004057f89 */ /* 0x000eb200000e0000 */
[----:B-1----:R-:W-:-:S05]  /*1eb90*/  @!P4 LEA R7, P5, R11, R7, 0x1 ;  /* 0x000000070b07c211 */ /* 0x002fca00078a08ff */
[----:B0-----:R-:W-:-:S05]  /*1eba0*/  @!P4 IMAD.X R6, RZ, RZ, R6, P5 ;  /* 0x000000ffff06c224 */ /* 0x001fca00028e0606 */
[-C--:B------:R-:W-:Y:S02]  /*1ebb0*/  @!P4 LOP3.LUT R7, R7, R6.reuse, RZ, 0x3c, !PT ;  /* 0x000000060707c212 */ /* 0x080fe400078e3cff */
[----:B--2---:R-:W-:Y:S02]  /*1ebc0*/  @!P3 LEA R8, P5, R11, R5, 0x1 ;  /* 0x000000050b08b211 */ /* 0x004fe400078a08ff */
[----:B------:R-:W-:-:S03]  /*1ebd0*/  @!P4 LOP3.LUT R6, R7, R6, RZ, 0x3c, !PT ;  /* 0x000000060706c212 */ /* 0x000fc600078e3cff */
[----:B------:R-:W-:Y:S01]  /*1ebe0*/  @!P3 IMAD.X R5, RZ, RZ, R9, P5 ;  /* 0x000000ffff05b224 */ /* 0x000fe200028e0609 */
[----:B------:R-:W-:-:S05]  /*1ebf0*/  @!P4 LOP3.LUT R7, R7, R6, RZ, 0x3c, !PT ;  /* 0x000000060707c212 */ /* 0x000fca00078e3cff */
[----:B-----5:R-:W-:Y:S04]  /*1ec00*/  @!P4 LDGSTS.E.BYPASS.LTC128B.128 [R10+0x10400], desc[UR58][R6.64], !P2 ;  /* 0x10400000060acfae */ /* 0x020fe8000d101d7a */
[----:B------:R-:W-:Y:S04]  /*1ec10*/  @!P4 LDGSTS.E.BYPASS.LTC128B.128 [R10+0x14400], desc[UR58][R6.64+0x80], !P1 ;  /* 0x14400080060acfae */ /* 0x000fe8000c901d7a */
[----:B------:R0:W-:Y:S02]  /*1ec20*/  @!P4 LDGSTS.E.BYPASS.LTC128B.128 [R10+0x18400], desc[UR58][R6.64+0x100], !P0 ;  /* 0x18400100060acfae */ /* 0x0001e4000c101d7a */
[----:B0-----:R-:W-:-:S02]  /*1ec30*/  @!P3 IMAD.MOV.U32 R6, RZ, RZ, R8 ;  /* 0x000000ffff06b224 */ /* 0x001fc400078e0008 */
[----:B------:R-:W-:Y:S01]  /*1ec40*/  @!P3 IMAD.MOV.U32 R7, RZ, RZ, R5 ;  /* 0x000000ffff07b224 */ /* 0x000fe200078e0005 */
[----:B------:R-:W-:Y:S01]  /*1ec50*/  SHFL.IDX PT, R8, R3, 0x2, 0x181f ;  /* 0x00581f0003087f89 */ /* 0x000fe200000e0000 */
[----:B------:R-:W-:-:S03]  /*1ec60*/  VIADD R5, R0, 0x20 ;  /* 0x0000002000057836 */ /* 0x000fc60000000000 */
[----:B------:R-:W-:Y:S04]  /*1ec70*/  @!P3 LDGSTS.E.BYPASS.LTC128B.128 [R10+0x10c00], desc[UR58][R6.64], !P2 ;  /* 0x10c00000060abfae */ /* 0x000fe8000d101d7a */
[----:B------:R-:W-:Y:S04]  /*1ec80*/  @!P3 LDGSTS.E.BYPASS.LTC128B.128 [R10+0x14c00], desc[UR58][R6.64+0x80], !P1 ;  /* 0x14c00080060abfae */ /* 0x000fe8000c901d7a */
[----:B------:R0:W-:Y:S01]  /*1ec90*/  @!P3 LDGSTS.E.BYPASS.LTC128B.128 [R10+0x18c00], desc[UR58][R6.64+0x100], !P0 ;  /* 0x18c00100060abfae */ /* 0x0001e2000c101d7a */
[----:B------:R-:W-:-:S03]  /*1eca0*/  ISETP.GE.AND P3, PT, R5, R2, PT ;  /* 0x000000020500720c */ /* 0x000fc60003f66270 */
[----:B------:R-:W1:Y:S10]  /*1ecb0*/  SHFL.IDX PT, R5, R4, 0x2, 0x181f ;  /* 0x00581f0004057f89 */ /* 0x000e7400000e0000 */
        /* <DEDUP_REMOVED lines=44> */
[----:B0-----:R-:W-:-:S05]  /*1ef80*/  @!P4 LEA R5, P3, R11, R5, 0x1 ;  /* 0x000000050b05c211 */ /* 0x001fca00078608ff */
[----:B-1----:R-:W-:-:S04]  /*1ef90*/  @!P4 IMAD.X R6, RZ, RZ, R6, P3 ;  /* 0x000000ffff06c224 */ /* 0x002fc800018e0606 */
[----:B------:R-:W-:Y:S02]  /*1efa0*/  @!P4 IMAD.MOV.U32 R7, RZ, RZ, R6 ;  /* 0x000000ffff07c224 */ /* 0x000fe400078e0006 */
[----:B------:R-:W-:Y:S02]  /*1efb0*/  @!P4 IMAD.MOV.U32 R6, RZ, RZ, R5 ;  /* 0x000000ffff06c224 */ /* 0x000fe400078e0005 */
[----:B------:R1:W2:Y:S04]  /*1efc0*/  SHFL.IDX PT, R5, R3, 0x7, 0x181f ;  /* 0x00f81f0003057f89 */ /* 0x0002a800000e0000 */
[----:B------:R1:W-:Y:S04]  /*1efd0*/  @!P4 LDGSTS.E.BYPASS.LTC128B.128 [R10+0x13400], desc[UR58][R6.64], !P2 ;  /* 0x13400000060acfae */ /* 0x0003e8000d101d7a */
[----:B------:R1:W-:Y:S04]  /*1efe0*/  @!P4 LDGSTS.E.BYPASS.LTC128B.128 [R10+0x17400], desc[UR58][R6.64+0x80], !P1 ;  /* 0x17400080060acfae */ /* 0x0003e8000c901d7a */
[----:B------:R1:W-:Y:S04]  /*1eff0*/  @!P4 LDGSTS.E.BYPASS.LTC128B.128 [R10+0x1b400], desc[UR58][R6.64+0x100], !P0 ;  /* 0x1b400100060acfae */ /* 0x0003e8000c101d7a */
[----:B------:R1:W3:Y:S02]  /*1f000*/  SHFL.IDX PT, R3, R4, 0x7, 0x181f ;  /* 0x00f81f0004037f89 */ /* 0x0002e400000e0000 */
.L_x_846:
        /* <DEDUP_REMOVED lines=15> */
.L_x_706:
[----:B------:R-:W-:Y:S05]  /*1f100*/  BSYNC B0 ;  /* 0x0000000000007941 */ /* 0x000fea0003800000 */
.L_x_705:
[----:B------:R-:W-:Y:S01]  /*1f110*/  NOP ;  /* 0x0000000000007918 */ /* 0x000fe20000000000 */
[----:B------:R-:W-:Y:S01]  /*1f120*/  PLOP3.LUT P0, PT, PT, PT, PT, 0x80, 0x0 ;  /* 0x000000000000781c */ /* 0x000fe20003f0f070 */
[----:B------:R-:W-:-:S12]  /*1f130*/  VIADD R11, R18, 0x34800 ;  /* 0x00034800120b7836 */ /* 0x000fd80000000000 */
.L_x_707:
        /* <DEDUP_REMOVED lines=16> */
[----:B------:R-:W5:Y:S03]  /*1f240*/  SYNCS.PHASECHK.TRANS64.TRYWAIT P0, [R18+URZ+0x34820], R0 ;  /* 0x03482000120075a7 */ /* 0x000f66000800017f */
[----:B----45:R-:W-:Y:S05]  /*1f250*/  @!P0 BRA `(.L_x_709) ;  /* 0x0000004c00e88947 */ /* 0x030fea0003800000 */
.L_x_847:
[----:B------:R-:W-:Y:S05]  /*1f260*/  BSYNC B0 ;  /* 0x0000000000007941 */ /* 0x000fea0003800000 */
.L_x_708:
[----:B-1-3--:R-:W4:Y:S04]  /*1f270*/  LDL R3, [R1+0x48] ;  /* 0x0000480001037983 */ /* 0x00af280000100800 */
[----:B------:R-:W3:Y:S01]  /*1f280*/  LDL R2, [R1+0x30] ;  /* 0x0000300001027983 */ /* 0x000ee20000100800 */
[----:B------:R-:W-:Y:S01]  /*1f290*/  BSSY B0, `(.L_x_710) ;  /* 0x0000213000007945 */ /* 0x000fe20003800000 */
[----:B----4-:R-:W-:-:S05]  /*1f2a0*/  VIADD R0, R3, 0xfffffffe ;  /* 0xfffffffe03007836 */ /* 0x010fca0000000000 */
[----:B---3--:R-:W-:-:S13]  /*1f2b0*/  ISETP.GE.AND P0, PT, R0, R2, PT ;  /* 0x000000020000720c */ /* 0x008fda0003f06270 */
[----:B------:R-:W-:Y:S05]  /*1f2c0*/  @!P0 BRA `(.L_x_711) ;  /* 0x00000020003c8947 */ /* 0x000fea0003800000 */
[----:B--2---:R-:W0:Y:S04]  /*1f2d0*/  LDL.LU R5, [R1+0x60] ;  /* 0x0000600001057983 */ /* 0x004e280000300800 */
[----:B------:R-:W2:Y:S04]  /*1f2e0*/  LDL.LU R4, [R1+0x44] ;  /* 0x0000440001047983 */ /* 0x000ea80000300800 */
[----:B------:R-:W3:Y:S01]  /*1f2f0*/  LDL.LU R3, [R1+0x40] ;  /* 0x0000400001037983 */ /* 0x000ee20000300800 */
[----:B------:R-:W-:Y:S01]  /*1f300*/  LOP3.LUT R2, RZ, R2, RZ, 0x33, !PT ;  /* 0x00000002ff027212 */ /* 0x000fe200078e33ff */
[----:B------:R-:W-:Y:S01]  /*1f310*/  BSSY B2, `(.L_x_712) ;  /* 0x00000b5000027945 */ /* 0x000fe20003800000 */
[----:B0-----:R-:W-:-:S04]  /*1f320*/  VIADD R6, R5, 0x1 ;  /* 0x0000000105067836 */ /* 0x001fc80000000000 */
[----:B--2---:R-:W-:-:S05]  /*1f330*/  IMAD R6, R6, R4, RZ ;  /* 0x0000000406067224 */ /* 0x004fca00078e02ff */
[----:B---3--:R-:W-:-:S05]  /*1f340*/  VIMNMX R6, R3, R6, PT ;  /* 0x0000000603067248 */ /* 0x008fca0003fe0100 */
        /* <DEDUP_REMOVED lines=13> */
[----:B--2---:R-:W-:Y:S02]  /*1f420*/  LOP3.LUT P1, RZ, R4, 0x1, RZ, 0xc0, !PT ;  /* 0x0000000104ff7812 */ /* 0x004fe4000782c0ff */
        /* <DEDUP_REMOVED lines=15> */
[----:B------:R-:W-:-:S05]  /*1f520*/  @P0 SHF.R.U32.HI R2, RZ, R3, R4 ;  /* 0x00000003ff020219 */ /* 0x000fca0000011604 */
[----:B------:R-:W-:-:S04]  /*1f530*/  IMAD.MOV R3, RZ, RZ, -R2 ;  /* 0x000000ffff037224 */ /* 0x000fc800078e0a02 */
        /* <DEDUP_REMOVED lines=9> */
.L_x_716:
[----:B------:R-:W-:Y:S01]  /*1f5d0*/  IMAD R3, R8, 0x8, R18 ;  /* 0x0000000808037824 */ /* 0x000fe200078e0212 */
[----:B------:R-:W-:Y:S01]  /*1f5e0*/  SHF.L.U32 R2, R10, 0x1f, RZ ;  /* 0x0000001f0a027819 */ /* 0x000fe200000006ff */
[----:B------:R-:W-:Y:S03]  /*1f5f0*/  BSSY B3, `(.L_x_717) ;  /* 0x0000003000037945 */ /* 0x000fe60003800000 */
[----:B------:R-:W1:Y:S02]  /*1f600*/  SYNCS.PHASECHK.TRANS64.TRYWAIT P0, [R3+URZ+0x34840], R2 ;  /* 0x03484002030075a7 */ /* 0x000e64000800017f */
[----:B-1----:R-:W-:Y:S05]  /*1f610*/  @!P0 BRA `(.L_x_718) ;  /* 0x0000004c000c8947 */ /* 0x002fea0003800000 */
.L_x_848:
[----:B------:R-:W-:Y:S05]  /*1f620*/  BSYNC B3 ;  /* 0x0000000000037941 */ /* 0x000fea0003800000 */
.L_x_717:
        /* <DEDUP_REMOVED lines=12> */
.L_x_720:
[----:B------:R-:W-:Y:S05]  /*1f6f0*/  BSYNC B3 ;  /* 0x0000000000037941 */ /* 0x000fea0003800000 */
.L_x_719:
        /* <DEDUP_REMOVED lines=12> */
.L_x_721:
        /* <DEDUP_REMOVED lines=16> */
.L_x_722:
        /* <DEDUP_REMOVED lines=15> */
.L_x_723:
        /* <DEDUP_REMOVED lines=16> */
.L_x_849:
[----:B------:R-:W-:Y:S05]  /*1fab0*/  BSYNC B3 ;  /* 0x0000000000037941 */ /* 0x000fea0003800000 */
.L_x_724:
[----:B------:R-:W-:Y:S01]  /*1fac0*/  BSSY B3, `(.L_x_726) ;  /* 0x000000c000037945 */ /* 0x000fe20003800000 */
[----:B------:R-:W-:Y:S02]  /*1fad0*/  IMAD.MOV.U32 R12, RZ, RZ, 0x0 ;  /* 0x00000000ff0c7424 */ /* 0x000fe400078e00ff */
[----:B------:R-:W-:Y:S01]  /*1fae0*/  IMAD.MOV.U32 R13, RZ, RZ, 0x14f00000 ;  /* 0x14f00000ff0d7424 */ /* 0x000fe200078e00ff */
[----:B------:R-:W-:Y:S06]  /*1faf0*/  @P1 BRA `(.L_x_727) ;  /* 0x0000000000201947 */ /* 0x000fec0003800000 */
[----:B------:R-:W1:Y:S01]  /*1fb00*/  S2R R5, SR_TID.X ;  /* 0x0000000000057919 */ /* 0x000e620000002100 */
[----:B0-----:R-:W-:Y:S02]  /*1fb10*/  IMAD R2, R19, 0x8, R18 ;  /* 0x0000000813027824 */ /* 0x001fe400078e0212 */
[----:B------:R-:W-:-:S04]  /*1fb20*/  IMAD.MOV.U32 R3, RZ, RZ, 0x8000 ;  /* 0x00008000ff037424 */ /* 0x000fc800078e00ff */
[----:B------:R2:W-:Y:S01]  /*1fb30*/  SYNCS.ARRIVE.TRANS64 RZ, [R2+URZ+0x34850], R3 ;  /* 0x0348500302ff79a7 */ /* 0x0005e2000800003f */
[----:B-1----:R-:W-:-:S04]  /*1fb40*/  LOP3.LUT R5, R5, 0x1f, RZ, 0xc0, !PT ;  /* 0x0000001f05057812 */ /* 0x002fc800078ec0ff */
[----:B------:R-:W-:-:S13]  /*1fb50*/  ISETP.NE.AND P0, PT, R5, RZ, PT ;  /* 0x000000ff0500720c */ /* 0x000fda0003f05270 */
[----:B--2---:R-:W-:Y:S05]  /*1fb60*/  @!P0 BRA `(.L_x_727) ;  /* 0x0000000000048947 */ /* 0x004fea0003800000 */
[----:B------:R-:W-:Y:S01]  /*1fb70*/  BPT.TRAP 0x1 ;  /* 0x000000040000795c */ /* 0x000fe20000300000 */
.L_x_727:
[----:B------:R-:W-:Y:S05]  /*1fb80*/  BSYNC B3 ;  /* 0x0000000000037941 */ /* 0x000fea0003800000 */
.L_x_726:
[----:B------:R-:W2:Y:S04]  /*1fb90*/  LDL R5, [R1+0x20] ;  /* 0x0000200001057983 */ /* 0x000ea80000100800 */
[----:B0-----:R-:W2:Y:S01]  /*1fba0*/  LDL.LU R3, [R1+0x8] ;  /* 0x0000080001037983 */ /* 0x001ea20000300800 */
[----:B------:R-:W-:Y:S01]  /*1fbb0*/  R2UR UR10, R14 ;  /* 0x000000000e0a72ca */ /* 0x000fe200000e0000 */
[C-C-:B------:R-:W-:Y:S01]  /*1fbc0*/  IMAD R2, R19.reuse, 0x8, R18.reuse ;  /* 0x0000000813027824 */ /* 0x140fe200078e0212 */
[----:B------:R-:W-:Y:S01]  /*1fbd0*/  R2UR UR6, R12 ;  /* 0x000000000c0672ca */ /* 0x000fe200000e0000 */
[----:B------:R-:W-:Y:S01]  /*1fbe0*/  IMAD R7, R19, 0x8000, R18 ;  /* 0x0000800013077824 */ /* 0x000fe200078e0212 */
[----:B------:R-:W-:Y:S01]  /*1fbf0*/  R2UR UR7, R13 ;  /* 0x000000000d0772ca */ /* 0x000fe200000e0000 */
[----:B------:R-:W-:Y:S01]  /*1fc00*/  UIADD3 UR4, UP0, UR36, 0x470, URZ ;  /* 0x0000047024047890 */ /* 0x000fe2000ff1e03f */
[----:B------:R-:W-:Y:S01]  /*1fc10*/  PLOP3.LUT P0, PT, PT, PT, PT, 0x80, 0x0 ;  /* 0x000000000000781c */ /* 0x000fe20003f0f070 */
[----:B------:R-:W-:-:S02]  /*1fc20*/  VIADD R2, R2, 0x34850 ;  /* 0x0003485002027836 */ /* 0x000fc40000000000 */
[----:B------:R-:W-:Y:S01]  /*1fc30*/  UIADD3.X UR5, URZ, UR37, URZ, UP0, !UPT ;  /* 0x000000253f057290 */ /* 0x000fe200087fe43f */
[----:B--2---:R-:W-:Y:S02]  /*1fc40*/  IMAD R3, R3, 0x80, R5 ;  /* 0x0000008003037824 */ /* 0x004fe400078e0205 */
[----:B------:R-:W-:-:S09]  /*1fc50*/  VIADD R5, R7, 0x400 ;  /* 0x0000040007057836 */ /* 0x000fd20000000000 */
.L_x_728:
        /* <DEDUP_REMOVED lines=15> */
.L_x_729:
        /* <DEDUP_REMOVED lines=12> */
.L_x_715:
[----:B------:R-:W-:Y:S05]  /*1fe10*/  BSYNC B1 ;  /* 0x0000000000017941 */ /* 0x000fea0003800000 */
.L_x_714:
[----:B0-----:R-:W2:Y:S01]  /*1fe20*/  LDL.LU R0, [R1+0x48] ;  /* 0x0000480001007983 */ /* 0x001ea20000300800 */
[----:B------:R-:W-:-:S03]  /*1fe30*/  IMAD.MOV.U32 R19, RZ, RZ, R8 ;  /* 0x000000ffff137224 */ /* 0x000fc600078e0008 */
[----:B------:R0:W-:Y:S02]  /*1fe40*/  STL [R1+0x1c], R10 ;  /* 0x00001c0a01007387 */ /* 0x0001e40000100800 */
[----:B0-2---:R-:W-:-:S07]  /*1fe50*/  VIADD R0, R0, 0xfffffffd ;  /* 0xfffffffd00007836 */ /* 0x005fce0000000000 */
.L_x_713:
[----:B------:R-:W-:Y:S05]  /*1fe60*/  BSYNC B2 ;  /* 0x0000000000027941 */ /* 0x000fea0003800000 */
.L_x_712:
[----:B------:R-:W-:Y:S02]  /*1fe70*/  IADD3 R9, R9, -0x2, RZ ;  /* 0xfffffffe09097810 */ /* 0x000fe40007ffe0ff */
[----:B------:R-:W-:-:S04]  /*1fe80*/  LOP3.LUT R6, RZ, R6, RZ, 0x33, !PT ;  /* 0x00000006ff067212 */ /* 0x000fc800078e33ff */
[----:B------:R-:W-:-:S13]  /*1fe90*/  ISETP.NE.AND P0, PT, R9, R6, PT ;  /* 0x000000060900720c */ /* 0x000fda0003f05270 */
[----:B------:R-:W-:Y:S05]  /*1fea0*/  @!P0 BRA `(.L_x_711) ;  /* 0x0000001400448947 */ /* 0x000fea0003800000 */
[----:B------:R-:W-:-:S07]  /*1feb0*/  IMAD.MOV.U32 R9, RZ, RZ, R17 ;  /* 0x000000ffff097224 */ /* 0x000fce00078e0011 */
.L_x_762:
        /* <DEDUP_REMOVED lines=8> */
[----:B--2---:R-:W-:Y:S02]  /*1ff40*/  LOP3.LUT P1, RZ, R3, 0x1, RZ, 0xc0, !PT ;  /* 0x0000000103ff7812 */ /* 0x004fe4000782c0ff */
        /* <DEDUP_REMOVED lines=26> */
.L_x_732:
[----:B------:R-:W-:Y:S01]  /*200f0*/  IMAD R3, R4, 0x8, R18 ;  /* 0x0000000804037824 */ /* 0x000fe200078e0212 */
[----:B------:R-:W-:Y:S01]  /*20100*/  SHF.L.U32 R2, R5, 0x1f, RZ ;  /* 0x0000001f05027819 */ /* 0x000fe200000006ff */
[----:B------:R-:W-:Y:S03]  /*20110*/  BSSY B2, `(.L_x_733) ;  /* 0x0000003000027945 */ /* 0x000fe60003800000 */
[----:B------:R-:W1:Y:S02]  /*20120*/  SYNCS.PHASECHK.TRANS64.TRYWAIT P0, [R3+URZ+0x34840], R2 ;  /* 0x03484002030075a7 */ /* 0x000e64000800017f */
[----:B-1----:R-:W-:Y:S05]  /*20130*/  @!P0 BRA `(.L_x_734) ;  /* 0x00000040006c8947 */ /* 0x002fea0003800000 */
.L_x_850:
[----:B------:R-:W-:Y:S05]  /*20140*/  BSYNC B2 ;  /* 0x0000000000027941 */ /* 0x000fea0003800000 */
.L_x_733:
        /* <DEDUP_REMOVED lines=12> */
.L_x_736:
[----:B------:R-:W-:Y:S05]  /*20210*/  BSYNC B2 ;  /* 0x0000000000027941 */ /* 0x000fea0003800000 */
.L_x_735:
[----:B-1----:R-:W2:Y:S01]  /*20220*/  LDL R2, [R1+0x20] ;  /* 0x0000200001027983 */ /* 0x002ea20000100800 */
[----:B------:R-:W-:Y:S01]  /*20230*/  IMAD.MOV.U32 R10, RZ, RZ, RZ ;  /* 0x000000ffff0a7224 */ /* 0x000fe200078e00ff */
[----:B------:R-:W-:Y:S01]  /*20240*/  UIADD3 UR4, UP0, UR36, 0x370, URZ ;  /* 0x0000037024047890 */ /* 0x000fe2000ff1e03f */
[----:B------:R-:W-:Y:S01]  /*20250*/  IMAD R7, R4, 0xc000, R18 ;  /* 0x0000c00004077824 */ /* 0x000fe200078e0212 */
[----:B------:R-:W-:Y:S01]  /*20260*/  PLOP3.LUT P0, PT, PT, PT, PT, 0x80, 0x0 ;  /* 0x000000000000781c */ /* 0x000fe20003f0f070 */
[----:B------:R-:W-:Y:S01]  /*20270*/  VIADD R3, R3, 0x34830 ;  /* 0x0003483003037836 */ /* 0x000fe20000000000 */
[----:B------:R-:W-:Y:S01]  /*20280*/  R2UR UR10, R10 ;  /* 0x000000000a0a72ca */ /* 0x000fe200000e0000 */
[----:B0-----:R-:W-:Y:S01]  /*20290*/  VIADD R8, R7, 0x1c400 ;  /* 0x0001c40007087836 */ /* 0x001fe20000000000 */
[----:B------:R-:W-:Y:S01]  /*202a0*/  UIADD3.X UR5, URZ, UR37, URZ, UP0, !UPT ;  /* 0x000000253f057290 */ /* 0x000fe200087fe43f */
[----:B------:R-:W-:Y:S01]  /*202b0*/  UMOV UR6, 0x0 ;  /* 0x0000000000067882 */ /* 0x000fe20000000000 */
[----:B------:R-:W-:Y:S01]  /*202c0*/  UMOV UR7, 0x14f00000 ;  /* 0x14f0000000077882 */ /* 0x000fe20000000000 */
[----:B--2---:R-:W-:-:S10]  /*202d0*/  IMAD R2, R6, 0x80, R2 ;  /* 0x0000008006027824 */ /* 0x004fd400078e0202 */
.L_x_737:
        /* <DEDUP_REMOVED lines=16> */
.L_x_738:
        /* <DEDUP_REMOVED lines=15> */
.L_x_739:
        /* <DEDUP_REMOVED lines=16> */
.L_x_851:
[----:B------:R-:W-:Y:S05]  /*205d0*/  BSYNC B2 ;  /* 0x0000000000027941 */ /* 0x000fea0003800000 */
.L_x_740:
        /* <DEDUP_REMOVED lines=11> */
.L_x_743:
[----:B------:R-:W-:Y:S05]  /*20690*/  BSYNC B2 ;  /* 0x0000000000027941 */ /* 0x000fea0003800000 */
.L_x_742:
        /* <DEDUP_REMOVED lines=12> */
.L_x_744:
        /* <DEDUP_REMOVED lines=15> */
.L_x_745:
        /* <DEDUP_REMOVED lines=12> */
.L_x_731:
[----:B------:R-:W-:Y:S05]  /*20910*/  BSYNC B1 ;  /* 0x0000000000017941 */ /* 0x000fea0003800000 */
.L_x_730:
[----:B------:R-:W2:Y:S01]  /*20920*/  LDL R2, [R1+0x14] ;  /* 0x0000140001027983 */ /* 0x000ea20000100800 */
[----:B------:R-:W-:Y:S01]  /*20930*/  VIADD R19, R4, 0x1 ;  /* 0x0000000104137836 */ /* 0x000fe20000000000 */
[----:B------:R-:W-:Y:S01]  /*20940*/  BSSY B1, `(.L_x_746) ;  /* 0x00000a3000017945 */ /* 0x000fe20003800000 */
[----:B0-----:R-:W-:-:S03]  /*20950*/  VIADD R6, R0, 0xffffffff ;  /* 0xffffffff00067836 */ /* 0x001fc60000000000 */
[----:B------:R-:W-:-:S04]  /*20960*/  ISETP.NE.AND P0, PT, R19, 0x2, PT ;  /* 0x000000021300780c */ /* 0x000fc80003f05270 */
[----:B------:R-:W-:Y:S02]  /*20970*/  SEL R19, R19, RZ, P0 ;  /* 0x000000ff13137207 */ /* 0x000fe40000000000 */
[----:B--2---:R-:W-:Y:S02]  /*20980*/  LOP3.LUT P1, RZ, R2, 0x1, RZ, 0xc0, !PT ;  /* 0x0000000102ff7812 */ /* 0x004fe4000782c0ff */
        /* <DEDUP_REMOVED lines=28> */
.L_x_748:
[----:B------:R-:W-:Y:S01]  /*20b50*/  IMAD R2, R19, 0x8, R18 ;  /* 0x0000000813027824 */ /* 0x000fe200078e0212 */
[----:B------:R-:W-:Y:S01]  /*20b60*/  SHF.L.U32 R3, R10, 0x1f, RZ ;  /* 0x0000001f0a037819 */ /* 0x000fe200000006ff */
[----:B------:R-:W-:Y:S03]  /*20b70*/  BSSY B2, `(.L_x_749) ;  /* 0x0000003000027945 */ /* 0x000fe60003800000 */
[----:B------:R-:W2:Y:S02]  /*20b80*/  SYNCS.PHASECHK.TRANS64.TRYWAIT P0, [R2+URZ+0x34840], R3 ;  /* 0x03484003020075a7 */ /* 0x000ea4000800017f */
[----:B--2---:R-:W-:Y:S05]  /*20b90*/  @!P0 BRA `(.L_x_750) ;  /* 0x0000003400fc8947 */ /* 0x004fea0003800000 */
.L_x_852:
[----:B------:R-:W-:Y:S05]  /*20ba0*/  BSYNC B2 ;  /* 0x0000000000027941 */ /* 0x000fea0003800000 */
.L_x_749:
        /* <DEDUP_REMOVED lines=12> */
.L_x_752:
[----:B------:R-:W-:Y:S05]  /*20c70*/  BSYNC B2 ;  /* 0x0000000000027941 */ /* 0x000fea0003800000 */
.L_x_751:
[----:B--2---:R-:W2:Y:S01]  /*20c80*/  LDL R2, [R1+0x20] ;  /* 0x0000200001027983 */ /* 0x004ea20000100800 */
[----:B------:R-:W-:Y:S01]  /*20c90*/  IMAD.MOV.U32 R14, RZ, RZ, RZ ;  /* 0x000000ffff0e7224 */ /* 0x000fe200078e00ff */
[----:B------:R-:W-:Y:S01]  /*20ca0*/  UIADD3 UR4, UP0, UR36, 0x370, URZ ;  /* 0x0000037024047890 */ /* 0x000fe2000ff1e03f */
[C---:B------:R-:W-:Y:S01]  /*20cb0*/  IMAD R3, R19.reuse, 0x8, R11 ;  /* 0x0000000813037824 */ /* 0x040fe200078e020b */
[----:B------:R-:W-:Y:S01]  /*20cc0*/  PLOP3.LUT P0, PT, PT, PT, PT, 0x80, 0x0 ;  /* 0x000000000000781c */ /* 0x000fe20003f0f070 */
[----:B------:R-:W-:Y:S01]  /*20cd0*/  IMAD R8, R19, 0xc000, R18 ;  /* 0x0000c00013087824 */ /* 0x000fe200078e0212 */
[----:B------:R-:W-:Y:S01]  /*20ce0*/  R2UR UR10, R14 ;  /* 0x000000000e0a72ca */ /* 0x000fe200000e0000 */
[----:B------:R-:W-:Y:S01]  /*20cf0*/  VIADD R3, R3, 0x30 ;  /* 0x0000003003037836 */ /* 0x000fe20000000000 */
[----:B------:R-:W-:Y:S01]  /*20d00*/  UIADD3.X UR5, URZ, UR37, URZ, UP0, !UPT ;  /* 0x000000253f057290 */ /* 0x000fe200087fe43f */
[----:B0-----:R-:W-:Y:S01]  /*20d10*/  VIADD R10, R8, 0x1c400 ;  /* 0x0001c400080a7836 */ /* 0x001fe20000000000 */
[----:B------:R-:W-:Y:S01]  /*20d20*/  UMOV UR6, 0x0 ;  /* 0x0000000000067882 */ /* 0x000fe20000000000 */
[----:B------:R-:W-:Y:S01]  /*20d30*/  UMOV UR7, 0x14f00000 ;  /* 0x14f0000000077882 */ /* 0x000fe20000000000 */
[----:B--2---:R-:W-:-:S09]  /*20d40*/  IMAD R2, R7, 0x80, R2 ;  /* 0x0000008007027824 */ /* 0x004fd200078e0202 */
.L_x_753:
        /* <DEDUP_REMOVED lines=16> */
.L_x_754:
        /* <DEDUP_REMOVED lines=15> */
.L_x_755:
        /* <DEDUP_REMOVED lines=15> */
.L_x_853:
[----:B------:R-:W-:Y:S05]  /*21030*/  BSYNC B2 ;  /* 0x0000000000027941 */ /* 0x000fea0003800000 */
.L_x_756:
[----:B------:R-:W-:Y:S01]  /*21040*/  BSSY B2, `(.L_x_758) ;  /* 0x000000b000027945 */ /* 0x000fe20003800000 */
[----:B------:R-:W-:Y:S02]  /*21050*/  IMAD.MOV.U32 R12, RZ, RZ, 0x0 ;  /* 0x00000000ff0c7424 */ /* 0x000fe400078e00ff */
[----:B------:R-:W-:Y:S01]  /*21060*/  IMAD.MOV.U32 R13, RZ, RZ, 0x14f00000 ;  /* 0x14f00000ff0d7424 */ /* 0x000fe200078e00ff */
[----:B------:R-:W-:Y:S06]  /*21070*/  @P1 BRA `(.L_x_759) ;  /* 0x00000000001c1947 */ /* 0x000fec0003800000 */
[----:B------:R-:W1:Y:S01]  /*21080*/  S2R R8, SR_TID.X ;  /* 0x0000000000087919 */ /* 0x000e620000002100 */
[----:B------:R-:W-:-:S04]  /*21090*/  IMAD.MOV.U32 R3, RZ, RZ, 0x8000 ;  /* 0x00008000ff037424 */ /* 0x000fc800078e00ff */
[----:B------:R2:W-:Y:S01]  /*210a0*/  SYNCS.ARRIVE.TRANS64 RZ, [R2+URZ+0x50], R3 ;  /* 0x0000500302ff79a7 */ /* 0x0005e2000800003f */
[----:B-1----:R-:W-:-:S04]  /*210b0*/  LOP3.LUT R8, R8, 0x1f, RZ, 0xc0, !PT ;  /* 0x0000001f08087812 */ /* 0x002fc800078ec0ff */
[----:B------:R-:W-:-:S13]  /*210c0*/  ISETP.NE.AND P0, PT, R8, RZ, PT ;  /* 0x000000ff0800720c */ /* 0x000fda0003f05270 */
[----:B--2---:R-:W-:Y:S05]  /*210d0*/  @!P0 BRA `(.L_x_759) ;  /* 0x0000000000048947 */ /* 0x004fea0003800000 */
[----:B------:R-:W-:Y:S01]  /*210e0*/  BPT.TRAP 0x1 ;  /* 0x000000040000795c */ /* 0x000fe20000300000 */
.L_x_759:
[----:B------:R-:W-:Y:S05]  /*210f0*/  BSYNC B2 ;  /* 0x0000000000027941 */ /* 0x000fea0003800000 */
.L_x_758:
        /* <DEDUP_REMOVED lines=12> */
.L_x_760:
        /* <DEDUP_REMOVED lines=15> */
.L_x_761:
        /* <DEDUP_REMOVED lines=12> */
.L_x_747:
[----:B------:R-:W-:Y:S05]  /*21370*/  BSYNC B1 ;  /* 0x0000000000017941 */ /* 0x000fea0003800000 */
.L_x_746:
[----:B------:R-:W2:Y:S01]  /*21380*/  LDL R2, [R1+0x30] ;  /* 0x0000300001027983 */ /* 0x000ea20000100800 */
[----:B------:R-:W-:Y:S01]  /*21390*/  VIADD R0, R0, 0xfffffffe ;  /* 0xfffffffe00007836 */ /* 0x000fe20000000000 */
[----:B--2---:R-:W-:-:S13]  /*213a0*/  ISETP.GT.AND P0, PT, R6, R2, PT ;  /* 0x000000020600720c */ /* 0x004fda0003f04270 */
[----:B------:R-:W-:Y:S05]  /*213b0*/  @P0 BRA `(.L_x_762) ;  /* 0xffffffe800c00947 */ /* 0x000fea000383ffff */
.L_x_711:
[----:B------:R-:W-:Y:S05]  /*213c0*/  BSYNC B0 ;  /* 0x0000000000007941 */ /* 0x000fea0003800000 */
.L_x_710:
        /* <DEDUP_REMOVED lines=18> */
.L_x_764:
[----:B------:R-:W-:Y:S05]  /*214f0*/  BSYNC B0 ;  /* 0x0000000000007941 */ /* 0x000fea0003800000 */
.L_x_763:
[----:B---3--:R-:W3:Y:S01]  /*21500*/  LDL R0, [R1+0x14] ;  /* 0x0000140001007983 */ /* 0x008ee20000100800 */
[----:B------:R-:W-:Y:S01]  /*21510*/  BSSY B0, `(.L_x_765) ;  /* 0x000003a000007945 */ /* 0x000fe20003800000 */
[----:B---3--:R-:W-:-:S13]  /*21520*/  LOP3.LUT P0, RZ, R0, 0x1, RZ, 0xc0, !PT ;  /* 0x0000000100ff7812 */ /* 0x008fda000780c0ff */
        /* <DEDUP_REMOVED lines=8> */
.L_x_854:
[----:B------:R-:W-:Y:S05]  /*215b0*/  BSYNC B1 ;  /* 0x0000000000017941 */ /* 0x000fea0003800000 */
.L_x_767:
        /* <DEDUP_REMOVED lines=9> */
.L_x_770:
[----:B------:R-:W-:Y:S05]  /*21650*/  BSYNC B1 ;  /* 0x0000000000017941 */ /* 0x000fea0003800000 */
.L_x_769:
        /* <DEDUP_REMOVED lines=9> */
[----:B----4-:R-:W-:-:S02]  /*216f0*/  IMAD R3, R2, 0x80, R3 ;  /* 0x0000008002037824 */ /* 0x010fc400078e0203 */
[----:B------:R-:W-:-:S04]  /*21700*/  IMAD R2, R19, 0x8000, R18 ;  /* 0x0000800013027824 */ /* 0x000fc800078e0212 */
[----:B------:R-:W-:-:S07]  /*21710*/  VIADD R4, R2, 0x400 ;  /* 0x0000040002047836 */ /* 0x000fce0000000000 */
.L_x_771:
        /* <DEDUP_REMOVED lines=15> */
.L_x_772:
        /* <DEDUP_REMOVED lines=10> */
.L_x_766:
[----:B------:R-:W-:Y:S05]  /*218b0*/  BSYNC B0 ;  /* 0x0000000000007941 */ /* 0x000fea0003800000 */
.L_x_765:
[----:B------:R-:W3:Y:S01]  /*218c0*/  LDL.LU R4, [R1+0x1c] ;  /* 0x00001c0001047983 */ /* 0x000ee20000300800 */
[----:B------:R-:W-:-:S05]  /*218d0*/  VIADD R19, R19, 0x1 ;  /* 0x0000000113137836 */ /* 0x000fca0000000000 */
[----:B------:R-:W-:-:S04]  /*218e0*/  ISETP.NE.AND P0, PT, R19, 0x2, PT ;  /* 0x000000021300780c */ /* 0x000fc80003f05270 */
[----:B------:R-:W-:Y:S02]  /*218f0*/  SEL R0, RZ, 0x1, P0 ;  /* 0x00000001ff007807 */ /* 0x000fe40000000000 */
[----:B------:R-:W-:Y:S02]  /*21900*/  SEL R19, R19, RZ, P0 ;  /* 0x000000ff13137207 */ /* 0x000fe40000000000 */
[----:B---3--:R-:W-:-:S05]  /*21910*/  LOP3.LUT R4, R4, R0, RZ, 0x3c, !PT ;  /* 0x0000000004047212 */ /* 0x008fca00078e3cff */
[----:B------:R4:W-:Y:S02]  /*21920*/  STL [R1+0x1c], R4 ;  /* 0x00001c0401007387 */ /* 0x0009e40000100800 */
.L_x_690:
[----:B------:R-:W-:Y:S05]  /*21930*/  BSYNC B7 ;  /* 0x0000000000077941 */ /* 0x000fea0003800000 */
.L_x_688:
[----:B---3--:R-:W3:Y:S02]  /*21940*/  LDL R0, [R1+0x14] ;  /* 0x0000140001007983 */ /* 0x008ee40000100800 */
[----:B---3--:R-:W-:-:S13]  /*21950*/  LOP3.LUT P0, RZ, R0, 0x2, RZ, 0xc0, !PT ;  /* 0x0000000200ff7812 */ /* 0x008fda000780c0ff */
[----:B------:R-:W-:Y:S05]  /*21960*/  @!P0 BRA `(.L_x_773) ;  /* 0x00000000002c8947 */ /* 0x000fea0003800000 */
[----:B------:R-:W-:Y:S05]  /*21970*/  WARPSYNC.ALL ;  /* 0x0000000000007948 */ /* 0x000fea0003800000 */
[----:B------:R-:W3:Y:S08]  /*21980*/  S2UR UR5, SR_CgaCtaId ;  /* 0x00000000000579c3 */ /* 0x000ef00000008800 */
[----:B------:R-:W-:Y:S06]  /*21990*/  BAR.SYNC.DEFER_BLOCKING 0x5, 0x180 ;  /* 0x0146000000007b1d */ /* 0x000fec0000010000 */
[----:B------:R-:W-:-:S02]  /*219a0*/  UMOV UR4, 0x400 ;  /* 0x0000040000047882 */ /* 0x000fc40000000000 */
[----:B---3--:R-:W-:-:S06]  /*219b0*/  ULEA UR4, UR5, UR4, 0x18 ;  /* 0x0000000405047291 */ /* 0x008fcc000f8ec03f */
[----:B------:R-:W-:-:S05]  /*219c0*/  IMAD.U32 R18, RZ, RZ, UR4 ;  /* 0x00000004ff127e24 */ /* 0x000fca000f8e00ff */
[----:B012-4-:R-:W0:Y:S04]  /*219d0*/  LDS.128 R4, [R18+0x348d0] ;  /* 0x0348d00012047984 */ /* 0x017e280000000c00 */
[----:B0-----:R1:W-:Y:S04]  /*219e0*/  STL.64 [R1], R4 ;  /* 0x0000000401007387 */ /* 0x0013e80000100a00 */
[----:B------:R1:W-:Y:S01]  /*219f0*/  STL.64 [R1+0x8], R6 ;  /* 0x0000080601007387 */ /* 0x0003e20000100a00 */
[----:B------:R-:W-:Y:S06]  /*21a00*/  BAR.ARV 0x4, 0x180 ;  /* 0x0106000000007b1d */ /* 0x000fec0000002000 */
[----:B------:R-:W-:Y:S05]  /*21a10*/  BRA `(.L_x_774) ;  /* 0x0000000c00207947 */ /* 0x000fea0003800000 */
.L_x_773:
[----:B------:R-:W3:Y:S01]  /*21a20*/  S2R R16, SR_TID.X ;  /* 0x0000000000107919 */ /* 0x000ee20000002100 */
[----:B------:R-:W-:Y:S01]  /*21a30*/  UMOV UR4, 0xffffffff ;  /* 0xffffffff00047882 */ /* 0x000fe20000000000 */
[----:B---3--:R-:W-:-:S04]  /*21a40*/  LOP3.LUT R16, R16, 0x1f, RZ, 0xc0, !PT ;  /* 0x0000001f10107812 */ /* 0x008fc800078ec0ff */
[----:B------:R-:W-:Y:S01]  /*21a50*/  ISETP.NE.AND P0, PT, R16, 0x1f, PT ;  /* 0x0000001f1000780c */ /* 0x000fe20003f05270 */
[----:B------:R-:W-:-:S12]  /*21a60*/  BRA.DIV UR4, `(.L_x_775) ;  /* 0x0000002a04847947 */ /* 0x000fd8000b800000 */
[----:B------:R-:W0:Y:S01]  /*21a70*/  LDL.LU R2, [R1] ;  /* 0x0000000001027983 */ /* 0x000e220000300800 */
[----:B------:R-:W-:-:S03]  /*21a80*/  ULDC UR4, c[0x0][0xc3c] ;  /* 0x00030f0000047ab9 */ /* 0x000fc60000000800 */
[----:B-12---:R-:W2:Y:S01]  /*21a90*/  LDL R3, [R1+0xc] ;  /* 0x00000c0001037983 */ /* 0x006ea20000100800 */
[----:B0-----:R-:W-:Y:S02]  /*21aa0*/  IMAD.MOV.U32 R10, RZ, RZ, R2 ;  /* 0x000000ffff0a7224 */ /* 0x001fe400078e0002 */
[----:B--2---:R-:W-:-:S05]  /*21ab0*/  IMAD.IADD R0, R3, 0x1, R16 ;  /* 0x0000000103007824 */ /* 0x004fca00078e0210 */
[----:B------:R-:W-:-:S13]  /*21ac0*/  ISETP.GE.OR P1, PT, R0, UR4, !P0 ;  /* 0x0000000400007c0c */ /* 0x000fda000c726670 */
[----:B------:R-:W0:Y:S08]  /*21ad0*/  @!P1 LDC.64 R2, c[0x0][0xc80] ;  /* 0x00032000ff029b82 */ /* 0x000e300000000a00 */
[----:B------:R-:W1:Y:S01]  /*21ae0*/  @!P1 LDC.64 R6, c[0x0][0xc78] ;  /* 0x00031e00ff069b82 */ /* 0x000e620000000a00 */
[----:B0-----:R-:W-:-:S05]  /*21af0*/  @!P1 IMAD.WIDE R2, R0, 0x4, R2 ;  /* 0x0000000400029825 */ /* 0x001fca00078e0202 */
[----:B------:R1:W2:Y:S02]  /*21b00*/  @!P1 LDG.E R8, desc[UR58][R2.64] ;  /* 0x0000003a02089981 */ /* 0x0002a4000c1e1900 */
[----:B-1----:R-:W-:-:S06]  /*21b10*/  @!P1 IMAD.WIDE R2, R0, 0x4, R6 ;  /* 0x0000000400029825 */ /* 0x002fcc00078e0206 */
[----:B------:R-:W3:Y:S01]  /*21b20*/  @!P1 LDG.E R2, desc[UR58][R2.64] ;  /* 0x0000003a02029981 */ /* 0x000ee2000c1e1900 */
[----:B----4-:R-:W-:Y:S01]  /*21b30*/  IMAD.MOV.U32 R4, RZ, RZ, RZ ;  /* 0x000000ffff047224 */ /* 0x010fe200078e00ff */
[C---:B------:R-:W-:Y:S01]  /*21b40*/  ISETP.GE.U32.AND P2, PT, R16.reuse, 0x2, PT ;  /* 0x000000021000780c */ /* 0x040fe20003f46070 */
[----:B------:R-:W-:Y:S01]  /*21b50*/  IMAD.MOV.U32 R6, RZ, RZ, RZ ;  /* 0x000000ffff067224 */ /* 0x000fe200078e00ff */
[C---:B------:R-:W-:Y:S01]  /*21b60*/  ISETP.GE.U32.AND P3, PT, R16.reuse, 0x4, PT ;  /* 0x000000041000780c */ /* 0x040fe20003f66070 */
[----:B------:R-:W-:Y:S01]  /*21b70*/  SHFL.IDX PT, R5, R10, RZ, 0x1f ;  /* 0x00001fff0a057589 */ /* 0x000fe200000e0000 */
[C---:B------:R-:W-:Y:S02]  /*21b80*/  ISETP.GE.U32.AND P4, PT, R16.reuse, 0x8, PT ;  /* 0x000000081000780c */ /* 0x040fe40003f86070 */
[----:B------:R-:W-:Y:S01]  /*21b90*/  ISETP.GE.U32.AND P5, PT, R16, 0x10, PT ;  /* 0x000000101000780c */ /* 0x000fe20003fa6070 */
[----:B------:R-:W-:Y:S01]  /*21ba0*/  SHFL.IDX PT, R0, R10, 0x1, 0x1f ;  /* 0x00201f000a007f89 */ /* 0x000fe200000e0000 */
[----:B--2---:R-:W-:-:S02]  /*21bb0*/  @!P1 IMAD.MOV.U32 R4, RZ, RZ, R8 ;  /* 0x000000ffff049224 */ /* 0x004fc400078e0008 */
[----:B------:R-:W-:Y:S02]  /*21bc0*/  IMAD.MOV.U32 R8, RZ, RZ, RZ ;  /* 0x000000ffff087224 */ /* 0x000fe400078e00ff */
[----:B---3--:R-:W-:Y:S01]  /*21bd0*/  @!P1 IMAD.MOV.U32 R6, RZ, RZ, R2 ;  /* 0x000000ffff069224 */ /* 0x008fe200078e0002 */
[----:B------:R-:W-:-:S03]  /*21be0*/  ISETP.NE.AND P1, PT, R16, RZ, PT ;  /* 0x000000ff1000720c */ /* 0x000fc60003f25270 */
[----:B------:R-:W-:-:S05]  /*21bf0*/  IMAD R2, R6, R4, RZ ;  /* 0x0000000406027224 */ /* 0x000fca00078e02ff */
        /* <DEDUP_REMOVED lines=15> */
[----:B------:R0:W1:Y:S02]  /*21cf0*/  SHFL.IDX PT, R9, R7, 0x1f, 0x1f ;  /* 0x03e01f0007097f89 */ /* 0x00006400000e0000 */
.L_x_864:
[----:B------:R-:W-:Y:S02]  /*21d00*/  ULDC UR4, c[0x0][0xc38] ;  /* 0x00030e0000047ab9 */ /* 0x000fe40000000800 */
[----:B------:R-:W-:-:S04]  /*21d10*/  IMAD.U32 R2, RZ, RZ, UR4 ;  /* 0x00000004ff027e24 */ /* 0x000fc8000f8e00ff */
[----:B-1----:R-:W-:-:S04]  /*21d20*/  IMAD R9, R9, R2, RZ ;  /* 0x0000000209097224 */ /* 0x002fc800078e02ff */
[----:B------:R-:W-:-:S05]  /*21d30*/  IMAD.IADD R0, R0, 0x1, R9 ;  /* 0x0000000100007824 */ /* 0x000fca00078e0209 */
[----:B------:R-:W-:-:S13]  /*21d40*/  ISETP.GT.AND P6, PT, R0, R5, PT ;  /* 0x000000050000720c */ /* 0x000fda0003fc4270 */
[----:B------:R-:W-:Y:S05]  /*21d50*/  @P6 BRA `(.L_x_776) ;  /* 0x0000000000ac6947 */ /* 0x000fea0003800000 */
.L_x_779:
[----:B------:R-:W2:Y:S01]  /*21d60*/  LDL.LU R3, [R1+0xc] ;  /* 0x00000c0001037983 */ /* 0x000ea20000300800 */
[----:B------:R-:W1:Y:S01]  /*21d70*/  LDC R2, c[0x0][0xc3c] ;  /* 0x00030f00ff027b82 */ /* 0x000e620000000800 */
        /* <DEDUP_REMOVED lines=33> */
[----:B0-----:R-:W-:-:S05]  /*21f90*/  IMAD.IADD R7, R2, 0x1, R3 ;  /* 0x0000000102077824 */ /* 0x001fca00078e0203 */
[----:B------:R0:W1:Y:S02]  /*21fa0*/  SHFL.IDX PT, R9, R7, 0x1f, 0x1f ;  /* 0x03e01f0007097f89 */ /* 0x00006400000e0000 */
.L_x_872:
[----:B------:R-:W-:Y:S02]  /*21fb0*/  ULDC UR4, c[0x0][0xc38] ;  /* 0x00030e0000047ab9 */ /* 0x000fe40000000800 */
[----:B------:R-:W-:-:S04]  /*21fc0*/  IMAD.U32 R2, RZ, RZ, UR4 ;  /* 0x00000004ff027e24 */ /* 0x000fc8000f8e00ff */
[----:B-1----:R-:W-:-:S04]  /*21fd0*/  IMAD R9, R9, R2, RZ ;  /* 0x0000000209097224 */ /* 0x002fc800078e02ff */
[----:B------:R-:W-:-:S05]  /*21fe0*/  IMAD.IADD R0, R9, 0x1, R0 ;  /* 0x0000000109007824 */ /* 0x000fca00078e0200 */
[----:B------:R-:W-:-:S13]  /*21ff0*/  ISETP.GT.AND P6, PT, R0, R5, PT ;  /* 0x000000050000720c */ /* 0x000fda0003fc4270 */
[----:B------:R-:W-:Y:S05]  /*22000*/  @!P6 BRA `(.L_x_779) ;  /* 0xfffffffc0054e947 */ /* 0x000fea000383ffff */
.L_x_776:
[----:B------:R-:W-:Y:S01]  /*22010*/  IMAD.IADD R9, R0, 0x1, -R9 ;  /* 0x0000000100097824 */ /* 0x000fe200078e0a09 */
[----:B------:R-:W-:-:S03]  /*22020*/  UMOV UR4, 0xffffffff ;  /* 0xffffffff00047882 */ /* 0x000fc60000000000 */
[----:B------:R-:W-:-:S05]  /*22030*/  IMAD R0, R7, R2, R9 ;  /* 0x0000000207007224 */ /* 0x000fca00078e0209 */
[----:B------:R-:W-:Y:S01]  /*22040*/  ISETP.GT.AND P6, PT, R0, R5, PT ;  /* 0x000000050000720c */ /* 0x000fe20003fc4270 */
[----:B------:R-:W-:-:S12]  /*22050*/  BRA.DIV UR4, `(.L_x_780) ;  /* 0x0000002e04407947 */ /* 0x000fd8000b800000 */
[----:B------:R-:W-:-:S04]  /*22060*/  VOTE.ANY R3, PT, !P6 ;  /* 0x0000000000037806 */ /* 0x000fc800070e0100 */
[----:B------:R-:W1:Y:S02]  /*22070*/  POPC R0, R3 ;  /* 0x0000000300007309 */ /* 0x000e640000000000 */
[----:B-1----:R1:W2:Y:S04]  /*22080*/  SHFL.IDX PT, R4, R4, R0, 0x1f ;  /* 0x00001f0004047589 */ /* 0x0022a800000e0000 */
[----:B------:R1:W3:Y:S02]  /*22090*/  SHFL.IDX PT, R6, R6, R0, 0x1f ;  /* 0x00001f0006067589 */ /* 0x0002e400000e0000 */
.L_x_877:
[----:B------:R-:W-:-:S13]  /*220a0*/  ISETP.NE.AND P0, PT, R3, RZ, PT ;  /* 0x000000ff0300720c */ /* 0x000fda0003f05270 */
[----:B------:R-:W-:Y:S05]  /*220b0*/  @!P0 BRA `(.L_x_781) ;  /* 0x0000000000148947 */ /* 0x000fea0003800000 */
[----:B------:R-:W-:Y:S01]  /*220c0*/  UMOV UR4, 0xffffffff ;  /* 0xffffffff00047882 */ /* 0x000fe20000000000 */
[----:B------:R-:W-:Y:S02]  /*220d0*/  VIADD R12, R0, 0xffffffff ;  /* 0xffffffff000c7836 */ /* 0x000fe40000000000 */
[----:B------:R-:W-:Y:S05]  /*220e0*/  BRA.DIV UR4, `(.L_x_782) ;  /* 0x0000002e04787947 */ /* 0x000fea000b800000 */
[----:B0-----:R0:W4:Y:S02]  /*220f0*/  SHFL.IDX PT, R7, R7, R12, 0x1f ;  /* 0x00001f0c07077589 */ /* 0x00112400000e0000 */
.L_x_880:
[----:B----4-:R-:W-:-:S07]  /*22100*/  IMAD.MOV.U32 R8, RZ, RZ, R7 ;  /* 0x000000ffff087224 */ /* 0x010fce00078e0007 */
.L_x_781:
[----:B------:R-:W4:Y:S01]  /*22110*/  LDL.LU R10, [R1+0xc] ;  /* 0x00000c00010a7983 */ /* 0x000f220000300800 */
[----:B0-2---:R-:W-:Y:S01]  /*22120*/  IABS R7, R4 ;  /* 0x0000000400077213 */ /* 0x005fe20000000000 */
[----:B------:R-:W-:-:S03]  /*22130*/  IMAD R9, R8, R2, R9 ;  /* 0x0000000208097224 */ /* 0x000fc600078e0209 */
[----:B------:R-:W0:Y:S01]  /*22140*/  I2F.RP R2, R7 ;  /* 0x0000000700027306 */ /* 0x000e220000209400 */
[----:B------:R-:W-:Y:S01]  /*22150*/  IMAD.IADD R5, R5, 0x1, -R9 ;  /* 0x0000000105057824 */ /* 0x000fe200078e0a09 */
[----:B------:R2:W-:Y:S02]  /*22160*/  STL [R1], R9 ;  /* 0x0000000901007387 */ /* 0x0005e40000100800 */
[----:B--2---:R-:W-:-:S04]  /*22170*/  IABS R9, R4 ;  /* 0x0000000400097213 */ /* 0x004fc80000000000 */
[----:B0-----:R-:W0:Y:S01]  /*22180*/  MUFU.RCP R2, R2 ;  /* 0x0000000200027308 */ /* 0x001e220000001000 */
[----:B------:R-:W-:Y:S02]  /*22190*/  IMAD.MOV R9, RZ, RZ, -R9 ;  /* 0x000000ffff097224 */ /* 0x000fe400078e0a09 */
[----:B0-----:R-:W-:-:S05]  /*221a0*/  VIADD R2, R2, 0xffffffe ;  /* 0x0ffffffe02027836 */ /* 0x001fca0000000000 */
[----:B------:R-:W0:Y:S02]  /*221b0*/  F2I.FTZ.U32.TRUNC.NTZ R3, R2 ;  /* 0x0000000200037305 */ /* 0x000e24000021f000 */
[----:B0-----:R-:W-:-:S04]  /*221c0*/  IMAD.MOV R2, RZ, RZ, -R3 ;  /* 0x000000ffff027224 */ /* 0x001fc800078e0a03 */
        /* <DEDUP_REMOVED lines=11> */
[----:B---3--:R-:W-:-:S04]  /*22280*/  IABS R7, R6 ;  /* 0x0000000600077213 */ /* 0x008fc80000000000 */
[----:B------:R-:W0:Y:S07]  /*22290*/  I2F.RP R2, R7 ;  /* 0x0000000700027306 */ /* 0x000e2e0000209400 */
[----:B------:R-:W-:Y:S01]  /*222a0*/  @P0 VIADD R8, R8, 0x1 ;  /* 0x0000000108080836 */ /* 0x000fe20000000000 */
[----:B0-----:R-:W0:Y:S02]  /*222b0*/  MUFU.RCP R2, R2 ;  /* 0x0000000200027308 */ /* 0x001e240000001000 */
[----:B0-----:R-:W-:-:S06]  /*222c0*/  VIADD R2, R2, 0xffffffe ;  /* 0x0ffffffe02027836 */ /* 0x001fcc0000000000 */
[----:B------:R-:W0:Y:S02]  /*222d0*/  F2I.FTZ.U32.TRUNC.NTZ R3, R2 ;  /* 0x0000000200037305 */ /* 0x000e24000021f000 */
[----:B0-----:R-:W-:-:S04]  /*222e0*/  IMAD.MOV R2, RZ, RZ, -R3 ;  /* 0x000000ffff027224 */ /* 0x001fc800078e0a03 */
        /* <DEDUP_REMOVED lines=12> */
[----:B------:R-:W-:Y:S02]  /*223b0*/  IMAD R3, R2, R9, R3 ;  /* 0x0000000902037224 */ /* 0x000fe400078e0203 */
[----:B------:R-:W-:-:S03]  /*223c0*/  IMAD.IADD R4, R5, 0x1, -R4 ;  /* 0x0000000105047824 */ /* 0x000fc600078e0a04 */
[----:B------:R-:W-:-:S13]  /*223d0*/  ISETP.GT.U32.AND P1, PT, R7, R3, PT ;  /* 0x000000030700720c */ /* 0x000fda0003f24070 */
[----:B------:R-:W-:Y:S02]  /*223e0*/  @!P1 IMAD.IADD R3, R3, 0x1, -R7 ;  /* 0x0000000103039824 */ /* 0x000fe400078e0a07 */
        /* <DEDUP_REMOVED lines=8> */
[----:B------:R-:W-:Y:S01]  /*22470*/  IMAD.MOV R3, RZ, RZ, -R2 ;  /* 0x000000ffff037224 */ /* 0x000fe200078e0a02 */
[----:B------:R-:W-:-:S03]  /*22480*/  LEA R2, R6, R2, 0x18 ;  /* 0x0000000206027211 */ /* 0x000fc600078ec0ff */
[----:B------:R-:W-:Y:S02]  /*22490*/  IMAD R3, R6, R3, R8 ;  /* 0x0000000306037224 */ /* 0x000fe400078e0208 */
[----:B----4-:R-:W-:Y:S02]  /*224a0*/  IMAD.IADD R10, R0, 0x1, R10 ;  /* 0x00000001000a7824 */ /* 0x010fe400078e020a */
[----:B-1----:R-:W-:-:S05]  /*224b0*/  IMAD R0, R3, 0x10000, R2 ;  /* 0x0001000003007824 */ /* 0x002fca00078e0202 */
[----:B------:R2:W-:Y:S04]  /*224c0*/  STL [R1+0x8], R0 ;  /* 0x0000080001007387 */ /* 0x0005e80000100800 */
[----:B------:R2:W-:Y:S04]  /*224d0*/  STL [R1+0xc], R10 ;  /* 0x00000c0a01007387 */ /* 0x0005e80000100800 */
[----:B------:R2:W-:Y:S01]  /*224e0*/  STL [R1+0x4], R4 ;  /* 0x0000040401007387 */ /* 0x0005e20000100800 */
[----:B------:R-:W-:Y:S05]  /*224f0*/  BRA `(.L_x_783) ;  /* 0x0000000000287947 */ /* 0x000fea0003800000 */
.L_x_777:
[----:B------:R-:W-:Y:S01]  /*22500*/  UMOV UR4, URZ ;  /* 0x0000003f00047c82 */ /* 0x000fe20008000000 */
[----:B------:R-:W-:Y:S01]  /*22510*/  ULDC UR6, c[0x0][0xc3c] ;  /* 0x00030f0000067ab9 */ /* 0x000fe20000000800 */
[----:B------:R-:W-:Y:S01]  /*22520*/  UMOV UR5, URZ ;  /* 0x0000003f00057c82 */ /* 0x000fe20008000000 */
[----:B------:R-:W-:Y:S01]  /*22530*/  IMAD.U32 R3, RZ, RZ, UR4 ;  /* 0x00000004ff037e24 */ /* 0x000fe2000f8e00ff */
[----:B------:R1:W-:Y:S01]  /*22540*/  STL [R1], R5 ;  /* 0x0000000501007387 */ /* 0x0003e20000100800 */
[----:B------:R-:W-:Y:S02]  /*22550*/  IMAD.U32 R0, RZ, RZ, UR6 ;  /* 0x00000006ff007e24 */ /* 0x000fe4000f8e00ff */
[----:B------:R-:W-:Y:S01]  /*22560*/  IMAD.U32 R2, RZ, RZ, UR5 ;  /* 0x00000005ff027e24 */ /* 0x000fe2000f8e00ff */
[----:B------:R1:W-:Y:S04]  /*22570*/  STL [R1+0x4], R3 ;  /* 0x0000040301007387 */ /* 0x0003e80000100800 */
[----:B------:R1:W-:Y:S04]  /*22580*/  STL [R1+0xc], R0 ;  /* 0x00000c0001007387 */ /* 0x0003e80000100800 */
[----:B------:R1:W-:Y:S02]  /*22590*/  STL [R1+0x8], R2 ;  /* 0x0000080201007387 */ /* 0x0003e40000100800 */
.L_x_783:
[----:B-1----:R-:W0:Y:S04]  /*225a0*/  LDL R2, [R1+0xc] ;  /* 0x00000c0001027983 */ /* 0x002e280000100800 */
[----:B------:R-:W3:Y:S04]  /*225b0*/  LDL R3, [R1+0x8] ;  /* 0x0000080001037983 */ /* 0x000ee80000100800 */
[----:B------:R-:W4:Y:S04]  /*225c0*/  LDL R5, [R1+0x4] ;  /* 0x0000040001057983 */ /* 0x000f280000100800 */
[----:B--2---:R-:W4:Y:S01]  /*225d0*/  LDL R4, [R1] ;  /* 0x0000000001047983 */ /* 0x004f220000100800 */
[----:B------:R-:W1:Y:S01]  /*225e0*/  S2R R0, SR_TID.X ;  /* 0x0000000000007919 */ /* 0x000e620000002100 */
[----:B------:R-:W-:Y:S05]  /*225f0*/  WARPSYNC.ALL ;  /* 0x0000000000007948 */ /* 0x000fea0003800000 */
[----:B-1----:R-:W-:Y:S01]  /*22600*/  LOP3.LUT R0, R0, 0x1f, RZ, 0xc0, !PT ;  /* 0x0000001f00007812 */ /* 0x002fe200078ec0ff */
[----:B------:R-:W-:Y:S03]  /*22610*/  BAR.SYNC.DEFER_BLOCKING 0x4, 0x180 ;  /* 0x0106000000007b1d */ /* 0x000fe60000010000 */
[----:B------:R-:W-:-:S13]  /*22620*/  ISETP.NE.AND P0, PT, R0, RZ, PT ;  /* 0x000000ff0000720c */ /* 0x000fda0003f05270 */
[----:B------:R-:W1:Y:S01]  /*22630*/  @!P0 S2R R0, SR_CgaCtaId ;  /* 0x0000000000008919 */ /* 0x000e620000008800 */
[----:B0-----:R-:W-:Y:S01]  /*22640*/  IMAD.MOV.U32 R7, RZ, RZ, R2 ;  /* 0x000000ffff077224 */ /* 0x001fe200078e0002 */
[----:B------:R-:W-:Y:S01]  /*22650*/  @!P0 MOV R2, 0x400 ;  /* 0x0000040000028802 */ /* 0x000fe20000000f00 */
[----:B---3--:R-:W-:-:S03]  /*22660*/  IMAD.MOV.U32 R6, RZ, RZ, R3 ;  /* 0x000000ffff067224 */ /* 0x008fc600078e0003 */
[----:B-1----:R-:W-:-:S05]  /*22670*/  @!P0 LEA R18, R0, R2, 0x18 ;  /* 0x0000000200128211 */ /* 0x002fca00078ec0ff */
[----:B----4-:R0:W-:Y:S01]  /*22680*/  @!P0 STS.128 [R18+0x348d0], R4 ;  /* 0x0348d00412008388 */ /* 0x0101e20000000c00 */
[----:B------:R-:W-:Y:S06]  /*22690*/  BAR.ARV 0x5, 0x180 ;  /* 0x0146000000007b1d */ /* 0x000fec0000002000 */
.L_x_774:
[----:B------:R-:W2:Y:S01]  /*226a0*/  LDL R0, [R1+0xc] ;  /* 0x00000c0001007983 */ /* 0x000ea20000100800 */
[----:B------:R-:W-:Y:S02]  /*226b0*/  ULDC UR4, c[0x0][0xc3c] ;  /* 0x00030f0000047ab9 */ /* 0x000fe40000000800 */
[----:B--2---:R-:W-:-:S13]  /*226c0*/  ISETP.GE.AND P0, PT, R0, UR4, PT ;  /* 0x0000000400007c0c */ /* 0x004fda000bf06270 */
[----:B------:R-:W-:Y:S05]  /*226d0*/  @!P0 BRA `(.L_x_784) ;  /* 0xffffff90008c8947 */ /* 0x000fea000383ffff */
[----:B------:R-:W-:Y:S05]  /*226e0*/  BSYNC B8 ;  /* 0x0000000000087941 */ /* 0x000fea0003800000 */
.L_x_642:
[----:B--2---:R-:W2:Y:S01]  /*226f0*/  LDL.LU R0, [R1+0x64] ;  /* 0x0000640001007983 */ /* 0x004ea20000300800 */
[----:B------:R-:W-:Y:S01]  /*22700*/  BSSY B0, `(.L_x_785) ;  /* 0x000000b000007945 */ /* 0x000fe20003800000 */
[----:B01----:R-:W0:Y:S01]  /*22710*/  S2R R5, SR_CgaCtaId ;  /* 0x0000000000057919 */ /* 0x003e220000008800 */
[----:B--2---:R-:W-:-:S05]  /*22720*/  VIADD R0, R0, 0x1 ;  /* 0x0000000100007836 */ /* 0x004fca0000000000 */
        /* <DEDUP_REMOVED lines=8> */
.L_x_881:
[----:B------:R-:W-:Y:S05]  /*227b0*/  BSYNC B0 ;  /* 0x0000000000007941 */ /* 0x000fea0003800000 */
.L_x_785:
[----:B------:R-:W-:-:S03]  /*227c0*/  UMOV UR4, 0xffffffff ;  /* 0xffffffff00047882 */ /* 0x000fc60000000000 */
[----:B------:R-:W-:Y:S05]  /*227d0*/  BRA.DIV UR4, `(.L_x_787) ;  /* 0x0000002604f87947 */ /* 0x000fea000b800000 */
[----:B------:R-:W1:Y:S02]  /*227e0*/  S2R R2, SR_TID.X ;  /* 0x0000000000027919 */ /* 0x000e640000002100 */
[----:B-1----:R-:W-:-:S04]  /*227f0*/  SHF.R.U32.HI R2, RZ, 0x5, R2 ;  /* 0x00000005ff027819 */ /* 0x002fc80000011602 */
[----:B------:R-:W-:-:S05]  /*22800*/  LOP3.LUT R2, R2, 0x3, RZ, 0xc0, !PT ;  /* 0x0000000302027812 */ /* 0x000fca00078ec0ff */
[----:B------:R1:W2:Y:S02]  /*22810*/  SHFL.IDX PT, R14, R2, RZ, 0x1f ;  /* 0x00001fff020e7589 */ /* 0x0002a400000e0000 */
.L_x_884:
[----:B--2---:R-:W-:-:S13]  /*22820*/  ISETP.NE.AND P0, PT, R14, RZ, PT ;  /* 0x000000ff0e00720c */ /* 0x004fda0003f05270 */
[----:B------:R-:W-:Y:S05]  /*22830*/  @P0 BRA `(.L_x_422) ;  /* 0x0000000000940947 */ /* 0x000fea0003800000 */
[----:B------:R-:W-:-:S03]  /*22840*/  UMOV UR4, 0xffffffff ;  /* 0xffffffff00047882 */ /* 0x000fc60000000000 */
[----:B------:R-:W-:Y:S05]  /*22850*/  BRA.DIV UR4, `(.L_x_788) ;  /* 0x0000002a040c7947 */ /* 0x000fea000b800000 */
[----:B------:R-:W-:-:S13]  /*22860*/  ELECT P6, URZ, PT ;  /* 0x00000000003f782f */ /* 0x000fda00038c0000 */
.L_x_887:
[----:B------:R-:W-:Y:S05]  /*22870*/  @!P6 BRA `(.L_x_422) ;  /* 0x000000000084e947 */ /* 0x000fea0003800000 */
[----:B-1----:R-:W2:Y:S02]  /*22880*/  LDL R2, [R1+0x8c] ;  /* 0x00008c0001027983 */ /* 0x002ea40000100800 */
[----:B--2---:R-:W-:-:S13]  /*22890*/  R2UR UR4, R2 ;  /* 0x00000000020472ca */ /* 0x004fda00000e0000 */
[----:B------:R-:W-:-:S06]  /*228a0*/  ULOP3.LUT UR4, UR4, 0x2, URZ, 0xfc, !UPT ;  /* 0x0000000204047892 */ /* 0x000fcc000f8efc3f */
[----:B------:R-:W-:-:S05]  /*228b0*/  IMAD.U32 R2, RZ, RZ, UR4 ;  /* 0x00000004ff027e24 */ /* 0x000fca000f8e00ff */
[----:B------:R-:W-:-:S13]  /*228c0*/  ISETP.NE.AND P2, PT, R2, 0x3, PT ;  /* 0x000000030200780c */ /* 0x000fda0003f45270 */
[----:B------:R-:W-:Y:S05]  /*228d0*/  @!P2 BRA `(.L_x_789) ;  /* 0x000000000004a947 */ /* 0x000fea0003800000 */
[----:B------:R-:W-:Y:S01]  /*228e0*/  BPT.TRAP 0x1 ;  /* 0x000000040000795c */ /* 0x000fe20000300000 */
.L_x_789:
[----:B------:R-:W2:Y:S01]  /*228f0*/  LDL.LU R7, [R1+0x1c] ;  /* 0x00001c0001077983 */ /* 0x000ea20000300800 */
[----:B------:R-:W-:Y:S02]  /*22900*/  VIADD R2, R0, 0x34840 ;  /* 0x0003484000027836 */ /* 0x000fe40000000000 */
[C---:B0-----:R-:W-:Y:S02]  /*22910*/  VIADD R3, R19.reuse, 0x1 ;  /* 0x0000000113037836 */ /* 0x041fe40000000000 */
[----:B------:R-:W-:-:S03]  /*22920*/  IMAD R6, R19, 0x8, R2 ;  /* 0x0000000813067824 */ /* 0x000fc600078e0202 */
        /* <DEDUP_REMOVED lines=9> */
.L_x_888:
[----:B------:R-:W1:Y:S02]  /*229c0*/  SYNCS.PHASECHK.TRANS64.TRYWAIT P0, [R7+URZ], R2 ;  /* 0x00000002070075a7 */ /* 0x000e64000800017f */
[----:B-1----:R-:W-:Y:S05]  /*229d0*/  @!P0 BRA `(.L_x_791) ;  /* 0x0000002400e08947 */ /* 0x002fea0003800000 */
.L_x_889:
[----:B------:R-:W-:Y:S05]  /*229e0*/  @!P2 BRA `(.L_x_792) ;  /* 0x000000000004a947 */ /* 0x000fea0003800000 */
[----:B------:R-:W-:Y:S01]  /*229f0*/  BPT.TRAP 0x1 ;  /* 0x000000040000795c */ /* 0x000fe20000300000 */
.L_x_792:
[----:B------:R-:W-:-:S04]  /*22a00*/  VIADD R0, R0, 0x34860 ;  /* 0x0003486000007836 */ /* 0x000fc80000000000 */
[----:B------:R-:W-:-:S04]  /*22a10*/  IMAD R4, R19, 0x8, R0 ;  /* 0x0000000813047824 */ /* 0x000fc800078e0200 */
[----:B------:R-:W2:Y:S02]  /*22a20*/  SYNCS.PHASECHK.TRANS64.TRYWAIT P0, [R4+URZ], R5 ;  /* 0x00000005040075a7 */ /* 0x000ea4000800017f */
[----:B--2---:R-:W-:Y:S05]  /*22a30*/  @!P0 BRA `(.L_x_793) ;  /* 0x0000002400dc8947 */ /* 0x004fea0003800000 */
.L_x_890:
[----:B------:R-:W-:-:S07]  /*22a40*/  IMAD R3, R3, 0x8, R0 ;  /* 0x0000000803037824 */ /* 0x000fce00078e0200 */
.L_x_794:
[----:B---3--:R3:W4:Y:S02]  /*22a50*/  SYNCS.PHASECHK.TRANS64.TRYWAIT P0, [R3+URZ], R2 ;  /* 0x00000002030075a7 */ /* 0x008724000800017f */
[----:B----4-:R-:W-:Y:S05]  /*22a60*/  @!P0 NANOSLEEP.SYNCS 0x989680 ;  /* 0x009896800000895d */ /* 0x010fea0003900000 */
[----:B------:R-:W4:Y:S02]  /*22a70*/  @!P0 SYNCS.PHASECHK.TRANS64 P0, [R3+URZ], R2 ;  /* 0x00000002030085a7 */ /* 0x000f24000800007f */
[----:B----4-:R-:W-:Y:S05]  /*22a80*/  @!P0 BRA `(.L_x_794) ;  /* 0xfffffffc00f08947 */ /* 0x010fea000383ffff */
.L_x_422:
[----:B------:R-:W-:Y:S05]  /*22a90*/  BSYNC B9 ;  /* 0x0000000000097941 */ /* 0x000fea0003800000 */
.L_x_419:
[----:B------:R-:W-:Y:S05]  /*22aa0*/  EXIT ;  /* 0x000000000000794d */ /* 0x000fea0003800000 */
.L_x_442:
[----:B0-----:R0:W1:Y:S02]  /*22ab0*/  SYNCS.PHASECHK.TRANS64.TRYWAIT P5, [R101+URZ+0x34890], R102 ;  /* 0x03489066650075a7 */ /* 0x00106400080a017f */
[----:B-1----:R-:W-:Y:S05]  /*22ac0*/  @!P5 NANOSLEEP.SYNCS 0x989680 ;  /* 0x009896800000d95d */ /* 0x002fea0003900000 */
[----:B------:R-:W1:Y:S02]  /*22ad0*/  @!P5 SYNCS.PHASECHK.TRANS64 P5, [R101+URZ+0x34890], R102 ;  /* 0x034890666500d5a7 */ /* 0x000e6400080a007f */
[----:B-1----:R-:W-:Y:S05]  /*22ae0*/  @!P5 BRA `(.L_x_442) ;  /* 0xfffffffc00f0d947 */ /* 0x002fea000383ffff */
[----:B------:R-:W-:Y:S05]  /*22af0*/  BRA `(.L_x_795) ;  /* 0xfffffe1000507947 */ /* 0x000fea000383ffff */
.L_x_496:
[----:B-1----:R1:W2:Y:S02]  /*22b00*/  SYNCS.PHASECHK.TRANS64.TRYWAIT P5, [R101+URZ+0x34890], R102 ;  /* 0x03489066650075a7 */ /* 0x0022a400080a017f */
[----:B--2---:R-:W-:Y:S05]  /*22b10*/  @!P5 NANOSLEEP.SYNCS 0x989680 ;  /* 0x009896800000d95d */ /* 0x004fea0003900000 */
[----:B------:R-:W2:Y:S02]  /*22b20*/  @!P5 SYNCS.PHASECHK.TRANS64 P5, [R101+URZ+0x34890], R102 ;  /* 0x034890666500d5a7 */ /* 0x000ea400080a007f */
[----:B--2---:R-:W-:Y:S05]  /*22b30*/  @!P5 BRA `(.L_x_496) ;  /* 0xfffffffc00f0d947 */ /* 0x004fea000383ffff */
[----:B------:R-:W-:Y:S05]  /*22b40*/  BRA `(.L_x_796) ;  /* 0xfffffe4400a87947 */ /* 0x000fea000383ffff */
.L_x_521:
[----:B0-----:R0:W1:Y:S02]  /*22b50*/  SYNCS.PHASECHK.TRANS64.TRYWAIT P3, [R101+URZ+0x34890], R102 ;  /* 0x03489066650075a7 */ /* 0x001064000806017f */
[----:B-1----:R-:W-:Y:S05]  /*22b60*/  @!P3 NANOSLEEP.SYNCS 0x989680 ;  /* 0x009896800000b95d */ /* 0x002fea0003900000 */
[----:B------:R-:W1:Y:S02]  /*22b70*/  @!P3 SYNCS.PHASECHK.TRANS64 P3, [R101+URZ+0x34890], R102 ;  /* 0x034890666500b5a7 */ /* 0x000e64000806007f */
[----:B-1----:R-:W-:Y:S05]  /*22b80*/  @!P3 BRA `(.L_x_521) ;  /* 0xfffffffc00f0b947 */ /* 0x002fea000383ffff */
[----:B------:R-:W-:Y:S05]  /*22b90*/  BRA `(.L_x_797) ;  /* 0xfffffe7800607947 */ /* 0x000fea000383ffff */
.L_x_527:
[----:B-1----:R1:W2:Y:S02]  /*22ba0*/  SYNCS.PHASECHK.TRANS64.TRYWAIT P2, [R101+URZ+0x348b0], R102 ;  /* 0x0348b066650075a7 */ /* 0x0022a4000804017f */
[----:B--2---:R-:W-:Y:S05]  /*22bb0*/  @!P2 NANOSLEEP.SYNCS 0x989680 ;  /* 0x009896800000a95d */ /* 0x004fea0003900000 */
[----:B------:R-:W2:Y:S02]  /*22bc0*/  @!P2 SYNCS.PHASECHK.TRANS64 P2, [R101+URZ+0x348b0], R102 ;  /* 0x0348b0666500a5a7 */ /* 0x000ea4000804007f */
[----:B--2---:R-:W-:Y:S05]  /*22bd0*/  @!P2 BRA `(.L_x_527) ;  /* 0xfffffffc00f0a947 */ /* 0x004fea000383ffff */
[----:B------:R-:W-:Y:S05]  /*22be0*/  BRA `(.L_x_798) ;  /* 0xfffffe7c005c7947 */ /* 0x000fea000383ffff */
.L_x_547:
[----:B------:R-:W-:Y:S01]  /*22bf0*/  BSSY B1, `(.L_x_799) ;  /* 0x0000008000017945 */ /* 0x000fe20003800000 */
[----:B------:R-:W-:Y:S02]  /*22c00*/  IMAD.MOV.U32 R13, RZ, RZ, R42 ;  /* 0x000000ffff0d7224 */ /* 0x000fe400078e002a */
[----:B------:R-:W-:Y:S02]  /*22c10*/  IMAD.MOV.U32 R12, RZ, RZ, RZ ;  /* 0x000000ffff0c7224 */ /* 0x000fe400078e00ff */
[----:B------:R-:W-:Y:S02]  /*22c20*/  IMAD.MOV.U32 R11, RZ, RZ, 0x1c1f ;  /* 0x00001c1fff0b7424 */ /* 0x000fe400078e00ff */
[----:B------:R-:W-:-:S07]  /*22c30*/  IMAD.MOV.U32 R15, RZ, RZ, -0x1 ;  /* 0xffffffffff0f7424 */ /* 0x000fce00078e00ff */
[----:B------:R-:W-:Y:S05]  /*22c40*/  WARPSYNC.COLLECTIVE R15, `(.L_x_800) ;  /* 0x000000000f087348 */ /* 0x000fea0003c00000 */
[----:B------:R0:W1:Y:S02]  /*22c50*/  SHFL.IDX P6, R14, R13, R12, R11 ;  /* 0x0000000c0d0e7389 */ /* 0x00006400000c000b */
[----:B01----:R-:W-:Y:S01]  /*22c60*/  ENDCOLLECTIVE ;  /* 0x000000000000791b */ /* 0x003fe20003800000 */
.L_x_800:
[----:B------:R-:W-:Y:S05]  /*22c70*/  BSYNC B1 ;  /* 0x0000000000017941 */ /* 0x000fea0003800000 */
.L_x_799:
[----:B------:R-:W-:Y:S02]  /*22c80*/  IMAD.MOV.U32 R13, RZ, RZ, R39 ;  /* 0x000000ffff0d7224 */ /* 0x000fe400078e0027 */
[----:B------:R-:W-:Y:S02]  /*22c90*/  IMAD.MOV.U32 R12, RZ, RZ, RZ ;  /* 0x000000ffff0c7224 */ /* 0x000fe400078e00ff */
[----:B------:R-:W-:Y:S02]  /*22ca0*/  IMAD.MOV.U32 R11, RZ, RZ, 0x1c1f ;  /* 0x00001c1fff0b7424 */ /* 0x000fe400078e00ff */
[----:B------:R-:W-:Y:S02]  /*22cb0*/  IMAD.MOV.U32 R15, RZ, RZ, -0x1 ;  /* 0xffffffffff0f7424 */ /* 0x000fe400078e00ff */
[----:B------:R-:W-:-:S07]  /*22cc0*/  IMAD.MOV.U32 R42, RZ, RZ, R14 ;  /* 0x000000ffff2a7224 */ /* 0x000fce00078e000e */
[----:B------:R-:W-:Y:S05]  /*22cd0*/  WARPSYNC.COLLECTIVE R15, `(.L_x_801) ;  /* 0x000000000f087348 */ /* 0x000fea0003c00000 */
[----:B------:R0:W1:Y:S02]  /*22ce0*/  SHFL.IDX P6, R14, R13, R12, R11 ;  /* 0x0000000c0d0e7389 */ /* 0x00006400000c000b */
[----:B01----:R-:W-:Y:S01]  /*22cf0*/  ENDCOLLECTIVE ;  /* 0x000000000000791b */ /* 0x003fe20003800000 */
.L_x_801:
[----:B------:R-:W-:Y:S02]  /*22d00*/  IMAD.MOV.U32 R13, RZ, RZ, R50 ;  /* 0x000000ffff0d7224 */ /* 0x000fe400078e0032 */
[----:B------:R-:W-:-:S07]  /*22d10*/  IMAD.MOV.U32 R39, RZ, RZ, R14 ;  /* 0x000000ffff277224 */ /* 0x000fce00078e000e */
[----:B------:R-:W-:Y:S05]  /*22d20*/  WARPSYNC.COLLECTIVE R15, `(.L_x_802) ;  /* 0x000000000f087348 */ /* 0x000fea0003c00000 */
[----:B------:R0:W1:Y:S02]  /*22d30*/  SHFL.IDX P6, R14, R13, R12, R11 ;  /* 0x0000000c0d0e7389 */ /* 0x00006400000c000b */
[----:B01----:R-:W-:Y:S01]  /*22d40*/  ENDCOLLECTIVE ;  /* 0x000000000000791b */ /* 0x003fe20003800000 */
.L_x_802:
[----:B------:R-:W-:Y:S02]  /*22d50*/  IMAD.MOV.U32 R13, RZ, RZ, R24 ;  /* 0x000000ffff0d7224 */ /* 0x000fe400078e0018 */
[----:B------:R-:W-:-:S07]  /*22d60*/  IMAD.MOV.U32 R50, RZ, RZ, R14 ;  /* 0x000000ffff327224 */ /* 0x000fce00078e000e */
[----:B------:R-:W-:Y:S05]  /*22d70*/  WARPSYNC.COLLECTIVE R15, `(.L_x_803) ;  /* 0x000000000f087348 */ /* 0x000fea0003c00000 */
[----:B------:R0:W1:Y:S02]  /*22d80*/  SHFL.IDX P6, R14, R13, R12, R11 ;  /* 0x0000000c0d0e7389 */ /* 0x00006400000c000b */
[----:B01----:R-:W-:Y:S01]  /*22d90*/  ENDCOLLECTIVE ;  /* 0x000000000000791b */ /* 0x003fe20003800000 */
.L_x_803:
[----:B------:R-:W-:Y:S01]  /*22da0*/  IMAD.MOV.U32 R41, RZ, RZ, R14 ;  /* 0x000000ffff297224 */ /* 0x000fe200078e000e */
[----:B------:R-:W-:Y:S06]  /*22db0*/  BRA `(.L_x_804) ;  /* 0xfffffe8800d87947 */ /* 0x000fec000383ffff */
.L_x_551:
[----:B0-----:R0:W1:Y:S02]  /*22dc0*/  SYNCS.PHASECHK.TRANS64.TRYWAIT P0, [R2+URZ+0x34800], R5 ;  /* 0x03480005020075a7 */ /* 0x001064000800017f */
[----:B-1----:R-:W-:Y:S05]  /*22dd0*/  @!P0 NANOSLEEP.SYNCS 0x989680 ;  /* 0x009896800000895d */ /* 0x002fea0003900000 */
[----:B------:R-:W1:Y:S02]  /*22de0*/  @!P0 SYNCS.PHASECHK.TRANS64 P0, [R2+URZ+0x34800], R5 ;  /* 0x03480005020085a7 */ /* 0x000e64000800007f */
[----:B-1----:R-:W-:Y:S05]  /*22df0*/  @!P0 BRA `(.L_x_551) ;  /* 0xfffffffc00f08947 */ /* 0x002fea000383ffff */
[----:B------:R-:W-:Y:S05]  /*22e00*/  BRA `(.L_x_805) ;  /* 0xfffffe9400547947 */ /* 0x000fea000383ffff */
.L_x_575:
        /* <DEDUP_REMOVED lines=8> */
.L_x_807:
[----:B------:R-:W-:Y:S05]  /*22e90*/  BSYNC B1 ;  /* 0x0000000000017941 */ /* 0x000fea0003800000 */
.L_x_806:
        /* <DEDUP_REMOVED lines=8> */
.L_x_808:
[----:B------:R-:W-:Y:S02]  /*22f20*/  IMAD.MOV.U32 R13, RZ, RZ, R50 ;  /* 0x000000ffff0d7224 */ /* 0x000fe400078e0032 */
[----:B------:R-:W-:-:S07]  /*22f30*/  IMAD.MOV.U32 R40, RZ, RZ, R14 ;  /* 0x000000ffff287224 */ /* 0x000fce00078e000e */
[----:B------:R-:W-:Y:S05]  /*22f40*/  WARPSYNC.COLLECTIVE R15, `(.L_x_809) ;  /* 0x000000000f087348 */ /* 0x000fea0003c00000 */
[----:B------:R0:W1:Y:S02]  /*22f50*/  SHFL.IDX P6, R14, R13, R12, R11 ;  /* 0x0000000c0d0e7389 */ /* 0x00006400000c000b */
[----:B01----:R-:W-:Y:S01]  /*22f60*/  ENDCOLLECTIVE ;  /* 0x000000000000791b */ /* 0x003fe20003800000 */
.L_x_809:
[----:B------:R-:W-:Y:S02]  /*22f70*/  IMAD.MOV.U32 R13, RZ, RZ, R24 ;  /* 0x000000ffff0d7224 */ /* 0x000fe400078e0018 */
[----:B------:R-:W-:-:S07]  /*22f80*/  IMAD.MOV.U32 R21, RZ, RZ, R14 ;  /* 0x000000ffff157224 */ /* 0x000fce00078e000e */
[----:B------:R-:W-:Y:S05]  /*22f90*/  WARPSYNC.COLLECTIVE R15, `(.L_x_810) ;  /* 0x000000000f087348 */ /* 0x000fea0003c00000 */
[----:B------:R0:W1:Y:S02]  /*22fa0*/  SHFL.IDX P6, R14, R13, R12, R11 ;  /* 0x0000000c0d0e7389 */ /* 0x00006400000c000b */
[----:B01----:R-:W-:Y:S01]  /*22fb0*/  ENDCOLLECTIVE ;  /* 0x000000000000791b */ /* 0x003fe20003800000 */
.L_x_810:
[----:B------:R-:W-:Y:S01]  /*22fc0*/  IMAD.MOV.U32 R20, RZ, RZ, R14 ;  /* 0x000000ffff147224 */ /* 0x000fe200078e000e */
[----:B------:R-:W-:Y:S06]  /*22fd0*/  BRA `(.L_x_811) ;  /* 0xfffffeb000fc7947 */ /* 0x000fec000383ffff */
.L_x_579:
[----:B0-----:R0:W1:Y:S02]  /*22fe0*/  SYNCS.PHASECHK.TRANS64.TRYWAIT P0, [R2+URZ+0x34800], R5 ;  /* 0x03480005020075a7 */ /* 0x001064000800017f */
[----:B-1----:R-:W-:Y:S05]  /*22ff0*/  @!P0 NANOSLEEP.SYNCS 0x989680 ;  /* 0x009896800000895d */ /* 0x002fea0003900000 */
[----:B------:R-:W1:Y:S02]  /*23000*/  @!P0 SYNCS.PHASECHK.TRANS64 P0, [R2+URZ+0x34800], R5 ;  /* 0x03480005020085a7 */ /* 0x000e64000800007f */
[----:B-1----:R-:W-:Y:S05]  /*23010*/  @!P0 BRA `(.L_x_579) ;  /* 0xfffffffc00f08947 */ /* 0x002fea000383ffff */
[----:B------:R-:W-:Y:S05]  /*23020*/  BRA `(.L_x_812) ;  /* 0xfffffeb800e87947 */ /* 0x000fea000383ffff */
.L_x_593:
[----:B-1----:R1:W2:Y:S02]  /*23030*/  SYNCS.PHASECHK.TRANS64.TRYWAIT P2, [R0+URZ+0x34830], R3 ;  /* 0x03483003000075a7 */ /* 0x0022a4000804017f */
[----:B--2---:R-:W-:Y:S05]  /*23040*/  @!P2 NANOSLEEP.SYNCS 0x989680 ;  /* 0x009896800000a95d */ /* 0x004fea0003900000 */
[----:B------:R-:W2:Y:S02]  /*23050*/  @!P2 SYNCS.PHASECHK.TRANS64 P2, [R0+URZ+0x34830], R3 ;  /* 0x034830030000a5a7 */ /* 0x000ea4000804007f */
[----:B--2---:R-:W-:Y:S05]  /*23060*/  @!P2 BRA `(.L_x_593) ;  /* 0xfffffffc00f0a947 */ /* 0x004fea000383ffff */
[----:B------:R-:W-:Y:S05]  /*23070*/  BRA `(.L_x_592) ;  /* 0xfffffee0000c7947 */ /* 0x000fea000383ffff */
.L_x_600:
[----:B-1----:R1:W2:Y:S02]  /*23080*/  SYNCS.PHASECHK.TRANS64.TRYWAIT P2, [R12+URZ+0x34830], R9 ;  /* 0x034830090c0075a7 */ /* 0x0022a4000804017f */
[----:B--2---:R-:W-:Y:S05]  /*23090*/  @!P2 NANOSLEEP.SYNCS 0x989680 ;  /* 0x009896800000a95d */ /* 0x004fea0003900000 */
[----:B------:R-:W2:Y:S02]  /*230a0*/  @!P2 SYNCS.PHASECHK.TRANS64 P2, [R12+URZ+0x34830], R9 ;  /* 0x034830090c00a5a7 */ /* 0x000ea4000804007f */
[----:B--2---:R-:W-:Y:S05]  /*230b0*/  @!P2 BRA `(.L_x_600) ;  /* 0xfffffffc00f0a947 */ /* 0x004fea000383ffff */
[----:B------:R-:W-:Y:S05]  /*230c0*/  BRA `(.L_x_599) ;  /* 0xffffff10008c7947 */ /* 0x000fea000383ffff */
.L_x_605:
[----:B-1----:R1:W2:Y:S02]  /*230d0*/  SYNCS.PHASECHK.TRANS64.TRYWAIT P2, [R13+URZ+0x34850], R7 ;  /* 0x034850070d0075a7 */ /* 0x0022a4000804017f */
[----:B--2---:R-:W-:Y:S05]  /*230e0*/  @!P2 NANOSLEEP.SYNCS 0x989680 ;  /* 0x009896800000a95d */ /* 0x004fea0003900000 */
[----:B------:R-:W2:Y:S02]  /*230f0*/  @!P2 SYNCS.PHASECHK.TRANS64 P2, [R13+URZ+0x34850], R7 ;  /* 0x034850070d00a5a7 */ /* 0x000ea4000804007f */
[----:B--2---:R-:W-:Y:S05]  /*23100*/  @!P2 BRA `(.L_x_605) ;  /* 0xfffffffc00f0a947 */ /* 0x004fea000383ffff */
[----:B------:R-:W-:Y:S05]  /*23110*/  BRA `(.L_x_604) ;  /* 0xffffff1c00487947 */ /* 0x000fea000383ffff */
.L_x_611:
[----:B-1----:R1:W2:Y:S02]  /*23120*/  SYNCS.PHASECHK.TRANS64.TRYWAIT P0, [R6+URZ+0x34850], R5 ;  /* 0x03485005060075a7 */ /* 0x0022a4000800017f */
[----:B--2---:R-:W-:Y:S05]  /*23130*/  @!P0 NANOSLEEP.SYNCS 0x989680 ;  /* 0x009896800000895d */ /* 0x004fea0003900000 */
[----:B------:R-:W2:Y:S02]  /*23140*/  @!P0 SYNCS.PHASECHK.TRANS64 P0, [R6+URZ+0x34850], R5 ;  /* 0x03485005060085a7 */ /* 0x000ea4000800007f */
[----:B--2---:R-:W-:Y:S05]  /*23150*/  @!P0 BRA `(.L_x_611) ;  /* 0xfffffffc00f08947 */ /* 0x004fea000383ffff */
[----:B------:R-:W-:Y:S05]  /*23160*/  BRA `(.L_x_610) ;  /* 0xffffff4000687947 */ /* 0x000fea000383ffff */
.L_x_650:
[----:B------:R-:W1:Y:S01]  /*23170*/  S2R R3, SR_TID.X ;  /* 0x0000000000037919 */ /* 0x000e620000002100 */
[----:B------:R-:W-:Y:S01]  /*23180*/  BSSY B1, `(.L_x_813) ;  /* 0x000000a000017945 */ /* 0x000fe20003800000 */
[----:B------:R-:W-:Y:S02]  /*23190*/  IMAD.MOV.U32 R12, RZ, RZ, RZ ;  /* 0x000000ffff0c7224 */ /* 0x000fe400078e00ff */
[----:B0-----:R-:W-:Y:S02]  /*231a0*/  IMAD.MOV.U32 R11, RZ, RZ, 0x1f ;  /* 0x0000001fff0b7424 */ /* 0x001fe400078e00ff */
[----:B------:R-:W-:Y:S01]  /*231b0*/  IMAD.MOV.U32 R15, RZ, RZ, -0x1 ;  /* 0xffffffffff0f7424 */ /* 0x000fe200078e00ff */
[----:B-1----:R-:W-:-:S04]  /*231c0*/  SHF.R.U32.HI R3, RZ, 0x5, R3 ;  /* 0x00000005ff037819 */ /* 0x002fc80000011603 */
[----:B------:R-:W-:-:S05]  /*231d0*/  LOP3.LUT R3, R3, 0x3, RZ, 0xc0, !PT ;  /* 0x0000000303037812 */ /* 0x000fca00078ec0ff */
[----:B------:R-:W-:-:S07]  /*231e0*/  IMAD.MOV.U32 R13, RZ, RZ, R3 ;  /* 0x000000ffff0d7224 */ /* 0x000fce00078e0003 */
[----:B------:R-:W-:Y:S05]  /*231f0*/  WARPSYNC.COLLECTIVE R15, `(.L_x_814) ;  /* 0x000000000f087348 */ /* 0x000fea0003c00000 */
[----:B------:R0:W1:Y:S02]  /*23200*/  SHFL.IDX P6, R14, R13, R12, R11 ;  /* 0x0000000c0d0e7389 */ /* 0x00006400000c000b */
[----:B01----:R-:W-:Y:S01]  /*23210*/  ENDCOLLECTIVE ;  /* 0x000000000000791b */ /* 0x003fe20003800000 */
.L_x_814:
[----:B------:R-:W-:Y:S05]  /*23220*/  BSYNC B1 ;  /* 0x0000000000017941 */ /* 0x000fea0003800000 */
.L_x_813:
[----:B------:R-:W-:Y:S05]  /*23230*/  BRA `(.L_x_815) ;  /* 0xffffff90002c7947 */ /* 0x000fea000383ffff */
.L_x_652:
[----:B------:R-:W-:Y:S01]  /*23240*/  BSSY B1, `(.L_x_816) ;  /* 0x0000006000017945 */ /* 0x000fe20003800000 */
[----:B------:R-:W-:-:S07]  /*23250*/  IMAD.MOV.U32 R15, RZ, RZ, -0x1 ;  /* 0xffffffffff0f7424 */ /* 0x000fce00078e00ff */
[----:B01----:R-:W-:Y:S05]  /*23260*/  WARPSYNC.COLLECTIVE R15, `(.L_x_817) ;  /* 0x000000000f0c7348 */ /* 0x003fea0003c00000 */
[----:B------:R-:W-:Y:S02]  /*23270*/  ELECT P6, UR62, PT ;  /* 0x00000000003e782f */ /* 0x000fe400038c0000 */
[----:B------:R-:W-:Y:S01]  /*23280*/  MOV R14, UR62 ;  /* 0x0000003e000e7c02 */ /* 0x000fe20008000f00 */
[----:B01----:R-:W-:Y:S10]  /*23290*/  ENDCOLLECTIVE ;  /* 0x000000000000791b */ /* 0x003ff40003800000 */
.L_x_817:
[----:B------:R-:W-:Y:S05]  /*232a0*/  BSYNC B1 ;  /* 0x0000000000017941 */ /* 0x000fea0003800000 */
.L_x_816:
[----:B------:R-:W-:Y:S05]  /*232b0*/  BRA `(.L_x_651) ;  /* 0xffffff9000247947 */ /* 0x000fea000383ffff */
.L_x_654:
[----:B-1----:R1:W2:Y:S02]  /*232c0*/  SYNCS.PHASECHK.TRANS64.TRYWAIT P0, [R18+URZ+0x34820], R3 ;  /* 0x03482003120075a7 */ /* 0x0022a4000800017f */
[----:B--2---:R-:W-:Y:S05]  /*232d0*/  @!P0 NANOSLEEP.SYNCS 0x989680 ;  /* 0x009896800000895d */ /* 0x004fea0003900000 */
[----:B------:R-:W2:Y:S02]  /*232e0*/  @!P0 SYNCS.PHASECHK.TRANS64 P0, [R18+URZ+0x34820], R3 ;  /* 0x03482003120085a7 */ /* 0x000ea4000800007f */
[----:B--2---:R-:W-:Y:S05]  /*232f0*/  @!P0 BRA `(.L_x_654) ;  /* 0xfffffffc00f08947 */ /* 0x004fea000383ffff */
[----:B------:R-:W-:Y:S05]  /*23300*/  BRA `(.L_x_818) ;  /* 0xffffff9000347947 */ /* 0x000fea000383ffff */
.L_x_658:
[----:B--2---:R2:W3:Y:S02]  /*23310*/  SYNCS.PHASECHK.TRANS64.TRYWAIT P0, [R5+URZ+0x348a0], R9 ;  /* 0x0348a009050075a7 */ /* 0x0044e4000800017f */
[----:B---3--:R-:W-:Y:S05]  /*23320*/  @!P0 NANOSLEEP.SYNCS 0x989680 ;  /* 0x009896800000895d */ /* 0x008fea0003900000 */
[----:B------:R-:W3:Y:S02]  /*23330*/  @!P0 SYNCS.PHASECHK.TRANS64 P0, [R5+URZ+0x348a0], R9 ;  /* 0x0348a009050085a7 */ /* 0x000ee4000800007f */
[----:B---3--:R-:W-:Y:S05]  /*23340*/  @!P0 BRA `(.L_x_658) ;  /* 0xfffffffc00f08947 */ /* 0x008fea000383ffff */
[----:B------:R-:W-:Y:S05]  /*23350*/  BRA `(.L_x_819) ;  /* 0xffffff9000547947 */ /* 0x000fea000383ffff */
.L_x_665:
[----:B0-----:R0:W1:Y:S02]  /*23360*/  SYNCS.PHASECHK.TRANS64.TRYWAIT P0, [R5+URZ+0x348c0], R9 ;  /* 0x0348c009050075a7 */ /* 0x001064000800017f */
[----:B-1----:R-:W-:Y:S05]  /*23370*/  @!P0 NANOSLEEP.SYNCS 0x989680 ;  /* 0x009896800000895d */ /* 0x002fea0003900000 */
[----:B------:R-:W1:Y:S02]  /*23380*/  @!P0 SYNCS.PHASECHK.TRANS64 P0, [R5+URZ+0x348c0], R9 ;  /* 0x0348c009050085a7 */ /* 0x000e64000800007f */
[----:B-1----:R-:W-:Y:S05]  /*23390*/  @!P0 BRA `(.L_x_665) ;  /* 0xfffffffc00f08947 */ /* 0x002fea000383ffff */
[----:B------:R-:W-:Y:S05]  /*233a0*/  BRA `(.L_x_820) ;  /* 0xffffff9400507947 */ /* 0x000fea000383ffff */
.L_x_673:
[----:B-1----:R1:W2:Y:S02]  /*233b0*/  SYNCS.PHASECHK.TRANS64.TRYWAIT P2, [R7+URZ+0x348a0], R6 ;  /* 0x0348a006070075a7 */ /* 0x0022a4000804017f */
[----:B--2---:R-:W-:Y:S05]  /*233c0*/  @!P2 NANOSLEEP.SYNCS 0x989680 ;  /* 0x009896800000a95d */ /* 0x004fea0003900000 */
[----:B------:R-:W2:Y:S02]  /*233d0*/  @!P2 SYNCS.PHASECHK.TRANS64 P2, [R7+URZ+0x348a0], R6 ;  /* 0x0348a0060700a5a7 */ /* 0x000ea4000804007f */
[----:B--2---:R-:W-:Y:S05]  /*233e0*/  @!P2 BRA `(.L_x_673) ;  /* 0xfffffffc00f0a947 */ /* 0x004fea000383ffff */
[----:B------:R-:W-:Y:S05]  /*233f0*/  BRA `(.L_x_821) ;  /* 0xffffff9800787947 */ /* 0x000fea000383ffff */
.L_x_680:
[----:B0-----:R0:W2:Y:S02]  /*23400*/  SYNCS.PHASECHK.TRANS64.TRYWAIT P2, [R7+URZ+0x348c0], R6 ;  /* 0x0348c006070075a7 */ /* 0x0010a4000804017f */
[----:B--2---:R-:W-:Y:S05]  /*23410*/  @!P2 NANOSLEEP.SYNCS 0x989680 ;  /* 0x009896800000a95d */ /* 0x004fea0003900000 */
[----:B------:R-:W2:Y:S02]  /*23420*/  @!P2 SYNCS.PHASECHK.TRANS64 P2, [R7+URZ+0x348c0], R6 ;  /* 0x0348c0060700a5a7 */ /* 0x000ea4000804007f */
[----:B--2---:R-:W-:Y:S05]  /*23430*/  @!P2 BRA `(.L_x_680) ;  /* 0xfffffffc00f0a947 */ /* 0x004fea000383ffff */
[----:B------:R-:W-:Y:S05]  /*23440*/  BRA `(.L_x_822) ;  /* 0xffffff9c00707947 */ /* 0x000fea000383ffff */
.L_x_696:
        /* <DEDUP_REMOVED lines=11> */
.L_x_824:
[----:B------:R-:W-:Y:S05]  /*23500*/  BSYNC B0 ;  /* 0x0000000000007941 */ /* 0x000fea0003800000 */
.L_x_823:
[----:B------:R-:W-:Y:S05]  /*23510*/  BRA `(.L_x_825) ;  /* 0xffffffa800787947 */ /* 0x000fea000383ffff */
.L_x_698:
[----:B------:R-:W-:Y:S01]  /*23520*/  BSSY B0, `(.L_x_826) ;  /* 0x0000006000007945 */ /* 0x000fe20003800000 */
[----:B------:R-:W-:-:S07]  /*23530*/  IMAD.MOV.U32 R15, RZ, RZ, -0x1 ;  /* 0xffffffffff0f7424 */ /* 0x000fce00078e00ff */
[----:B01----:R-:W-:Y:S05]  /*23540*/  WARPSYNC.COLLECTIVE R15, `(.L_x_827) ;  /* 0x000000000f0c7348 */ /* 0x003fea0003c00000 */
[----:B------:R-:W-:Y:S02]  /*23550*/  ELECT P6, UR62, PT ;  /* 0x00000000003e782f */ /* 0x000fe400038c0000 */
[----:B------:R-:W-:Y:S01]  /*23560*/  MOV R14, UR62 ;  /* 0x0000003e000e7c02 */ /* 0x000fe20008000f00 */
[----:B01----:R-:W-:Y:S10]  /*23570*/  ENDCOLLECTIVE ;  /* 0x000000000000791b */ /* 0x003ff40003800000 */
.L_x_827:
[----:B------:R-:W-:Y:S05]  /*23580*/  BSYNC B0 ;  /* 0x0000000000007941 */ /* 0x000fea0003800000 */
.L_x_826:
[----:B------:R-:W-:Y:S05]  /*23590*/  BRA `(.L_x_828) ;  /* 0xffffffa800847947 */ /* 0x000fea000383ffff */
.L_x_700:
[----:B-1----:R1:W2:Y:S02]  /*235a0*/  SYNCS.PHASECHK.TRANS64.TRYWAIT P0, [R0+URZ+0x34840], R2 ;  /* 0x03484002000075a7 */ /* 0x0022a4000800017f */
[----:B--2---:R-:W-:Y:S05]  /*235b0*/  @!P0 NANOSLEEP.SYNCS 0x989680 ;  /* 0x009896800000895d */ /* 0x004fea0003900000 */
[----:B------:R-:W2:Y:S02]  /*235c0*/  @!P0 SYNCS.PHASECHK.TRANS64 P0, [R0+URZ+0x34840], R2 ;  /* 0x03484002000085a7 */ /* 0x000ea4000800007f */
[----:B--2---:R-:W-:Y:S05]  /*235d0*/  @!P0 BRA `(.L_x_700) ;  /* 0xfffffffc00f08947 */ /* 0x004fea000383ffff */
[----:B------:R-:W-:Y:S05]  /*235e0*/  BRA `(.L_x_829) ;  /* 0xffffffa800e47947 */ /* 0x000fea000383ffff */
.L_x_704:
[----:B------:R0:W5:Y:S01]  /*235f0*/  LDL.LU R9, [R1+0x5c] ;  /* 0x00005c0001097983 */ /* 0x0001620000300800 */
[----:B------:R-:W-:Y:S02]  /*23600*/  IMAD.MOV.U32 R13, RZ, RZ, R3 ;  /* 0x000000ffff0d7224 */ /* 0x000fe400078e0003 */
[----:B------:R-:W-:Y:S02]  /*23610*/  IMAD.MOV.U32 R12, RZ, RZ, RZ ;  /* 0x000000ffff0c7224 */ /* 0x000fe400078e00ff */
[----:B------:R-:W-:Y:S02]  /*23620*/  IMAD.MOV.U32 R11, RZ, RZ, 0x181f ;  /* 0x0000181fff0b7424 */ /* 0x000fe400078e00ff */
[----:B------:R-:W-:-:S07]  /*23630*/  IMAD.MOV.U32 R15, RZ, RZ, -0x1 ;  /* 0xffffffffff0f7424 */ /* 0x000fce00078e00ff */
[----:B0----5:R-:W-:Y:S05]  /*23640*/  WARPSYNC.COLLECTIVE R15, `(.L_x_830) ;  /* 0x000000000f087348 */ /* 0x021fea0003c00000 */
[----:B------:R1:W2:Y:S02]  /*23650*/  SHFL.IDX P6, R14, R13, R12, R11 ;  /* 0x0000000c0d0e7389 */ /* 0x0002a400000c000b */
[----:B012--5:R-:W-:Y:S01]  /*23660*/  ENDCOLLECTIVE ;  /* 0x000000000000791b */ /* 0x027fe20003800000 */
.L_x_830:
[----:B------:R-:W-:Y:S02]  /*23670*/  IMAD.MOV.U32 R13, RZ, RZ, R4 ;  /* 0x000000ffff0d7224 */ /* 0x000fe400078e0004 */
[----:B------:R-:W-:-:S07]  /*23680*/  IMAD.MOV.U32 R6, RZ, RZ, R14 ;  /* 0x000000ffff067224 */ /* 0x000fce00078e000e */
[----:B------:R-:W-:Y:S05]  /*23690*/  WARPSYNC.COLLECTIVE R15, `(.L_x_831) ;  /* 0x000000000f087348 */ /* 0x000fea0003c00000 */
[----:B------:R0:W1:Y:S02]  /*236a0*/  SHFL.IDX P6, R14, R13, R12, R11 ;  /* 0x0000000c0d0e7389 */ /* 0x00006400000c000b */
[----:B01----:R-:W-:Y:S01]  /*236b0*/  ENDCOLLECTIVE ;  /* 0x000000000000791b */ /* 0x003fe20003800000 */
.L_x_831:
[----:B------:R-:W-:Y:S02]  /*236c0*/  IMAD.MOV.U32 R13, RZ, RZ, R3 ;  /* 0x000000ffff0d7224 */ /* 0x000fe400078e0003 */
[----:B------:R-:W-:Y:S02]  /*236d0*/  IMAD.MOV.U32 R12, RZ, RZ, 0x1 ;  /* 0x00000001ff0c7424 */ /* 0x000fe400078e00ff */
[----:B------:R-:W-:-:S07]  /*236e0*/  IMAD.MOV.U32 R7, RZ, RZ, R14 ;  /* 0x000000ffff077224 */ /* 0x000fce00078e000e */
[----:B------:R-:W-:Y:S05]  /*236f0*/  WARPSYNC.COLLECTIVE R15, `(.L_x_832) ;  /* 0x000000000f087348 */ /* 0x000fea0003c00000 */
[----:B------:R0:W1:Y:S02]  /*23700*/  SHFL.IDX P6, R14, R13, R12, R11 ;  /* 0x0000000c0d0e7389 */ /* 0x00006400000c000b */
[----:B01----:R-:W-:Y:S01]  /*23710*/  ENDCOLLECTIVE ;  /* 0x000000000000791b */ /* 0x003fe20003800000 */
.L_x_832:
[----:B------:R-:W-:Y:S02]  /*23720*/  IMAD.MOV.U32 R13, RZ, RZ, R4 ;  /* 0x000000ffff0d7224 */ /* 0x000fe400078e0004 */
[----:B------:R-:W-:Y:S02]  /*23730*/  IMAD R2, R9, R8, RZ ;  /* 0x0000000809027224 */ /* 0x000fe400078e02ff */
[----:B------:R-:W0:Y:S01]  /*23740*/  S2R R9, SR_TID.X ;  /* 0x0000000000097919 */ /* 0x000e220000002100 */
[----:B------:R-:W1:Y:S01]  /*23750*/  S2R R8, SR_TID.X ;  /* 0x0000000000087919 */ /* 0x000e620000002100 */
[----:B0-----:R-:W-:-:S04]  /*23760*/  LOP3.LUT R9, R9, 0x7f, RZ, 0xc0, !PT ;  /* 0x0000007f09097812 */ /* 0x001fc800078ec0ff */
[----:B------:R-:W-:Y:S01]  /*23770*/  SHF.R.U32.HI R9, RZ, 0x3, R9 ;  /* 0x00000003ff097819 */ /* 0x000fe20000011609 */
[----:B-1----:R-:W-:-:S04]  /*23780*/  IMAD.SHL.U32 R8, R8, 0x8, RZ ;  /* 0x0000000808087824 */ /* 0x002fc800078e00ff */
[----:B------:R-:W-:Y:S01]  /*23790*/  IMAD.IADD R0, R9, 0x1, R5 ;  /* 0x0000000109007824 */ /* 0x000fe200078e0205 */
[----:B------:R-:W-:Y:S01]  /*237a0*/  LOP3.LUT R8, R8, 0x38, RZ, 0xc0, !PT ;  /* 0x0000003808087812 */ /* 0x000fe200078ec0ff */
[----:B------:R-:W-:-:S07]  /*237b0*/  IMAD.MOV.U32 R9, RZ, RZ, R14 ;  /* 0x000000ffff097224 */ /* 0x000fce00078e000e */
[----:B------:R-:W-:Y:S05]  /*237c0*/  WARPSYNC.COLLECTIVE R15, `(.L_x_833) ;  /* 0x000000000f087348 */ /* 0x000fea0003c00000 */
[----:B------:R0:W1:Y:S02]  /*237d0*/  SHFL.IDX P6, R14, R13, R12, R11 ;  /* 0x0000000c0d0e7389 */ /* 0x00006400000c000b */
[----:B01----:R-:W-:Y:S01]  /*237e0*/  ENDCOLLECTIVE ;  /* 0x000000000000791b */ /* 0x003fe20003800000 */
.L_x_833:
[C---:B------:R-:W-:Y:S01]  /*237f0*/  ISETP.GE.AND P3, PT, R0.reuse, R2, PT ;  /* 0x000000020000720c */ /* 0x040fe20003f66270 */
[----:B------:R-:W-:-:S12]  /*23800*/  VIADD R5, R0, 0x10 ;  /* 0x0000001000057836 */ /* 0x000fd80000000000 */
[----:B------:R-:W-:Y:S01]  /*23810*/  @!P3 LEA R7, P5, R8, R7, 0x1 ;  /* 0x000000070807b211 */ /* 0x000fe200078a08ff */
[----:B------:R-:W-:Y:S02]  /*23820*/  IMAD.MOV.U32 R13, RZ, RZ, R3 ;  /* 0x000000ffff0d7224 */ /* 0x000fe400078e0003 */
[----:B------:R-:W-:Y:S02]  /*23830*/  IMAD.MOV.U32 R12, RZ, RZ, 0x2 ;  /* 0x00000002ff0c7424 */ /* 0x000fe400078e00ff */
        /* <DEDUP_REMOVED lines=15> */
.L_x_834:
        /* <DEDUP_REMOVED lines=15> */
.L_x_835:
        /* <DEDUP_REMOVED lines=14> */
.L_x_836:
        /* <DEDUP_REMOVED lines=17> */
.L_x_837:
[----:B------:R-:W-:Y:S02]  /*23c10*/  IMAD.MOV.U32 R13, RZ, RZ, R3 ;  /* 0x000000ffff0d7224 */ /* 0x000fe400078e0003 */
[----:B------:R-:W-:Y:S02]  /*23c20*/  IMAD.MOV.U32 R12, RZ, RZ, 0x4 ;  /* 0x00000004ff0c7424 */ /* 0x000fe400078e00ff */
[----:B------:R-:W-:-:S07]  /*23c30*/  IMAD.MOV.U32 R5, RZ, RZ, R14 ;  /* 0x000000ffff057224 */ /* 0x000fce00078e000e */
[----:B------:R-:W-:Y:S05]  /*23c40*/  WARPSYNC.COLLECTIVE R15, `(.L_x_838) ;  /* 0x000000000f087348 */ /* 0x000fea0003c00000 */
[----:B------:R0:W1:Y:S02]  /*23c50*/  SHFL.IDX P6, R14, R13, R12, R11 ;  /* 0x0000000c0d0e7389 */ /* 0x00006400000c000b */
[----:B01----:R-:W-:Y:S01]  /*23c60*/  ENDCOLLECTIVE ;  /* 0x000000000000791b */ /* 0x003fe20003800000 */
.L_x_838:
        /* <DEDUP_REMOVED lines=17> */
.L_x_839:
[----:B------:R-:W-:Y:S02]  /*23d80*/  IMAD.MOV.U32 R13, RZ, RZ, R3 ;  /* 0x000000ffff0d7224 */ /* 0x000fe400078e0003 */
[----:B------:R-:W-:Y:S02]  /*23d90*/  IMAD.MOV.U32 R12, RZ, RZ, 0x5 ;  /* 0x00000005ff0c7424 */ /* 0x000fe400078e00ff */
[----:B------:R-:W-:-:S07]  /*23da0*/  IMAD.MOV.U32 R5, RZ, RZ, R14 ;  /* 0x000000ffff057224 */ /* 0x000fce00078e000e */
[----:B------:R-:W-:Y:S05]  /*23db0*/  WARPSYNC.COLLECTIVE R15, `(.L_x_840) ;  /* 0x000000000f087348 */ /* 0x000fea0003c00000 */
[----:B------:R0:W1:Y:S02]  /*23dc0*/  SHFL.IDX P6, R14, R13, R12, R11 ;  /* 0x0000000c0d0e7389 */ /* 0x00006400000c000b */
[----:B01----:R-:W-:Y:S01]  /*23dd0*/  ENDCOLLECTIVE ;  /* 0x000000000000791b */ /* 0x003fe20003800000 */
.L_x_840:
        /* <DEDUP_REMOVED lines=12> */
[----:B------:R-:W-:-:S02]  /*23ea0*/  ISETP.GE.AND P3, PT, R5, R2, PT ;  /* 0x000000020500720c */ /* 0x000fc40003f66270 */
[----:B0-----:R-:W-:-:S11]  /*23eb0*/  MOV R6, R14 ;  /* 0x0000000e00067202 */ /* 0x001fd60000000f00 */
[----:B------:R-:W-:Y:S05]  /*23ec0*/  WARPSYNC.COLLECTIVE R15, `(.L_x_841) ;  /* 0x000000000f087348 */ /* 0x000fea0003c00000 */
[----:B------:R0:W1:Y:S02]  /*23ed0*/  SHFL.IDX P6, R14, R13, R12, R11 ;  /* 0x0000000c0d0e7389 */ /* 0x00006400000c000b */
[----:B01----:R-:W-:Y:S01]  /*23ee0*/  ENDCOLLECTIVE ;  /* 0x000000000000791b */ /* 0x003fe20003800000 */
.L_x_841:
[----:B------:R-:W-:Y:S02]  /*23ef0*/  IMAD.MOV.U32 R13, RZ, RZ, R3 ;  /* 0x000000ffff0d7224 */ /* 0x000fe400078e0003 */
[----:B------:R-:W-:Y:S02]  /*23f00*/  IMAD.MOV.U32 R12, RZ, RZ, 0x6 ;  /* 0x00000006ff0c7424 */ /* 0x000fe400078e00ff */
[----:B------:R-:W-:-:S07]  /*23f10*/  IMAD.MOV.U32 R5, RZ, RZ, R14 ;  /* 0x000000ffff057224 */ /* 0x000fce00078e000e */
[----:B------:R-:W-:Y:S05]  /*23f20*/  WARPSYNC.COLLECTIVE R15, `(.L_x_842) ;  /* 0x000000000f087348 */ /* 0x000fea0003c00000 */
[----:B------:R0:W1:Y:S02]  /*23f30*/  SHFL.IDX P6, R14, R13, R12, R11 ;  /* 0x0000000c0d0e7389 */ /* 0x00006400000c000b */
[----:B01----:R-:W-:Y:S01]  /*23f40*/  ENDCOLLECTIVE ;  /* 0x000000000000791b */ /* 0x003fe20003800000 */
.L_x_842:
        /* <DEDUP_REMOVED lines=15> */
.L_x_843:
        /* <DEDUP_REMOVED lines=8> */
.L_x_844:
        /* <DEDUP_REMOVED lines=14> */
.L_x_845:
[----:B------:R-:W-:Y:S01]  /*241a0*/  @!PT LDS RZ, [RZ] ;  /* 0x00000000fffff984 */ /* 0x000fe20000000800 */
[----:B------:R-:W-:Y:S01]  /*241b0*/  @!PT LDS RZ, [RZ] ;  /* 0x00000000fffff984 */ /* 0x000fe20000000800 */
[----:B------:R-:W-:Y:S01]  /*241c0*/  @!PT LDS RZ, [RZ] ;  /* 0x00000000fffff984 */ /* 0x000fe20000000800 */
[----:B------:R0:W-:Y:S01]  /*241d0*/  @!P4 LDGSTS.E.BYPASS.LTC128B.128 [R10+0x1b400], desc[UR58][R6.64+0x100], !P0 ;  /* 0x1b400100060acfae */ /* 0x0001e2000c101d7a */
[----:B------:R-:W-:Y:S01]  /*241e0*/  IMAD.MOV.U32 R3, RZ, RZ, R14 ;  /* 0x000000ffff037224 */ /* 0x000fe200078e000e */
[----:B------:R-:W-:Y:S06]  /*241f0*/  BRA `(.L_x_846) ;  /* 0xffffffac00847947 */ /* 0x000fec000383ffff */
.L_x_709:
[----:B----4-:R4:W0:Y:S02]  /*24200*/  SYNCS.PHASECHK.TRANS64.TRYWAIT P0, [R18+URZ+0x34820], R0 ;  /* 0x03482000120075a7 */ /* 0x010824000800017f */
[----:B0-----:R-:W-:Y:S05]  /*24210*/  @!P0 NANOSLEEP.SYNCS 0x989680 ;  /* 0x009896800000895d */ /* 0x001fea0003900000 */
[----:B------:R-:W0:Y:S02]  /*24220*/  @!P0 SYNCS.PHASECHK.TRANS64 P0, [R18+URZ+0x34820], R0 ;  /* 0x03482000120085a7 */ /* 0x000e24000800007f */
[----:B0-----:R-:W-:Y:S05]  /*24230*/  @!P0 BRA `(.L_x_709) ;  /* 0xfffffffc00f08947 */ /* 0x001fea000383ffff */
[----:B------:R-:W-:Y:S05]  /*24240*/  BRA `(.L_x_847) ;  /* 0xffffffb000047947 */ /* 0x000fea000383ffff */
.L_x_718:
[----:B-1----:R1:W2:Y:S02]  /*24250*/  SYNCS.PHASECHK.TRANS64.TRYWAIT P0, [R3+URZ+0x34840], R2 ;  /* 0x03484002030075a7 */ /* 0x0022a4000800017f */
[----:B--2---:R-:W-:Y:S05]  /*24260*/  @!P0 NANOSLEEP.SYNCS 0x989680 ;  /* 0x009896800000895d */ /* 0x004fea0003900000 */
[----:B------:R-:W2:Y:S02]  /*24270*/  @!P0 SYNCS.PHASECHK.TRANS64 P0, [R3+URZ+0x34840], R2 ;  /* 0x03484002030085a7 */ /* 0x000ea4000800007f */
[----:B--2---:R-:W-:Y:S05]  /*24280*/  @!P0 BRA `(.L_x_718) ;  /* 0xfffffffc00f08947 */ /* 0x004fea000383ffff */
[----:B------:R-:W-:Y:S05]  /*24290*/  BRA `(.L_x_848) ;  /* 0xffffffb000e07947 */ /* 0x000fea000383ffff */
.L_x_725:
[----:B0-----:R0:W1:Y:S02]  /*242a0*/  SYNCS.PHASECHK.TRANS64.TRYWAIT P0, [R3+URZ+0x60], R2 ;  /* 0x00006002030075a7 */ /* 0x001064000800017f */
[----:B-1----:R-:W-:Y:S05]  /*242b0*/  @!P0 NANOSLEEP.SYNCS 0x989680 ;  /* 0x009896800000895d */ /* 0x002fea0003900000 */
[----:B------:R-:W1:Y:S02]  /*242c0*/  @!P0 SYNCS.PHASECHK.TRANS64 P0, [R3+URZ+0x60], R2 ;  /* 0x00006002030085a7 */ /* 0x000e64000800007f */
[----:B-1----:R-:W-:Y:S05]  /*242d0*/  @!P0 BRA `(.L_x_725) ;  /* 0xfffffffc00f08947 */ /* 0x002fea000383ffff */
[----:B------:R-:W-:Y:S05]  /*242e0*/  BRA `(.L_x_849) ;  /* 0xffffffb400f07947 */ /* 0x000fea000383ffff */
.L_x_734:
[----:B-1----:R1:W2:Y:S02]  /*242f0*/  SYNCS.PHASECHK.TRANS64.TRYWAIT P0, [R3+URZ+0x34840], R2 ;  /* 0x03484002030075a7 */ /* 0x0022a4000800017f */
[----:B--2---:R-:W-:Y:S05]  /*24300*/  @!P0 NANOSLEEP.SYNCS 0x989680 ;  /* 0x009896800000895d */ /* 0x004fea0003900000 */
[----:B------:R-:W2:Y:S02]  /*24310*/  @!P0 SYNCS.PHASECHK.TRANS64 P0, [R3+URZ+0x34840], R2 ;  /* 0x03484002030085a7 */ /* 0x000ea4000800007f */
[----:B--2---:R-:W-:Y:S05]  /*24320*/  @!P0 BRA `(.L_x_734) ;  /* 0xfffffffc00f08947 */ /* 0x004fea000383ffff */
[----:B------:R-:W-:Y:S05]  /*24330*/  BRA `(.L_x_850) ;  /* 0xffffffbc00807947 */ /* 0x000fea000383ffff */
.L_x_741:
[----:B0-----:R0:W1:Y:S02]  /*24340*/  SYNCS.PHASECHK.TRANS64.TRYWAIT P0, [R2+URZ+0x60], R3 ;  /* 0x00006003020075a7 */ /* 0x001064000800017f */
[----:B-1----:R-:W-:Y:S05]  /*24350*/  @!P0 NANOSLEEP.SYNCS 0x989680 ;  /* 0x009896800000895d */ /* 0x002fea0003900000 */
[----:B------:R-:W1:Y:S02]  /*24360*/  @!P0 SYNCS.PHASECHK.TRANS64 P0, [R2+URZ+0x60], R3 ;  /* 0x00006003020085a7 */ /* 0x000e64000800007f */
[----:B-1----:R-:W-:Y:S05]  /*24370*/  @!P0 BRA `(.L_x_741) ;  /* 0xfffffffc00f08947 */ /* 0x002fea000383ffff */
[----:B------:R-:W-:Y:S05]  /*24380*/  BRA `(.L_x_851) ;  /* 0xffffffc000907947 */ /* 0x000fea000383ffff */
.L_x_750:
[----:B--2---:R2:W3:Y:S02]  /*24390*/  SYNCS.PHASECHK.TRANS64.TRYWAIT P0, [R2+URZ+0x34840], R3 ;  /* 0x03484003020075a7 */ /* 0x0044e4000800017f */
[----:B---3--:R-:W-:Y:S05]  /*243a0*/  @!P0 NANOSLEEP.SYNCS 0x989680 ;  /* 0x009896800000895d */ /* 0x008fea0003900000 */
[----:B------:R-:W3:Y:S02]  /*243b0*/  @!P0 SYNCS.PHASECHK.TRANS64 P0, [R2+URZ+0x34840], R3 ;  /* 0x03484003020085a7 */ /* 0x000ee4000800007f */
[----:B---3--:R-:W-:Y:S05]  /*243c0*/  @!P0 BRA `(.L_x_750) ;  /* 0xfffffffc00f08947 */ /* 0x008fea000383ffff */
[----:B------:R-:W-:Y:S05]  /*243d0*/  BRA `(.L_x_852) ;  /* 0xffffffc400f07947 */ /* 0x000fea000383ffff */
.L_x_757:
[----:B0-----:R0:W1:Y:S02]  /*243e0*/  SYNCS.PHASECHK.TRANS64.TRYWAIT P0, [R2+URZ+0x60], R5 ;  /* 0x00006005020075a7 */ /* 0x001064000800017f */
[----:B-1----:R-:W-:Y:S05]  /*243f0*/  @!P0 NANOSLEEP.SYNCS 0x989680 ;  /* 0x009896800000895d */ /* 0x002fea0003900000 */
[----:B------:R-:W1:Y:S02]  /*24400*/  @!P0 SYNCS.PHASECHK.TRANS64 P0, [R2+URZ+0x60], R5 ;  /* 0x00006005020085a7 */ /* 0x000e64000800007f */
[----:B-1----:R-:W-:Y:S05]  /*24410*/  @!P0 BRA `(.L_x_757) ;  /* 0xfffffffc00f08947 */ /* 0x002fea000383ffff */
[----:B------:R-:W-:Y:S05]  /*24420*/  BRA `(.L_x_853) ;  /* 0xffffffcc00007947 */ /* 0x000fea000383ffff */
.L_x_768:
[----:B---3--:R3:W4:Y:S02]  /*24430*/  SYNCS.PHASECHK.TRANS64.TRYWAIT P0, [R0+URZ+0x34860], R2 ;  /* 0x03486002000075a7 */ /* 0x008724000800017f */
[----:B----4-:R-:W-:Y:S05]  /*24440*/  @!P0 NANOSLEEP.SYNCS 0x989680 ;  /* 0x009896800000895d */ /* 0x010fea0003900000 */
[----:B------:R-:W4:Y:S02]  /*24450*/  @!P0 SYNCS.PHASECHK.TRANS64 P0, [R0+URZ+0x34860], R2 ;  /* 0x03486002000085a7 */ /* 0x000f24000800007f */
[----:B----4-:R-:W-:Y:S05]  /*24460*/  @!P0 BRA `(.L_x_768) ;  /* 0xfffffffc00f08947 */ /* 0x010fea000383ffff */
[----:B------:R-:W-:Y:S05]  /*24470*/  BRA `(.L_x_854) ;  /* 0xffffffd0004c7947 */ /* 0x000fea000383ffff */
.L_x_775:
[----:B------:R-:W3:Y:S01]  /*24480*/  LDL R0, [R1] ;  /* 0x0000000001007983 */ /* 0x000ee20000100800 */
[----:B------:R-:W-:Y:S01]  /*24490*/  BSSY B0, `(.L_x_855) ;  /* 0x0000008000007945 */ /* 0x000fe20003800000 */
[----:B------:R-:W-:Y:S02]  /*244a0*/  IMAD.MOV.U32 R12, RZ, RZ, RZ ;  /* 0x000000ffff0c7224 */ /* 0x000fe400078e00ff */
[----:B0-----:R-:W-:Y:S02]  /*244b0*/  IMAD.MOV.U32 R11, RZ, RZ, 0x1f ;  /* 0x0000001fff0b7424 */ /* 0x001fe400078e00ff */
[----:B------:R-:W-:Y:S02]  /*244c0*/  IMAD.MOV.U32 R15, RZ, RZ, -0x1 ;  /* 0xffffffffff0f7424 */ /* 0x000fe400078e00ff */
[----:B---3--:R-:W-:-:S07]  /*244d0*/  IMAD.MOV.U32 R13, RZ, RZ, R0 ;  /* 0x000000ffff0d7224 */ /* 0x008fce00078e0000 */
[----:B-12-4-:R-:W-:Y:S05]  /*244e0*/  WARPSYNC.COLLECTIVE R15, `(.L_x_856) ;  /* 0x000000000f087348 */ /* 0x016fea0003c00000 */
[----:B------:R0:W3:Y:S02]  /*244f0*/  SHFL.IDX P6, R14, R13, R12, R11 ;  /* 0x0000000c0d0e7389 */ /* 0x0000e400000c000b */
[----:B01234-:R-:W-:Y:S01]  /*24500*/  ENDCOLLECTIVE ;  /* 0x000000000000791b */ /* 0x01ffe20003800000 */
.L_x_856:
[----:B------:R-:W-:Y:S05]  /*24510*/  BSYNC B0 ;  /* 0x0000000000007941 */ /* 0x000fea0003800000 */
.L_x_855:
        /* <DEDUP_REMOVED lines=9> */
.L_x_857:
        /* <DEDUP_REMOVED lines=16> */
[----:B------:R-:W-:Y:S01]  /*246b0*/  ISETP.GE.U32.AND P5, PT, R16, 0x10, PT ;  /* 0x000000101000780c */ /* 0x000fe20003fa6070 */
[----:B--2---:R-:W-:Y:S02]  /*246c0*/  @!P1 IMAD.MOV.U32 R4, RZ, RZ, R8 ;  /* 0x000000ffff049224 */ /* 0x004fe400078e0008 */
        /* <DEDUP_REMOVED lines=8> */
.L_x_858:
        /* <DEDUP_REMOVED lines=8> */
.L_x_859:
        /* <DEDUP_REMOVED lines=8> */
.L_x_860:
        /* <DEDUP_REMOVED lines=8> */
.L_x_861:
        /* <DEDUP_REMOVED lines=8> */
.L_x_862:
        /* <DEDUP_REMOVED lines=9> */
.L_x_863:
[----:B------:R-:W-:Y:S01]  /*249e0*/  IMAD.MOV.U32 R9, RZ, RZ, R14 ;  /* 0x000000ffff097224 */ /* 0x000fe200078e000e */
[----:B------:R-:W-:Y:S06]  /*249f0*/  BRA `(.L_x_864) ;  /* 0xffffffd000c07947 */ /* 0x000fec000383ffff */
.L_x_778:
[----:B------:R-:W-:Y:S01]  /*24a00*/  BSSY B0, `(.L_x_865) ;  /* 0x0000008000007945 */ /* 0x000fe20003800000 */
[----:B------:R-:W-:Y:S02]  /*24a10*/  IMAD.MOV.U32 R13, RZ, RZ, R2 ;  /* 0x000000ffff0d7224 */ /* 0x000fe400078e0002 */
[----:B------:R-:W-:Y:S02]  /*24a20*/  IMAD.MOV.U32 R12, RZ, RZ, 0x1 ;  /* 0x00000001ff0c7424 */ /* 0x000fe400078e00ff */
[----:B------:R-:W-:Y:S02]  /*24a30*/  IMAD.MOV.U32 R11, RZ, RZ, RZ ;  /* 0x000000ffff0b7224 */ /* 0x000fe400078e00ff */
[----:B------:R-:W-:-:S07]  /*24a40*/  IMAD.MOV.U32 R15, RZ, RZ, -0x1 ;  /* 0xffffffffff0f7424 */ /* 0x000fce00078e00ff */
[----:B0-----:R-:W-:Y:S05]  /*24a50*/  WARPSYNC.COLLECTIVE R15, `(.L_x_866) ;  /* 0x000000000f087348 */ /* 0x001fea0003c00000 */
[----:B------:R1:W2:Y:S02]  /*24a60*/  SHFL.UP P6, R14, R13, R12, R11 ;  /* 0x0400000c0d0e7389 */ /* 0x0002a400000c000b */
[----:B012---:R-:W-:Y:S01]  /*24a70*/  ENDCOLLECTIVE ;  /* 0x000000000000791b */ /* 0x007fe20003800000 */
.L_x_866:
[----:B------:R-:W-:Y:S05]  /*24a80*/  BSYNC B0 ;  /* 0x0000000000007941 */ /* 0x000fea0003800000 */
.L_x_865:
        /* <DEDUP_REMOVED lines=10> */
.L_x_867:
        /* <DEDUP_REMOVED lines=8> */
.L_x_868:
        /* <DEDUP_REMOVED lines=8> */
.L_x_869:
        /* <DEDUP_REMOVED lines=8> */
.L_x_870:
        /* <DEDUP_REMOVED lines=9> */
.L_x_871:
[----:B------:R-:W-:Y:S01]  /*24d40*/  IMAD.MOV.U32 R9, RZ, RZ, R14 ;  /* 0x000000ffff097224 */ /* 0x000fe200078e000e */
[----:B------:R-:W-:Y:S06]  /*24d50*/  BRA `(.L_x_872) ;  /* 0xffffffd000947947 */ /* 0x000fec000383ffff */
.L_x_780:
[----:B------:R-:W-:Y:S01]  /*24d60*/  BSSY B0, `(.L_x_873) ;  /* 0x0000006000007945 */ /* 0x000fe20003800000 */
[----:B------:R-:W-:Y:S01]  /*24d70*/  PLOP3.LUT P6, PT, P6, PT, PT, 0x8, 0x0 ;  /* 0x000000000000781c */ /* 0x000fe200037ce170 */
[----:B------:R-:W-:-:S12]  /*24d80*/  IMAD.MOV.U32 R15, RZ, RZ, -0x1 ;  /* 0xffffffffff0f7424 */ /* 0x000fd800078e00ff */
[----:B0-----:R-:W-:Y:S05]  /*24d90*/  WARPSYNC.COLLECTIVE R15, `(.L_x_874) ;  /* 0x000000000f087348 */ /* 0x001fea0003c00000 */
[----:B------:R-:W-:Y:S01]  /*24da0*/  VOTE.ANY R14, PT, P6 ;  /* 0x00000000000e7806 */ /* 0x000fe200030e0100 */
[----:B0-----:R-:W-:Y:S06]  /*24db0*/  ENDCOLLECTIVE ;  /* 0x000000000000791b */ /* 0x001fec0003800000 */
.L_x_874:
[----:B------:R-:W-:Y:S05]  /*24dc0*/  BSYNC B0 ;  /* 0x0000000000007941 */ /* 0x000fea0003800000 */
.L_x_873:
[----:B------:R-:W-:Y:S02]  /*24dd0*/  IMAD.MOV.U32 R3, RZ, RZ, R14 ;  /* 0x000000ffff037224 */ /* 0x000fe400078e000e */
[----:B------:R-:W-:Y:S02]  /*24de0*/  IMAD.MOV.U32 R13, RZ, RZ, R4 ;  /* 0x000000ffff0d7224 */ /* 0x000fe400078e0004 */
[----:B------:R-:W0:Y:S01]  /*24df0*/  POPC R0, R3 ;  /* 0x0000000300007309 */ /* 0x000e220000000000 */
[----:B------:R-:W-:Y:S02]  /*24e00*/  IMAD.MOV.U32 R11, RZ, RZ, 0x1f ;  /* 0x0000001fff0b7424 */ /* 0x000fe400078e00ff */
[----:B------:R-:W-:Y:S02]  /*24e10*/  IMAD.MOV.U32 R15, RZ, RZ, -0x1 ;  /* 0xffffffffff0f7424 */ /* 0x000fe400078e00ff */
[----:B0-----:R-:W-:-:S07]  /*24e20*/  IMAD.MOV.U32 R12, RZ, RZ, R0 ;  /* 0x000000ffff0c7224 */ /* 0x001fce00078e0000 */
[----:B------:R-:W-:Y:S05]  /*24e30*/  WARPSYNC.COLLECTIVE R15, `(.L_x_875) ;  /* 0x000000000f087348 */ /* 0x000fea0003c00000 */
[----:B------:R0:W1:Y:S02]  /*24e40*/  SHFL.IDX P6, R14, R13, R12, R11 ;  /* 0x0000000c0d0e7389 */ /* 0x00006400000c000b */
[----:B01----:R-:W-:Y:S01]  /*24e50*/  ENDCOLLECTIVE ;  /* 0x000000000000791b */ /* 0x003fe20003800000 */
.L_x_875:
[----:B------:R-:W-:Y:S02]  /*24e60*/  IMAD.MOV.U32 R13, RZ, RZ, R6 ;  /* 0x000000ffff0d7224 */ /* 0x000fe400078e0006 */
[----:B------:R-:W-:-:S07]  /*24e70*/  IMAD.MOV.U32 R4, RZ, RZ, R14 ;  /* 0x000000ffff047224 */ /* 0x000fce00078e000e */
[----:B------:R-:W-:Y:S05]  /*24e80*/  WARPSYNC.COLLECTIVE R15, `(.L_x_876) ;  /* 0x000000000f087348 */ /* 0x000fea0003c00000 */
[----:B------:R0:W1:Y:S02]  /*24e90*/  SHFL.IDX P6, R14, R13, R12, R11 ;  /* 0x0000000c0d0e7389 */ /* 0x00006400000c000b */
[----:B01----:R-:W-:Y:S01]  /*24ea0*/  ENDCOLLECTIVE ;  /* 0x000000000000791b */ /* 0x003fe20003800000 */
.L_x_876:
[----:B------:R-:W-:Y:S01]  /*24eb0*/  IMAD.MOV.U32 R6, RZ, RZ, R14 ;  /* 0x000000ffff067224 */ /* 0x000fe200078e000e */
[----:B------:R-:W-:Y:S06]  /*24ec0*/  BRA `(.L_x_877) ;  /* 0xffffffd000747947 */ /* 0x000fec000383ffff */
.L_x_782:
[----:B------:R-:W-:Y:S01]  /*24ed0*/  BSSY B0, `(.L_x_878) ;  /* 0x0000007000007945 */ /* 0x000fe20003800000 */
[----:B------:R-:W-:Y:S02]  /*24ee0*/  IMAD.MOV.U32 R13, RZ, RZ, R7 ;  /* 0x000000ffff0d7224 */ /* 0x000fe400078e0007 */
[----:B------:R-:W-:Y:S02]  /*24ef0*/  IMAD.MOV.U32 R11, RZ, RZ, 0x1f ;  /* 0x0000001fff0b7424 */ /* 0x000fe400078e00ff */
[----:B------:R-:W-:-:S07]  /*24f00*/  IMAD.MOV.U32 R15, RZ, RZ, -0x1 ;  /* 0xffffffffff0f7424 */ /* 0x000fce00078e00ff */
[----:B0123--:R-:W-:Y:S05]  /*24f10*/  WARPSYNC.COLLECTIVE R15, `(.L_x_879) ;  /* 0x000000000f087348 */ /* 0x00ffea0003c00000 */
[----:B------:R4:W0:Y:S02]  /*24f20*/  SHFL.IDX P6, R14, R13, R12, R11 ;  /* 0x0000000c0d0e7389 */ /* 0x00082400000c000b */
[----:B01234-:R-:W-:Y:S01]  /*24f30*/  ENDCOLLECTIVE ;  /* 0x000000000000791b */ /* 0x01ffe20003800000 */
.L_x_879:
[----:B------:R-:W-:Y:S05]  /*24f40*/  BSYNC B0 ;  /* 0x0000000000007941 */ /* 0x000fea0003800000 */
.L_x_878:
[----:B------:R-:W-:Y:S01]  /*24f50*/  IMAD.MOV.U32 R7, RZ, RZ, R14 ;  /* 0x000000ffff077224 */ /* 0x000fe200078e000e */
[----:B------:R-:W-:Y:S06]  /*24f60*/  BRA `(.L_x_880) ;  /* 0xffffffd000647947 */ /* 0x000fec000383ffff */
.L_x_786:
[----:B0-----:R0:W1:Y:S02]  /*24f70*/  SYNCS.PHASECHK.TRANS64.TRYWAIT P0, [R0+URZ+0x34820], R3 ;  /* 0x03482003000075a7 */ /* 0x001064000800017f */
[----:B-1----:R-:W-:Y:S05]  /*24f80*/  @!P0 NANOSLEEP.SYNCS 0x989680 ;  /* 0x009896800000895d */ /* 0x002fea0003900000 */
[----:B------:R-:W1:Y:S02]  /*24f90*/  @!P0 SYNCS.PHASECHK.TRANS64 P0, [R0+URZ+0x34820], R3 ;  /* 0x03482003000085a7 */ /* 0x000e64000800007f */
[----:B-1----:R-:W-:Y:S05]  /*24fa0*/  @!P0 BRA `(.L_x_786) ;  /* 0xfffffffc00f08947 */ /* 0x002fea000383ffff */
[----:B------:R-:W-:Y:S05]  /*24fb0*/  BRA `(.L_x_881) ;  /* 0xffffffd400fc7947 */ /* 0x000fea000383ffff */
.L_x_787:
        /* <DEDUP_REMOVED lines=11> */
.L_x_883:
[----:B------:R-:W-:Y:S05]  /*25070*/  BSYNC B0 ;  /* 0x0000000000007941 */ /* 0x000fea0003800000 */
.L_x_882:
[----:B------:R-:W-:Y:S05]  /*25080*/  BRA `(.L_x_884) ;  /* 0xffffffd400e47947 */ /* 0x000fea000383ffff */
.L_x_788:
[----:B------:R-:W-:Y:S01]  /*25090*/  BSSY B0, `(.L_x_885) ;  /* 0x0000006000007945 */ /* 0x000fe20003800000 */
[----:B------:R-:W-:-:S07]  /*250a0*/  IMAD.MOV.U32 R15, RZ, RZ, -0x1 ;  /* 0xffffffffff0f7424 */ /* 0x000fce00078e00ff */
[----:B01----:R-:W-:Y:S05]  /*250b0*/  WARPSYNC.COLLECTIVE R15, `(.L_x_886) ;  /* 0x000000000f0c7348 */ /* 0x003fea0003c00000 */
[----:B------:R-:W-:Y:S02]  /*250c0*/  ELECT P6, UR62, PT ;  /* 0x00000000003e782f */ /* 0x000fe400038c0000 */
[----:B------:R-:W-:Y:S01]  /*250d0*/  MOV R14, UR62 ;  /* 0x0000003e000e7c02 */ /* 0x000fe20008000f00 */
[----:B01----:R-:W-:Y:S10]  /*250e0*/  ENDCOLLECTIVE ;  /* 0x000000000000791b */ /* 0x003ff40003800000 */
.L_x_886:
[----:B------:R-:W-:Y:S05]  /*250f0*/  BSYNC B0 ;  /* 0x0000000000007941 */ /* 0x000fea0003800000 */
.L_x_885:
[----:B------:R-:W-:Y:S05]  /*25100*/  BRA `(.L_x_887) ;  /* 0xffffffd400d87947 */ /* 0x000fea000383ffff */
.L_x_790:
[----:B0-----:R0:W1:Y:S02]  /*25110*/  SYNCS.PHASECHK.TRANS64.TRYWAIT P0, [R6+URZ], R5 ;  /* 0x00000005060075a7 */ /* 0x001064000800017f */
[----:B-1----:R-:W-:Y:S05]  /*25120*/  @!P0 NANOSLEEP.SYNCS 0x989680 ;  /* 0x009896800000895d */ /* 0x002fea0003900000 */
[----:B------:R-:W1:Y:S02]  /*25130*/  @!P0 SYNCS.PHASECHK.TRANS64 P0, [R6+URZ], R5 ;  /* 0x00000005060085a7 */ /* 0x000e64000800007f */
[----:B-1----:R-:W-:Y:S05]  /*25140*/  @!P0 BRA `(.L_x_790) ;  /* 0xfffffffc00f08947 */ /* 0x002fea000383ffff */
[----:B------:R-:W-:Y:S05]  /*25150*/  BRA `(.L_x_888) ;  /* 0xffffffd800187947 */ /* 0x000fea000383ffff */
.L_x_791:
[----:B-1----:R1:W2:Y:S02]  /*25160*/  SYNCS.PHASECHK.TRANS64.TRYWAIT P0, [R7+URZ], R2 ;  /* 0x00000002070075a7 */ /* 0x0022a4000800017f */
[----:B--2---:R-:W-:Y:S05]  /*25170*/  @!P0 NANOSLEEP.SYNCS 0x989680 ;  /* 0x009896800000895d */ /* 0x004fea0003900000 */
[----:B------:R-:W2:Y:S02]  /*25180*/  @!P0 SYNCS.PHASECHK.TRANS64 P0, [R7+URZ], R2 ;  /* 0x00000002070085a7 */ /* 0x000ea4000800007f */
[----:B--2---:R-:W-:Y:S05]  /*25190*/  @!P0 BRA `(.L_x_791) ;  /* 0xfffffffc00f08947 */ /* 0x004fea000383ffff */
[----:B------:R-:W-:Y:S05]  /*251a0*/  BRA `(.L_x_889) ;  /* 0xffffffd8000c7947 */ /* 0x000fea000383ffff */
.L_x_793:
[----:B--2---:R2:W3:Y:S02]  /*251b0*/  SYNCS.PHASECHK.TRANS64.TRYWAIT P0, [R4+URZ], R5 ;  /* 0x00000005040075a7 */ /* 0x0044e4000800017f */
[----:B---3--:R-:W-:Y:S05]  /*251c0*/  @!P0 NANOSLEEP.SYNCS 0x989680 ;  /* 0x009896800000895d */ /* 0x008fea0003900000 */
[----:B------:R-:W3:Y:S02]  /*251d0*/  @!P0 SYNCS.PHASECHK.TRANS64 P0, [R4+URZ], R5 ;  /* 0x00000005040085a7 */ /* 0x000ee4000800007f */
[----:B---3--:R-:W-:Y:S05]  /*251e0*/  @!P0 BRA `(.L_x_793) ;  /* 0xfffffffc00f08947 */ /* 0x008fea000383ffff */
[----:B------:R-:W-:Y:S05]  /*251f0*/  BRA `(.L_x_890) ;  /* 0xffffffd800107947 */ /* 0x000fea000383ffff */
.L_x_891:
        /* <DEDUP_REMOVED lines=16> */
.L_x_2982:


//--------------------- .text._ZN7cutlass13device_kernelIN5flash11enable_sm90INS1_16FlashAttnFwdSm90INS1_25CollectiveMainloopFwdSm90ILi2EN4cute5tupleIJNS5_1CILi1EEES8_S8_EEENS6_IJNS7_ILi128EEENS7_ILi96EEENS7_ILi192EEEEEELi128ENS_10bfloat16_tEfNS_4arch4Sm90ELb0ELb1ELb1ELb0ELb0ELb0ELb0ELb1ELb1ELb1ELb1ELb0EEENS1_21CollectiveEpilogueFwdINS6_IJSA_SA_SB_EEES9_SE_SG_Li256ELb0ELb1ELb1ELb0EEENS1_19SingleTileSchedulerILb0ELb1ELb1ELi128EEEEEEEEEvNT_6ParamsE --------------------------
	.section	.text._ZN7cutlass13device_kernelIN5flash11enable_sm90INS1_16FlashAttnFwdSm90INS1_25CollectiveMainloopFwdSm90ILi2EN4cute5tupleIJNS5_1CILi1EEES8_S8_EEENS6_IJNS7_ILi128EEENS7_ILi96EEENS7_ILi192EEEEEELi128ENS_10bfloat16_tEfNS_4arch4Sm90ELb0ELb1ELb1ELb0ELb0ELb0ELb0ELb1ELb1ELb1ELb1ELb0EEENS1_21CollectiveEpilogueFwdINS6_IJSA_SA_SB_EEES9_SE_SG_Li256ELb0ELb1ELb1ELb0EEENS1_19SingleTileSchedulerILb0ELb1ELb1ELi128EEEEEEEEEvNT_6ParamsE,"ax",@progbits
	.align	128
.text._ZN7cutlass13device_kernelIN5flash11enable_sm90INS1_16FlashAttnFwdSm90INS1_25CollectiveMainloopFwdSm90ILi2EN4cute5tupleIJNS5_1CILi1EEES8_S8_EEENS6_IJNS7_ILi128EEENS7_ILi96EEENS7_ILi192EEEEEELi128ENS_10bfloat16_tEfNS_4arch4Sm90ELb0ELb1ELb1ELb0ELb0ELb0ELb0ELb1ELb1ELb1ELb1ELb0EEENS1_21CollectiveEpilogueFwdINS6_IJSA_SA_SB_EEES9_SE_SG_Li256ELb0ELb1ELb1ELb0EEENS1_19SingleTileSchedulerILb0ELb1ELb1ELi128EEEEEEEEEvNT_6ParamsE:
        .type           _ZN7cutlass13device_kernelIN5flash11enable_sm90INS1_16FlashAttnFwdSm90INS1_25CollectiveMainloopFwdSm90ILi2EN4cute5tupleIJNS5_1CILi1EEES8_S8_EEENS6_IJNS7_ILi128EEENS7_ILi96EEENS7_ILi192EEEEEELi128ENS_10bfloat16_tEfNS_4arch4Sm90ELb0ELb1ELb1ELb0ELb0ELb0ELb0ELb1ELb1ELb1ELb1ELb0EEENS1_21CollectiveEpilogueFwdINS6_IJSA_SA_SB_EEES9_SE_SG_Li256ELb0ELb1ELb1ELb0EEENS1_19SingleTileSchedulerILb0ELb1ELb1ELi128EEEEEEEEEvNT_6ParamsE,@function
        .size           _ZN7cutlass13device_kernelIN5flash11enable_sm90INS1_16FlashAttnFwdSm90INS1_25CollectiveMainloopFwdSm90ILi2EN4cute5tupleIJNS5_1CILi1EEES8_S8_EEENS6_IJNS7_ILi128EEENS7_ILi96EEENS7_ILi192EEEEEELi128ENS_10bfloat16_tEfNS_4arch4Sm90ELb0ELb1ELb1ELb0ELb0ELb0ELb0ELb1ELb1ELb1ELb1ELb0EEENS1_21CollectiveEpilogueFwdINS6_IJSA_SA_SB_EEES9_SE_SG_Li256ELb0ELb1ELb1ELb0EEENS1_19SingleTileSchedulerILb0ELb1ELb1ELi128EEEEEEEEEvNT_6ParamsE,(.L_x_2983 - _ZN7cutlass13device_kernelIN5flash11enable_sm90INS1_16FlashAttnFwdSm90INS1_25CollectiveMainloopFwdSm90ILi2EN4cute5tupleIJNS5_1CILi1EEES8_S8_EEENS6_IJNS7_ILi128EEENS7_ILi96EEENS7_ILi192EEEEEELi128ENS_10bfloat16_tEfNS_4arch4Sm90ELb0ELb1ELb1ELb0ELb0ELb0ELb0ELb1ELb1ELb1ELb1ELb0EEENS1_21CollectiveEpilogueFwdINS6_IJSA_SA_SB_EEES9_SE_SG_Li256ELb0ELb1ELb1ELb0EEENS1_19SingleTileSchedulerILb0ELb1ELb1ELi128EEEEEEEEEvNT_6ParamsE)
        .other          _ZN7cutlass13device_kernelIN5flash11enable_sm90INS1_16FlashAttnFwdSm90INS1_25CollectiveMainloopFwdSm90ILi2EN4cute5tupleIJNS5_1CILi1EEES8_S8_EEENS6_IJNS7_ILi128EEENS7_ILi96EEENS7_ILi192EEEEEELi128ENS_10bfloat16_tEfNS_4arch4Sm90ELb0ELb1ELb1ELb0ELb0ELb0ELb0ELb1ELb1ELb1ELb1ELb0EEENS1_21CollectiveEpilogueFwdINS6_IJSA_SA_SB_EEES9_SE_SG_Li256ELb0ELb1ELb1ELb0EEENS1_19SingleTileSchedulerILb0ELb1ELb1ELi128EEEEEEEEEvNT_6ParamsE,@"STO_CUDA_ENTRY STV_DEFAULT"
_ZN7cutlass13device_kernelIN5flash11enable_sm90INS1_16FlashAttnFwdSm90INS1_25CollectiveMainloopFwdSm90ILi2EN4cute5tupleIJNS5_1CILi1EEES8_S8_EEENS6_IJNS7_ILi128EEENS7_ILi96EEENS7_ILi192EEEEEELi128ENS_10bfloat16_tEfNS_4arch4Sm90ELb0ELb1ELb1ELb0ELb0ELb0ELb0ELb1ELb1ELb1ELb1ELb0EEENS1_21CollectiveEpilogueFwdINS6_IJSA_SA_SB_EEES9_SE_SG_Li256ELb0ELb1ELb1ELb0EEENS1_19SingleTileSchedulerILb0ELb1ELb1ELi128EEEEEEEEEvNT_6ParamsE:
        /* <DEDUP_REMOVED lines=17> */
.L_x_893:
[----:B------:R-:W-:Y:S05]  /*0110*/  BSYNC B0 ;  /* 0x0000000000007941 */ /* 0x000fea0003800000 */
.L_x_892:
        /* <DEDUP_REMOVED lines=40> */
.L_x_894:
        /* <DEDUP_REMOVED lines=22> */
.L_x_895:
        /* <DEDUP_REMOVED lines=18> */
.L_x_896:
        /* <DEDUP_REMOVED lines=22> */
.L_x_897:
        /* <DEDUP_REMOVED lines=22> */
.L_x_898:
[----:B0-----:R-:W-:Y:S01]  /*08e0*/  ISETP.NE.AND P0, PT, R2, RZ, PT ;  /* 0x000000ff0200720c */ /* 0x001fe20003f05270 */
[----:B------:R-:W-:Y:S01]  /*08f0*/  IMAD.MOV.U32 R2, RZ, RZ, 0x1 ;  /* 0x00000001ff027424 */ /* 0x000fe200078e00ff */
[----:B------:R-:W-:Y:S01]  /*0900*/  NOP ;  /* 0x0000000000007918 */ /* 0x000fe20000000000 */
[----:B------:R-:W-:Y:S03]  /*0910*/  BSSY B6, `(.L_x_899) ;  /* 0x0001337000067945 */ /* 0x000fe60003800000 */
[----:B------:R-:W-:-:S05]  /*0920*/  SEL R2, R2, 0x2, !P0 ;  /* 0x0000000202027807 */ /* 0x000fca0004000000 */
[----:B------:R0:W-:Y:S01]  /*0930*/  STL [R1+0x14], R2 ;  /* 0x0000140201007387 */ /* 0x0001e20000100800 */
[----:B-123--:R-:W-:Y:S06]  /*0940*/  BAR.SYNC.DEFER_BLOCKING 0x0 ;  /* 0x0000000000007b1d */ /* 0x00efec0000010000 */
[----:B------:R-:W-:Y:S05]  /*0950*/  @!P0 BRA `(.L_x_900) ;  /* 0x000000f000248947 */ /* 0x000fea0003800000 */
.L_x_901:
        /* <DEDUP_REMOVED lines=14> */
[----:B--2---:R-:W-:-:S03]  /*0a40*/  ISETP.LE.AND P0, PT, RZ, UR5, PT ;  /* 0x00000005ff007c0c */ /* 0x004fc6000bf03270 */
[----:B------:R-:W-:-:S04]  /*0a50*/  IMAD.MOV R3, RZ, RZ, -R18 ;  /* 0x000000ffff037224 */ /* 0x000fc800078e0a12 */
[----:B------:R-:W-:-:S06]  /*0a60*/  IMAD R17, R2, R3, UR4 ;  /* 0x0000000402117e24 */ /* 0x000fcc000f8e0203 */
[----:B------:R-:W-:Y:S05]  /*0a70*/  @!P0 BRA `(.L_x_902) ;  /* 0x0000013000808947 */ /* 0x000fea0003800000 */
[----:B------:R-:W0:Y:S01]  /*0a80*/  LDC R0, c[0x0][0x448] ;  /* 0x00011200ff007b82 */ /* 0x000e220000000800 */
[----:B------:R-:W1:Y:S01]  /*0a90*/  S2R R22, SR_CTAID.X ;  /* 0x0000000000167919 */ /* 0x000e620000002500 */
[----:B------:R-:W2:Y:S06]  /*0aa0*/  S2R R4, SR_TID.X ;  /* 0x0000000000047919 */ /* 0x000eac0000002100 */
[----:B------:R-:W3:Y:S08]  /*0ab0*/  LDC.64 R2, c[0x0][0x418] ;  /* 0x00010600ff027b82 */ /* 0x000ef00000000a00 */
[----:B------:R-:W4:Y:S01]  /*0ac0*/  LDC.64 R10, c[0x0][0x9e0] ;  /* 0x00027800ff0a7b82 */ /* 0x000f220000000a00 */
[----:B0-----:R-:W-:-:S07]  /*0ad0*/  ISETP.NE.AND P1, PT, R0, 0x1, PT ;  /* 0x000000010000780c */ /* 0x001fce0003f25270 */
[----:B------:R-:W0:Y:S01]  /*0ae0*/  LDC R8, c[0x0][0x288] ;  /* 0x0000a200ff087b82 */ /* 0x000e220000000800 */
[----:B---3--:R-:W-:-:S07]  /*0af0*/  ISETP.NE.U32.AND P0, PT, R2, RZ, PT ;  /* 0x000000ff0200720c */ /* 0x008fce0003f05070 */
[----:B------:R-:W3:Y:S01]  /*0b00*/  LDC R16, c[0x0][0x424] ;  /* 0x00010900ff107b82 */ /* 0x000ee20000000800 */
[----:B-1----:R-:W-:Y:S01]  /*0b10*/  IMAD.SHL.U32 R22, R22, 0x80, RZ ;  /* 0x0000008016167824 */ /* 0x002fe200078e00ff */
[----:B------:R-:W-:Y:S01]  /*0b20*/  ISETP.NE.AND.EX P0, PT, R3, RZ, PT, P0 ;  /* 0x000000ff0300720c */ /* 0x000fe20003f05300 */
[----:B--2---:R-:W-:Y:S02]  /*0b30*/  VIADD R72, R4, 0xffffff80 ;  /* 0xffffff8004487836 */ /* 0x004fe40000000000 */
[----:B------:R-:W-:Y:S01]  /*0b40*/  @P1 VIADD R0, R22, 0x7f ;  /* 0x0000007f16001836 */ /* 0x000fe20000000000 */
[----:B----4-:R-:W-:Y:S02]  /*0b50*/  ISETP.GE.AND P2, PT, R11, 0x1, PT ;  /* 0x000000010b00780c */ /* 0x010fe40003f46270 */
[----:B------:R-:W1:Y:S08]  /*0b60*/  @P1 LDC R5, c[0x0][0x44c] ;  /* 0x00011300ff051b82 */ /* 0x000e700000000800 */
[----:B------:R-:W2:Y:S01]  /*0b70*/  @P1 LDC R7, c[0x0][0x450] ;  /* 0x00011400ff071b82 */ /* 0x000ea20000000800 */
[----:B0-----:R-:W-:-:S07]  /*0b80*/  IADD3 R3, -R8, 0x1, RZ ;  /* 0x0000000108037810 */ /* 0x001fce0007ffe1ff */
[----:B------:R-:W0:Y:S01]  /*0b90*/  LDC R23, c[0x0][0x2f0] ;  /* 0x0000bc00ff177b82 */ /* 0x000e220000000800 */
[----:B---3--:R-:W-:Y:S01]  /*0ba0*/  SEL R16, R16, 0x1, P0 ;  /* 0x0000000110107807 */ /* 0x008fe20000000000 */
[----:B-1----:R-:W-:-:S04]  /*0bb0*/  @P1 IMAD.HI.U32 R2, R0, R5, RZ ;  /* 0x0000000500021227 */ /* 0x002fc800078e00ff */
[----:B------:R-:W-:Y:S01]  /*0bc0*/  VIADD R0, R22, 0x7f ;  /* 0x0000007f16007836 */ /* 0x000fe20000000000 */
[----:B--2---:R-:W-:Y:S01]  /*0bd0*/  @P1 SHF.R.U32.HI R0, RZ, R7, R2 ;  /* 0x00000007ff001219 */ /* 0x004fe20000011602 */
[CC--:B0-----:R-:W-:Y:S02]  /*0be0*/  IMAD R3, R16.reuse, R23.reuse, R3 ;  /* 0x0000001710037224 */ /* 0x0c1fe400078e0203 */
[----:B------:R-:W-:Y:S02]  /*0bf0*/  IMAD R19, R16, R23, RZ ;  /* 0x0000001710137224 */ /* 0x000fe400078e02ff */
[----:B------:R-:W-:-:S04]  /*0c00*/  IMAD.IADD R3, R3, 0x1, R0 ;  /* 0x0000000103037824 */ /* 0x000fc800078e0200 */
[----:B------:R-:W-:Y:S01]  /*0c10*/  IMAD.IADD R0, R3, 0x1, R10 ;  /* 0x0000000103007824 */ /* 0x000fe200078e020a */
[----:B------:R-:W-:Y:S06]  /*0c20*/  @!P2 BRA `(.L_x_903) ;  /* 0x000000000040a947 */ /* 0x000fec0003800000 */
[C---:B------:R-:W-:Y:S01]  /*0c30*/  ISETP.GT.AND P0, PT, R3.reuse, RZ, PT ;  /* 0x000000ff0300720c */ /* 0x040fe20003f04270 */
[----:B------:R-:W-:-:S12]  /*0c40*/  VIADD R2, R3, 0xffffffff ;  /* 0xffffffff03027836 */ /* 0x000fd80000000000 */
[----:B------:R-:W-:Y:S05]  /*0c50*/  @P0 BRA `(.L_x_904) ;  /* 0x00000000001c0947 */ /* 0x000fea0003800000 */
[----:B------:R-:W-:Y:S01]  /*0c60*/  ISETP.NE.AND P0, PT, R11, 0x1, PT ;  /* 0x000000010b00780c */ /* 0x000fe20003f05270 */
[----:B------:R-:W-:-:S12]  /*0c70*/  IMAD.MOV R3, RZ, RZ, -R3 ;  /* 0x000000ffff037224 */ /* 0x000fd800078e0a03 */
[----:B------:R-:W0:Y:S02]  /*0c80*/  @P0 LDC.64 R4, c[0x0][0x9e8] ;  /* 0x00027a00ff040b82 */ /* 0x000e240000000a00 */
[----:B0-----:R-:W-:-:S05]  /*0c90*/  @P0 IMAD.HI.U32 R2, R3, R4, RZ ;  /* 0x0000000403020227 */ /* 0x001fca00078e00ff */
[----:B------:R-:W-:-:S04]  /*0ca0*/  @P0 SHF.R.U32.HI R3, RZ, R5, R2 ;  /* 0x00000005ff030219 */ /* 0x000fc80000011602 */
[----:B------:R-:W-:Y:S01]  /*0cb0*/  LOP3.LUT R2, RZ, R3, RZ, 0x33, !PT ;  /* 0x00000003ff027212 */ /* 0x000fe200078e33ff */
[----:B------:R-:W-:Y:S06]  /*0cc0*/  BRA `(.L_x_905) ;  /* 0x0000000000107947 */ /* 0x000fec0003800000 */
.L_x_904:
[----:B------:R-:W-:-:S13]  /*0cd0*/  ISETP.NE.AND P0, PT, R11, 0x1, PT ;  /* 0x000000010b00780c */ /* 0x000fda0003f05270 */
[----:B------:R-:W0:Y:S02]  /*0ce0*/  @P0 LDC.64 R4, c[0x0][0x9e8] ;  /* 0x00027a00ff040b82 */ /* 0x000e240000000a00 */
[----:B0-----:R-:W-:-:S05]  /*0cf0*/  @P0 IMAD.HI.U32 R4, R2, R4, RZ ;  /* 0x0000000402040227 */ /* 0x001fca00078e00ff */
[----:B------:R-:W-:-:S07]  /*0d00*/  @P0 SHF.R.U32.HI R2, RZ, R5, R4 ;  /* 0x00000005ff020219 */ /* 0x000fce0000011604 */
.L_x_905:
[----:B------:R-:W-:-:S05]  /*0d10*/  IMAD R3, R2, R11, R11 ;  /* 0x0000000b02037224 */ /* 0x000fca00078e020b */
[----:B------:R-:W-:-:S07]  /*0d20*/  VIMNMX R0, R0, R3, PT ;  /* 0x0000000300007248 */ /* 0x000fce0003fe0100 */
.L_x_903:
[----:B------:R-:W0:Y:S01]  /*0d30*/  @P1 LDC R3, c[0x0][0x44c] ;  /* 0x00011300ff031b82 */ /* 0x000e220000000800 */
[----:B------:R-:W-:Y:S01]  /*0d40*/  VIADD R2, R0, 0x5f ;  /* 0x0000005f00027836 */ /* 0x000fe20000000000 */
[----:B------:R-:W-:Y:S01]  /*0d50*/  ULDC UR4, c[0x0][0x9dc] ;  /* 0x0002770000047ab9 */ /* 0x000fe20000000800 */
[----:B------:R-:W-:Y:S02]  /*0d60*/  IMAD R0, R16, R23, 0x5f ;  /* 0x0000005f10007424 */ /* 0x000fe400078e0217 */
[----:B------:R-:W-:-:S03]  /*0d70*/  IMAD.HI R2, R2, 0x2aaaaaab, RZ ;  /* 0x2aaaaaab02027827 */ /* 0x000fc600078e02ff */
[----:B------:R-:W1:Y:S01]  /*0d80*/  @P1 LDC R7, c[0x0][0x450] ;  /* 0x00011400ff071b82 */ /* 0x000e620000000800 */
[----:B------:R-:W-:Y:S01]  /*0d90*/  IMAD.HI R0, R0, 0x2aaaaaab, RZ ;  /* 0x2aaaaaab00007827 */ /* 0x000fe200078e02ff */
[----:B------:R-:W-:-:S03]  /*0da0*/  SHF.R.U32.HI R5, RZ, 0x1f, R2 ;  /* 0x0000001fff057819 */ /* 0x000fc60000011602 */
[----:B------:R-:W-:Y:S01]  /*0db0*/  IMAD.MOV.U32 R4, RZ, RZ, R22 ;  /* 0x000000ffff047224 */ /* 0x000fe200078e0016 */
[----:B------:R-:W-:Y:S01]  /*0dc0*/  LEA.HI.SX32 R2, R2, R5, 0x1c ;  /* 0x0000000502027211 */ /* 0x000fe200078fe2ff */
[----:B------:R-:W-:Y:S02]  /*0dd0*/  IMAD R23, R16, R23, -R8 ;  /* 0x0000001710177224 */ /* 0x000fe400078e0a08 */
[----:B0-----:R-:W-:Y:S01]  /*0de0*/  @P1 IMAD.HI.U32 R6, R22, R3, RZ ;  /* 0x0000000316061227 */ /* 0x001fe200078e00ff */
[----:B------:R-:W-:-:S04]  /*0df0*/  SHF.R.U32.HI R3, RZ, 0x1f, R0 ;  /* 0x0000001fff037819 */ /* 0x000fc80000011600 */
[----:B------:R-:W-:Y:S02]  /*0e00*/  LEA.HI.SX32 R3, R0, R3, 0x1c ;  /* 0x0000000300037211 */ /* 0x000fe400078fe2ff */
[----:B-1----:R-:W-:Y:S02]  /*0e10*/  @P1 SHF.R.U32.HI R4, RZ, R7, R6 ;  /* 0x00000007ff041219 */ /* 0x002fe40000011606 */
[----:B------:R-:W-:-:S03]  /*0e20*/  VIMNMX R9, R3, R2, PT ;  /* 0x0000000203097248 */ /* 0x000fc60003fe0100 */
[----:B------:R-:W-:-:S04]  /*0e30*/  IMAD.IADD R0, R23, 0x1, R4 ;  /* 0x0000000117007824 */ /* 0x000fc800078e0204 */
[----:B------:R-:W-:Y:S01]  /*0e40*/  VIADD R2, R0, -UR4 ;  /* 0x8000000400027c36 */ /* 0x000fe20008000000 */
[----:B------:R-:W-:Y:S06]  /*0e50*/  @!P2 BRA `(.L_x_906) ;  /* 0x00000000003ca947 */ /* 0x000fec0003800000 */
[----:B------:R-:W-:-:S13]  /*0e60*/  ISETP.GT.AND P0, PT, R0, -0x1, PT ;  /* 0xffffffff0000780c */ /* 0x000fda0003f04270 */
[----:B------:R-:W-:Y:S05]  /*0e70*/  @P0 BRA `(.L_x_907) ;  /* 0x00000000001c0947 */ /* 0x000fea0003800000 */
[----:B------:R-:W-:Y:S02]  /*0e80*/  ISETP.NE.AND P0, PT, R11, 0x1, PT ;  /* 0x000000010b00780c */ /* 0x000fe40003f05270 */
[----:B------:R-:W-:-:S11]  /*0e90*/  LOP3.LUT R3, RZ, R0, RZ, 0x33, !PT ;  /* 0x00000000ff037212 */ /* 0x000fd600078e33ff */
[----:B------:R-:W0:Y:S02]  /*0ea0*/  @P0 LDC.64 R4, c[0x0][0x9e8] ;  /* 0x00027a00ff040b82 */ /* 0x000e240000000a00 */
[----:B0-----:R-:W-:-:S05]  /*0eb0*/  @P0 IMAD.HI.U32 R0, R3, R4, RZ ;  /* 0x0000000403000227 */ /* 0x001fca00078e00ff */
[----:B------:R-:W-:-:S04]  /*0ec0*/  @P0 SHF.R.U32.HI R3, RZ, R5, R0 ;  /* 0x00000005ff030219 */ /* 0x000fc80000011600 */
[----:B------:R-:W-:Y:S01]  /*0ed0*/  LOP3.LUT R0, RZ, R3, RZ, 0x33, !PT ;  /* 0x00000003ff007212 */ /* 0x000fe200078e33ff */
[----:B------:R-:W-:Y:S06]  /*0ee0*/  BRA `(.L_x_908) ;  /* 0x0000000000107947 */ /* 0x000fec0003800000 */
.L_x_907:
[----:B------:R-:W-:-:S13]  /*0ef0*/  ISETP.NE.AND P0, PT, R11, 0x1, PT ;  /* 0x000000010b00780c */ /* 0x000fda0003f05270 */
[----:B------:R-:W0:Y:S02]  /*0f00*/  @P0 LDC.64 R4, c[0x0][0x9e8] ;  /* 0x00027a00ff040b82 */ /* 0x000e240000000a00 */
[----:B0-----:R-:W-:-:S05]  /*0f10*/  @P0 IMAD.HI.U32 R4, R0, R4, RZ ;  /* 0x0000000400040227 */ /* 0x001fca00078e00ff */
[----:B------:R-:W-:-:S07]  /*0f20*/  @P0 SHF.R.U32.HI R0, RZ, R5, R4 ;  /* 0x00000005ff000219 */ /* 0x000fce0000011604 */
.L_x_908:
[----:B------:R-:W-:-:S05]  /*0f30*/  IMAD R3, R0, R11, RZ ;  /* 0x0000000b00037224 */ /* 0x000fca00078e02ff */
[----:B------:R-:W-:-:S07]  /*0f40*/  VIMNMX R2, R2, R3, !PT ;  /* 0x0000000302027248 */ /* 0x000fce0007fe0100 */
.L_x_906:
[----:B------:R-:W-:Y:S01]  /*0f50*/  SHF.R.U32.HI R0, RZ, 0x10, R17 ;  /* 0x00000010ff007819 */ /* 0x000fe20000011611 */
[----:B------:R-:W-:Y:S01]  /*0f60*/  IMAD.HI R2, R2, 0x2aaaaaab, RZ ;  /* 0x2aaaaaab02027827 */ /* 0x000fe200078e02ff */
[----:B------:R-:W-:Y:S02]  /*0f70*/  LOP3.LUT R17, R17, 0xffff, RZ, 0xc0, !PT ;  /* 0x0000ffff11117812 */ /* 0x000fe400078ec0ff */
[----:B------:R-:W-:Y:S01]  /*0f80*/  ISETP.NE.AND P0, PT, R0, RZ, PT ;  /* 0x000000ff0000720c */ /* 0x000fe20003f05270 */
[----:B------:R-:W-:Y:S01]  /*0f90*/  IMAD.MOV.U32 R74, RZ, RZ, RZ ;  /* 0x000000ffff4a7224 */ /* 0x000fe200078e00ff */
[----:B------:R-:W-:-:S04]  /*0fa0*/  SHF.R.U32.HI R3, RZ, 0x1f, R2 ;  /* 0x0000001fff037819 */ /* 0x000fc80000011602 */
[----:B------:R-:W-:-:S04]  /*0fb0*/  LEA.HI.SX32 R3, R2, R3, 0x1c ;  /* 0x0000000302037211 */ /* 0x000fc800078fe2ff */
[----:B------:R-:W-:-:S03]  /*0fc0*/  VIMNMX R8, RZ, R3, !PT ;  /* 0x00000003ff087248 */ /* 0x000fc60007fe0100 */
[----:B------:R-:W0:Y:S01]  /*0fd0*/  @!P0 LDC R0, c[0x0][0x9f0] ;  /* 0x00027c00ff008b82 */ /* 0x000e220000000800 */
[----:B------:R-:W-:-:S13]  /*0fe0*/  ISETP.GT.AND P1, PT, R9, R8, PT ;  /* 0x000000080900720c */ /* 0x000fda0003f24270 */
[----:B------:R-:W-:Y:S05]  /*0ff0*/  @!P1 BRA `(.L_x_909) ;  /* 0x0000000000709947 */ /* 0x000fea0003800000 */
[-C--:B0-----:R-:W-:Y:S02]  /*1000*/  IABS R6, R0.reuse ;  /* 0x0000000000067213 */ /* 0x081fe40000000000 */
[----:B------:R-:W-:Y:S02]  /*1010*/  IADD3 R2, R0, -0x1, R9 ;  /* 0xffffffff00027810 */ /* 0x000fe40007ffe009 */
[----:B------:R-:W0:Y:S03]  /*1020*/  I2F.RP R4, R6 ;  /* 0x0000000600047306 */ /* 0x000e260000209400 */
[----:B------:R-:W-:Y:S01]  /*1030*/  IMAD.IADD R5, R2, 0x1, -R8 ;  /* 0x0000000102057824 */ /* 0x000fe200078e0a08 */
[----:B------:R-:W-:-:S04]  /*1040*/  IABS R2, R0 ;  /* 0x0000000000027213 */ /* 0x000fc80000000000 */
[----:B------:R-:W-:Y:S02]  /*1050*/  IABS R10, R5 ;  /* 0x00000005000a7213 */ /* 0x000fe40000000000 */
[----:B------:R-:W-:-:S04]  /*1060*/  LOP3.LUT R5, R5, R0, RZ, 0x3c, !PT ;  /* 0x0000000005057212 */ /* 0x000fc800078e3cff */
[----:B------:R-:W-:Y:S01]  /*1070*/  ISETP.GE.AND P2, PT, R5, RZ, PT ;  /* 0x000000ff0500720c */ /* 0x000fe20003f46270 */
[----:B0-----:R-:W0:Y:S02]  /*1080*/  MUFU.RCP R4, R4 ;  /* 0x0000000400047308 */ /* 0x001e240000001000 */
[----:B0-----:R-:W-:Y:S02]  /*1090*/  VIADD R3, R4, 0xffffffe ;  /* 0x0ffffffe04037836 */ /* 0x001fe40000000000 */
[----:B------:R-:W-:Y:S02]  /*10a0*/  IMAD.MOV R4, RZ, RZ, -R2 ;  /* 0x000000ffff047224 */ /* 0x000fe400078e0a02 */
[----:B------:R-:W-:Y:S02]  /*10b0*/  IMAD.MOV.U32 R2, RZ, RZ, RZ ;  /* 0x000000ffff027224 */ /* 0x000fe400078e00ff */
[----:B------:R-:W0:Y:S02]  /*10c0*/  F2I.FTZ.U32.TRUNC.NTZ R3, R3 ;  /* 0x0000000300037305 */ /* 0x000e24000021f000 */
[----:B0-----:R-:W-:-:S04]  /*10d0*/  IMAD.MOV R7, RZ, RZ, -R3 ;  /* 0x000000ffff077224 */ /* 0x001fc800078e0a03 */
[----:B------:R-:W-:-:S04]  /*10e0*/  IMAD R7, R7, R6, RZ ;  /* 0x0000000607077224 */ /* 0x000fc800078e02ff */
[----:B------:R-:W-:-:S04]  /*10f0*/  IMAD.HI.U32 R2, R3, R7, R2 ;  /* 0x0000000703027227 */ /* 0x000fc800078e0002 */
[----:B------:R-:W-:-:S04]  /*1100*/  IMAD.MOV.U32 R3, RZ, RZ, R10 ;  /* 0x000000ffff037224 */ /* 0x000fc800078e000a */
        /* <DEDUP_REMOVED lines=11> */
.L_x_909:
[-C--:B------:R-:W-:Y:S01]  /*11c0*/  IMAD R17, R17, R74.reuse, R8 ;  /* 0x0000004a11117224 */ /* 0x080fe200078e0208 */
[----:B------:R-:W-:Y:S01]  /*11d0*/  PLOP3.LUT P0, PT, PT, PT, PT, 0x80, 0x0 ;  /* 0x000000000000781c */ /* 0x000fe20003f0f070 */
[----:B0-----:R-:W-:Y:S01]  /*11e0*/  IMAD.MOV.U32 R0, RZ, RZ, RZ ;  /* 0x000000ffff007224 */ /* 0x001fe200078e00ff */
        /* <DEDUP_REMOVED lines=40> */
[----:B------:R-:W-:-:S05]  /*1470*/  SHF.R.S32.HI R76, RZ, 0x7, R75 ;  /* 0x00000007ff4c7819 */ /* 0x000fca000001144b */
        /* <DEDUP_REMOVED lines=20> */
[----:B------:R-:W-:Y:S02]  /*15c0*/  IMAD.U32 R10, RZ, RZ, UR6 ;  /* 0x00000006ff0a7e24 */ /* 0x000fe4000f8e00ff */
[----:B------:R-:W-:Y:S02]  /*15d0*/  IMAD.U32 R6, RZ, RZ, UR4 ;  /* 0x00000004ff067e24 */ /* 0x000fe4000f8e00ff */
[----:B------:R-:W-:-:S02]  /*15e0*/  IMAD.U32 R7, RZ, RZ, UR5 ;  /* 0x00000005ff077e24 */ /* 0x000fc4000f8e00ff */
[----:B------:R-:W-:Y:S02]  /*15f0*/  IMAD.U32 R11, RZ, RZ, UR7 ;  /* 0x00000007ff0b7e24 */ /* 0x000fe4000f8e00ff */
[----:B------:R-:W-:Y:S02]  /*1600*/  IMAD.MOV.U32 R8, RZ, RZ, 0x70 ;  /* 0x00000070ff087424 */ /* 0x000fe400078e00ff */
[----:B------:R-:W-:Y:S02]  /*1610*/  IMAD.MOV.U32 R12, RZ, RZ, 0x1 ;  /* 0x00000001ff0c7424 */ /* 0x000fe400078e00ff */
[----:B0-----:R-:W-:-:S07]  /*1620*/  IMAD.MOV.U32 R13, RZ, RZ, RZ ;  /* 0x000000ffff0d7224 */ /* 0x001fce00078e00ff */
[----:B------:R-:W-:-:S07]  /*1630*/  LEPC R20, `(.L_x_911) ;  /* 0x000000001014794e */ /* 0x000fce0000000000 */
[----:B-1----:R-:W-:Y:S05]  /*1640*/  CALL.ABS.NOINC R2 ;  /* 0x0000000002007343 */ /* 0x002fea0003c00000 */
.L_x_911:
[----:B------:R-:W2:Y:S01]  /*1650*/  LDL.LU R20, [R1+0x14] ;  /* 0x0000140001147983 */ /* 0x000ea20000300800 */
[----:B------:R-:W-:-:S04]  /*1660*/  SHF.L.U32 R2, RZ, 0x1f, RZ ;  /* 0x0000001fff027819 */ /* 0x000fc800000006ff */
[----:B------:R-:W0:Y:S01]  /*1670*/  SYNCS.PHASECHK.TRANS64.TRYWAIT P1, [UR57+0x2a800], R2 ;  /* 0x02a80002ff0075a7 */ /* 0x000e220008020179 */
[----:B--2---:R-:W-:-:S04]  /*1680*/  LOP3.LUT R0, R20, 0x1, RZ, 0xfc, !PT ;  /* 0x0000000114007812 */ /* 0x004fc800078efcff */
[----:B------:R-:W-:Y:S01]  /*1690*/  ISETP.NE.AND P0, PT, R0, 0x3, PT ;  /* 0x000000030000780c */ /* 0x000fe20003f05270 */
[----:B0-----:R-:W-:-:S12]  /*16a0*/  @!P1 BRA `(.L_x_912) ;  /* 0x00000124007c9947 */ /* 0x001fd80003800000 */
.L_x_1075:
[----:B------:R-:W-:Y:S05]  /*16b0*/  @!P0 BRA `(.L_x_913) ;  /* 0x0000000000048947 */ /* 0x000fea0003800000 */
[----:B------:R-:W-:Y:S01]  /*16c0*/  BPT.TRAP 0x1 ;  /* 0x000000040000795c */ /* 0x000fe20000300000 */
.L_x_913:
[----:B------:R1:W2:Y:S01]  /*16d0*/  SYNCS.PHASECHK.TRANS64.TRYWAIT P2, [UR57+0x2a830], R2 ;  /* 0x02a83002ff0075a7 */ /* 0x0002a20008040179 */
[----:B------:R-:W-:Y:S05]  /*16e0*/  @!P0 BRA `(.L_x_914) ;  /* 0x0000000000048947 */ /* 0x000fea0003800000 */
[----:B------:R-:W-:Y:S01]  /*16f0*/  BPT.TRAP 0x1 ;  /* 0x000000040000795c */ /* 0x000fe20000300000 */
.L_x_914:
[----:B------:R-:W3:Y:S01]  /*1700*/  S2R R0, SR_TID.X ;  /* 0x0000000000007919 */ /* 0x000ee20000002100 */
[----:B------:R-:W-:-:S05]  /*1710*/  IMAD.U32 R4, RZ, RZ, UR36 ;  /* 0x00000024ff047e24 */ /* 0x000fca000f8e00ff */
[----:B------:R-:W-:Y:S02]  /*1720*/  LOP3.LUT R4, R4, 0x10000, RZ, 0xfc, !PT ;  /* 0x0001000004047812 */ /* 0x000fe400078efcff */
[----:B---3--:R-:W-:-:S04]  /*1730*/  LOP3.LUT R0, R0, 0x7f, RZ, 0xc0, !PT ;  /* 0x0000007f00007812 */ /* 0x008fc800078ec0ff */
[----:B------:R-:W-:Y:S01]  /*1740*/  ISETP.NE.AND P1, PT, R0, RZ, PT ;  /* 0x000000ff0000720c */ /* 0x000fe20003f25270 */
[----:B--2---:R-:W-:-:S12]  /*1750*/  @P2 BRA `(.L_x_915) ;  /* 0x0000000000082947 */ /* 0x004fd80003800000 */
[----:B------:R-:W2:Y:S02]  /*1760*/  SYNCS.PHASECHK.TRANS64.TRYWAIT P2, [UR57+0x2a830], R2 ;  /* 0x02a83002ff0075a7 */ /* 0x000ea40008040179 */
[----:B--2---:R-:W-:Y:S05]  /*1770*/  @!P2 BRA `(.L_x_916) ;  /* 0x000001240060a947 */ /* 0x004fea0003800000 */
.L_x_915:
[----:B------:R-:W-:Y:S05]  /*1780*/  WARPSYNC.ALL ;  /* 0x0000000000007948 */ /* 0x000fea0003800000 */
[----:B------:R-:W-:Y:S01]  /*1790*/  IMAD.MOV.U32 R5, RZ, RZ, 0x40000040 ;  /* 0x40000040ff057424 */ /* 0x000fe200078e00ff */
[----:B------:R-:W-:Y:S01]  /*17a0*/  UIADD3 UR4, UR57, 0x18400, URZ ;  /* 0x0001840039047890 */ /* 0x000fe2000fffe03f */
[----:B------:R-:W-:Y:S01]  /*17b0*/  R2UR UR8, R4 ;  /* 0x00000000040872ca */ /* 0x000fe200000e0000 */
[----:B------:R-:W-:Y:S02]  /*17c0*/  WARPGROUP.ARRIVE ;  /* 0x00000000000079c5 */ /* 0x000fe40000000000 */
[----:B------:R-:W-:Y:S01]  /*17d0*/  R2UR UR9, R5 ;  /* 0x00000000050972ca */ /* 0x000fe200000e0000 */
[----:B------:R-:W-:Y:S01]  /*17e0*/  USHF.R.U32.HI UR4, URZ, 0x4, UR4 ;  /* 0x000000043f047899 */ /* 0x000fe20008011604 */
[----:B------:R-:W2:Y:S01]  /*17f0*/  LDC R14, c[0x0][0x448] ;  /* 0x00011200ff0e7b82 */ /* 0x000ea20000000800 */
[----:B------:R-:W-:Y:S01]  /*1800*/  UMOV UR11, 0x40000040 ;  /* 0x40000040000b7882 */ /* 0x000fe20000000000 */
[----:B------:R-:W-:Y:S01]  /*1810*/  UMOV UR13, 0x40000040 ;  /* 0x40000040000d7882 */ /* 0x000fe20000000000 */
[----:B------:R-:W-:Y:S01]  /*1820*/  ULOP3.LUT UR4, UR4, 0x3fff, URZ, 0xc0, !UPT ;  /* 0x00003fff04047892 */ /* 0x000fe2000f8ec03f */
[----:B------:R-:W-:Y:S01]  /*1830*/  LOP3.LUT R75, R75, 0xffffff80, RZ, 0xc0, !PT ;  /* 0xffffff804b4b7812 */ /* 0x000fe200078ec0ff */
[----:B------:R-:W-:Y:S01]  /*1840*/  UMOV UR15, 0x40000040 ;  /* 0x40000040000f7882 */ /* 0x000fe20000000000 */
[----:B------:R-:W-:Y:S01]  /*1850*/  UMOV UR17, 0x40000040 ;  /* 0x4000004000117882 */ /* 0x000fe20000000000 */
[----:B------:R-:W-:Y:S01]  /*1860*/  ULOP3.LUT UR58, UR4, 0x10000, URZ, 0xfc, !UPT ;  /* 0x00010000043a7892 */ /* 0x000fe2000f8efc3f */
[----:B0-----:R-:W-:Y:S01]  /*1870*/  LEA.HI R3, R76, R76, RZ, 0x1 ;  /* 0x0000004c4c037211 */ /* 0x001fe200078f08ff */
[----:B------:R-:W-:Y:S01]  /*1880*/  UMOV UR19, 0x40000040 ;  /* 0x4000004000137882 */ /* 0x000fe20000000000 */
[----:B------:R-:W-:Y:S01]  /*1890*/  R2UR UR4, R4 ;  /* 0x00000000040472ca */ /* 0x000fe200000e0000 */
[----:B------:R-:W-:Y:S01]  /*18a0*/  UIADD3 UR14, UR58, 0x4, URZ ;  /* 0x000000043a0e7890 */ /* 0x000fe2000fffe03f */
[----:B------:R-:W-:Y:S01]  /*18b0*/  IMAD.IADD R75, R72, 0x1, -R75 ;  /* 0x00000001484b7824 */ /* 0x000fe200078e0a4b */
[----:B------:R-:W-:Y:S01]  /*18c0*/  UIADD3 UR18, UR58, 0x6, URZ ;  /* 0x000000063a127890 */ /* 0x000fe2000fffe03f */
[----:B------:R-:W-:Y:S01]  /*18d0*/  LEA.HI R73, R73, R72, RZ, 0x2 ;  /* 0x0000004849497211 */ /* 0x000fe200078f10ff */
[----:B------:R-:W-:Y:S01]  /*18e0*/  UMOV UR10, UR58 ;  /* 0x0000003a000a7c82 */ /* 0x000fe20008000000 */
[----:B------:R-:W-:Y:S01]  /*18f0*/  UIADD3 UR22, UR58, 0x300, URZ ;  /* 0x000003003a167890 */ /* 0x000fe2000fffe03f */
[----:B------:R-:W-:Y:S01]  /*1900*/  HGMMA.64x96x16.F32.BF16 R24, gdesc[UR8], RZ, !UPT, gsb0 ;  /* 0x01600000081879f0 */ /* 0x000fe2000c0018ff */
[----:B------:R-:W-:Y:S01]  /*1910*/  UIADD3 UR10, UR58, 0x2, URZ ;  /* 0x000000023a0a7890 */ /* 0x000fe2000fffe03f */
[----:B-1----:R-:W-:Y:S01]  /*1920*/  SHF.R.S32.HI R2, RZ, 0x1f, R75 ;  /* 0x0000001fff027819 */ /* 0x002fe2000001144b */
[----:B------:R-:W-:Y:S01]  /*1930*/  UMOV UR9, 0x40000040 ;  /* 0x4000004000097882 */ /* 0x000fe20000000000 */
[----:B------:R-:W-:Y:S01]  /*1940*/  UMOV UR11, 0x40000040 ;  /* 0x40000040000b7882 */ /* 0x000fe20000000000 */
[----:B------:R-:W-:Y:S01]  /*1950*/  UMOV UR21, 0x40000040 ;  /* 0x4000004000157882 */ /* 0x000fe20000000000 */
[----:B------:R-:W-:Y:S01]  /*1960*/  UIADD3 UR8, UR4, 0x2, URZ ;  /* 0x0000000204087890 */ /* 0x000fe2000fffe03f */
[----:B--2---:R-:W-:Y:S01]  /*1970*/  ISETP.NE.AND P2, PT, R14, 0x1, PT ;  /* 0x000000010e00780c */ /* 0x004fe20003f45270 */
[----:B------:R-:W-:Y:S01]  /*1980*/  UIADD3 UR12, UR4, 0x4, URZ ;  /* 0x00000004040c7890 */ /* 0x000fe2000fffe03f */
[----:B------:R-:W-:Y:S01]  /*1990*/  LOP3.LUT R15, R3, 0x3fffffe, RZ, 0xc0, !PT ;  /* 0x03fffffe030f7812 */ /* 0x000fe200078ec0ff */
[----:B------:R-:W-:Y:S01]  /*19a0*/  UIADD3 UR16, UR4, 0x6, URZ ;  /* 0x0000000604107890 */ /* 0x000fe2000fffe03f */
[----:B------:R-:W-:Y:S01]  /*19b0*/  LOP3.LUT R73, R73, 0xfffffffc, RZ, 0xc0, !PT ;  /* 0xfffffffc49497812 */ /* 0x000fe200078ec0ff */
[----:B------:R-:W-:Y:S01]  /*19c0*/  UIADD3 UR20, UR4, 0x400, URZ ;  /* 0x0000040004147890 */ /* 0x000fe2000fffe03f */
[----:B------:R-:W-:Y:S01]  /*19d0*/  LEA.HI R3, R2, R75, RZ, 0x5 ;  /* 0x0000004b02037211 */ /* 0x000fe200078f28ff */
[----:B------:R-:W-:Y:S01]  /*19e0*/  UMOV UR23, 0x40000040 ;  /* 0x4000004000177882 */ /* 0x000fe20000000000 */
[----:B------:R-:W-:Y:S01]  /*19f0*/  UIADD3 UR24, UR4, 0x402, URZ ;  /* 0x0000040204187890 */ /* 0x000fe2000fffe03f */
[----:B------:R-:W-:Y:S01]  /*1a00*/  IMAD.IADD R73, R72, 0x1, -R73 ;  /* 0x0000000148497824 */ /* 0x000fe200078e0a49 */
[----:B------:R-:W-:Y:S01]  /*1a10*/  UIADD3 UR26, UR58, 0x302, URZ ;  /* 0x000003023a1a7890 */ /* 0x000fe2000fffe03f */
[----:B------:R-:W-:Y:S01]  /*1a20*/  SHF.R.S32.HI R3, RZ, 0x5, R3 ;  /* 0x00000005ff037819 */ /* 0x000fe20000011403 */
[----:B------:R-:W-:Y:S01]  /*1a30*/  UMOV UR25, 0x40000040 ;  /* 0x4000004000197882 */ /* 0x000fe20000000000 */
[----:B------:R-:W-:Y:S01]  /*1a40*/  UMOV UR27, 0x40000040 ;  /* 0x40000040001b7882 */ /* 0x000fe20000000000 */
[----:B------:R-:W-:Y:S01]  /*1a50*/  UIADD3 UR28, UR4, 0x404, URZ ;  /* 0x00000404041c7890 */ /* 0x000fe2000fffe03f */
[----:B------:R-:W-:Y:S01]  /*1a60*/  LEA.HI R8, R73, R73, RZ, 0x1 ;  /* 0x0000004949087211 */ /* 0x000fe200078f08ff */
[----:B------:R-:W-:Y:S01]  /*1a70*/  UIADD3 UR30, UR58, 0x304, URZ ;  /* 0x000003043a1e7890 */ /* 0x000fe2000fffe03f */
[----:B------:R-:W-:Y:S01]  /*1a80*/  IMAD R3, R3, 0x10, R22 ;  /* 0x0000001003037824 */ /* 0x000fe200078e0216 */
[----:B------:R-:W-:Y:S01]  /*1a90*/  UMOV UR29, 0x40000040 ;  /* 0x40000040001d7882 */ /* 0x000fe20000000000 */
[----:B------:R-:W-:Y:S01]  /*1aa0*/  UMOV UR31, 0x40000040 ;  /* 0x40000040001f7882 */ /* 0x000fe20000000000 */
[----:B------:R-:W-:Y:S01]  /*1ab0*/  UIADD3 UR32, UR4, 0x406, URZ ;  /* 0x0000040604207890 */ /* 0x000fe2000fffe03f */
[----:B------:R-:W-:Y:S01]  /*1ac0*/  LOP3.LUT R8, R8, 0x1ffffffe, RZ, 0xc0, !PT ;  /* 0x1ffffffe08087812 */ /* 0x000fe200078ec0ff */
[----:B------:R-:W-:Y:S01]  /*1ad0*/  UIADD3 UR34, UR58, 0x306, URZ ;  /* 0x000003063a227890 */ /* 0x000fe2000fffe03f */
[----:B------:R-:W-:Y:S01]  /*1ae0*/  IMAD.IADD R15, R76, 0x1, -R15 ;  /* 0x000000014c0f7824 */ /* 0x000fe200078e0a0f */
[----:B------:R-:W-:Y:S01]  /*1af0*/  UMOV UR33, 0x40000040 ;  /* 0x4000004000217882 */ /* 0x000fe20000000000 */
[----:B------:R-:W-:Y:S01]  /*1b00*/  UMOV UR35, 0x40000040 ;  /* 0x4000004000237882 */ /* 0x000fe20000000000 */
[----:B------:R-:W-:Y:S01]  /*1b10*/  UIADD3 UR36, UR4, 0x800, URZ ;  /* 0x0000080004247890 */ /* 0x000fe2000fffe03f */
[----:B------:R-:W-:Y:S01]  /*1b20*/  IMAD.IADD R8, R73, 0x1, -R8 ;  /* 0x0000000149087824 */ /* 0x000fe200078e0a08 */
[----:B------:R-:W-:Y:S01]  /*1b30*/  UIADD3 UR38, UR58, 0x600, URZ ;  /* 0x000006003a267890 */ /* 0x000fe2000fffe03f */
[----:B------:R-:W-:Y:S01]  /*1b40*/  UMOV UR37, 0x40000040 ;  /* 0x4000004000257882 */ /* 0x000fe20000000000 */
[----:B------:R-:W-:Y:S01]  /*1b50*/  UMOV UR39, 0x40000040 ;  /* 0x4000004000277882 */ /* 0x000fe20000000000 */
[----:B------:R-:W-:-:S02]  /*1b60*/  UIADD3 UR40, UR4, 0x802, URZ ;  /* 0x0000080204287890 */ /* 0x000fc4000fffe03f */
[----:B------:R-:W-:Y:S01]  /*1b70*/  UIADD3 UR42, UR58, 0x602, URZ ;  /* 0x000006023a2a7890 */ /* 0x000fe2000fffe03f */
[----:B------:R-:W-:Y:S01]  /*1b80*/  UMOV UR41, 0x40000040 ;  /* 0x4000004000297882 */ /* 0x000fe20000000000 */
[----:B------:R-:W-:Y:S01]  /*1b90*/  UMOV UR43, 0x40000040 ;  /* 0x40000040002b7882 */ /* 0x000fe20000000000 */
[----:B------:R-:W-:Y:S02]  /*1ba0*/  UIADD3 UR44, UR4, 0x804, URZ ;  /* 0x00000804042c7890 */ /* 0x000fe4000fffe03f */
[----:B------:R-:W-:Y:S01]  /*1bb0*/  UIADD3 UR46, UR58, 0x604, URZ ;  /* 0x000006043a2e7890 */ /* 0x000fe2000fffe03f */
[----:B------:R-:W-:Y:S01]  /*1bc0*/  UMOV UR45, 0x40000040 ;  /* 0x40000040002d7882 */ /* 0x000fe20000000000 */
[----:B------:R-:W-:Y:S01]  /*1bd0*/  UMOV UR47, 0x40000040 ;  /* 0x40000040002f7882 */ /* 0x000fe20000000000 */
[----:B------:R-:W-:Y:S02]  /*1be0*/  UIADD3 UR48, UR4, 0x806, URZ ;  /* 0x0000080604307890 */ /* 0x000fe4000fffe03f */
[----:B------:R-:W-:Y:S01]  /*1bf0*/  UIADD3 UR50, UR58, 0x606, URZ ;  /* 0x000006063a327890 */ /* 0x000fe2000fffe03f */
[----:B------:R-:W-:Y:S01]  /*1c00*/  UMOV UR49, 0x40000040 ;  /* 0x4000004000317882 */ /* 0x000fe20000000000 */
[----:B------:R-:W-:Y:S01]  /*1c10*/  UMOV UR51, 0x40000040 ;  /* 0x4000004000337882 */ /* 0x000fe20000000000 */
[----:B------:R-:W-:Y:S01]  /*1c20*/  ULDC UR4, c[0x0][0x9d8] ;  /* 0x0002760000047ab9 */ /* 0x000fe20000000800 */
[----:B------:R-:W-:Y:S01]  /*1c30*/  ULDC UR60, c[0x0][0x288] ;  /* 0x0000a200003c7ab9 */ /* 0x000fe20000000800 */
[----:B------:R-:W-:-:S02]  /*1c40*/  ULDC UR61, c[0x0][0x9dc] ;  /* 0x00027700003d7ab9 */ /* 0x000fc40000000800 */
[----:B------:R-:W-:Y:S01]  /*1c50*/  ULOP3.LUT UR61, URZ, UR61, URZ, 0x33, !UPT ;  /* 0x0000003d3f3d7292 */ /* 0x000fe2000f8e333f */
[----:B------:R-:W-:Y:S02]  /*1c60*/  WARPGROUP.DEPBAR.LE gsb0, 0x0 ;  /* 0x00008000000079c5 */ /* 0x000fe40000010000 */
[----:B------:R-:W-:-:S06]  /*1c70*/  WARPGROUP.ARRIVE ;  /* 0x00000000000079c5 */ /* 0x000fcc0000000000 */
[----:B------:R-:W-:Y:S03]  /*1c80*/  HGMMA.64x96x16.F32.BF16 R24, gdesc[UR8], R24, gsb0 ;  /* 0x01600000081879f0 */ /* 0x000fe60008001818 */
        /* <DEDUP_REMOVED lines=31> */
[----:B------:R-:W-:Y:S01]  /*1e80*/  FMUL.FTZ R0, R26, UR4 ;  /* 0x000000041a007c20 */ /* 0x000fe20008410000 */
[----:B------:R-:W-:Y:S01]  /*1e90*/  LEA.HI R26, R2, R75, RZ, 0x2 ;  /* 0x0000004b021a7211 */ /* 0x000fe200078f10ff */
[----:B------:R-:W-:Y:S01]  /*1ea0*/  FMUL.FTZ R6, R27, UR4 ;  /* 0x000000041b067c20 */ /* 0x000fe20008410000 */
[----:B------:R-:W-:Y:S01]  /*1eb0*/  FMUL.FTZ R29, R29, UR4 ;  /* 0x000000041d1d7c20 */ /* 0x000fe20008410000 */
[----:B------:R-:W0:Y:S01]  /*1ec0*/  @P2 LDC R27, c[0x0][0x44c] ;  /* 0x00011300ff1b2b82 */ /* 0x000e220000000800 */
[--C-:B------:R-:W-:Y:S01]  /*1ed0*/  SHF.R.S32.HI R2, RZ, 0x2, R26.reuse ;  /* 0x00000002ff027819 */ /* 0x100fe2000001141a */
[----:B------:R-:W-:Y:S01]  /*1ee0*/  FMUL.FTZ R28, R28, UR4 ;  /* 0x000000041c1c7c20 */ /* 0x000fe20008410000 */
[----:B------:R-:W-:Y:S01]  /*1ef0*/  SHF.R.S32.HI R9, RZ, 0x1f, R26 ;  /* 0x0000001fff097819 */ /* 0x000fe2000001141a */
[----:B------:R1:W2:Y:S01]  /*1f00*/  MUFU.TANH R79, R29 ;  /* 0x0000001d004f7308 */ /* 0x0002a20000002400 */
[----:B------:R-:W-:Y:S01]  /*1f10*/  FMUL.FTZ R25, R25, UR4 ;  /* 0x0000000419197c20 */ /* 0x000fe20008410000 */
[----:B------:R-:W-:Y:S01]  /*1f20*/  FMUL.FTZ R11, R24, UR4 ;  /* 0x00000004180b7c20 */ /* 0x000fe20008410000 */
[-C--:B------:R-:W-:Y:S01]  /*1f30*/  LEA.HI R9, R9, R2.reuse, RZ, 0x3 ;  /* 0x0000000209097211 */ /* 0x080fe200078f18ff */
[----:B------:R-:W-:Y:S01]  /*1f40*/  FMUL.FTZ R7, R30, UR4 ;  /* 0x000000041e077c20 */ /* 0x000fe20008410000 */
[----:B------:R-:W-:Y:S01]  /*1f50*/  FMUL.FTZ R10, R31, UR4 ;  /* 0x000000041f0a7c20 */ /* 0x000fe20008410000 */
[----:B------:R-:W-:Y:S01]  /*1f60*/  FMUL.FTZ R32, R32, UR4 ;  /* 0x0000000420207c20 */ /* 0x000fe20008410000 */
[----:B------:R-:W-:Y:S01]  /*1f70*/  LOP3.LUT R9, R9, 0xfffffff8, RZ, 0xc0, !PT ;  /* 0xfffffff809097812 */ /* 0x000fe200078ec0ff */
[----:B------:R3:W4:Y:S01]  /*1f80*/  MUFU.TANH R78, R28 ;  /* 0x0000001c004e7308 */ /* 0x0007220000002400 */
[----:B-1----:R-:W1:Y:S01]  /*1f90*/  @P2 LDC R29, c[0x0][0x450] ;  /* 0x00011400ff1d2b82 */ /* 0x002e620000000800 */
[----:B------:R-:W-:Y:S01]  /*1fa0*/  FMUL.FTZ R33, R33, UR4 ;  /* 0x0000000421217c20 */ /* 0x000fe20008410000 */
[----:B------:R-:W-:Y:S01]  /*1fb0*/  IADD3 R2, R3, R2, -R9 ;  /* 0x0000000203027210 */ /* 0x000fe20007ffe809 */
[----:B------:R-:W-:-:S02]  /*1fc0*/  IMAD.U32 R9, RZ, RZ, UR57 ;  /* 0x00000039ff097e24 */ /* 0x000fc4000f8e00ff */
[----:B------:R-:W-:Y:S01]  /*1fd0*/  FMUL.FTZ R12, R34, UR4 ;  /* 0x00000004220c7c20 */ /* 0x000fe20008410000 */
[----:B------:R-:W-:Y:S01]  /*1fe0*/  FMUL.FTZ R13, R35, UR4 ;  /* 0x00000004230d7c20 */ /* 0x000fe20008410000 */
[----:B------:R-:W-:Y:S01]  /*1ff0*/  FMUL.FTZ R36, R36, UR4 ;  /* 0x0000000424247c20 */ /* 0x000fe20008410000 */
[----:B------:R-:W-:Y:S01]  /*2000*/  IMAD R15, R15, 0x40, R2 ;  /* 0x000000400f0f7824 */ /* 0x000fe200078e0202 */
[----:B---3--:R-:W-:Y:S01]  /*2010*/  LOP3.LUT R28, R26, 0x7ffffffc, RZ, 0xc0, !PT ;  /* 0x7ffffffc1a1c7812 */ /* 0x008fe200078ec0ff */
[----:B------:R-:W-:Y:S01]  /*2020*/  @!P1 VIADD R9, R9, 0x2a840 ;  /* 0x0002a84009099836 */ /* 0x000fe20000000000 */
[----:B------:R3:W0:Y:S01]  /*2030*/  MUFU.TANH R77, R25 ;  /* 0x00000019004d7308 */ /* 0x0006220000002400 */
[----:B------:R-:W-:Y:S02]  /*2040*/  IMAD R8, R8, 0x8, R15 ;  /* 0x0000000808087824 */ /* 0x000fe400078e020f */
[----:B------:R-:W-:Y:S01]  /*2050*/  FMUL.FTZ R37, R37, UR4 ;  /* 0x0000000425257c20 */ /* 0x000fe20008410000 */
[----:B------:R-:W-:Y:S01]  /*2060*/  FMUL.FTZ R20, R38, UR4 ;  /* 0x0000000426147c20 */ /* 0x000fe20008410000 */
[----:B------:R-:W-:Y:S01]  /*2070*/  @!P1 PRMT R26, RZ, 0x654, R9 ;  /* 0x00000654ff1a9816 */ /* 0x000fe20000000009 */
[----:B0-----:R-:W-:-:S04]  /*2080*/  @P2 IMAD.HI.U32 R2, R8, R27, RZ ;  /* 0x0000001b08022227 */ /* 0x001fc800078e00ff */
[----:B------:R-:W-:Y:S01]  /*2090*/  FMUL.FTZ R21, R39, UR4 ;  /* 0x0000000427157c20 */ /* 0x000fe20008410000 */
[----:B------:R-:W-:Y:S01]  /*20a0*/  FMUL.FTZ R40, R40, UR4 ;  /* 0x0000000428287c20 */ /* 0x000fe20008410000 */
[----:B------:R-:W-:Y:S01]  /*20b0*/  FMUL.FTZ R41, R41, UR4 ;  /* 0x0000000429297c20 */ /* 0x000fe20008410000 */
[----:B------:R-:W-:Y:S02]  /*20c0*/  IMAD.MOV.U32 R27, RZ, RZ, R8 ;  /* 0x000000ffff1b7224 */ /* 0x000fe400078e0008 */
[----:B------:R-:W-:Y:S01]  /*20d0*/  FMUL.FTZ R24, R42, UR4 ;  /* 0x000000042a187c20 */ /* 0x000fe20008410000 */
[----:B------:R-:W-:Y:S02]  /*20e0*/  IMAD.IADD R9, R75, 0x1, -R28 ;  /* 0x000000014b097824 */ /* 0x000fe400078e0a1c */
[----:B---3--:R-:W-:Y:S01]  /*20f0*/  FMUL.FTZ R25, R43, UR4 ;  /* 0x000000042b197c20 */ /* 0x008fe20008410000 */
[----:B------:R-:W-:Y:S01]  /*2100*/  FMUL.FTZ R44, R44, UR4 ;  /* 0x000000042c2c7c20 */ /* 0x000fe20008410000 */
[----:B-1----:R-:W-:Y:S01]  /*2110*/  @P2 SHF.R.U32.HI R27, RZ, R29, R2 ;  /* 0x0000001dff1b2219 */ /* 0x002fe20000011602 */
[----:B------:R-:W-:Y:S01]  /*2120*/  IMAD.MOV.U32 R29, RZ, RZ, -0x60 ;  /* 0xffffffa0ff1d7424 */ /* 0x000fe200078e00ff */
[----:B------:R-:W0:Y:S01]  /*2130*/  LDC.64 R2, c[0x0][0x9e0] ;  /* 0x00027800ff027b82 */ /* 0x000e220000000a00 */
[----:B------:R-:W-:Y:S01]  /*2140*/  FMUL.FTZ R45, R45, UR4 ;  /* 0x000000042d2d7c20 */ /* 0x000fe20008410000 */
[----:B------:R-:W-:Y:S01]  /*2150*/  FMUL.FTZ R46, R46, UR4 ;  /* 0x000000042e2e7c20 */ /* 0x000fe20008410000 */
[----:B------:R-:W1:Y:S01]  /*2160*/  SHFL.IDX PT, R76, R27, RZ, 0x1c1f ;  /* 0x001c1fff1b4c7589 */ /* 0x000e6200000e0000 */
[----:B------:R-:W-:-:S02]  /*2170*/  IMAD R28, R74, R29, 0x61 ;  /* 0x000000614a1c7424 */ /* 0x000fc400078e021d */
[----:B------:R-:W-:Y:S01]  /*2180*/  FMUL.FTZ R48, R48, UR4 ;  /* 0x0000000430307c20 */ /* 0x000fe20008410000 */
        /* <DEDUP_REMOVED lines=24> */
[----:B------:R-:W-:Y:S01]  /*2310*/  IMAD R30, R9, -0x2, R28 ;  /* 0xfffffffe091e7824 */ /* 0x000fe200078e021c */
[----:B0-----:R-:W-:Y:S01]  /*2320*/  ISETP.GE.AND P2, PT, R3, 0x1, PT ;  /* 0x000000010300780c */ /* 0x001fe20003f46270 */
[----:B------:R0:W-:Y:S01]  /*2330*/  @!P1 SYNCS.ARRIVE.TRANS64.RED.A1T0 RZ, [R26+URZ], RZ ;  /* 0x000000ff1aff99a7 */ /* 0x0001e2000810043f */
[----:B------:R-:W3:Y:S01]  /*2340*/  MUFU.TANH R11, R11 ;  /* 0x0000000b000b7308 */ /* 0x000ee20000002400 */
[----:B------:R-:W-:Y:S01]  /*2350*/  VIADD R38, R28, 0xffffffff ;  /* 0xffffffff1c267836 */ /* 0x000fe20000000000 */
[C-C-:B------:R-:W-:Y:S01]  /*2360*/  IADD3 R29, R30.reuse, -UR60, R19.reuse ;  /* 0x8000003c1e1d7c10 */ /* 0x140fe2000fffe013 */
[----:B------:R-:W-:Y:S01]  /*2370*/  VIADD R72, R30, 0xffffffff ;  /* 0xffffffff1e487836 */ /* 0x000fe20000000000 */
[----:B------:R-:W-:Y:S01]  /*2380*/  P2R R161, PR, RZ, 0x4 ;  /* 0x00000004ffa17803 */ /* 0x000fe20000000000 */
[----:B0-----:R-:W-:-:S03]  /*2390*/  IMAD R26, R74, -0x60, R19 ;  /* 0xffffffa04a1a7824 */ /* 0x001fc600078e0213 */
[----:B------:R-:W0:Y:S01]  /*23a0*/  MUFU.TANH R0, R0 ;  /* 0x0000000000007308 */ /* 0x000e220000002400 */
[C---:B------:R-:W-:Y:S02]  /*23b0*/  IMAD.IADD R34, R29.reuse, 0x1, R2 ;  /* 0x000000011d227824 */ /* 0x040fe400078e0202 */
[----:B------:R-:W-:Y:S02]  /*23c0*/  VIADD R26, R26, 0x60 ;  /* 0x000000601a1a7836 */ /* 0x000fe40000000000 */
[----:B------:R-:W-:Y:S02]  /*23d0*/  VIADD R35, R29, UR61 ;  /* 0x0000003d1d237c36 */ /* 0x000fe40008000000 */
[----:B------:R-:W-:Y:S01]  /*23e0*/  IMAD R31, R9, -0x2, R26 ;  /* 0xfffffffe091f7824 */ /* 0x000fe200078e021a */
[----:B------:R-:W0:Y:S01]  /*23f0*/  MUFU.TANH R6, R6 ;  /* 0x0000000600067308 */ /* 0x000e220000002400 */
[----:B-1----:R-:W-:-:S03]  /*2400*/  IMAD.IADD R28, R35, 0x1, R76 ;  /* 0x00000001231c7824 */ /* 0x002fc600078e024c */
[----:B------:R-:W-:-:S04]  /*2410*/  VIADDMNMX R26, R76, R34, R31, PT ;  /* 0x000000224c1a7246 */ /* 0x000fc8000380011f */
[----:B------:R-:W1:Y:S08]  /*2420*/  MUFU.TANH R7, R7 ;  /* 0x0000000700077308 */ /* 0x000e700000002400 */
[----:B------:R-:W0:Y:S08]  /*2430*/  MUFU.TANH R10, R10 ;  /* 0x0000000a000a7308 */ /* 0x000e300000002400 */
        /* <DEDUP_REMOVED lines=15> */
[----:B------:R0:W0:Y:S08]  /*2530*/  MUFU.TANH R42, R47 ;  /* 0x0000002f002a7308 */ /* 0x0000300000002400 */
        /* <DEDUP_REMOVED lines=23> */
[----:B------:R-:W0:Y:S01]  /*26b0*/  MUFU.TANH R71, R71 ;  /* 0x0000004700477308 */ /* 0x000e220000002400 */
[----:B-1234-:R-:W-:Y:S05]  /*26c0*/  @!P2 BRA `(.L_x_917) ;  /* 0x00000000004ca947 */ /* 0x01efea0003800000 */
[----:B------:R-:W-:Y:S01]  /*26d0*/  IADD3 R29, R19, -UR60, R76 ;  /* 0x8000003c131d7c10 */ /* 0x000fe2000fffe04c */
[----:B------:R-:W-:Y:S03]  /*26e0*/  BSSY B0, `(.L_x_918) ;  /* 0x000000e000007945 */ /* 0x000fe60003800000 */
[----:B------:R-:W-:-:S13]  /*26f0*/  ISETP.GT.AND P2, PT, R29, -0x1, PT ;  /* 0xffffffff1d00780c */ /* 0x000fda0003f44270 */
[----:B------:R-:W-:Y:S05]  /*2700*/  @P2 BRA `(.L_x_919) ;  /* 0x00000000001c2947 */ /* 0x000fea0003800000 */
[----:B------:R-:W-:Y:S02]  /*2710*/  ISETP.NE.AND P2, PT, R3, 0x1, PT ;  /* 0x000000010300780c */ /* 0x000fe40003f45270 */
[----:B------:R-:W-:-:S11]  /*2720*/  LOP3.LUT R29, RZ, R29, RZ, 0x33, !PT ;  /* 0x0000001dff1d7212 */ /* 0x000fd600078e33ff */
[----:B------:R-:W1:Y:S02]  /*2730*/  @P2 LDC.64 R80, c[0x0][0x9e8] ;  /* 0x00027a00ff502b82 */ /* 0x000e640000000a00 */
[----:B-1----:R-:W-:-:S05]  /*2740*/  @P2 IMAD.HI.U32 R30, R29, R80, RZ ;  /* 0x000000501d1e2227 */ /* 0x002fca00078e00ff */
[----:B------:R-:W-:-:S04]  /*2750*/  @P2 SHF.R.U32.HI R29, RZ, R81, R30 ;  /* 0x00000051ff1d2219 */ /* 0x000fc8000001161e */
[----:B------:R-:W-:Y:S01]  /*2760*/  LOP3.LUT R29, RZ, R29, RZ, 0x33, !PT ;  /* 0x0000001dff1d7212 */ /* 0x000fe200078e33ff */
[----:B------:R-:W-:Y:S06]  /*2770*/  BRA `(.L_x_920) ;  /* 0x0000000000107947 */ /* 0x000fec0003800000 */
.L_x_919:
[----:B------:R-:W-:-:S13]  /*2780*/  ISETP.NE.AND P2, PT, R3, 0x1, PT ;  /* 0x000000010300780c */ /* 0x000fda0003f45270 */
[----:B------:R-:W1:Y:S02]  /*2790*/  @P2 LDC.64 R80, c[0x0][0x9e8] ;  /* 0x00027a00ff502b82 */ /* 0x000e640000000a00 */
[----:B-1----:R-:W-:-:S05]  /*27a0*/  @P2 IMAD.HI.U32 R30, R29, R80, RZ ;  /* 0x000000501d1e2227 */ /* 0x002fca00078e00ff */
[----:B------:R-:W-:-:S07]  /*27b0*/  @P2 SHF.R.U32.HI R29, RZ, R81, R30 ;  /* 0x00000051ff1d2219 */ /* 0x000fce000001161e */
.L_x_920:
[----:B------:R-:W-:Y:S05]  /*27c0*/  BSYNC B0 ;  /* 0x0000000000007941 */ /* 0x000fea0003800000 */
.L_x_918:
[----:B------:R-:W-:-:S05]  /*27d0*/  IMAD R29, R29, R3, R72 ;  /* 0x000000031d1d7224 */ /* 0x000fca00078e0248 */
[----:B------:R-:W-:Y:S02]  /*27e0*/  VIMNMX R28, R28, R29, !PT ;  /* 0x0000001d1c1c7248 */ /* 0x000fe40007fe0100 */
[----:B------:R-:W-:-:S07]  /*27f0*/  VIADDMNMX R26, R29, R3, R26, PT ;  /* 0x000000031d1a7246 */ /* 0x000fce000380011a */
.L_x_917:
[C---:B------:R-:W-:Y:S01]  /*2800*/  ISETP.GE.AND P2, PT, R38.reuse, 0x2, PT ;  /* 0x000000022600780c */ /* 0x040fe20003f46270 */
[----:B------:R-:W1:Y:S01]  /*2810*/  SHFL.IDX PT, R30, R27, 0x1, 0x1c1f ;  /* 0x003c1f001b1e7f89 */ /* 0x000e6200000e0000 */
[----:B------:R-:W-:Y:S02]  /*2820*/  ISETP.GE.AND P6, PT, R38, 0x9, PT ;  /* 0x000000092600780c */ /* 0x000fe40003fc6270 */
[----:B------:R-:W-:Y:S02]  /*2830*/  ISETP.GT.AND P3, PT, R28, 0x1, !P2 ;  /* 0x000000011c00780c */ /* 0x000fe40005764270 */
[----:B------:R-:W-:Y:S02]  /*2840*/  ISETP.GE.AND P4, PT, R38, 0xa, PT ;  /* 0x0000000a2600780c */ /* 0x000fe40003f86270 */
[----:B------:R-:W-:Y:S02]  /*2850*/  ISETP.LT.OR P3, PT, R26, 0x2, P3 ;  /* 0x000000021a00780c */ /* 0x000fe40001f61670 */
[----:B------:R-:W-:-:S02]  /*2860*/  P2R R76, PR, RZ, 0x10 ;  /* 0x00000010ff4c7803 */ /* 0x000fc40000000000 */
[----:B------:R-:W-:Y:S02]  /*2870*/  FSEL R77, R77, -INF , !P3 ;  /* 0xff8000004d4d7808 */ /* 0x000fe40005800000 */
[----:B------:R-:W-:-:S04]  /*2880*/  ISETP.GT.AND P3, PT, R28, 0x8, !P6 ;  /* 0x000000081c00780c */ /* 0x000fc80007764270 */
[----:B------:R-:W-:-:S04]  /*2890*/  ISETP.LT.OR P3, PT, R26, 0x9, P3 ;  /* 0x000000091a00780c */ /* 0x000fc80001f61670 */
[----:B------:R-:W-:Y:S02]  /*28a0*/  FSEL R39, R78, -INF , !P3 ;  /* 0xff8000004e277808 */ /* 0x000fe40005800000 */
[----:B------:R-:W-:Y:S02]  /*28b0*/  ISETP.GT.AND P3, PT, R28, 0x9, !P4 ;  /* 0x000000091c00780c */ /* 0x000fe40006764270 */
[----:B------:R-:W-:Y:S02]  /*28c0*/  ISETP.GE.AND P4, PT, R38, 0x11, PT ;  /* 0x000000112600780c */ /* 0x000fe40003f86270 */
[----:B------:R-:W-:Y:S02]  /*28d0*/  ISETP.LT.OR P3, PT, R26, 0xa, P3 ;  /* 0x0000000a1a00780c */ /* 0x000fe40001f61670 */
[----:B------:R-:W-:Y:S02]  /*28e0*/  P2R R78, PR, RZ, 0x10 ;  /* 0x00000010ff4e7803 */ /* 0x000fe40000000000 */
[----:B------:R-:W-:-:S02]  /*28f0*/  FSEL R79, R79, -INF , !P3 ;  /* 0xff8000004f4f7808 */ /* 0x000fc40005800000 */
[----:B------:R-:W-:Y:S02]  /*2900*/  ISETP.GT.AND P3, PT, R28, 0x10, !P4 ;  /* 0x000000101c00780c */ /* 0x000fe40006764270 */
[----:B------:R-:W-:Y:S02]  /*2910*/  ISETP.GE.AND P4, PT, R38, 0x12, PT ;  /* 0x000000122600780c */ /* 0x000fe40003f86270 */
[----:B------:R-:W-:Y:S02]  /*2920*/  ISETP.LT.OR P3, PT, R26, 0x11, P3 ;  /* 0x000000111a00780c */ /* 0x000fe40001f61670 */
[----:B------:R-:W-:Y:S02]  /*2930*/  P2R R80, PR, RZ, 0x10 ;  /* 0x00000010ff507803 */ /* 0x000fe40000000000 */
[----:B0-----:R-:W-:Y:S02]  /*2940*/  FSEL R43, R32, -INF , !P3 ;  /* 0xff800000202b7808 */ /* 0x001fe40005800000 */
[----:B------:R-:W-:-:S02]  /*2950*/  ISETP.GT.AND P3, PT, R28, 0x11, !P4 ;  /* 0x000000111c00780c */ /* 0x000fc40006764270 */
[----:B------:R-:W-:Y:S02]  /*2960*/  ISETP.GE.AND P4, PT, R38, 0x19, PT ;  /* 0x000000192600780c */ /* 0x000fe40003f86270 */
[----:B------:R-:W-:Y:S02]  /*2970*/  ISETP.LT.OR P3, PT, R26, 0x12, P3 ;  /* 0x000000121a00780c */ /* 0x000fe40001f61670 */
[----:B------:R-:W-:Y:S02]  /*2980*/  P2R R82, PR, RZ, 0x10 ;  /* 0x00000010ff527803 */ /* 0x000fe40000000000 */
[----:B------:R-:W-:Y:S02]  /*2990*/  FSEL R33, R33, -INF , !P3 ;  /* 0xff80000021217808 */ /* 0x000fe40005800000 */
[----:B------:R-:W-:Y:S02]  /*29a0*/  ISETP.GT.AND P3, PT, R28, 0x18, !P4 ;  /* 0x000000181c00780c */ /* 0x000fe40006764270 */
[----:B------:R-:W-:-:S02]  /*29b0*/  ISETP.GE.AND P4, PT, R38, 0x1a, PT ;  /* 0x0000001a2600780c */ /* 0x000fc40003f86270 */
[----:B------:R-:W-:Y:S02]  /*29c0*/  ISETP.LT.OR P3, PT, R26, 0x19, P3 ;  /* 0x000000191a00780c */ /* 0x000fe40001f61670 */
[----:B------:R-:W-:Y:S02]  /*29d0*/  P2R R32, PR, RZ, 0x10 ;  /* 0x00000010ff207803 */ /* 0x000fe40000000000 */
[----:B------:R-:W-:Y:S02]  /*29e0*/  FSEL R47, R36, -INF , !P3 ;  /* 0xff800000242f7808 */ /* 0x000fe40005800000 */
[----:B------:R-:W-:Y:S02]  /*29f0*/  ISETP.GT.AND P3, PT, R28, 0x19, !P4 ;  /* 0x000000191c00780c */ /* 0x000fe40006764270 */
[----:B------:R-:W-:Y:S02]  /*2a00*/  ISETP.GE.AND P4, PT, R38, 0x21, PT ;  /* 0x000000212600780c */ /* 0x000fe40003f86270 */
[----:B------:R-:W-:-:S02]  /*2a10*/  ISETP.LT.OR P3, PT, R26, 0x1a, P3 ;  /* 0x0000001a1a00780c */ /* 0x000fc40001f61670 */
[----:B------:R-:W-:Y:S02]  /*2a20*/  P2R R36, PR, RZ, 0x10 ;  /* 0x00000010ff247803 */ /* 0x000fe40000000000 */
[----:B------:R-:W-:Y:S02]  /*2a30*/  FSEL R37, R37, -INF , !P3 ;  /* 0xff80000025257808 */ /* 0x000fe40005800000 */
[----:B------:R-:W-:Y:S02]  /*2a40*/  ISETP.GT.AND P3, PT, R28, 0x20, !P4 ;  /* 0x000000201c00780c */ /* 0x000fe40006764270 */
[----:B------:R-:W-:Y:S02]  /*2a50*/  ISETP.GE.AND P4, PT, R38, 0x22, PT ;  /* 0x000000222600780c */ /* 0x000fe40003f86270 */
[----:B------:R-:W-:-:S04]  /*2a60*/  ISETP.LT.OR P3, PT, R26, 0x21, P3 ;  /* 0x000000211a00780c */ /* 0x000fc80001f61670 */
[----:B------:R-:W-:Y:S02]  /*2a70*/  FSEL R67, R40, -INF , !P3 ;  /* 0xff80000028437808 */ /* 0x000fe40005800000 */
[----:B------:R-:W-:Y:S02]  /*2a80*/  ISETP.GT.AND P3, PT, R28, 0x21, !P4 ;  /* 0x000000211c00780c */ /* 0x000fe40006764270 */
[----:B------:R-:W-:Y:S02]  /*2a90*/  P2R R40, PR, RZ, 0x10 ;  /* 0x00000010ff287803 */ /* 0x000fe40000000000 */
[----:B------:R-:W-:Y:S02]  /*2aa0*/  ISETP.LT.OR P3, PT, R26, 0x22, P3 ;  /* 0x000000221a00780c */ /* 0x000fe40001f61670 */
[----:B------:R-:W-:Y:S02]  /*2ab0*/  ISETP.GE.AND P4, PT, R38, 0x29, PT ;  /* 0x000000292600780c */ /* 0x000fe40003f86270 */
[----:B------:R-:W-:-:S02]  /*2ac0*/  FSEL R41, R41, -INF , !P3 ;  /* 0xff80000029297808 */ /* 0x000fc40005800000 */
[----:B------:R-:W-:Y:S02]  /*2ad0*/  ISETP.GT.AND P3, PT, R28, 0x28, !P4 ;  /* 0x000000281c00780c */ /* 0x000fe40006764270 */
[----:B------:R-:W-:Y:S02]  /*2ae0*/  P2R R84, PR, RZ, 0x10 ;  /* 0x00000010ff547803 */ /* 0x000fe40000000000 */
[----:B------:R-:W-:Y:S02]  /*2af0*/  ISETP.LT.OR P3, PT, R26, 0x29, P3 ;  /* 0x000000291a00780c */ /* 0x000fe40001f61670 */
[----:B------:R-:W-:Y:S02]  /*2b00*/  ISETP.GE.AND P4, PT, R38, 0x2a, PT ;  /* 0x0000002a2600780c */ /* 0x000fe40003f86270 */
[----:B------:R-:W-:Y:S02]  /*2b10*/  FSEL R73, R44, -INF , !P3 ;  /* 0xff8000002c497808 */ /* 0x000fe40005800000 */
[----:B------:R-:W-:-:S02]  /*2b20*/  ISETP.GT.AND P3, PT, R28, 0x29, !P4 ;  /* 0x000000291c00780c */ /* 0x000fc40006764270 */
[----:B------:R-:W-:Y:S02]  /*2b30*/  P2R R44, PR, RZ, 0x10 ;  /* 0x00000010ff2c7803 */ /* 0x000fe40000000000 */
[----:B------:R-:W-:Y:S02]  /*2b40*/  ISETP.LT.OR P3, PT, R26, 0x2a, P3 ;  /* 0x0000002a1a00780c */ /* 0x000fe40001f61670 */
[----:B------:R-:W-:Y:S02]  /*2b50*/  ISETP.GE.AND P4, PT, R38, 0x31, PT ;  /* 0x000000312600780c */ /* 0x000fe40003f86270 */
[----:B------:R-:W-:Y:S02]  /*2b60*/  FSEL R45, R45, -INF , !P3 ;  /* 0xff8000002d2d7808 */ /* 0x000fe40005800000 */
[----:B------:R-:W-:Y:S02]  /*2b70*/  ISETP.GT.AND P3, PT, R28, 0x30, !P4 ;  /* 0x000000301c00780c */ /* 0x000fe40006764270 */
[----:B------:R-:W-:-:S02]  /*2b80*/  P2R R86, PR, RZ, 0x10 ;  /* 0x00000010ff567803 */ /* 0x000fc40000000000 */
[----:B------:R-:W-:Y:S02]  /*2b90*/  ISETP.LT.OR P3, PT, R26, 0x31, P3 ;  /* 0x000000311a00780c */ /* 0x000fe40001f61670 */
[----:B------:R-:W-:Y:S02]  /*2ba0*/  ISETP.GE.AND P4, PT, R38, 0x32, PT ;  /* 0x000000322600780c */ /* 0x000fe40003f86270 */
[----:B------:R-:W-:Y:S02]  /*2bb0*/  FSEL R75, R48, -INF , !P3 ;  /* 0xff800000304b7808 */ /* 0x000fe40005800000 */
[----:B------:R-:W-:Y:S02]  /*2bc0*/  ISETP.GT.AND P3, PT, R28, 0x31, !P4 ;  /* 0x000000311c00780c */ /* 0x000fe40006764270 */
[----:B------:R-:W-:Y:S02]  /*2bd0*/  P2R R48, PR, RZ, 0x10 ;  /* 0x00000010ff307803 */ /* 0x000fe40000000000 */
[----:B------:R-:W-:-:S02]  /*2be0*/  ISETP.LT.OR P3, PT, R26, 0x32, P3 ;  /* 0x000000321a00780c */ /* 0x000fc40001f61670 */
[----:B------:R-:W-:Y:S02]  /*2bf0*/  ISETP.GE.AND P4, PT, R38, 0x39, PT ;  /* 0x000000392600780c */ /* 0x000fe40003f86270 */
[----:B------:R-:W-:Y:S02]  /*2c00*/  FSEL R49, R49, -INF , !P3 ;  /* 0xff80000031317808 */ /* 0x000fe40005800000 */
[----:B------:R-:W-:Y:S02]  /*2c10*/  ISETP.GT.AND P3, PT, R28, 0x38, !P4 ;  /* 0x000000381c00780c */ /* 0x000fe40006764270 */
[----:B------:R-:W-:Y:S02]  /*2c20*/  P2R R88, PR, RZ, 0x10 ;  /* 0x00000010ff587803 */ /* 0x000fe40000000000 */
[----:B------:R-:W-:Y:S02]  /*2c30*/  ISETP.LT.OR P3, PT, R26, 0x39, P3 ;  /* 0x000000391a00780c */ /* 0x000fe40001f61670 */
[----:B------:R-:W-:-:S02]  /*2c40*/  ISETP.GE.AND P4, PT, R38, 0x3a, PT ;  /* 0x0000003a2600780c */ /* 0x000fc40003f86270 */
        /* <DEDUP_REMOVED lines=33> */
[----:B------:R-:W-:-:S04]  /*2e60*/  ISETP.LT.OR P3, PT, R26, 0x52, P3 ;  /* 0x000000521a00780c */ /* 0x000fc80001f61670 */
[----:B------:R-:W-:Y:S02]  /*2e70*/  FSEL R65, R65, -INF , !P3 ;  /* 0xff80000041417808 */ /* 0x000fe40005800000 */
[----:B------:R-:W-:-:S04]  /*2e80*/  ISETP.GE.AND P3, PT, R38, 0x59, PT ;  /* 0x000000592600780c */ /* 0x000fc80003f66270 */
[----:B------:R-:W-:-:S04]  /*2e90*/  ISETP.GT.AND P4, PT, R28, 0x58, !P3 ;  /* 0x000000581c00780c */ /* 0x000fc80005f84270 */
[----:B------:R-:W-:-:S04]  /*2ea0*/  ISETP.LT.OR P4, PT, R26, 0x59, P4 ;  /* 0x000000591a00780c */ /* 0x000fc80002781670 */
[----:B------:R-:W-:Y:S02]  /*2eb0*/  FSEL R89, R68, -INF , !P4 ;  /* 0xff80000044597808 */ /* 0x000fe40006000000 */
[----:B------:R-:W-:-:S04]  /*2ec0*/  ISETP.GE.AND P4, PT, R38, 0x1, PT ;  /* 0x000000012600780c */ /* 0x000fc80003f86270 */
[----:B------:R-:W-:-:S04]  /*2ed0*/  ISETP.GT.AND P5, PT, R28, RZ, !P4 ;  /* 0x000000ff1c00720c */ /* 0x000fc800067a4270 */
[----:B------:R-:W-:-:S04]  /*2ee0*/  ISETP.LT.OR P5, PT, R26, 0x1, P5 ;  /* 0x000000011a00780c */ /* 0x000fc80002fa1670 */
[----:B------:R-:W-:Y:S02]  /*2ef0*/  FSEL R29, R11, -INF , !P5 ;  /* 0xff8000000b1d7808 */ /* 0x000fe40006800000 */
[----:B------:R-:W-:-:S04]  /*2f00*/  ISETP.GE.AND P5, PT, R38, 0x5a, PT ;  /* 0x0000005a2600780c */ /* 0x000fc80003fa6270 */
[----:B------:R-:W-:Y:S02]  /*2f10*/  P2R R68, PR, RZ, 0x20 ;  /* 0x00000020ff447803 */ /* 0x000fe40000000000 */
[----:B------:R-:W-:Y:S01]  /*2f20*/  ISETP.GT.AND P5, PT, R28, 0x59, !P5 ;  /* 0x000000591c00780c */ /* 0x000fe20006fa4270 */
[----:B-1----:R-:W-:-:S03]  /*2f30*/  IMAD.IADD R28, R35, 0x1, R30 ;  /* 0x00000001231c7824 */ /* 0x002fc600078e021e */
[----:B------:R-:W-:Y:S02]  /*2f40*/  ISETP.LT.OR P5, PT, R26, 0x5a, P5 ;  /* 0x0000005a1a00780c */ /* 0x000fe40002fa1670 */
[----:B------:R-:W-:Y:S02]  /*2f50*/  VIADDMNMX R26, R30, R34, R31, PT ;  /* 0x000000221e1a7246 */ /* 0x000fe4000380011f */
[----:B------:R-:W-:Y:S02]  /*2f60*/  FSEL R69, R69, -INF , !P5 ;  /* 0xff80000045457808 */ /* 0x000fe40006800000 */
[----:B------:R-:W-:-:S13]  /*2f70*/  ISETP.GE.AND P5, PT, R3, 0x1, PT ;  /* 0x000000010300780c */ /* 0x000fda0003fa6270 */
[----:B------:R-:W-:Y:S05]  /*2f80*/  @!P5 BRA `(.L_x_921) ;  /* 0x00000000004cd947 */ /* 0x000fea0003800000 */
[----:B------:R-:W-:Y:S01]  /*2f90*/  IADD3 R11, R19, -UR60, R30 ;  /* 0x8000003c130b7c10 */ /* 0x000fe2000fffe01e */
[----:B------:R-:W-:Y:S03]  /*2fa0*/  BSSY B0, `(.L_x_922) ;  /* 0x000000e000007945 */ /* 0x000fe60003800000 */
        /* <DEDUP_REMOVED lines=9> */
.L_x_923:
[----:B------:R-:W-:-:S13]  /*3040*/  ISETP.NE.AND P5, PT, R3, 0x1, PT ;  /* 0x000000010300780c */ /* 0x000fda0003fa5270 */
[----:B------:R-:W0:Y:S02]  /*3050*/  @P5 LDC.64 R30, c[0x0][0x9e8] ;  /* 0x00027a00ff1e5b82 */ /* 0x000e240000000a00 */
[----:B0-----:R-:W-:-:S05]  /*3060*/  @P5 IMAD.HI.U32 R30, R11, R30, RZ ;  /* 0x0000001e0b1e5227 */ /* 0x001fca00078e00ff */
[----:B------:R-:W-:-:S07]  /*3070*/  @P5 SHF.R.U32.HI R11, RZ, R31, R30 ;  /* 0x0000001fff0b5219 */ /* 0x000fce000001161e */
.L_x_924:
[----:B------:R-:W-:Y:S05]  /*3080*/  BSYNC B0 ;  /* 0x0000000000007941 */ /* 0x000fea0003800000 */
.L_x_922:
[----:B------:R-:W-:-:S05]  /*3090*/  IMAD R11, R11, R3, R72 ;  /* 0x000000030b0b7224 */ /* 0x000fca00078e0248 */
[----:B------:R-:W-:Y:S02]  /*30a0*/  VIMNMX R28, R28, R11, !PT ;  /* 0x0000000b1c1c7248 */ /* 0x000fe40007fe0100 */
[----:B------:R-:W-:-:S07]  /*30b0*/  VIADDMNMX R26, R11, R3, R26, PT ;  /* 0x000000030b1a7246 */ /* 0x000fce000380011a */
.L_x_921:
[C---:B------:R-:W-:Y:S01]  /*30c0*/  ISETP.GT.AND P2, PT, R28.reuse, 0x1, !P2 ;  /* 0x000000011c00780c */ /* 0x040fe20005744270 */
[----:B------:R-:W-:Y:S01]  /*30d0*/  ULDC UR4, c[0x0][0x988] ;  /* 0x0002620000047ab9 */ /* 0x000fe20000000800 */
[----:B------:R-:W-:Y:S02]  /*30e0*/  ISETP.GT.AND P6, PT, R28, 0x8, !P6 ;  /* 0x000000081c00780c */ /* 0x000fe400077c4270 */
[C---:B------:R-:W-:Y:S02]  /*30f0*/  ISETP.LT.OR P2, PT, R26.reuse, 0x2, P2 ;  /* 0x000000021a00780c */ /* 0x040fe40001741670 */
[----:B------:R-:W-:Y:S02]  /*3100*/  ISETP.LT.OR P6, PT, R26, 0x9, P6 ;  /* 0x000000091a00780c */ /* 0x000fe400037c1670 */
[----:B------:R-:W-:Y:S02]  /*3110*/  FSEL R6, R6, -INF , !P2 ;  /* 0xff80000006067808 */ /* 0x000fe40005000000 */
[----:B------:R-:W-:-:S02]  /*3120*/  ISETP.NE.AND P2, PT, R76, RZ, PT ;  /* 0x000000ff4c00720c */ /* 0x000fc40003f45270 */
[----:B------:R-:W-:Y:S02]  /*3130*/  FSEL R30, R7, -INF , !P6 ;  /* 0xff800000071e7808 */ /* 0x000fe40007000000 */
[----:B------:R-:W-:Y:S02]  /*3140*/  ISETP.GT.AND P2, PT, R28, 0x9, !P2 ;  /* 0x000000091c00780c */ /* 0x000fe40005744270 */
[----:B------:R-:W-:Y:S02]  /*3150*/  ISETP.NE.AND P6, PT, R32, RZ, PT ;  /* 0x000000ff2000720c */ /* 0x000fe40003fc5270 */
[----:B------:R-:W-:Y:S02]  /*3160*/  ISETP.LT.OR P2, PT, R26, 0xa, P2 ;  /* 0x0000000a1a00780c */ /* 0x000fe40001741670 */
[----:B------:R-:W-:Y:S02]  /*3170*/  FMNMX.FTZ R7, R29, R77, !PT ;  /* 0x0000004d1d077209 */ /* 0x000fe40007810000 */
[----:B------:R-:W-:-:S02]  /*3180*/  FSEL R32, R10, -INF , !P2 ;  /* 0xff8000000a207808 */ /* 0x000fc40005000000 */
[----:B------:R-:W-:Y:S02]  /*3190*/  ISETP.NE.AND P2, PT, R78, RZ, PT ;  /* 0x000000ff4e00720c */ /* 0x000fe40003f45270 */
[----:B------:R-:W-:Y:S02]  /*31a0*/  FMNMX.FTZ R7, R39, R7, !PT ;  /* 0x0000000727077209 */ /* 0x000fe40007810000 */
[----:B------:R-:W-:Y:S02]  /*31b0*/  ISETP.GT.AND P2, PT, R28, 0x10, !P2 ;  /* 0x000000101c00780c */ /* 0x000fe40005744270 */
[----:B------:R-:W-:Y:S02]  /*31c0*/  FMNMX.FTZ R7, R79, R7, !PT ;  /* 0x000000074f077209 */ /* 0x000fe40007810000 */
[----:B------:R-:W-:Y:S02]  /*31d0*/  ISETP.LT.OR P2, PT, R26, 0x11, P2 ;  /* 0x000000111a00780c */ /* 0x000fe40001741670 */
[----:B------:R-:W-:-:S02]  /*31e0*/  FMNMX.FTZ R7, R43, R7, !PT ;  /* 0x000000072b077209 */ /* 0x000fc40007810000 */
[----:B------:R-:W-:Y:S02]  /*31f0*/  FSEL R12, R12, -INF , !P2 ;  /* 0xff8000000c0c7808 */ /* 0x000fe40005000000 */
[----:B------:R-:W-:Y:S02]  /*3200*/  ISETP.NE.AND P2, PT, R80, RZ, PT ;  /* 0x000000ff5000720c */ /* 0x000fe40003f45270 */
[----:B------:R-:W-:Y:S02]  /*3210*/  FMNMX.FTZ R7, R33, R7, !PT ;  /* 0x0000000721077209 */ /* 0x000fe40007810000 */
[----:B------:R-:W-:Y:S02]  /*3220*/  ISETP.GT.AND P2, PT, R28, 0x11, !P2 ;  /* 0x000000111c00780c */ /* 0x000fe40005744270 */
[----:B------:R-:W-:Y:S02]  /*3230*/  FMNMX.FTZ R7, R47, R7, !PT ;  /* 0x000000072f077209 */ /* 0x000fe40007810000 */
[----:B------:R-:W-:-:S02]  /*3240*/  ISETP.LT.OR P2, PT, R26, 0x12, P2 ;  /* 0x000000121a00780c */ /* 0x000fc40001741670 */
[----:B------:R-:W-:Y:S02]  /*3250*/  ISETP.NE.AND P5, PT, R36, RZ, PT ;  /* 0x000000ff2400720c */ /* 0x000fe40003fa5270 */
[----:B------:R-:W-:Y:S01]  /*3260*/  FSEL R34, R13, -INF , !P2 ;  /* 0xff8000000d227808 */ /* 0x000fe20005000000 */
[----:B------:R-:W-:Y:S01]  /*3270*/  IMAD.U32 R13, RZ, RZ, UR4 ;  /* 0x00000004ff0d7e24 */ /* 0x000fe2000f8e00ff */
[----:B------:R-:W-:Y:S02]  /*3280*/  ISETP.NE.AND P2, PT, R82, RZ, PT ;  /* 0x000000ff5200720c */ /* 0x000fe40003f45270 */
[----:B------:R-:W-:Y:S02]  /*3290*/  FMNMX.FTZ R7, R37, R7, !PT ;  /* 0x0000000725077209 */ /* 0x000fe40007810000 */
[----:B------:R-:W-:Y:S02]  /*32a0*/  ISETP.GT.AND P2, PT, R28, 0x18, !P2 ;  /* 0x000000181c00780c */ /* 0x000fe40005744270 */
[----:B------:R-:W-:-:S02]  /*32b0*/  FMNMX.FTZ R7, R67, R7, !PT ;  /* 0x0000000743077209 */ /* 0x000fc40007810000 */
[----:B------:R-:W-:Y:S02]  /*32c0*/  ISETP.LT.OR P2, PT, R26, 0x19, P2 ;  /* 0x000000191a00780c */ /* 0x000fe40001741670 */
[----:B------:R-:W-:Y:S02]  /*32d0*/  FMNMX.FTZ R7, R41, R7, !PT ;  /* 0x0000000729077209 */ /* 0x000fe40007810000 */
[----:B------:R-:W-:Y:S02]  /*32e0*/  FSEL R20, R20, -INF , !P2 ;  /* 0xff80000014147808 */ /* 0x000fe40005000000 */
[----:B------:R-:W-:Y:S02]  /*32f0*/  ISETP.GT.AND P2, PT, R28, 0x19, !P6 ;  /* 0x000000191c00780c */ /* 0x000fe40007744270 */
[----:B------:R-:W-:Y:S02]  /*3300*/  FMNMX.FTZ R7, R73, R7, !PT ;  /* 0x0000000749077209 */ /* 0x000fe40007810000 */
[----:B------:R-:W-:-:S02]  /*3310*/  ISETP.LT.OR P2, PT, R26, 0x1a, P2 ;  /* 0x0000001a1a00780c */ /* 0x000fc40001741670 */
[----:B------:R-:W-:Y:S02]  /*3320*/  FMNMX.FTZ R7, R45, R7, !PT ;  /* 0x000000072d077209 */ /* 0x000fe40007810000 */
[----:B------:R-:W-:Y:S02]  /*3330*/  FSEL R36, R21, -INF , !P2 ;  /* 0xff80000015247808 */ /* 0x000fe40005000000 */
        /* <DEDUP_REMOVED lines=10> */
[----:B------:R-:W-:Y:S02]  /*33e0*/  FMNMX.FTZ R7, R83, R7, !PT ;  /* 0x0000000753077209 */ /* 0x000fe40007810000 */
[----:B------:R-:W-:Y:S02]  /*33f0*/  FSEL R38, R25, -INF , !P2 ;  /* 0xff80000019267808 */ /* 0x000fe40005000000 */
[----:B------:R-:W-:Y:S02]  /*3400*/  ISETP.NE.AND P2, PT, R84, RZ, PT ;  /* 0x000000ff5400720c */ /* 0x000fe40003f45270 */
[----:B------:R-:W-:Y:S02]  /*3410*/  FMNMX.FTZ R7, R57, R7, !PT ;  /* 0x0000000739077209 */ /* 0x000fe40007810000 */
[----:B------:R-:W-:Y:S02]  /*3420*/  ISETP.GT.AND P2, PT, R28, 0x28, !P2 ;  /* 0x000000281c00780c */ /* 0x000fe40005744270 */
[----:B------:R-:W-:-:S02]  /*3430*/  FMNMX.FTZ R7, R85, R7, !PT ;  /* 0x0000000755077209 */ /* 0x000fc40007810000 */
[----:B------:R-:W-:Y:S02]  /*3440*/  ISETP.LT.OR P2, PT, R26, 0x29, P2 ;  /* 0x000000291a00780c */ /* 0x000fe40001741670 */
[----:B------:R-:W-:Y:S02]  /*3450*/  FMNMX.FTZ R7, R61, R7, !PT ;  /* 0x000000073d077209 */ /* 0x000fe40007810000 */
[----:B------:R-:W-:Y:S02]  /*3460*/  FSEL R40, R46, -INF , !P2 ;  /* 0xff8000002e287808 */ /* 0x000fe40005000000 */
[----:B------:R-:W-:Y:S02]  /*3470*/  ISETP.NE.AND P2, PT, R44, RZ, PT ;  /* 0x000000ff2c00720c */ /* 0x000fe40003f45270 */
[----:B------:R-:W-:Y:S02]  /*3480*/  FMNMX.FTZ R7, R87, R7, !PT ;  /* 0x0000000757077209 */ /* 0x000fe40007810000 */
[----:B------:R-:W-:-:S02]  /*3490*/  ISETP.GT.AND P2, PT, R28, 0x29, !P2 ;  /* 0x000000291c00780c */ /* 0x000fc40005744270 */
[----:B------:R-:W-:Y:S02]  /*34a0*/  FMNMX.FTZ R7, R65, R7, !PT ;  /* 0x0000000741077209 */ /* 0x000fe40007810000 */
[----:B------:R-:W-:Y:S02]  /*34b0*/  ISETP.LT.OR P2, PT, R26, 0x2a, P2 ;  /* 0x0000002a1a00780c */ /* 0x000fe40001741670 */
[----:B------:R-:W-:Y:S02]  /*34c0*/  FMNMX.FTZ R7, R89, R7, !PT ;  /* 0x0000000759077209 */ /* 0x000fe40007810000 */
[----:B------:R-:W-:Y:S02]  /*34d0*/  FSEL R42, R42, -INF , !P2 ;  /* 0xff8000002a2a7808 */ /* 0x000fe40005000000 */
[----:B------:R-:W-:Y:S02]  /*34e0*/  ISETP.NE.AND P2, PT, R86, RZ, PT ;  /* 0x000000ff5600720c */ /* 0x000fe40003f45270 */
[----:B------:R-:W-:-:S02]  /*34f0*/  FMNMX.FTZ R7, R69, R7, !PT ;  /* 0x0000000745077209 */ /* 0x000fc40007810000 */
[C---:B------:R-:W-:Y:S02]  /*3500*/  ISETP.GT.AND P2, PT, R28.reuse, 0x30, !P2 ;  /* 0x000000301c00780c */ /* 0x040fe40005744270 */
[----:B------:R-:W-:Y:S01]  /*3510*/  ISETP.GT.AND P4, PT, R28, RZ, !P4 ;  /* 0x000000ff1c00720c */ /* 0x000fe20006784270 */
[----:B------:R-:W0:Y:S01]  /*3520*/  SHFL.BFLY PT, R10, R7, 0x2, 0x1f ;  /* 0x0c401f00070a7f89 */ /* 0x000e2200000e0000 */
        /* <DEDUP_REMOVED lines=8> */
[----:B------:R-:W-:Y:S02]  /*35b0*/  ISETP.NE.AND P5, PT, R60, RZ, PT ;  /* 0x000000ff3c00720c */ /* 0x000fe40003fa5270 */
[----:B------:R-:W-:-:S02]  /*35c0*/  FSEL R46, R51, -INF , !P2 ;  /* 0xff800000332e7808 */ /* 0x000fc40005000000 */
[----:B------:R-:W-:Y:S02]  /*35d0*/  ISETP.NE.AND P2, PT, R88, RZ, PT ;  /* 0x000000ff5800720c */ /* 0x000fe40003f45270 */
[C---:B------:R-:W-:Y:S02]  /*35e0*/  ISETP.GT.AND P3, PT, R28.reuse, 0x58, !P3 ;  /* 0x000000581c00780c */ /* 0x040fe40005f64270 */
[----:B------:R-:W-:Y:S02]  /*35f0*/  ISETP.GT.AND P2, PT, R28, 0x38, !P2 ;  /* 0x000000381c00780c */ /* 0x000fe40005744270 */
[----:B0-----:R-:W-:Y:S02]  /*3600*/  FMNMX.FTZ R10, R7, R10, !PT ;  /* 0x0000000a070a7209 */ /* 0x001fe40007810000 */
[----:B------:R-:W-:Y:S02]  /*3610*/  ISETP.LT.OR P2, PT, R26, 0x39, P2 ;  /* 0x000000391a00780c */ /* 0x000fe40001741670 */
[----:B------:R-:W-:Y:S01]  /*3620*/  FMNMX.FTZ R7, R0, R6, !PT ;  /* 0x0000000600077209 */ /* 0x000fe20007810000 */
[----:B------:R-:W0:Y:S01]  /*3630*/  SHFL.BFLY PT, R11, R10, 0x1, 0x1f ;  /* 0x0c201f000a0b7f89 */ /* 0x000e2200000e0000 */
        /* <DEDUP_REMOVED lines=28> */
[----:B0-----:R-:W-:Y:S02]  /*3800*/  FMNMX.FTZ R11, R10, R11, !PT ;  /* 0x0000000b0a0b7209 */ /* 0x001fe40007810000 */
[----:B------:R-:W-:Y:S02]  /*3810*/  FMNMX.FTZ R7, R46, R7, !PT ;  /* 0x000000072e077209 */ /* 0x000fe40007810000 */
[----:B------:R-:W-:Y:S01]  /*3820*/  ISETP.LT.OR P2, PT, R26, 0x4a, P2 ;  /* 0x0000004a1a00780c */ /* 0x000fe20001741670 */
[----:B------:R-:W-:Y:S01]  /*3830*/  FMUL.FTZ R21, R11, R13 ;  /* 0x0000000d0b157220 */ /* 0x000fe20000410000 */
[----:B------:R-:W-:-:S02]  /*3840*/  FMNMX.FTZ R7, R48, R7, !PT ;  /* 0x0000000730077209 */ /* 0x000fc40007810000 */
[----:B------:R-:W-:Y:S02]  /*3850*/  FSEL R58, R63, -INF , !P2 ;  /* 0xff8000003f3a7808 */ /* 0x000fe40005000000 */
[----:B------:R-:W-:Y:S02]  /*3860*/  FSETP.NEU.FTZ.AND P2, PT, R11, -INF , PT ;  /* 0xff8000000b00780b */ /* 0x000fe40003f5d000 */
[----:B------:R-:W-:Y:S02]  /*3870*/  ISETP.NE.AND P5, PT, R92, RZ, PT ;  /* 0x000000ff5c00720c */ /* 0x000fe40003fa5270 */
[----:B------:R-:W-:Y:S02]  /*3880*/  FMNMX.FTZ R7, R50, R7, !PT ;  /* 0x0000000732077209 */ /* 0x000fe40007810000 */
[----:B------:R-:W-:Y:S02]  /*3890*/  FSEL R64, R21, RZ, P2 ;  /* 0x000000ff15407208 */ /* 0x000fe40001000000 */
[----:B------:R-:W-:-:S02]  /*38a0*/  ISETP.GT.AND P2, PT, R28, 0x50, !P5 ;  /* 0x000000501c00780c */ /* 0x000fc40006f44270 */
[----:B------:R-:W-:Y:S01]  /*38b0*/  FMNMX.FTZ R7, R52, R7, !PT ;  /* 0x0000000734077209 */ /* 0x000fe20007810000 */
[-CC-:B------:R-:W-:Y:S01]  /*38c0*/  FFMA.FTZ R10, R29, R13.reuse, -R64.reuse ;  /* 0x0000000d1d0a7223 */ /* 0x180fe20000010840 */
[----:B------:R-:W-:Y:S01]  /*38d0*/  ISETP.LT.OR P2, PT, R26, 0x51, P2 ;  /* 0x000000511a00780c */ /* 0x000fe20001741670 */
[--C-:B------:R-:W-:Y:S01]  /*38e0*/  FFMA.FTZ R27, R79, R13, -R64.reuse ;  /* 0x0000000d4f1b7223 */ /* 0x100fe20000010840 */
[----:B------:R-:W-:Y:S01]  /*38f0*/  ISETP.NE.AND P6, PT, R93, RZ, PT ;  /* 0x000000ff5d00720c */ /* 0x000fe20003fc5270 */
[----:B------:R0:W-:Y:S01]  /*3900*/  MUFU.EX2 R156, R10 ;  /* 0x0000000a009c7308 */ /* 0x0001e20000000800 */
[----:B------:R-:W-:Y:S01]  /*3910*/  FMNMX.FTZ R7, R54, R7, !PT ;  /* 0x0000000736077209 */ /* 0x000fe20007810000 */
[-CC-:B------:R-:W-:Y:S01]  /*3920*/  FFMA.FTZ R21, R77, R13.reuse, -R64.reuse ;  /* 0x0000000d4d157223 */ /* 0x180fe20000010840 */
[----:B------:R-:W-:Y:S01]  /*3930*/  FSEL R60, R66, -INF , !P2 ;  /* 0xff800000423c7808 */ /* 0x000fe20005000000 */
[-CC-:B------:R-:W-:Y:S01]  /*3940*/  FFMA.FTZ R25, R39, R13.reuse, -R64.reuse ;  /* 0x0000000d27197223 */ /* 0x180fe20000010840 */
[----:B------:R-:W-:Y:S01]  /*3950*/  ISETP.GT.AND P2, PT, R28, 0x51, !P6 ;  /* 0x000000511c00780c */ /* 0x000fe20007744270 */
[--C-:B------:R-:W-:Y:S01]  /*3960*/  FFMA.FTZ R29, R33, R13, -R64.reuse ;  /* 0x0000000d211d7223 */ /* 0x100fe20000010840 */
[----:B------:R-:W-:Y:S01]  /*3970*/  FMNMX.FTZ R7, R56, R7, !PT ;  /* 0x0000000738077209 */ /* 0x000fe20007810000 */
[----:B------:R1:W-:Y:S01]  /*3980*/  MUFU.EX2 R158, R27 ;  /* 0x0000001b009e7308 */ /* 0x0003e20000000800 */
[----:B------:R-:W-:Y:S01]  /*3990*/  ISETP.NE.AND P5, PT, R68, RZ, PT ;  /* 0x000000ff4400720c */ /* 0x000fe20003fa5270 */
[-CC-:B0-----:R-:W-:Y:S01]  /*39a0*/  FFMA.FTZ R10, R43, R13.reuse, -R64.reuse ;  /* 0x0000000d2b0a7223 */ /* 0x181fe20000010840 */
[----:B------:R-:W-:Y:S01]  /*39b0*/  ISETP.LT.OR P2, PT, R26, 0x52, P2 ;  /* 0x000000521a00780c */ /* 0x000fe20001741670 */
[--C-:B------:R-:W-:Y:S01]  /*39c0*/  FFMA.FTZ R39, R49, R13, -R64.reuse ;  /* 0x0000000d31277223 */ /* 0x100fe20000010840 */
[----:B------:R-:W-:Y:S01]  /*39d0*/  FMNMX.FTZ R7, R58, R7, !PT ;  /* 0x000000073a077209 */ /* 0x000fe20007810000 */
[-CC-:B------:R-:W-:Y:S01]  /*39e0*/  FFMA.FTZ R31, R47, R13.reuse, -R64.reuse ;  /* 0x0000000d2f1f7223 */ /* 0x180fe20000010840 */
[----:B------:R-:W-:Y:S01]  /*39f0*/  ISETP.GT.AND P4, PT, R28, 0x59, !P5 ;  /* 0x000000591c00780c */ /* 0x000fe20006f84270 */
[----:B------:R0:W-:Y:S01]  /*3a00*/  MUFU.EX2 R152, R10 ;  /* 0x0000000a00987308 */ /* 0x0001e20000000800 */
[----:B------:R-:W-:Y:S01]  /*3a10*/  ISETP.LT.OR P3, PT, R26, 0x59, P3 ;  /* 0x000000591a00780c */ /* 0x000fe20001f61670 */
[-CC-:B-1----:R-:W-:Y:S01]  /*3a20*/  FFMA.FTZ R27, R37, R13.reuse, -R64.reuse ;  /* 0x0000000d251b7223 */ /* 0x182fe20000010840 */
[----:B------:R-:W-:Y:S01]  /*3a30*/  FSEL R28, R15, -INF , !P2 ;  /* 0xff8000000f1c7808 */ /* 0x000fe20005000000 */
[--C-:B------:R-:W-:Y:S01]  /*3a40*/  FFMA.FTZ R15, R41, R13, -R64.reuse ;  /* 0x0000000d290f7223 */ /* 0x100fe20000010840 */
[----:B------:R-:W-:Y:S01]  /*3a50*/  FMNMX.FTZ R7, R60, R7, !PT ;  /* 0x000000073c077209 */ /* 0x000fe20007810000 */
[-CC-:B------:R-:W-:Y:S01]  /*3a60*/  FFMA.FTZ R33, R73, R13.reuse, -R64.reuse ;  /* 0x0000000d49217223 */ /* 0x180fe20000010840 */
[----:B------:R-:W-:Y:S01]  /*3a70*/  ISETP.LT.OR P4, PT, R26, 0x5a, P4 ;  /* 0x0000005a1a00780c */ /* 0x000fe20002781670 */
[----:B------:R-:W-:Y:S01]  /*3a80*/  MUFU.EX2 R154, R27 ;  /* 0x0000001b009a7308 */ /* 0x000fe20000000800 */
[----:B------:R-:W-:Y:S01]  /*3a90*/  FSEL R26, R70, -INF , !P3 ;  /* 0xff800000461a7808 */ /* 0x000fe20005800000 */
[--C-:B0-----:R-:W-:Y:S01]  /*3aa0*/  FFMA.FTZ R10, R67, R13, -R64.reuse ;  /* 0x0000000d430a7223 */ /* 0x101fe20000010840 */
[----:B------:R-:W-:Y:S01]  /*3ab0*/  FMNMX.FTZ R7, R28, R7, !PT ;  /* 0x000000071c077209 */ /* 0x000fe20007810000 */
[-CC-:B------:R-:W-:Y:S01]  /*3ac0*/  FFMA.FTZ R47, R65, R13.reuse, -R64.reuse ;  /* 0x0000000d412f7223 */ /* 0x180fe20000010840 */
[----:B------:R-:W-:Y:S01]  /*3ad0*/  FSEL R62, R71, -INF , !P4 ;  /* 0xff800000473e7808 */ /* 0x000fe20006000000 */
[--C-:B------:R-:W-:Y:S01]  /*3ae0*/  FFMA.FTZ R35, R45, R13, -R64.reuse ;  /* 0x0000000d2d237223 */ /* 0x100fe20000010840 */
[----:B------:R-:W-:Y:S01]  /*3af0*/  FMNMX.FTZ R7, R26, R7, !PT ;  /* 0x000000071a077209 */ /* 0x000fe20007810000 */
[----:B------:R0:W-:Y:S01]  /*3b00*/  MUFU.EX2 R148, R10 ;  /* 0x0000000a00947308 */ /* 0x0001e20000000800 */
[----:B------:R-:W-:Y:S01]  /*3b10*/  ISETP.NE.AND P5, PT, R14, 0x1, PT ;  /* 0x000000010e00780c */ /* 0x000fe20003fa5270 */
[--C-:B------:R-:W-:Y:S01]  /*3b20*/  FFMA.FTZ R37, R75, R13, -R64.reuse ;  /* 0x0000000d4b257223 */ /* 0x100fe20000010840 */
[----:B------:R-:W-:Y:S01]  /*3b30*/  FMNMX.FTZ R7, R62, R7, !PT ;  /* 0x000000073e077209 */ /* 0x000fe20007810000 */
[-CC-:B------:R-:W-:Y:S01]  /*3b40*/  FFMA.FTZ R41, R81, R13.reuse, -R64.reuse ;  /* 0x0000000d51297223 */ /* 0x180fe20000010840 */
[-CC-:B------:R-:W-:Y:S01]  /*3b50*/  FFMA.FTZ R43, R53, R13.reuse, -R64.reuse ;  /* 0x0000000d352b7223 */ /* 0x180fe20000010840 */
[----:B------:R-:W-:-:S02]  /*3b60*/  FFMA.FTZ R45, R83, R13, -R64 ;  /* 0x0000000d532d7223 */ /* 0x000fc40000010840 */
[----:B------:R1:W-:Y:S01]  /*3b70*/  MUFU.EX2 R27, R15 ;  /* 0x0000000f001b7308 */ /* 0x0003e20000000800 */
[----:B0-----:R-:W1:Y:S05]  /*3b80*/  SHFL.BFLY PT, R10, R7, 0x2, 0x1f ;  /* 0x0c401f00070a7f89 */ /* 0x001e6a00000e0000 */
[----:B------:R-:W0:Y:S02]  /*3b90*/  @P5 LDC R49, c[0x0][0x44c] ;  /* 0x00011300ff315b82 */ /* 0x000e240000000800 */
[----:B------:R-:W2:Y:S08]  /*3ba0*/  MUFU.EX2 R21, R21 ;  /* 0x0000001500157308 */ /* 0x000eb00000000800 */
[----:B------:R-:W3:Y:S08]  /*3bb0*/  MUFU.EX2 R25, R25 ;  /* 0x0000001900197308 */ /* 0x000ef00000000800 */
[----:B------:R4:W-:Y:S01]  /*3bc0*/  MUFU.EX2 R144, R39 ;  /* 0x0000002700907308 */ /* 0x0009e20000000800 */
[----:B-1----:R-:W-:Y:S01]  /*3bd0*/  FMNMX.FTZ R15, R7, R10, !PT ;  /* 0x0000000a070f7209 */ /* 0x002fe20007810000 */
[----:B------:R-:W-:-:S04]  /*3be0*/  FFMA.FTZ R7, R57, R13, -R64 ;  /* 0x0000000d39077223 */ /* 0x000fc80000010840 */
[----:B------:R-:W1:Y:S01]  /*3bf0*/  SHFL.BFLY PT, R10, R15, 0x1, 0x1f ;  /* 0x0c201f000f0a7f89 */ /* 0x000e6200000e0000 */
[----:B0-----:R-:W-:Y:S01]  /*3c00*/  @P5 IMAD.HI.U32 R49, R22, R49, RZ ;  /* 0x0000003116315227 */ /* 0x001fe200078e00ff */
[----:B------:R0:W-:Y:S03]  /*3c10*/  MUFU.EX2 R140, R7 ;  /* 0x00000007008c7308 */ /* 0x0001e60000000800 */
[----:B----4-:R-:W-:-:S05]  /*3c20*/  FFMA.FTZ R39, R61, R13, -R64 ;  /* 0x0000000d3d277223 */ /* 0x010fca0000010840 */
[----:B------:R-:W-:Y:S08]  /*3c30*/  MUFU.EX2 R29, R29 ;  /* 0x0000001d001d7308 */ /* 0x000ff00000000800 */
[----:B------:R-:W-:Y:S01]  /*3c40*/  MUFU.EX2 R142, R39 ;  /* 0x00000027008e7308 */ /* 0x000fe20000000800 */
[----:B-1----:R-:W-:Y:S01]  /*3c50*/  FMNMX.FTZ R10, R15, R10, !PT ;  /* 0x0000000a0f0a7209 */ /* 0x002fe20007810000 */
[----:B------:R-:W-:-:S06]  /*3c60*/  FFMA.FTZ R15, R89, R13, -R64 ;  /* 0x0000000d590f7223 */ /* 0x000fcc0000010840 */
[----:B------:R-:W-:Y:S01]  /*3c70*/  MUFU.EX2 R31, R31 ;  /* 0x0000001f001f7308 */ /* 0x000fe20000000800 */
[C---:B------:R-:W-:Y:S01]  /*3c80*/  FSETP.NEU.FTZ.AND P2, PT, R10.reuse, -INF , PT ;  /* 0xff8000000a00780b */ /* 0x040fe20003f5d000 */
[----:B0-----:R-:W-:-:S05]  /*3c90*/  FMUL.FTZ R7, R10, R13 ;  /* 0x0000000d0a077220 */ /* 0x001fca0000410000 */
[----:B------:R-:W-:Y:S01]  /*3ca0*/  FSEL R7, R7, RZ, P2 ;  /* 0x000000ff07077208 */ /* 0x000fe20001000000 */
[----:B------:R-:W-:Y:S04]  /*3cb0*/  MUFU.EX2 R33, R33 ;  /* 0x0000002100217308 */ /* 0x000fe80000000800 */
        /* <DEDUP_REMOVED lines=12> */
[-C--:B------:R-:W-:Y:S01]  /*3d80*/  FFMA.FTZ R42, R42, R13.reuse, -R7 ;  /* 0x0000000d2a2a7223 */ /* 0x080fe20000010807 */
[----:B------:R-:W0:Y:S01]  /*3d90*/  MUFU.EX2 R0, R0 ;  /* 0x0000000000007308 */ /* 0x000e220000000800 */
[----:B--2---:R-:W-:Y:S01]  /*3da0*/  FADD.FTZ R6, R156, R21 ;  /* 0x000000159c067221 */ /* 0x004fe20000010000 */
[-CC-:B------:R-:W-:Y:S01]  /*3db0*/  FFMA.FTZ R44, R44, R13.reuse, -R7.reuse ;  /* 0x0000000d2c2c7223 */ /* 0x180fe20000010807 */
[-CC-:B------:R-:W-:Y:S01]  /*3dc0*/  FFMA.FTZ R46, R46, R13.reuse, -R7.reuse ;  /* 0x0000000d2e2e7223 */ /* 0x180fe20000010807 */
[-CC-:B------:R-:W-:Y:S01]  /*3dd0*/  FFMA.FTZ R48, R48, R13.reuse, -R7.reuse ;  /* 0x0000000d30307223 */ /* 0x180fe20000010807 */
[----:B---3--:R-:W-:Y:S01]  /*3de0*/  FADD.FTZ R39, R25, R6 ;  /* 0x0000000619277221 */ /* 0x008fe20000010000 */
[-CC-:B------:R-:W-:Y:S01]  /*3df0*/  FFMA.FTZ R50, R50, R13.reuse, -R7.reuse ;  /* 0x0000000d32327223 */ /* 0x180fe20000010807 */
[-C--:B------:R-:W-:Y:S01]  /*3e00*/  FFMA.FTZ R52, R52, R13.reuse, -R7 ;  /* 0x0000000d34347223 */ /* 0x080fe20000010807 */
        /* <DEDUP_REMOVED lines=8> */
[----:B------:R2:W3:Y:S01]  /*3e90*/  MUFU.EX2 R159, R32 ;  /* 0x00000020009f7308 */ /* 0x0004e20000000800 */
[----:B0-----:R-:W-:Y:S01]  /*3ea0*/  FADD.FTZ R39, R0, R157 ;  /* 0x0000009d00277221 */ /* 0x001fe20000010000 */
[-CC-:B------:R-:W-:Y:S01]  /*3eb0*/  FFMA.FTZ R26, R26, R13.reuse, -R7.reuse ;  /* 0x0000000d1a1a7223 */ /* 0x180fe20000010807 */
[----:B------:R-:W-:Y:S01]  /*3ec0*/  FFMA.FTZ R62, R62, R13, -R7 ;  /* 0x0000000d3e3e7223 */ /* 0x000fe20000010807 */
[----:B------:R-:W-:-:S02]  /*3ed0*/  F2FP.BF16.F32.PACK_AB R156, R21, R156 ;  /* 0x0000009c159c723e */ /* 0x000fc400000010ff */
[----:B------:R-:W-:Y:S02]  /*3ee0*/  F2FP.BF16.F32.PACK_AB R157, R157, R0 ;  /* 0x000000009d9d723e */ /* 0x000fe400000010ff */
[----:B------:R-:W0:Y:S01]  /*3ef0*/  MUFU.EX2 R12, R12 ;  /* 0x0000000c000c7308 */ /* 0x000e220000000800 */
[C---:B--2---:R-:W-:Y:S01]  /*3f00*/  FADD.FTZ R32, R29.reuse, R6 ;  /* 0x000000061d207221 */ /* 0x044fe20000010000 */
[----:B-1----:R-:W-:Y:S01]  /*3f10*/  FADD.FTZ R6, R30, R39 ;  /* 0x000000271e067221 */ /* 0x002fe20000010000 */
[----:B------:R-:W-:Y:S02]  /*3f20*/  F2FP.BF16.F32.PACK_AB R158, R158, R25 ;  /* 0x000000199e9e723e */ /* 0x000fe400000010ff */
[----:B------:R-:W-:-:S03]  /*3f30*/  F2FP.BF16.F32.PACK_AB R152, R29, R152 ;  /* 0x000000981d98723e */ /* 0x000fc600000010ff */
[----:B------:R1:W2:Y:S01]  /*3f40*/  MUFU.EX2 R153, R34 ;  /* 0x0000002200997308 */ /* 0x0002a20000000800 */
[C---:B---3--:R-:W-:Y:S01]  /*3f50*/  FADD.FTZ R39, R159.reuse, R6 ;  /* 0x000000069f277221 */ /* 0x048fe20000010000 */
[----:B------:R-:W-:-:S06]  /*3f60*/  F2FP.BF16.F32.PACK_AB R159, R159, R30 ;  /* 0x0000001e9f9f723e */ /* 0x000fcc00000010ff */
[----:B------:R-:W3:Y:S01]  /*3f70*/  MUFU.EX2 R20, R20 ;  /* 0x0000001400147308 */ /* 0x000ee20000000800 */
[----:B0-----:R-:W-:Y:S01]  /*3f80*/  FADD.FTZ R6, R12, R39 ;  /* 0x000000270c067221 */ /* 0x001fe20000010000 */
[----:B-1----:R-:W0:Y:S06]  /*3f90*/  @P5 LDC R34, c[0x0][0x450] ;  /* 0x00011400ff225b82 */ /* 0x002e2c0000000800 */
[----:B------:R-:W1:Y:S01]  /*3fa0*/  MUFU.EX2 R155, R36 ;  /* 0x00000024009b7308 */ /* 0x000e620000000800 */
[C---:B--2---:R-:W-:Y:S01]  /*3fb0*/  FADD.FTZ R39, R153.reuse, R6 ;  /* 0x0000000699277221 */ /* 0x044fe20000010000 */
[----:B------:R-:W-:Y:S01]  /*3fc0*/  F2FP.BF16.F32.PACK_AB R153, R153, R12 ;  /* 0x0000000c9999723e */ /* 0x000fe200000010ff */
[----:B------:R-:W-:-:S05]  /*3fd0*/  VIADD R12, R74, 0xfffffffe ;  /* 0xfffffffe4a0c7836 */ /* 0x000fca0000000000 */
[----:B------:R2:W-:Y:S01]  /*3fe0*/  MUFU.EX2 R136, R47 ;  /* 0x0000002f00887308 */ /* 0x0005e20000000800 */
[----:B---3--:R-:W-:-:S07]  /*3ff0*/  FADD.FTZ R6, R20, R39 ;  /* 0x0000002714067221 */ /* 0x008fce0000010000 */
[----:B------:R-:W3:Y:S01]  /*4000*/  MUFU.EX2 R24, R24 ;  /* 0x0000001800187308 */ /* 0x000ee20000000800 */
[----:B--2---:R-:W-:Y:S01]  /*4010*/  FADD.FTZ R47, R31, R32 ;  /* 0x000000201f2f7221 */ /* 0x004fe20000010000 */
[----:B-1----:R-:W-:Y:S01]  /*4020*/  FADD.FTZ R39, R155, R6 ;  /* 0x000000069b277221 */ /* 0x002fe20000010000 */
[----:B0-----:R-:W-:Y:S02]  /*4030*/  @P5 SHF.R.U32.HI R22, RZ, R34, R49 ;  /* 0x00000022ff165219 */ /* 0x001fe40000011631 */
[----:B------:R-:W-:Y:S01]  /*4040*/  FADD.FTZ R47, R154, R47 ;  /* 0x0000002f9a2f7221 */ /* 0x000fe20000010000 */
[----:B------:R-:W-:Y:S02]  /*4050*/  ISETP.GE.AND P5, PT, R3, 0x1, PT ;  /* 0x000000010300780c */ /* 0x000fe40003fa6270 */
[----:B------:R0:W1:Y:S01]  /*4060*/  MUFU.EX2 R150, R35 ;  /* 0x0000002300967308 */ /* 0x0000620000000800 */
[----:B------:R-:W-:Y:S01]  /*4070*/  FADD.FTZ R32, R148, R47 ;  /* 0x0000002f94207221 */ /* 0x000fe20000010000 */
[----:B------:R-:W-:Y:S01]  /*4080*/  IMAD.IADD R23, R23, 0x1, R22 ;  /* 0x0000000117177824 */ /* 0x000fe200078e0216 */
[----:B------:R-:W-:-:S02]  /*4090*/  F2FP.BF16.F32.PACK_AB R154, R154, R31 ;  /* 0x0000001f9a9a723e */ /* 0x000fc400000010ff */
[C---:B------:R-:W-:Y:S01]  /*40a0*/  FADD.FTZ R32, R27.reuse, R32 ;  /* 0x000000201b207221 */ /* 0x040fe20000010000 */
[----:B------:R-:W-:Y:S01]  /*40b0*/  F2FP.BF16.F32.PACK_AB R148, R27, R148 ;  /* 0x000000941b94723e */ /* 0x000fe200000010ff */
[----:B------:R-:W-:Y:S01]  /*40c0*/  IMAD.IADD R2, R23, 0x1, R2 ;  /* 0x0000000117027824 */ /* 0x000fe200078e0202 */
[----:B------:R-:W2:Y:S01]  /*40d0*/  MUFU.EX2 R149, R38 ;  /* 0x0000002600957308 */ /* 0x000ea20000000800 */
[----:B------:R-:W-:Y:S01]  /*40e0*/  FADD.FTZ R47, R33, R32 ;  /* 0x00000020212f7221 */ /* 0x000fe20000010000 */
[----:B---3--:R-:W-:Y:S01]  /*40f0*/  FADD.FTZ R6, R24, R39 ;  /* 0x0000002718067221 */ /* 0x008fe20000010000 */
[----:B0-----:R-:W-:Y:S01]  /*4100*/  FFMA.FTZ R35, R85, R13, -R64 ;  /* 0x0000000d55237223 */ /* 0x001fe20000010840 */
[----:B------:R-:W-:-:S04]  /*4110*/  F2FP.BF16.F32.PACK_AB R155, R155, R20 ;  /* 0x000000149b9b723e */ /* 0x000fc800000010ff */
[----:B------:R-:W0:Y:S01]  /*4120*/  MUFU.EX2 R37, R37 ;  /* 0x0000002500257308 */ /* 0x000e220000000800 */
[C---:B-1----:R-:W-:Y:S01]  /*4130*/  FADD.FTZ R32, R150.reuse, R47 ;  /* 0x0000002f96207221 */ /* 0x042fe20000010000 */
[----:B------:R-:W-:-:S06]  /*4140*/  F2FP.BF16.F32.PACK_AB R150, R150, R33 ;  /* 0x000000219696723e */ /* 0x000fcc00000010ff */
[----:B------:R-:W1:Y:S01]  /*4150*/  MUFU.EX2 R40, R40 ;  /* 0x0000002800287308 */ /* 0x000e620000000800 */
[C---:B--2---:R-:W-:Y:S01]  /*4160*/  FADD.FTZ R39, R149.reuse, R6 ;  /* 0x0000000695277221 */ /* 0x044fe20000010000 */
[----:B------:R-:W-:-:S06]  /*4170*/  F2FP.BF16.F32.PACK_AB R149, R149, R24 ;  /* 0x000000189595723e */ /* 0x000fcc00000010ff */
[----:B------:R-:W2:Y:S01]  /*4180*/  MUFU.EX2 R151, R42 ;  /* 0x0000002a00977308 */ /* 0x000ea20000000800 */
[----:B0-----:R-:W-:-:S04]  /*4190*/  FADD.FTZ R47, R37, R32 ;  /* 0x00000020252f7221 */ /* 0x001fc80000010000 */
[C---:B------:R-:W-:Y:S01]  /*41a0*/  FADD.FTZ R32, R144.reuse, R47 ;  /* 0x0000002f90207221 */ /* 0x040fe20000010000 */
[----:B------:R-:W-:Y:S02]  /*41b0*/  F2FP.BF16.F32.PACK_AB R144, R144, R37 ;  /* 0x000000259090723e */ /* 0x000fe400000010ff */
[----:B------:R-:W0:Y:S01]  /*41c0*/  MUFU.EX2 R41, R41 ;  /* 0x0000002900297308 */ /* 0x000e220000000800 */
[----:B-1----:R-:W-:-:S07]  /*41d0*/  FADD.FTZ R6, R40, R39 ;  /* 0x0000002728067221 */ /* 0x002fce0000010000 */
[----:B------:R-:W1:Y:S01]  /*41e0*/  MUFU.EX2 R44, R44 ;  /* 0x0000002c002c7308 */ /* 0x000e620000000800 */
[C---:B--2---:R-:W-:Y:S01]  /*41f0*/  FADD.FTZ R7, R151.reuse, R6 ;  /* 0x0000000697077221 */ /* 0x044fe20000010000 */
[----:B------:R-:W-:-:S06]  /*4200*/  F2FP.BF16.F32.PACK_AB R151, R151, R40 ;  /* 0x000000289797723e */ /* 0x000fcc00000010ff */
[----:B------:R2:W3:Y:S01]  /*4210*/  MUFU.EX2 R146, R43 ;  /* 0x0000002b00927308 */ /* 0x0004e20000000800 */
[----:B0-----:R-:W-:-:S07]  /*4220*/  FADD.FTZ R39, R41, R32 ;  /* 0x0000002029277221 */ /* 0x001fce0000010000 */
[----:B------:R-:W0:Y:S01]  /*4230*/  MUFU.EX2 R145, R46 ;  /* 0x0000002e00917308 */ /* 0x000e220000000800 */
[-CC-:B--2---:R-:W-:Y:S01]  /*4240*/  FFMA.FTZ R43, R87, R13.reuse, -R64.reuse ;  /* 0x0000000d572b7223 */ /* 0x184fe20000010840 */
[----:B-1----:R-:W-:Y:S01]  /*4250*/  FADD.FTZ R6, R44, R7 ;  /* 0x000000072c067221 */ /* 0x002fe20000010000 */
[----:B------:R-:W-:-:S05]  /*4260*/  FFMA.FTZ R64, R69, R13, -R64 ;  /* 0x0000000d45407223 */ /* 0x000fca0000010840 */
[----:B------:R-:W1:Y:S01]  /*4270*/  MUFU.EX2 R45, R45 ;  /* 0x0000002d002d7308 */ /* 0x000e620000000800 */
[C---:B---3--:R-:W-:Y:S01]  /*4280*/  FADD.FTZ R32, R146.reuse, R39 ;  /* 0x0000002792207221 */ /* 0x048fe20000010000 */
[----:B------:R-:W-:-:S06]  /*4290*/  F2FP.BF16.F32.PACK_AB R146, R146, R41 ;  /* 0x000000299292723e */ /* 0x000fcc00000010ff */
[----:B------:R-:W2:Y:S01]  /*42a0*/  MUFU.EX2 R48, R48 ;  /* 0x0000003000307308 */ /* 0x000ea20000000800 */
[C---:B0-----:R-:W-:Y:S01]  /*42b0*/  FADD.FTZ R7, R145.reuse, R6 ;  /* 0x0000000691077221 */ /* 0x041fe20000010000 */
[----:B------:R-:W-:-:S06]  /*42c0*/  F2FP.BF16.F32.PACK_AB R145, R145, R44 ;  /* 0x0000002c9191723e */ /* 0x000fcc00000010ff */
[----:B------:R-:W0:Y:S01]  /*42d0*/  MUFU.EX2 R147, R50 ;  /* 0x0000003200937308 */ /* 0x000e220000000800 */
[----:B-1----:R-:W-:-:S04]  /*42e0*/  FADD.FTZ R21, R45, R32 ;  /* 0x000000202d157221 */ /* 0x002fc80000010000 */
[C---:B------:R-:W-:Y:S01]  /*42f0*/  FADD.FTZ R22, R140.reuse, R21 ;  /* 0x000000158c167221 */ /* 0x040fe20000010000 */
[----:B------:R-:W-:Y:S02]  /*4300*/  F2FP.BF16.F32.PACK_AB R140, R140, R45 ;  /* 0x0000002d8c8c723e */ /* 0x000fe400000010ff */
[----:B------:R-:W1:Y:S01]  /*4310*/  MUFU.EX2 R35, R35 ;  /* 0x0000002300237308 */ /* 0x000e620000000800 */
[----:B--2---:R-:W-:-:S07]  /*4320*/  FADD.FTZ R6, R48, R7 ;  /* 0x0000000730067221 */ /* 0x004fce0000010000 */
        /* <DEDUP_REMOVED lines=26> */
[C---:B0-----:R-:W-:Y:S01]  /*44d0*/  F2FP.BF16.F32.PACK_AB R138, R64.reuse, R15 ;  /* 0x0000000f408a723e */ /* 0x041fe200000010ff */
[----:B------:R-:W-:-:S06]  /*44e0*/  FADD.FTZ R7, R64, R7 ;  /* 0x0000000740077221 */ /* 0x000fcc0000010000 */
[----:B------:R-:W0:Y:S01]  /*44f0*/  MUFU.EX2 R139, R62 ;  /* 0x0000003e008b7308 */ /* 0x000e220000000800 */
[C---:B-1----:R-:W-:Y:S01]  /*4500*/  FADD.FTZ R15, R137.reuse, R0 ;  /* 0x00000000890f7221 */ /* 0x042fe20000010000 */
[----:B------:R-:W-:-:S03]  /*4510*/  F2FP.BF16.F32.PACK_AB R137, R137, R60 ;  /* 0x0000003c8989723e */ /* 0x000fc600000010ff */
[----:B--2---:R-:W-:-:S04]  /*4520*/  FADD.FTZ R6, R26, R15 ;  /* 0x0000000f1a067221 */ /* 0x004fc80000010000 */
[C---:B0-----:R-:W-:Y:S01]  /*4530*/  FADD.FTZ R6, R139.reuse, R6 ;  /* 0x000000068b067221 */ /* 0x041fe20000010000 */
[----:B------:R-:W-:Y:S01]  /*4540*/  F2FP.BF16.F32.PACK_AB R139, R139, R26 ;  /* 0x0000001a8b8b723e */ /* 0x000fe200000010ff */
        /* <DEDUP_REMOVED lines=11> */
.L_x_926:
[----:B------:R-:W-:-:S13]  /*4600*/  ISETP.NE.AND P2, PT, R3, 0x1, PT ;  /* 0x000000010300780c */ /* 0x000fda0003f45270 */
[----:B------:R-:W0:Y:S02]  /*4610*/  @P2 LDC.64 R20, c[0x0][0x9e8] ;  /* 0x00027a00ff142b82 */ /* 0x000e240000000a00 */
[----:B0-----:R-:W-:-:S05]  /*4620*/  @P2 IMAD.HI.U32 R20, R0, R20, RZ ;  /* 0x0000001400142227 */ /* 0x001fca00078e00ff */
[----:B------:R-:W-:-:S07]  /*4630*/  @P2 SHF.R.U32.HI R0, RZ, R21, R20 ;  /* 0x00000015ff002219 */ /* 0x000fce0000011614 */
.L_x_927:
[----:B------:R-:W-:-:S05]  /*4640*/  IMAD R3, R0, R3, R3 ;  /* 0x0000000300037224 */ /* 0x000fca00078e0203 */
[----:B------:R-:W-:-:S07]  /*4650*/  VIMNMX R2, R2, R3, PT ;  /* 0x0000000302027248 */ /* 0x000fce0003fe0100 */
.L_x_925:
[----:B------:R-:W-:Y:S01]  /*4660*/  IMAD.HI R3, R2, 0x2aaaaaab, RZ ;  /* 0x2aaaaaab02037827 */ /* 0x000fe200078e02ff */
[----:B------:R-:W-:Y:S01]  /*4670*/  UMOV UR4, URZ ;  /* 0x0000003f00047c82 */ /* 0x000fe20008000000 */
[----:B------:R-:W-:Y:S02]  /*4680*/  CS2R R86, SRZ ;  /* 0x0000000000567805 */ /* 0x000fe4000001ff00 */
[----:B------:R-:W-:Y:S01]  /*4690*/  CS2R R84, SRZ ;  /* 0x0000000000547805 */ /* 0x000fe2000001ff00 */
[----:B------:R-:W-:Y:S01]  /*46a0*/  IMAD.MOV.U32 R2, RZ, RZ, 0x3f800000 ;  /* 0x3f800000ff027424 */ /* 0x000fe200078e00ff */
[----:B------:R-:W-:Y:S01]  /*46b0*/  SHF.R.U32.HI R20, RZ, 0x1f, R3 ;  /* 0x0000001fff147819 */ /* 0x000fe20000011603 */
[----:B------:R-:W-:Y:S01]  /*46c0*/  IMAD.MOV.U32 R0, RZ, RZ, 0x3f800000 ;  /* 0x3f800000ff007424 */ /* 0x000fe200078e00ff */
[----:B------:R-:W-:Y:S02]  /*46d0*/  CS2R R82, SRZ ;  /* 0x0000000000527805 */ /* 0x000fe4000001ff00 */
[----:B------:R-:W-:-:S02]  /*46e0*/  CS2R R80, SRZ ;  /* 0x0000000000507805 */ /* 0x000fc4000001ff00 */
[----:B------:R-:W-:Y:S01]  /*46f0*/  LEA.HI.SX32 R20, R3, R20, 0x1c ;  /* 0x0000001403147211 */ /* 0x000fe200078fe2ff */
[----:B------:R-:W-:Y:S01]  /*4700*/  IMAD.MOV.U32 R3, RZ, RZ, RZ ;  /* 0x000000ffff037224 */ /* 0x000fe200078e00ff */
[----:B------:R-:W-:Y:S02]  /*4710*/  CS2R R78, SRZ ;  /* 0x00000000004e7805 */ /* 0x000fe4000001ff00 */
[----:B------:R-:W-:Y:S02]  /*4720*/  CS2R R76, SRZ ;  /* 0x00000000004c7805 */ /* 0x000fe4000001ff00 */
[----:B------:R-:W-:Y:S02]  /*4730*/  VIMNMX R15, R17, R20, !PT ;  /* 0x00000014110f7248 */ /* 0x000fe40007fe0100 */
[----:B------:R-:W-:Y:S02]  /*4740*/  CS2R R74, SRZ ;  /* 0x00000000004a7805 */ /* 0x000fe4000001ff00 */
[----:B------:R-:W-:-:S02]  /*4750*/  CS2R R72, SRZ ;  /* 0x0000000000487805 */ /* 0x000fc4000001ff00 */
[----:B------:R-:W-:Y:S02]  /*4760*/  CS2R R70, SRZ ;  /* 0x0000000000467805 */ /* 0x000fe4000001ff00 */
[----:B------:R-:W-:Y:S02]  /*4770*/  ISETP.GE.AND P2, PT, R12, R15, PT ;  /* 0x0000000f0c00720c */ /* 0x000fe40003f46270 */
        /* <DEDUP_REMOVED lines=22> */
[----:B------:R-:W-:Y:S01]  /*48e0*/  CS2R R24, SRZ ;  /* 0x0000000000187805 */ /* 0x000fe2000001ff00 */
[----:B------:R-:W-:Y:S06]  /*48f0*/  @!P2 BRA `(.L_x_928) ;  /* 0x0000003000e4a947 */ /* 0x000fec0003800000 */
[----:B------:R-:W-:Y:S01]  /*4900*/  IMAD.MOV.U32 R20, RZ, RZ, RZ ;  /* 0x000000ffff147224 */ /* 0x000fe200078e00ff */
[----:B------:R-:W-:Y:S01]  /*4910*/  UMOV UR5, URZ ;  /* 0x0000003f00057c82 */ /* 0x000fe20008000000 */
[----:B------:R-:W-:Y:S01]  /*4920*/  IMAD.MOV.U32 R2, RZ, RZ, 0x3f800000 ;  /* 0x3f800000ff027424 */ /* 0x000fe200078e00ff */
[----:B------:R-:W-:Y:S01]  /*4930*/  ULDC UR6, c[0x0][0x9e4] ;  /* 0x0002790000067ab9 */ /* 0x000fe20000000800 */
[----:B------:R-:W-:Y:S01]  /*4940*/  IMAD.MOV.U32 R87, RZ, RZ, RZ ;  /* 0x000000ffff577224 */ /* 0x000fe200078e00ff */
[----:B------:R-:W-:Y:S01]  /*4950*/  ULDC UR60, c[0x0][0x288] ;  /* 0x0000a200003c7ab9 */ /* 0x000fe20000000800 */
[----:B------:R-:W-:Y:S01]  /*4960*/  ULDC UR7, c[0x0][0x2f0] ;  /* 0x0000bc0000077ab9 */ /* 0x000fe20000000800 */
[----:B------:R-:W-:-:S05]  /*4970*/  ULDC UR56, c[0x0][0x9d8] ;  /* 0x0002760000387ab9 */ /* 0x000fca0000000800 */
.L_x_945:
[----:B------:R-:W-:-:S04]  /*4980*/  UIADD3 UR4, UR5, 0x1, URZ ;  /* 0x0000000105047890 */ /* 0x000fc8000fffe03f */
[----:B------:R-:W-:-:S04]  /*4990*/  UISETP.NE.AND UP0, UPT, UR4, 0x2, UPT ;  /* 0x000000020400788c */ /* 0x000fc8000bf05270 */
[----:B------:R-:W-:Y:S02]  /*49a0*/  USEL UR10, URZ, 0x1, UP0 ;  /* 0x000000013f0a7887 */ /* 0x000fe40008000000 */
[----:B------:R-:W-:-:S04]  /*49b0*/  USEL UR4, UR4, URZ, UP0 ;  /* 0x0000003f04047287 */ /* 0x000fc80008000000 */
[----:B------:R-:W-:Y:S01]  /*49c0*/  LOP3.LUT R3, R20, UR10, RZ, 0x3c, !PT ;  /* 0x0000000a14037c12 */ /* 0x000fe2000f8e3cff */
[----:B------:R-:W-:Y:S07]  /*49d0*/  @!P0 BRA `(.L_x_929) ;  /* 0x0000000000048947 */ /* 0x000fee0003800000 */
[----:B------:R-:W-:Y:S01]  /*49e0*/  BPT.TRAP 0x1 ;  /* 0x000000040000795c */ /* 0x000fe20000300000 */
.L_x_929:
[----:B------:R-:W-:Y:S01]  /*49f0*/  ULEA UR59, UR4, UR57, 0x3 ;  /* 0x00000039043b7291 */ /* 0x000fe2000f8e183f */
[----:B------:R-:W-:-:S08]  /*4a00*/  SHF.L.U32 R13, R3, 0x1f, RZ ;  /* 0x0000001f030d7819 */ /* 0x000fd000000006ff */
[----:B------:R0:W1:Y:S01]  /*4a10*/  SYNCS.PHASECHK.TRANS64.TRYWAIT P2, [UR59+0x2a830], R13 ;  /* 0x02a8300dff0075a7 */ /* 0x000062000804017b */
[----:B------:R-:W-:Y:S05]  /*4a20*/  @!P0 BRA `(.L_x_930) ;  /* 0x0000000000048947 */ /* 0x000fea0003800000 */
[----:B------:R-:W-:Y:S01]  /*4a30*/  BPT.TRAP 0x1 ;  /* 0x000000040000795c */ /* 0x000fe20000300000 */
.L_x_930:
[----:B-1----:R-:W-:Y:S05]  /*4a40*/  @P2 BRA `(.L_x_931) ;  /* 0x0000000000082947 */ /* 0x002fea0003800000 */
[----:B------:R-:W1:Y:S02]  /*4a50*/  SYNCS.PHASECHK.TRANS64.TRYWAIT P2, [UR59+0x2a830], R13 ;  /* 0x02a8300dff0075a7 */ /* 0x000e64000804017b */
[----:B-1----:R-:W-:Y:S05]  /*4a60*/  @!P2 BRA `(.L_x_932) ;  /* 0x000000f000bca947 */ /* 0x002fea0003800000 */
.L_x_931:
[----:B------:R-:W-:Y:S01]  /*4a70*/  R2UR UR52, R4 ;  /* 0x00000000043472ca */ /* 0x000fe200000e0000 */
[----:B------:R-:W-:Y:S01]  /*4a80*/  UIMAD UR50, UR4, 0x900, UR58 ;  /* 0x00000900043278a4 */ /* 0x000fe2000f8e023a */
[----:B------:R-:W-:Y:S01]  /*4a90*/  R2UR UR53, R5 ;  /* 0x00000000053572ca */ /* 0x000fe200000e0000 */
[----:B------:R-:W-:Y:S01]  /*4aa0*/  WARPGROUP.ARRIVE ;  /* 0x00000000000079c5 */ /* 0x000fe20000000000 */
[----:B------:R-:W-:Y:S01]  /*4ab0*/  UMOV UR55, 0x40000040 ;  /* 0x4000004000377882 */ /* 0x000fe20000000000 */
[----:B------:R-:W-:Y:S01]  /*4ac0*/  UIADD3 UR10, UR50, 0x2, URZ ;  /* 0x00000002320a7890 */ /* 0x000fe2000fffe03f */
[-C--:B------:R-:W-:Y:S01]  /*4ad0*/  FMUL.FTZ R24, R24, R0.reuse ;  /* 0x0000000018187220 */ /* 0x080fe20000410000 */
[----:B------:R-:W-:Y:S01]  /*4ae0*/  UMOV UR11, 0x40000040 ;  /* 0x40000040000b7882 */ /* 0x000fe20000000000 */
[----:B------:R-:W-:Y:S01]  /*4af0*/  UMOV UR54, UR50 ;  /* 0x0000003200367c82 */ /* 0x000fe20008000000 */
[----:B------:R-:W-:Y:S01]  /*4b00*/  UIADD3 UR14, UR50, 0x4, URZ ;  /* 0x00000004320e7890 */ /* 0x000fe2000fffe03f */
[-C--:B------:R-:W-:Y:S01]  /*4b10*/  FMUL.FTZ R25, R25, R0.reuse ;  /* 0x0000000019197220 */ /* 0x080fe20000410000 */
[----:B------:R-:W-:Y:S01]  /*4b20*/  UMOV UR15, 0x40000040 ;  /* 0x40000040000f7882 */ /* 0x000fe20000000000 */
[----:B------:R-:W-:Y:S01]  /*4b30*/  UIADD3 UR18, UR50, 0x6, URZ ;  /* 0x0000000632127890 */ /* 0x000fe2000fffe03f */
[-C--:B------:R-:W-:Y:S01]  /*4b40*/  FMUL.FTZ R28, R28, R0.reuse ;  /* 0x000000001c1c7220 */ /* 0x080fe20000410000 */
[----:B------:R-:W-:Y:S01]  /*4b50*/  UMOV UR19, 0x40000040 ;  /* 0x4000004000137882 */ /* 0x000fe20000000000 */
[----:B------:R-:W-:Y:S01]  /*4b60*/  HGMMA.64x96x16.F32.BF16 R88, gdesc[UR52], RZ, !UPT, gsb0 ;  /* 0x01600000345879f0 */ /* 0x000fe2000c0018ff */
[----:B------:R-:W-:Y:S01]  /*4b70*/  UIADD3 UR22, UR50, 0x300, URZ ;  /* 0x0000030032167890 */ /* 0x000fe2000fffe03f */
[-C--:B------:R-:W-:Y:S01]  /*4b80*/  FMUL.FTZ R29, R29, R0.reuse ;  /* 0x000000001d1d7220 */ /* 0x080fe20000410000 */
[----:B------:R-:W-:Y:S01]  /*4b90*/  UMOV UR23, 0x40000040 ;  /* 0x4000004000177882 */ /* 0x000fe20000000000 */
        /* <DEDUP_REMOVED lines=108> */
[----:B------:R-:W-:Y:S05]  /*5260*/  @!P0 BRA `(.L_x_933) ;  /* 0x0000000000048947 */ /* 0x000fea0003800000 */
[----:B------:R-:W-:Y:S01]  /*5270*/  BPT.TRAP 0x1 ;  /* 0x000000040000795c */ /* 0x000fe20000300000 */
.L_x_933:
[----:B------:R-:W-:Y:S01]  /*5280*/  ULEA UR11, UR5, UR57, 0x3 ;  /* 0x00000039050b7291 */ /* 0x000fe2000f8e183f */
[----:B------:R-:W-:-:S08]  /*5290*/  SHF.L.U32 R0, R20, 0x1f, RZ ;  /* 0x0000001f14007819 */ /* 0x000fd000000006ff */
[----:B------:R2:W3:Y:S01]  /*52a0*/  SYNCS.PHASECHK.TRANS64.TRYWAIT P2, [UR11+0x2a850], R0 ;  /* 0x02a85000ff0075a7 */ /* 0x0004e2000804014b */
[----:B------:R-:W-:Y:S05]  /*52b0*/  @!P0 BRA `(.L_x_934) ;  /* 0x0000000000048947 */ /* 0x000fea0003800000 */
[----:B------:R-:W-:Y:S01]  /*52c0*/  BPT.TRAP 0x1 ;  /* 0x000000040000795c */ /* 0x000fe20000300000 */
.L_x_934:
[----:B---3--:R-:W-:Y:S05]  /*52d0*/  @P2 BRA `(.L_x_935) ;  /* 0x0000000000082947 */ /* 0x008fea0003800000 */
[----:B------:R-:W3:Y:S02]  /*52e0*/  SYNCS.PHASECHK.TRANS64.TRYWAIT P2, [UR11+0x2a850], R0 ;  /* 0x02a85000ff0075a7 */ /* 0x000ee4000804014b */
[----:B---3--:R-:W-:Y:S05]  /*52f0*/  @!P2 BRA `(.L_x_936) ;  /* 0x000000e800b0a947 */ /* 0x008fea0003800000 */
.L_x_935:
[----:B------:R-:W-:Y:S01]  /*5300*/  UIADD3 UR10, UR57, 0x400, URZ ;  /* 0x00000400390a7890 */ /* 0x000fe2000fffe03f */
[----:B------:R-:W-:Y:S01]  /*5310*/  WARPGROUP.ARRIVE ;  /* 0x00000000000079c5 */ /* 0x000fe20000000000 */
[----:B------:R-:W-:Y:S01]  /*5320*/  UMOV UR15, 0x40000040 ;  /* 0x40000040000f7882 */ /* 0x000fe20000000000 */
[----:B------:R-:W-:Y:S01]  /*5330*/  ISETP.NE.AND P3, PT, R14, 0x1, PT ;  /* 0x000000010e00780c */ /* 0x000fe20003f65270 */
[----:B------:R-:W-:Y:S01]  /*5340*/  USHF.R.U32.HI UR10, URZ, 0x4, UR10 ;  /* 0x000000043f0a7899 */ /* 0x000fe2000801160a */
[----:B0-2---:R-:W-:Y:S01]  /*5350*/  FMUL.FTZ R0, R90, UR56 ;  /* 0x000000385a007c20 */ /* 0x005fe20008410000 */
[----:B------:R-:W-:Y:S01]  /*5360*/  FMUL.FTZ R108, R108, UR56 ;  /* 0x000000386c6c7c20 */ /* 0x000fe20008410000 */
[----:B------:R-:W-:Y:S01]  /*5370*/  FMUL.FTZ R168, R100, UR56 ;  /* 0x0000003864a87c20 */ /* 0x000fe20008410000 */
[----:B------:R-:W-:Y:S01]  /*5380*/  ULOP3.LUT UR10, UR10, 0x3fff, URZ, 0xc0, !UPT ;  /* 0x00003fff0a0a7892 */ /* 0x000fe2000f8ec03f */
[----:B------:R-:W-:Y:S01]  /*5390*/  FMUL.FTZ R2, R91, UR56 ;  /* 0x000000385b027c20 */ /* 0x000fe20008410000 */
[----:B------:R0:W2:Y:S01]  /*53a0*/  MUFU.TANH R100, R108 ;  /* 0x0000006c00647308 */ /* 0x0000a20000002400 */
[----:B------:R-:W-:Y:S01]  /*53b0*/  FMUL.FTZ R23, R99, UR56 ;  /* 0x0000003863177c20 */ /* 0x000fe20008410000 */
[----:B------:R-:W-:Y:S01]  /*53c0*/  ULOP3.LUT UR10, UR10, 0x3000000, URZ, 0xfc, !UPT ;  /* 0x030000000a0a7892 */ /* 0x000fe2000f8efc3f */
[----:B------:R-:W-:Y:S01]  /*53d0*/  FMUL.FTZ R91, R103, UR56 ;  /* 0x00000038675b7c20 */ /* 0x000fe20008410000 */
[----:B------:R-:W-:Y:S01]  /*53e0*/  FMUL.FTZ R99, R111, UR56 ;  /* 0x000000386f637c20 */ /* 0x000fe20008410000 */
[----:B------:R-:W-:Y:S01]  /*53f0*/  FMUL.FTZ R103, R115, UR56 ;  /* 0x0000003873677c20 */ /* 0x000fe20008410000 */
[----:B------:R-:W-:Y:S01]  /*5400*/  UIMAD UR10, UR5, 0x600, UR10 ;  /* 0x00000600050a78a4 */ /* 0x000fe2000f8e020a */
[----:B------:R-:W3:Y:S01]  /*5410*/  @P3 LDC R90, c[0x0][0x450] ;  /* 0x00011400ff5a3b82 */ /* 0x000ee20000000800 */
[----:B------:R-:W-:-:S02]  /*5420*/  IMAD R115, R12, -0x60, RZ ;  /* 0xffffffa00c737824 */ /* 0x000fc400078e02ff */
[----:B------:R-:W-:Y:S01]  /*5430*/  FMUL.FTZ R109, R109, UR56 ;  /* 0x000000386d6d7c20 */ /* 0x000fe20008410000 */
[----:B0-----:R-:W-:Y:S02]  /*5440*/  IMAD.MOV.U32 R108, RZ, RZ, R8 ;  /* 0x000000ffff6c7224 */ /* 0x001fe400078e0008 */
[----:B------:R-:W-:Y:S01]  /*5450*/  FMUL.FTZ R20, R94, UR56 ;  /* 0x000000385e147c20 */ /* 0x000fe20008410000 */
[----:B-1----:R-:W-:Y:S01]  /*5460*/  FMUL.FTZ R13, R88, UR56 ;  /* 0x00000038580d7c20 */ /* 0x002fe20008410000 */
[----:B------:R-:W-:Y:S01]  /*5470*/  UMOV UR14, UR10 ;  /* 0x0000000a000e7c82 */ /* 0x000fe20008000000 */
[----:B------:R-:W-:Y:S01]  /*5480*/  FMUL.FTZ R94, R96, UR56 ;  /* 0x00000038605e7c20 */ /* 0x000fe20008410000 */
[----:B------:R-:W-:Y:S01]  /*5490*/  HGMMA.64x128x16.F32.BF16 R24, R156, gdesc[UR12].tnspB, R24, gsb0 ;  /* 0x41e0000c9c187df0 */ /* 0x000fe20008001818 */
[----:B------:R-:W-:Y:S01]  /*54a0*/  UIADD3 UR14, UR10, 0x80, URZ ;  /* 0x000000800a0e7890 */ /* 0x000fe2000fffe03f */
[----:B------:R-:W-:Y:S01]  /*54b0*/  FMUL.FTZ R105, R105, UR56 ;  /* 0x0000003869697c20 */ /* 0x000fe20008410000 */
[----:B------:R-:W-:Y:S01]  /*54c0*/  UMOV UR15, 0x40000040 ;  /* 0x40000040000f7882 */ /* 0x000fe20000000000 */
[----:B------:R-:W-:Y:S01]  /*54d0*/  FMUL.FTZ R21, R95, UR56 ;  /* 0x000000385f157c20 */ /* 0x000fe20008410000 */
[----:B------:R-:W-:Y:S01]  /*54e0*/  FMUL.FTZ R88, R102, UR56 ;  /* 0x0000003866587c20 */ /* 0x000fe20008410000 */
[----:B------:R-:W-:-:S02]  /*54f0*/  VIADD R96, R115, 0x1 ;  /* 0x0000000173607836 */ /* 0x000fc40000000000 */
[----:B------:R-:W-:Y:S01]  /*5500*/  FMUL.FTZ R162, R101, UR56 ;  /* 0x0000003865a27c20 */ /* 0x000fe20008410000 */
[----:B------:R-:W-:Y:S01]  /*5510*/  FMUL.FTZ R95, R107, UR56 ;  /* 0x000000386b5f7c20 */ /* 0x000fe20008410000 */
[----:B------:R0:W1:Y:S01]  /*5520*/  MUFU.TANH R102, R109 ;  /* 0x0000006d00667308 */ /* 0x0000620000002400 */
        /* <DEDUP_REMOVED lines=8> */
[----:B0-----:R-:W-:Y:S01]  /*55b0*/  FMUL.FTZ R109, R119, UR56 ;  /* 0x00000038776d7c20 */ /* 0x001fe20008410000 */
[----:B------:R-:W-:Y:S01]  /*55c0*/  FMUL.FTZ R124, R124, UR56 ;  /* 0x000000387c7c7c20 */ /* 0x000fe20008410000 */
[----:B------:R-:W-:Y:S01]  /*55d0*/  FMUL.FTZ R125, R125, UR56 ;  /* 0x000000387d7d7c20 */ /* 0x000fe20008410000 */
[----:B------:R-:W-:Y:S01]  /*55e0*/  FMUL.FTZ R128, R128, UR56 ;  /* 0x0000003880807c20 */ /* 0x000fe20008410000 */
[----:B------:R-:W-:Y:S01]  /*55f0*/  FMUL.FTZ R129, R129, UR56 ;  /* 0x0000003881817c20 */ /* 0x000fe20008410000 */
[----:B------:R-:W-:Y:S01]  /*5600*/  FMUL.FTZ R132, R132, UR56 ;  /* 0x0000003884847c20 */ /* 0x000fe20008410000 */
[----:B------:R-:W-:Y:S01]  /*5610*/  FMUL.FTZ R133, R133, UR56 ;  /* 0x0000003885857c20 */ /* 0x000fe20008410000 */
[----:B------:R0:W4:Y:S01]  /*5620*/  MUFU.TANH R164, R105 ;  /* 0x0000006900a47308 */ /* 0x0001220000002400 */
[----:B------:R-:W-:Y:S01]  /*5630*/  FMUL.FTZ R116, R116, UR56 ;  /* 0x0000003874747c20 */ /* 0x000fe20008410000 */
[----:B------:R-:W-:Y:S01]  /*5640*/  FMUL.FTZ R120, R120, UR56 ;  /* 0x0000003878787c20 */ /* 0x000fe20008410000 */
[----:B------:R-:W-:Y:S01]  /*5650*/  FMUL.FTZ R134, R134, UR56 ;  /* 0x0000003886867c20 */ /* 0x000fe20008410000 */
[----:B------:R-:W-:Y:S01]  /*5660*/  ISETP.NE.AND P2, PT, R161, RZ, PT ;  /* 0x000000ffa100720c */ /* 0x000fe20003f45270 */
[----:B------:R-:W-:Y:S01]  /*5670*/  FMUL.FTZ R117, R117, UR56 ;  /* 0x0000003875757c20 */ /* 0x000fe20008410000 */
[----:B------:R-:W-:-:S02]  /*5680*/  ULDC UR18, c[0x0][0x9e0] ;  /* 0x0002780000127ab9 */ /* 0x000fc40000000800 */
[----:B------:R-:W1:Y:S01]  /*5690*/  MUFU.TANH R13, R13 ;  /* 0x0000000d000d7308 */ /* 0x000e620000002400 */
[----:B0-----:R-:W-:-:S04]  /*56a0*/  IMAD R105, R9, -0x2, R96 ;  /* 0xfffffffe09697824 */ /* 0x001fc800078e0260 */
[----:B------:R-:W-:-:S03]  /*56b0*/  IMAD R96, R16, UR7, R105 ;  /* 0x0000000710607c24 */ /* 0x000fc6000f8e0269 */
[----:B------:R-:W0:Y:S01]  /*56c0*/  MUFU.TANH R0, R0 ;  /* 0x0000000000007308 */ /* 0x000e220000002400 */
[----:B------:R-:W-:-:S04]  /*56d0*/  VIADD R96, R96, -UR60 ;  /* 0x8000003c60607c36 */ /* 0x000fc80008000000 */
[----:B------:R-:W-:-:S03]  /*56e0*/  VIADD R118, R96, UR61 ;  /* 0x0000003d60767c36 */ /* 0x000fc60008000000 */
        /* <DEDUP_REMOVED lines=12> */
[----:B------:R-:W-:-:S02]  /*57b0*/  WARPGROUP.DEPBAR.LE gsb0, 0x0 ;  /* 0x00008000000079c5 */ /* 0x000fc40000010000 */
[----:B------:R-:W-:-:S05]  /*57c0*/  WARPGROUP.ARRIVE ;  /* 0x00000000000079c5 */ /* 0x000fca0000000000 */
[----:B------:R-:W0:Y:S01]  /*57d0*/  MUFU.TANH R95, R95 ;  /* 0x0000005f005f7308 */ /* 0x000e220000002400 */
[----:B------:R-:W-:Y:S01]  /*57e0*/  HGMMA.64x128x16.F32.BF16 R24, R152, gdesc[UR12].tnspB, R24, gsb0 ;  /* 0x41e0000c98187df0 */ /* 0x000fe20008001818 */
[----:B------:R-:W-:Y:S01]  /*57f0*/  UIADD3 UR14, UR10, 0x100, URZ ;  /* 0x000001000a0e7890 */ /* 0x000fe2000fffe03f */
[----:B------:R-:W-:-:S05]  /*5800*/  UMOV UR15, 0x40000040 ;  /* 0x40000040000f7882 */ /* 0x000fca0000000000 */
        /* <DEDUP_REMOVED lines=16> */
[----:B------:R-:W-:Y:S01]  /*5910*/  WARPGROUP.ARRIVE ;  /* 0x00000000000079c5 */ /* 0x000fe20000000000 */
[----:B------:R-:W-:Y:S01]  /*5920*/  FMUL.FTZ R154, R97, UR56 ;  /* 0x00000038619a7c20 */ /* 0x000fe20008410000 */
[----:B------:R-:W-:Y:S01]  /*5930*/  FMUL.FTZ R97, R110, UR56 ;  /* 0x000000386e617c20 */ /* 0x000fe20008410000 */
[----:B------:R-:W-:Y:S02]  /*5940*/  FMUL.FTZ R152, R131, UR56 ;  /* 0x0000003883987c20 */ /* 0x000fe40008410000 */
[----:B------:R5:W0:Y:S01]  /*5950*/  MUFU.TANH R110, R117 ;  /* 0x00000075006e7308 */ /* 0x000a220000002400 */
[----:B------:R-:W-:Y:S01]  /*5960*/  HGMMA.64x128x16.F32.BF16 R24, R148, gdesc[UR12].tnspB, R24, gsb0 ;  /* 0x41e0000c94187df0 */ /* 0x000fe20008001818 */
[----:B------:R-:W-:Y:S01]  /*5970*/  UIADD3 UR14, UR10, 0x180, URZ ;  /* 0x000001800a0e7890 */ /* 0x000fe2000fffe03f */
[----:B------:R-:W-:-:S05]  /*5980*/  UMOV UR15, 0x40000040 ;  /* 0x40000040000f7882 */ /* 0x000fca0000000000 */
[----:B------:R-:W0:Y:S01]  /*5990*/  MUFU.TANH R154, R154 ;  /* 0x0000009a009a7308 */ /* 0x000e220000002400 */
[----:B-----5:R-:W-:-:S07]  /*59a0*/  VIADD R117, R96, UR18 ;  /* 0x0000001260757c36 */ /* 0x020fce0008000000 */
[----:B------:R-:W0:Y:S08]  /*59b0*/  MUFU.TANH R97, R97 ;  /* 0x0000006100617308 */ /* 0x000e300000002400 */
[----:B------:R-:W0:Y:S01]  /*59c0*/  MUFU.TANH R152, R152 ;  /* 0x0000009800987308 */ /* 0x000e220000002400 */
[----:B------:R-:W-:Y:S02]  /*59d0*/  WARPGROUP.DEPBAR.LE gsb0, 0x0 ;  /* 0x00008000000079c5 */ /* 0x000fe40000010000 */
[----:B------:R-:W-:Y:S01]  /*59e0*/  WARPGROUP.ARRIVE ;  /* 0x00000000000079c5 */ /* 0x000fe20000000000 */
[----:B------:R-:W-:Y:S01]  /*59f0*/  FMUL.FTZ R148, R127, UR56 ;  /* 0x000000387f947c20 */ /* 0x000fe20008410000 */
[----:B------:R-:W-:-:S04]  /*5a00*/  FMUL.FTZ R150, R130, UR56 ;  /* 0x0000003882967c20 */ /* 0x000fc80008410000 */
[----:B------:R-:W-:Y:S01]  /*5a10*/  HGMMA.64x128x16.F32.BF16 R24, R144, gdesc[UR12].tnspB, R24, gsb0 ;  /* 0x41e0000c90187df0 */ /* 0x000fe20008001818 */
[----:B------:R-:W-:Y:S01]  /*5a20*/  UIADD3 UR14, UR10, 0x200, URZ ;  /* 0x000002000a0e7890 */ /* 0x000fe2000fffe03f */
[----:B------:R-:W0:Y:S01]  /*5a30*/  MUFU.TANH R148, R148 ;  /* 0x0000009400947308 */ /* 0x000e220000002400 */
[----:B------:R-:W-:Y:S01]  /*5a40*/  UMOV UR15, 0x40000040 ;  /* 0x40000040000f7882 */ /* 0x000fe20000000000 */
[----:B------:R-:W-:-:S06]  /*5a50*/  UIADD3 UR10, UR10, 0x280, URZ ;  /* 0x000002800a0a7890 */ /* 0x000fcc000fffe03f */
[----:B------:R-:W0:Y:S01]  /*5a60*/  MUFU.TANH R150, R150 ;  /* 0x0000009600967308 */ /* 0x000e220000002400 */
[----:B------:R-:W-:Y:S02]  /*5a70*/  WARPGROUP.DEPBAR.LE gsb0, 0x0 ;  /* 0x00008000000079c5 */ /* 0x000fe40000010000 */
[----:B------:R-:W-:Y:S01]  /*5a80*/  WARPGROUP.ARRIVE ;  /* 0x00000000000079c5 */ /* 0x000fe20000000000 */
[----:B------:R-:W-:Y:S01]  /*5a90*/  FMUL.FTZ R144, R89, UR56 ;  /* 0x0000003859907c20 */ /* 0x000fe20008410000 */
[----:B------:R-:W-:Y:S01]  /*5aa0*/  FMUL.FTZ R145, R93, UR56 ;  /* 0x000000385d917c20 */ /* 0x000fe20008410000 */
[----:B------:R-:W5:Y:S01]  /*5ab0*/  @P3 LDC R89, c[0x0][0x44c] ;  /* 0x00011300ff593b82 */ /* 0x000f620000000800 */
[----:B------:R-:W-:Y:S01]  /*5ac0*/  FMUL.FTZ R93, R106, UR56 ;  /* 0x000000386a5d7c20 */ /* 0x000fe20008410000 */
[----:B------:R-:W-:Y:S01]  /*5ad0*/  FMUL.FTZ R146, R126, UR56 ;  /* 0x000000387e927c20 */ /* 0x000fe20008410000 */
[----:B------:R-:W-:Y:S01]  /*5ae0*/  HGMMA.64x128x16.F32.BF16 R24, R140, gdesc[UR12].tnspB, R24, gsb0 ;  /* 0x41e0000c8c187df0 */ /* 0x000fe20008001818 */
[----:B------:R-:W-:Y:S01]  /*5af0*/  UMOV UR14, UR10 ;  /* 0x0000000a000e7c82 */ /* 0x000fe20008000000 */
[----:B------:R-:W-:Y:S01]  /*5b00*/  UMOV UR15, 0x40000040 ;  /* 0x40000040000f7882 */ /* 0x000fe20000000000 */
[----:B------:R-:W0:Y:S08]  /*5b10*/  MUFU.TANH R144, R144 ;  /* 0x0000009000907308 */ /* 0x000e300000002400 */
[----:B------:R-:W0:Y:S08]  /*5b20*/  MUFU.TANH R145, R145 ;  /* 0x0000009100917308 */ /* 0x000e300000002400 */
[----:B------:R-:W0:Y:S01]  /*5b30*/  MUFU.TANH R93, R93 ;  /* 0x0000005d005d7308 */ /* 0x000e220000002400 */
[----:B-----5:R-:W-:-:S05]  /*5b40*/  @P3 IMAD.HI.U32 R89, R8, R89, RZ ;  /* 0x0000005908593227 */ /* 0x020fca00078e00ff */
[----:B---3--:R-:W-:Y:S01]  /*5b50*/  @P3 SHF.R.U32.HI R108, RZ, R90, R89 ;  /* 0x0000005aff6c3219 */ /* 0x008fe20000011659 */
[----:B------:R-:W-:Y:S01]  /*5b60*/  IMAD.U32 R89, RZ, RZ, UR59 ;  /* 0x0000003bff597e24 */ /* 0x000fe2000f8e00ff */
[----:B------:R3:W0:Y:S03]  /*5b70*/  MUFU.TANH R106, R116 ;  /* 0x00000074006a7308 */ /* 0x0006260000002400 */
[----:B------:R-:W-:Y:S01]  /*5b80*/  @!P1 VIADD R89, R89, 0x2a840 ;  /* 0x0002a84059599836 */ /* 0x000fe20000000000 */
[----:B------:R-:W5:Y:S04]  /*5b90*/  SHFL.IDX PT, R111, R108, RZ, 0x1c1f ;  /* 0x001c1fff6c6f7589 */ /* 0x000f6800000e0000 */
[----:B------:R-:W-:Y:S01]  /*5ba0*/  @!P1 PRMT R90, RZ, 0x654, R89 ;  /* 0x00000654ff5a9816 */ /* 0x000fe20000000059 */
[----:B------:R-:W0:Y:S08]  /*5bb0*/  MUFU.TANH R146, R146 ;  /* 0x0000009200927308 */ /* 0x000e300000002400 */
[----:B------:R3:W0:Y:S01]  /*5bc0*/  MUFU.TANH R89, R134 ;  /* 0x0000008600597308 */ /* 0x0006220000002400 */
[----:B-----5:R-:W-:Y:S01]  /*5bd0*/  IMAD.IADD R96, R117, 0x1, R111 ;  /* 0x0000000175607824 */ /* 0x020fe200078e026f */
[----:B------:R-:W-:-:S02]  /*5be0*/  WARPGROUP.DEPBAR.LE gsb0, 0x0 ;  /* 0x00008000000079c5 */ /* 0x000fc40000010000 */
[----:B------:R-:W-:Y:S01]  /*5bf0*/  WARPGROUP.ARRIVE ;  /* 0x00000000000079c5 */ /* 0x000fe20000000000 */
[----:B------:R-:W-:Y:S01]  /*5c00*/  FMUL.FTZ R140, R122, UR56 ;  /* 0x000000387a8c7c20 */ /* 0x000fe20008410000 */
[----:B------:R-:W-:Y:S01]  /*5c10*/  FMUL.FTZ R142, R123, UR56 ;  /* 0x000000387b8e7c20 */ /* 0x000fe20008410000 */
[----:B------:R-:W-:Y:S02]  /*5c20*/  VIADD R122, R105, 0xffffffff ;  /* 0xffffffff697a7836 */ /* 0x000fe40000000000 */
[----:B------:R-:W-:Y:S01]  /*5c30*/  IMAD.IADD R105, R118, 0x1, R111 ;  /* 0x0000000176697824 */ /* 0x000fe200078e026f */
[----:B------:R-:W-:Y:S01]  /*5c40*/  HGMMA.64x128x16.F32.BF16 R24, R136, gdesc[UR12].tnspB, R24, gsb0 ;  /* 0x41e0000c88187df0 */ /* 0x000fe20008001818 */
[----:B------:R-:W0:Y:S08]  /*5c50*/  MUFU.TANH R140, R140 ;  /* 0x0000008c008c7308 */ /* 0x000e300000002400 */
[----:B------:R-:W0:Y:S01]  /*5c60*/  MUFU.TANH R142, R142 ;  /* 0x0000008e008e7308 */ /* 0x000e220000002400 */
[----:B------:R-:W-:-:S02]  /*5c70*/  WARPGROUP.DEPBAR.LE gsb0, 0x0 ;  /* 0x00008000000079c5 */ /* 0x000fc40000010000 */
[----:B------:R5:W-:Y:S02]  /*5c80*/  @!P1 SYNCS.ARRIVE.TRANS64.RED.A1T0 RZ, [R90+URZ], RZ ;  /* 0x000000ff5aff99a7 */ /* 0x000be4000810043f */
[----:B-----5:R-:W-:-:S06]  /*5c90*/  FMUL.FTZ R90, R135, UR56 ;  /* 0x00000038875a7c20 */ /* 0x020fcc0008410000 */
[----:B------:R-:W0:Y:S01]  /*5ca0*/  MUFU.TANH R90, R90 ;  /* 0x0000005a005a7308 */ /* 0x000e220000002400 */
[----:B-1234-:R-:W-:Y:S05]  /*5cb0*/  @!P2 BRA `(.L_x_937) ;  /* 0x000000000058a947 */ /* 0x01efea0003800000 */
[----:B------:R-:W-:Y:S01]  /*5cc0*/  IMAD R98, R16, UR7, R111 ;  /* 0x0000000710627c24 */ /* 0x000fe2000f8e026f */
[----:B------:R-:W-:Y:S03]  /*5cd0*/  BSSY B0, `(.L_x_938) ;  /* 0x0000011000007945 */ /* 0x000fe60003800000 */
[----:B------:R-:W-:-:S05]  /*5ce0*/  VIADD R111, R98, -UR60 ;  /* 0x8000003c626f7c36 */ /* 0x000fca0008000000 */
[----:B------:R-:W-:-:S13]  /*5cf0*/  ISETP.GT.AND P2, PT, R111, -0x1, PT ;  /* 0xffffffff6f00780c */ /* 0x000fda0003f44270 */
[----:B------:R-:W-:Y:S05]  /*5d00*/  @P2 BRA `(.L_x_939) ;  /* 0x0000000000202947 */ /* 0x000fea0003800000 */
[----:B------:R-:W-:Y:S01]  /*5d10*/  IMAD.U32 R116, RZ, RZ, UR6 ;  /* 0x00000006ff747e24 */ /* 0x000fe2000f8e00ff */
[----:B------:R-:W-:-:S04]  /*5d20*/  LOP3.LUT R111, RZ, R111, RZ, 0x33, !PT ;  /* 0x0000006fff6f7212 */ /* 0x000fc800078e33ff */
[----:B------:R-:W-:-:S13]  /*5d30*/  ISETP.NE.AND P2, PT, R116, 0x1, PT ;  /* 0x000000017400780c */ /* 0x000fda0003f45270 */
[----:B------:R-:W1:Y:S02]  /*5d40*/  @P2 LDC.64 R126, c[0x0][0x9e8] ;  /* 0x00027a00ff7e2b82 */ /* 0x000e640000000a00 */
[----:B-1----:R-:W-:-:S05]  /*5d50*/  @P2 IMAD.HI.U32 R98, R111, R126, RZ ;  /* 0x0000007e6f622227 */ /* 0x002fca00078e00ff */
[----:B------:R-:W-:-:S04]  /*5d60*/  @P2 SHF.R.U32.HI R111, RZ, R127, R98 ;  /* 0x0000007fff6f2219 */ /* 0x000fc80000011662 */
[----:B------:R-:W-:Y:S01]  /*5d70*/  LOP3.LUT R111, RZ, R111, RZ, 0x33, !PT ;  /* 0x0000006fff6f7212 */ /* 0x000fe200078e33ff */
[----:B------:R-:W-:Y:S06]  /*5d80*/  BRA `(.L_x_940) ;  /* 0x0000000000147947 */ /* 0x000fec0003800000 */
.L_x_939:
[----:B------:R-:W-:-:S05]  /*5d90*/  IMAD.U32 R116, RZ, RZ, UR6 ;  /* 0x00000006ff747e24 */ /* 0x000fca000f8e00ff */
[----:B------:R-:W-:-:S13]  /*5da0*/  ISETP.NE.AND P2, PT, R116, 0x1, PT ;  /* 0x000000017400780c */ /* 0x000fda0003f45270 */
[----:B------:R-:W1:Y:S02]  /*5db0*/  @P2 LDC.64 R126, c[0x0][0x9e8] ;  /* 0x00027a00ff7e2b82 */ /* 0x000e640000000a00 */
[----:B-1----:R-:W-:-:S05]  /*5dc0*/  @P2 IMAD.HI.U32 R98, R111, R126, RZ ;  /* 0x0000007e6f622227 */ /* 0x002fca00078e00ff */
[----:B------:R-:W-:-:S07]  /*5dd0*/  @P2 SHF.R.U32.HI R111, RZ, R127, R98 ;  /* 0x0000007fff6f2219 */ /* 0x000fce0000011662 */
.L_x_940:
[----:B------:R-:W-:Y:S05]  /*5de0*/  BSYNC B0 ;  /* 0x0000000000007941 */ /* 0x000fea0003800000 */
.L_x_938:
[----:B------:R-:W-:-:S05]  /*5df0*/  IMAD R111, R111, R116, R122 ;  /* 0x000000746f6f7224 */ /* 0x000fca00078e027a */
[----:B------:R-:W-:Y:S02]  /*5e00*/  VIADDMNMX R96, R111, R116, R96, PT ;  /* 0x000000746f607246 */ /* 0x000fe40003800160 */
[----:B------:R-:W-:-:S07]  /*5e10*/  VIMNMX R105, R105, R111, !PT ;  /* 0x0000006f69697248 */ /* 0x000fce0007fe0100 */
.L_x_937:
[C---:B------:R-:W-:Y:S02]  /*5e20*/  ISETP.GE.AND P2, PT, R115.reuse, 0x2, PT ;  /* 0x000000027300780c */ /* 0x040fe40003f46270 */
[----:B------:R-:W-:Y:S02]  /*5e30*/  ISETP.GE.AND P5, PT, R115, 0xa, PT ;  /* 0x0000000a7300780c */ /* 0x000fe40003fa6270 */
[----:B------:R-:W-:Y:S02]  /*5e40*/  ISETP.GT.AND P3, PT, R105, 0x1, !P2 ;  /* 0x000000016900780c */ /* 0x000fe40005764270 */
[----:B------:R-:W-:Y:S02]  /*5e50*/  P2R R123, PR, RZ, 0x20 ;  /* 0x00000020ff7b7803 */ /* 0x000fe40000000000 */
[----:B------:R-:W-:Y:S02]  /*5e60*/  ISETP.LT.OR P4, PT, R96, 0x2, P3 ;  /* 0x000000026000780c */ /* 0x000fe40001f81670 */
[----:B------:R-:W-:-:S02]  /*5e70*/  ISETP.GE.AND P3, PT, R115, 0x9, PT ;  /* 0x000000097300780c */ /* 0x000fc40003f66270 */
[----:B0-----:R-:W-:Y:S02]  /*5e80*/  FSEL R156, R144, -INF , !P4 ;  /* 0xff800000909c7808 */ /* 0x001fe40006000000 */
        /* <DEDUP_REMOVED lines=12> */
[----:B------:R-:W-:Y:S02]  /*5f50*/  FSEL R170, R94, -INF , !P4 ;  /* 0xff8000005eaa7808 */ /* 0x000fe40006000000 */
        /* <DEDUP_REMOVED lines=17> */
[----:B------:R-:W-:Y:S02]  /*6070*/  ISETP.LT.OR P4, PT, R96, 0x21, P4 ;  /* 0x000000216000780c */ /* 0x000fe40002781670 */
[----:B------:R-:W-:-:S02]  /*6080*/  P2R R135, PR, RZ, 0x20 ;  /* 0x00000020ff877803 */ /* 0x000fc40000000000 */
        /* <DEDUP_REMOVED lines=64> */
[----:B------:R-:W-:-:S04]  /*6490*/  ISETP.GT.AND P6, PT, R105, 0x58, !P5 ;  /* 0x000000586900780c */ /* 0x000fc80006fc4270 */
[----:B------:R-:W-:-:S04]  /*64a0*/  ISETP.LT.OR P6, PT, R96, 0x59, P6 ;  /* 0x000000596000780c */ /* 0x000fc800037c1670 */
[----:B------:R-:W-:Y:S02]  /*64b0*/  FSEL R92, R132, -INF , !P6 ;  /* 0xff800000845c7808 */ /* 0x000fe40007000000 */
[----:B------:R-:W-:-:S04]  /*64c0*/  ISETP.GE.AND P6, PT, R115, 0x1, PT ;  /* 0x000000017300780c */ /* 0x000fc80003fc6270 */
[----:B------:R-:W-:Y:S02]  /*64d0*/  P2R R119, PR, RZ, 0x40 ;  /* 0x00000040ff777803 */ /* 0x000fe40000000000 */
[----:B------:R-:W-:-:S04]  /*64e0*/  ISETP.GT.AND P6, PT, R105, RZ, !P6 ;  /* 0x000000ff6900720c */ /* 0x000fc800077c4270 */
[----:B------:R-:W-:-:S04]  /*64f0*/  ISETP.LT.OR P6, PT, R96, 0x1, P6 ;  /* 0x000000016000780c */ /* 0x000fc800037c1670 */
[----:B------:R-:W-:Y:S02]  /*6500*/  FSEL R174, R13, -INF , !P6 ;  /* 0xff8000000dae7808 */ /* 0x000fe40007000000 */
[----:B------:R-:W-:Y:S01]  /*6510*/  ISETP.GE.AND P6, PT, R115, 0x5a, PT ;  /* 0x0000005a7300780c */ /* 0x000fe20003fc6270 */
[----:B------:R-:W0:Y:S03]  /*6520*/  SHFL.IDX PT, R13, R108, 0x1, 0x1c1f ;  /* 0x003c1f006c0d7f89 */ /* 0x000e2600000e0000 */
[----:B------:R-:W-:Y:S02]  /*6530*/  P2R R129, PR, RZ, 0x40 ;  /* 0x00000040ff817803 */ /* 0x000fe40000000000 */
[----:B------:R-:W-:-:S04]  /*6540*/  ISETP.GT.AND P6, PT, R105, 0x59, !P6 ;  /* 0x000000596900780c */ /* 0x000fc800077c4270 */
[----:B------:R-:W-:-:S04]  /*6550*/  ISETP.LT.OR P6, PT, R96, 0x5a, P6 ;  /* 0x0000005a6000780c */ /* 0x000fc800037c1670 */
[----:B------:R-:W-:Y:S02]  /*6560*/  FSEL R96, R133, -INF , !P6 ;  /* 0xff80000085607808 */ /* 0x000fe40007000000 */
[----:B------:R-:W-:Y:S01]  /*6570*/  ISETP.NE.AND P6, PT, R161, RZ, PT ;  /* 0x000000ffa100720c */ /* 0x000fe20003fc5270 */
[--C-:B0-----:R-:W-:Y:S02]  /*6580*/  IMAD.IADD R105, R117, 0x1, R13.reuse ;  /* 0x0000000175697824 */ /* 0x101fe400078e020d */
[----:B------:R-:W-:-:S10]  /*6590*/  IMAD.IADD R111, R118, 0x1, R13 ;  /* 0x00000001766f7824 */ /* 0x000fd400078e020d */
[----:B------:R-:W-:Y:S05]  /*65a0*/  @!P6 BRA `(.L_x_941) ;  /* 0x000000000058e947 */ /* 0x000fea0003800000 */
        /* <DEDUP_REMOVED lines=8> */
[----:B------:R-:W0:Y:S02]  /*6630*/  @P6 LDC.64 R114, c[0x0][0x9e8] ;  /* 0x00027a00ff726b82 */ /* 0x000e240000000a00 */
[----:B0-----:R-:W-:-:S05]  /*6640*/  @P6 IMAD.HI.U32 R114, R13, R114, RZ ;  /* 0x000000720d726227 */ /* 0x001fca00078e00ff */
[----:B------:R-:W-:-:S04]  /*6650*/  @P6 SHF.R.U32.HI R13, RZ, R115, R114 ;  /* 0x00000073ff0d6219 */ /* 0x000fc80000011672 */
[----:B------:R-:W-:Y:S01]  /*6660*/  LOP3.LUT R13, RZ, R13, RZ, 0x33, !PT ;  /* 0x0000000dff0d7212 */ /* 0x000fe200078e33ff */
[----:B------:R-:W-:Y:S06]  /*6670*/  BRA `(.L_x_944) ;  /* 0x0000000000147947 */ /* 0x000fec0003800000 */
.L_x_943:
[----:B------:R-:W-:-:S05]  /*6680*/  IMAD.U32 R113, RZ, RZ, UR6 ;  /* 0x00000006ff717e24 */ /* 0x000fca000f8e00ff */
[----:B------:R-:W-:-:S13]  /*6690*/  ISETP.NE.AND P6, PT, R113, 0x1, PT ;  /* 0x000000017100780c */ /* 0x000fda0003fc5270 */
[----:B------:R-:W0:Y:S02]  /*66a0*/  @P6 LDC.64 R114, c[0x0][0x9e8] ;  /* 0x00027a00ff726b82 */ /* 0x000e240000000a00 */
[----:B0-----:R-:W-:-:S05]  /*66b0*/  @P6 IMAD.HI.U32 R114, R13, R114, RZ ;  /* 0x000000720d726227 */ /* 0x001fca00078e00ff */
[----:B------:R-:W-:-:S07]  /*66c0*/  @P6 SHF.R.U32.HI R13, RZ, R115, R114 ;  /* 0x00000073ff0d6219 */ /* 0x000fce0000011672 */
.L_x_944:
[----:B------:R-:W-:Y:S05]  /*66d0*/  BSYNC B0 ;  /* 0x0000000000007941 */ /* 0x000fea0003800000 */
.L_x_942:
[----:B------:R-:W-:-:S05]  /*66e0*/  IMAD R108, R13, R113, R122 ;  /* 0x000000710d6c7224 */ /* 0x000fca00078e027a */
[----:B------:R-:W-:Y:S02]  /*66f0*/  VIADDMNMX R105, R108, R113, R105, PT ;  /* 0x000000716c697246 */ /* 0x000fe40003800169 */
[----:B------:R-:W-:-:S07]  /*6700*/  VIMNMX R111, R111, R108, !PT ;  /* 0x0000006c6f6f7248 */ /* 0x000fce0007fe0100 */
.L_x_941:
[C---:B------:R-:W-:Y:S01]  /*6710*/  ISETP.GT.AND P2, PT, R111.reuse, 0x1, !P2 ;  /* 0x000000016f00780c */ /* 0x040fe20005744270 */
[----:B------:R-:W-:Y:S01]  /*6720*/  UMOV UR5, UR4 ;  /* 0x0000000400057c82 */ /* 0x000fe20008000000 */
        /* <DEDUP_REMOVED lines=39> */
[----:B------:R-:W-:Y:S02]  /*69a0*/  ISETP.GT.AND P2, PT, R111, 0x20, !P3 ;  /* 0x000000206f00780c */ /* 0x000fe40005f44270 */
[----:B------:R-:W-:-:S02]  /*69b0*/  ISETP.NE.AND P3, PT, R124, RZ, PT ;  /* 0x000000ff7c00720c */ /* 0x000fc40003f65270 */
        /* <DEDUP_REMOVED lines=24> */
[----:B------:R-:W-:Y:S02]  /*6b40*/  ISETP.GT.AND P2, PT, R111, 0x30, !P2 ;  /* 0x000000306f00780c */ /* 0x000fe40005744270 */
[----:B------:R-:W-:Y:S02]  /*6b50*/  FMNMX.FTZ R13, R92, R13, !PT ;  /* 0x0000000d5c0d7209 */ /* 0x000fe40007810000 */
[----:B------:R-:W-:Y:S02]  /*6b60*/  ISETP.LT.OR P2, PT, R105, 0x31, P2 ;  /* 0x000000316900780c */ /* 0x000fe40001741670 */
[----:B------:R-:W-:Y:S02]  /*6b70*/  FMNMX.FTZ R21, R96, R13, !PT ;  /* 0x0000000d60157209 */ /* 0x000fe40007810000 */
[----:B------:R-:W-:Y:S01]  /*6b80*/  FSEL R124, R101, -INF , !P2 ;  /* 0xff800000657c7808 */ /* 0x000fe20005000000 */
[----:B------:R-:W0:Y:S01]  /*6b90*/  LDC R13, c[0x0][0x988] ;  /* 0x00026200ff0d7b82 */ /* 0x000e220000000800 */
[----:B------:R-:W-:Y:S01]  /*6ba0*/  ISETP.NE.AND P2, PT, R141, RZ, PT ;  /* 0x000000ff8d00720c */ /* 0x000fe20003f45270 */
[----:B------:R-:W1:Y:S01]  /*6bb0*/  SHFL.BFLY PT, R160, R21, 0x2, 0x1f ;  /* 0x0c401f0015a07f89 */ /* 0x000e6200000e0000 */
[----:B------:R-:W-:-:S02]  /*6bc0*/  ISETP.NE.AND P6, PT, R125, RZ, PT ;  /* 0x000000ff7d00720c */ /* 0x000fc40003fc5270 */
[C---:B------:R-:W-:Y:S02]  /*6bd0*/  ISETP.GT.AND P2, PT, R111.reuse, 0x31, !P2 ;  /* 0x000000316f00780c */ /* 0x040fe40005744270 */
[----:B------:R-:W-:Y:S02]  /*6be0*/  ISETP.GT.AND P4, PT, R111, 0x51, !P4 ;  /* 0x000000516f00780c */ /* 0x000fe40006784270 */
[C---:B------:R-:W-:Y:S02]  /*6bf0*/  ISETP.LT.OR P2, PT, R105.reuse, 0x32, P2 ;  /* 0x000000326900780c */ /* 0x040fe40001741670 */
[----:B------:R-:W-:Y:S02]  /*6c00*/  ISETP.LT.OR P4, PT, R105, 0x52, P4 ;  /* 0x000000526900780c */ /* 0x000fe40002781670 */
[----:B------:R-:W-:Y:S02]  /*6c10*/  FSEL R126, R103, -INF , !P2 ;  /* 0xff800000677e7808 */ /* 0x000fe40005000000 */
[----:B------:R-:W-:-:S02]  /*6c20*/  ISETP.NE.AND P2, PT, R143, RZ, PT ;  /* 0x000000ff8f00720c */ /* 0x000fc40003f45270 */
[C---:B------:R-:W-:Y:S02]  /*6c30*/  ISETP.GT.AND P5, PT, R111.reuse, 0x58, !P5 ;  /* 0x000000586f00780c */ /* 0x040fe40006fa4270 */
[----:B------:R-:W-:Y:S02]  /*6c40*/  ISETP.GT.AND P2, PT, R111, 0x38, !P2 ;  /* 0x000000386f00780c */ /* 0x000fe40005744270 */
[----:B------:R-:W-:Y:S02]  /*6c50*/  FSEL R152, R152, -INF , !P4 ;  /* 0xff80000098987808 */ /* 0x000fe40006000000 */
[C---:B------:R-:W-:Y:S02]  /*6c60*/  ISETP.LT.OR P2, PT, R105.reuse, 0x39, P2 ;  /* 0x000000396900780c */ /* 0x040fe40001741670 */
[----:B------:R-:W-:Y:S02]  /*6c70*/  ISETP.LT.OR P5, PT, R105, 0x59, P5 ;  /* 0x000000596900780c */ /* 0x000fe40002fa1670 */
[----:B------:R-:W-:-:S02]  /*6c80*/  FSEL R132, R107, -INF , !P2 ;  /* 0xff8000006b847808 */ /* 0x000fc40005000000 */
[----:B------:R-:W-:Y:S02]  /*6c90*/  ISETP.NE.AND P2, PT, R145, RZ, PT ;  /* 0x000000ff9100720c */ /* 0x000fe40003f45270 */
[----:B-1----:R-:W-:Y:S02]  /*6ca0*/  FMNMX.FTZ R23, R21, R160, !PT ;  /* 0x000000a015177209 */ /* 0x002fe40007810000 */
[----:B------:R-:W-:-:S03]  /*6cb0*/  ISETP.GT.AND P2, PT, R111, 0x39, !P2 ;  /* 0x000000396f00780c */ /* 0x000fc60005744270 */
[----:B------:R-:W1:Y:S01]  /*6cc0*/  SHFL.BFLY PT, R160, R23, 0x1, 0x1f ;  /* 0x0c201f0017a07f89 */ /* 0x000e6200000e0000 */
[----:B------:R-:W-:-:S04]  /*6cd0*/  ISETP.LT.OR P2, PT, R105, 0x3a, P2 ;  /* 0x0000003a6900780c */ /* 0x000fc80001741670 */
[----:B------:R-:W-:Y:S02]  /*6ce0*/  FSEL R138, R109, -INF , !P2 ;  /* 0xff8000006d8a7808 */ /* 0x000fe40005000000 */
[----:B------:R-:W-:-:S04]  /*6cf0*/  ISETP.NE.AND P2, PT, R147, RZ, PT ;  /* 0x000000ff9300720c */ /* 0x000fc80003f45270 */
[----:B------:R-:W-:-:S04]  /*6d00*/  ISETP.GT.AND P2, PT, R111, 0x40, !P2 ;  /* 0x000000406f00780c */ /* 0x000fc80005744270 */
[----:B------:R-:W-:-:S04]  /*6d10*/  ISETP.LT.OR P2, PT, R105, 0x41, P2 ;  /* 0x000000416900780c */ /* 0x000fc80001741670 */
[----:B------:R-:W-:Y:S02]  /*6d20*/  FSEL R140, R140, -INF , !P2 ;  /* 0xff8000008c8c7808 */ /* 0x000fe40005000000 */
[----:B------:R-:W-:Y:S02]  /*6d30*/  ISETP.NE.AND P2, PT, R149, RZ, PT ;  /* 0x000000ff9500720c */ /* 0x000fe40003f45270 */
[----:B-1----:R-:W-:Y:S02]  /*6d40*/  FMNMX.FTZ R160, R23, R160, !PT ;  /* 0x000000a017a07209 */ /* 0x002fe40007810000 */
[----:B------:R-:W-:-:S04]  /*6d50*/  ISETP.GT.AND P2, PT, R111, 0x41, !P2 ;  /* 0x000000416f00780c */ /* 0x000fc80005744270 */
[----:B------:R-:W-:-:S04]  /*6d60*/  ISETP.LT.OR P2, PT, R105, 0x42, P2 ;  /* 0x000000426900780c */ /* 0x000fc80001741670 */
[----:B------:R-:W-:Y:S02]  /*6d70*/  FSEL R142, R142, -INF , !P2 ;  /* 0xff8000008e8e7808 */ /* 0x000fe40005000000 */
[----:B------:R-:W-:-:S04]  /*6d80*/  ISETP.NE.AND P2, PT, R121, RZ, PT ;  /* 0x000000ff7900720c */ /* 0x000fc80003f45270 */
[----:B------:R-:W-:-:S04]  /*6d90*/  ISETP.GT.AND P2, PT, R111, 0x48, !P2 ;  /* 0x000000486f00780c */ /* 0x000fc80005744270 */
[----:B------:R-:W-:-:S04]  /*6da0*/  ISETP.LT.OR P2, PT, R105, 0x49, P2 ;  /* 0x000000496900780c */ /* 0x000fc80001741670 */
[----:B------:R-:W-:Y:S02]  /*6db0*/  FSEL R146, R146, -INF , !P2 ;  /* 0xff80000092927808 */ /* 0x000fe40005000000 */
[----:B------:R-:W-:-:S04]  /*6dc0*/  ISETP.GT.AND P2, PT, R111, 0x49, !P3 ;  /* 0x000000496f00780c */ /* 0x000fc80005f44270 */
[----:B------:R-:W-:-:S04]  /*6dd0*/  ISETP.LT.OR P2, PT, R105, 0x4a, P2 ;  /* 0x0000004a6900780c */ /* 0x000fc80001741670 */
[----:B------:R-:W-:Y:S02]  /*6de0*/  FSEL R148, R148, -INF , !P2 ;  /* 0xff80000094947808 */ /* 0x000fe40005000000 */
[----:B------:R-:W-:Y:S02]  /*6df0*/  ISETP.GT.AND P2, PT, R111, 0x50, !P6 ;  /* 0x000000506f00780c */ /* 0x000fe40007744270 */
[----:B------:R-:W-:Y:S02]  /*6e00*/  ISETP.NE.AND P6, PT, R119, RZ, PT ;  /* 0x000000ff7700720c */ /* 0x000fe40003fc5270 */
[----:B------:R-:W-:-:S04]  /*6e10*/  ISETP.LT.OR P2, PT, R105, 0x51, P2 ;  /* 0x000000516900780c */ /* 0x000fc80001741670 */
[----:B------:R-:W-:Y:S02]  /*6e20*/  FSEL R150, R150, -INF , !P2 ;  /* 0xff80000096967808 */ /* 0x000fe40005000000 */
[----:B------:R-:W-:Y:S02]  /*6e30*/  ISETP.GT.AND P2, PT, R111, RZ, !P6 ;  /* 0x000000ff6f00720c */ /* 0x000fe40007744270 */
[----:B------:R-:W-:Y:S02]  /*6e40*/  ISETP.NE.AND P6, PT, R129, RZ, PT ;  /* 0x000000ff8100720c */ /* 0x000fe40003fc5270 */
[----:B------:R-:W-:Y:S02]  /*6e50*/  ISETP.LT.OR P2, PT, R105, 0x1, P2 ;  /* 0x000000016900780c */ /* 0x000fe40001741670 */
[----:B------:R-:W-:Y:S02]  /*6e60*/  ISETP.GT.AND P3, PT, R111, 0x59, !P6 ;  /* 0x000000596f00780c */ /* 0x000fe40007764270 */
[----:B------:R-:W-:Y:S01]  /*6e70*/  FSEL R107, R0, -INF , !P2 ;  /* 0xff800000006b7808 */ /* 0x000fe20005000000 */
[C---:B0-----:R-:W-:Y:S01]  /*6e80*/  FMUL.FTZ R0, R160.reuse, R13 ;  /* 0x0000000da0007220 */ /* 0x041fe20000410000 */
[----:B------:R-:W-:-:S02]  /*6e90*/  FSETP.NEU.FTZ.AND P2, PT, R160, -INF , PT ;  /* 0xff800000a000780b */ /* 0x000fc40003f5d000 */
[----:B------:R-:W-:Y:S02]  /*6ea0*/  FMNMX.FTZ R21, R107, R10, !PT ;  /* 0x0000000a6b157209 */ /* 0x000fe40007810000 */
[----:B------:R-:W-:Y:S02]  /*6eb0*/  FSEL R113, R0, RZ, P2 ;  /* 0x000000ff00717208 */ /* 0x000fe40001000000 */
[----:B------:R-:W-:Y:S02]  /*6ec0*/  FMNMX.FTZ R23, R2, R21, !PT ;  /* 0x0000001502177209 */ /* 0x000fe40007810000 */
[----:B------:R-:W-:Y:S01]  /*6ed0*/  ISETP.LT.OR P3, PT, R105, 0x5a, P3 ;  /* 0x0000005a6900780c */ /* 0x000fe20001f61670 */
[--C-:B------:R-:W-:Y:S01]  /*6ee0*/  FFMA.FTZ R0, R174, R13, -R113.reuse ;  /* 0x0000000dae007223 */ /* 0x100fe20000010871 */
[----:B------:R-:W-:Y:S01]  /*6ef0*/  FMNMX.FTZ R23, R20, R23, !PT ;  /* 0x0000001714177209 */ /* 0x000fe20007810000 */
[-CC-:B------:R-:W-:Y:S01]  /*6f00*/  FFMA.FTZ R168, R168, R13.reuse, -R113.reuse ;  /* 0x0000000da8a87223 */ /* 0x180fe20000010871 */
[--C-:B------:R-:W-:Y:S01]  /*6f10*/  FFMA.FTZ R105, R94, R13, -R113.reuse ;  /* 0x0000000d5e697223 */ /* 0x100fe20000010871 */
[----:B------:R0:W-:Y:S01]  /*6f20*/  MUFU.EX2 R21, R0 ;  /* 0x0000000000157308 */ /* 0x0001e20000000800 */
[----:B------:R-:W-:Y:S01]  /*6f30*/  FMNMX.FTZ R23, R108, R23, !PT ;  /* 0x000000176c177209 */ /* 0x000fe20007810000 */
[-CC-:B------:R-:W-:Y:S01]  /*6f40*/  FFMA.FTZ R156, R156, R13.reuse, -R113.reuse ;  /* 0x0000000d9c9c7223 */ /* 0x180fe20000010871 */
[-CC-:B------:R-:W-:Y:S01]  /*6f50*/  FFMA.FTZ R158, R158, R13.reuse, -R113.reuse ;  /* 0x0000000d9e9e7223 */ /* 0x180fe20000010871 */
[--C-:B------:R-:W-:Y:S01]  /*6f60*/  FFMA.FTZ R172, R172, R13, -R113.reuse ;  /* 0x0000000dacac7223 */ /* 0x100fe20000010871 */
[----:B------:R-:W-:Y:S01]  /*6f70*/  FMNMX.FTZ R23, R22, R23, !PT ;  /* 0x0000001716177209 */ /* 0x000fe20007810000 */
[-CC-:B------:R-:W-:Y:S01]  /*6f80*/  FFMA.FTZ R170, R170, R13.reuse, -R113.reuse ;  /* 0x0000000daaaa7223 */ /* 0x180fe20000010871 */
[--C-:B------:R-:W-:Y:S01]  /*6f90*/  FFMA.FTZ R154, R154, R13, -R113.reuse ;  /* 0x0000000d9a9a7223 */ /* 0x100fe20000010871 */
[----:B------:R-:W-:Y:S01]  /*6fa0*/  MUFU.EX2 R156, R156 ;  /* 0x0000009c009c7308 */ /* 0x000fe20000000800 */
[----:B------:R-:W-:Y:S01]  /*6fb0*/  FMNMX.FTZ R23, R114, R23, !PT ;  /* 0x0000001772177209 */ /* 0x000fe20007810000 */
[-CC-:B0-----:R-:W-:Y:S01]  /*6fc0*/  FFMA.FTZ R0, R166, R13.reuse, -R113.reuse ;  /* 0x0000000da6007223 */ /* 0x181fe20000010871 */
[----:B------:R-:W-:Y:S01]  /*6fd0*/  FSEL R166, R89, -INF , !P5 ;  /* 0xff80000059a67808 */ /* 0x000fe20006800000 */
[--C-:B------:R-:W-:Y:S01]  /*6fe0*/  FFMA.FTZ R162, R162, R13, -R113.reuse ;  /* 0x0000000da2a27223 */ /* 0x100fe20000010871 */
[----:B------:R-:W-:Y:S01]  /*6ff0*/  FMNMX.FTZ R23, R88, R23, !PT ;  /* 0x0000001758177209 */ /* 0x000fe20007810000 */
[-CC-:B------:R-:W-:Y:S01]  /*7000*/  FFMA.FTZ R164, R164, R13.reuse, -R113.reuse ;  /* 0x0000000da4a47223 */ /* 0x180fe20000010871 */
[--C-:B------:R-:W-:Y:S01]  /*7010*/  FFMA.FTZ R89, R144, R13, -R113.reuse ;  /* 0x0000000d90597223 */ /* 0x100fe20000010871 */
[----:B------:R-:W-:Y:S01]  /*7020*/  MUFU.EX2 R158, R158 ;  /* 0x0000009e009e7308 */ /* 0x000fe20000000800 */
        /* <DEDUP_REMOVED lines=13> */
[----:B------:R-:W-:-:S02]  /*7100*/  FFMA.FTZ R92, R92, R13, -R113 ;  /* 0x0000000d5c5c7223 */ /* 0x000fc40000010871 */
[----:B------:R-:W-:Y:S01]  /*7110*/  MUFU.EX2 R91, R170 ;  /* 0x000000aa005b7308 */ /* 0x000fe20000000800 */
[----:B------:R-:W-:-:S04]  /*7120*/  FMNMX.FTZ R93, R134, R93, !PT ;  /* 0x0000005d865d7209 */ /* 0x000fc80007810000 */
[----:B------:R-:W-:-:S03]  /*7130*/  FMNMX.FTZ R93, R124, R93, !PT ;  /* 0x0000005d7c5d7209 */ /* 0x000fc60007810000 */
[----:B------:R-:W-:Y:S01]  /*7140*/  MUFU.EX2 R154, R154 ;  /* 0x0000009a009a7308 */ /* 0x000fe20000000800 */
[----:B------:R-:W-:-:S04]  /*7150*/  FMNMX.FTZ R95, R126, R93, !PT ;  /* 0x0000005d7e5f7209 */ /* 0x000fc80007810000 */
[----:B------:R-:W-:-:S03]  /*7160*/  FMNMX.FTZ R95, R132, R95, !PT ;  /* 0x0000005f845f7209 */ /* 0x000fc60007810000 */
[----:B------:R0:W-:Y:S01]  /*7170*/  MUFU.EX2 R93, R168 ;  /* 0x000000a8005d7308 */ /* 0x0001e20000000800 */
[----:B------:R-:W-:-:S04]  /*7180*/  FMNMX.FTZ R95, R138, R95, !PT ;  /* 0x0000005f8a5f7209 */ /* 0x000fc80007810000 */
[----:B------:R-:W-:-:S03]  /*7190*/  FMNMX.FTZ R95, R140, R95, !PT ;  /* 0x0000005f8c5f7209 */ /* 0x000fc60007810000 */
[----:B------:R-:W-:Y:S01]  /*71a0*/  MUFU.EX2 R162, R162 ;  /* 0x000000a200a27308 */ /* 0x000fe20000000800 */
[----:B------:R-:W-:Y:S02]  /*71b0*/  FMNMX.FTZ R97, R142, R95, !PT ;  /* 0x0000005f8e617209 */ /* 0x000fe40007810000 */
[----:B0-----:R-:W-:Y:S02]  /*71c0*/  FSEL R168, R90, -INF , !P3 ;  /* 0xff8000005aa87808 */ /* 0x001fe40005800000 */
[----:B------:R-:W-:-:S03]  /*71d0*/  FMNMX.FTZ R97, R146, R97, !PT ;  /* 0x0000006192617209 */ /* 0x000fc60007810000 */
[----:B------:R0:W-:Y:S01]  /*71e0*/  MUFU.EX2 R95, R0 ;  /* 0x00000000005f7308 */ /* 0x0001e20000000800 */
[----:B------:R-:W-:-:S04]  /*71f0*/  FMNMX.FTZ R97, R148, R97, !PT ;  /* 0x0000006194617209 */ /* 0x000fc80007810000 */
[----:B------:R-:W-:-:S03]  /*7200*/  FMNMX.FTZ R97, R150, R97, !PT ;  /* 0x0000006196617209 */ /* 0x000fc60007810000 */
[----:B------:R-:W-:Y:S01]  /*7210*/  MUFU.EX2 R164, R164 ;  /* 0x000000a400a47308 */ /* 0x000fe20000000800 */
[----:B------:R-:W-:-:S04]  /*7220*/  FMNMX.FTZ R97, R152, R97, !PT ;  /* 0x0000006198617209 */ /* 0x000fc80007810000 */
[----:B------:R-:W-:-:S03]  /*7230*/  FMNMX.FTZ R97, R166, R97, !PT ;  /* 0x00000061a6617209 */ /* 0x000fc60007810000 */
[----:B------:R-:W-:Y:S01]  /*7240*/  MUFU.EX2 R89, R89 ;  /* 0x0000005900597308 */ /* 0x000fe20000000800 */
[----:B0-----:R-:W-:Y:S01]  /*7250*/  FMNMX.FTZ R0, R168, R97, !PT ;  /* 0x00000061a8007209 */ /* 0x001fe20007810000 */
[----:B------:R-:W-:-:S04]  /*7260*/  FFMA.FTZ R97, R116, R13, -R113 ;  /* 0x0000000d74617223 */ /* 0x000fc80000010871 */
[----:B------:R-:W0:Y:S02]  /*7270*/  SHFL.BFLY PT, R103, R0, 0x2, 0x1f ;  /* 0x0c401f0000677f89 */ /* 0x000e2400000e0000 */
[----:B------:R-:W-:Y:S08]  /*7280*/  MUFU.EX2 R136, R136 ;  /* 0x0000008800887308 */ /* 0x000ff00000000800 */
[----:B------:R-:W-:Y:S08]  /*7290*/  MUFU.EX2 R144, R144 ;  /* 0x0000009000907308 */ /* 0x000ff00000000800 */
[----:B------:R-:W-:Y:S01]  /*72a0*/  MUFU.EX2 R97, R97 ;  /* 0x0000006100617308 */ /* 0x000fe20000000800 */
[----:B0-----:R-:W-:Y:S01]  /*72b0*/  FMNMX.FTZ R90, R0, R103, !PT ;  /* 0x00000067005a7209 */ /* 0x001fe20007810000 */
[----:B------:R-:W-:Y:S01]  /*72c0*/  FFMA.FTZ R103, R100, R13, -R113 ;  /* 0x0000000d64677223 */ /* 0x000fe20000010871 */
[----:B------:R-:W-:-:S05]  /*72d0*/  FSEL R0, R160, RZ, P2 ;  /* 0x000000ffa0007208 */ /* 0x000fca0001000000 */
[----:B------:R-:W-:Y:S01]  /*72e0*/  MUFU.EX2 R99, R99 ;  /* 0x0000006300637308 */ /* 0x000fe20000000800 */
[----:B------:R-:W0:Y:S01]  /*72f0*/  SHFL.BFLY PT, R109, R90, 0x1, 0x1f ;  /* 0x0c201f005a6d7f89 */ /* 0x000e2200000e0000 */
[----:B------:R-:W-:Y:S01]  /*7300*/  FADD.FTZ R0, -R0, R11 ;  /* 0x0000000b00007221 */ /* 0x000fe20000010100 */
[----:B------:R-:W-:-:S03]  /*7310*/  FFMA.FTZ R11, R96, R13, -R113 ;  /* 0x0000000d600b7223 */ /* 0x000fc60000010871 */
[----:B------:R-:W-:Y:S02]  /*7320*/  FMUL.FTZ R0, R0, R13 ;  /* 0x0000000d00007220 */ /* 0x000fe40000410000 */
[----:B------:R-:W-:Y:S08]  /*7330*/  MUFU.EX2 R110, R110 ;  /* 0x0000006e006e7308 */ /* 0x000ff00000000800 */
[----:B------:R-:W1:Y:S08]  /*7340*/  MUFU.EX2 R0, R0 ;  /* 0x0000000000007308 */ /* 0x000e700000000800 */
[----:B------:R-:W-:Y:S01]  /*7350*/  MUFU.EX2 R101, R101 ;  /* 0x0000006500657308 */ /* 0x000fe20000000800 */
[----:B0-----:R-:W-:-:S04]  /*7360*/  FMNMX.FTZ R90, R90, R109, !PT ;  /* 0x0000006d5a5a7209 */ /* 0x001fc80007810000 */
[C---:B------:R-:W-:Y:S01]  /*7370*/  FSETP.NEU.FTZ.AND P2, PT, R90.reuse, -INF , PT ;  /* 0xff8000005a00780b */ /* 0x040fe20003f5d000 */
[----:B------:R-:W-:Y:S02]  /*7380*/  FMUL.FTZ R94, R90, R13 ;  /* 0x0000000d5a5e7220 */ /* 0x000fe40000410000 */
[----:B------:R-:W-:Y:S01]  /*7390*/  MUFU.EX2 R104, R104 ;  /* 0x0000006800687308 */ /* 0x000fe20000000800 */
[----:B-1----:R-:W-:Y:S02]  /*73a0*/  FFMA.FTZ R7, R0, R7, R21 ;  /* 0x0000000700077223 */ /* 0x002fe40000010015 */
[----:B------:R-:W-:Y:S02]  /*73b0*/  FSEL R109, R94, RZ, P2 ;  /* 0x000000ff5e6d7208 */ /* 0x000fe40001000000 */
[C---:B------:R-:W-:Y:S01]  /*73c0*/  FADD.FTZ R7, R156.reuse, R7 ;  /* 0x000000079c077221 */ /* 0x040fe20000010000 */
[----:B------:R-:W-:Y:S02]  /*73d0*/  F2FP.BF16.F32.PACK_AB R156, R156, R21 ;  /* 0x000000159c9c723e */ /* 0x000fe400000010ff */
[-CC-:B------:R-:W-:Y:S01]  /*73e0*/  FFMA.FTZ R157, R107, R13.reuse, -R109.reuse ;  /* 0x0000000d6b9d7223 */ /* 0x180fe2000001086d */
[-CC-:B------:R-:W-:Y:S01]  /*73f0*/  FFMA.FTZ R2, R2, R13.reuse, -R109.reuse ;  /* 0x0000000d02027223 */ /* 0x180fe2000001086d */
[----:B------:R-:W-:Y:S01]  /*7400*/  FSEL R107, R90, RZ, P2 ;  /* 0x000000ff5a6b7208 */ /* 0x000fe20001000000 */
        /* <DEDUP_REMOVED lines=10> */
[----:B------:R-:W-:Y:S01]  /*74b0*/  MUFU.EX2 R157, R157 ;  /* 0x0000009d009d7308 */ /* 0x000fe20000000800 */
[----:B0-----:R-:W-:Y:S01]  /*74c0*/  FADD.FTZ R2, -R107, R10 ;  /* 0x0000000a6b027221 */ /* 0x001fe20000010100 */
[----:B------:R-:W-:Y:S01]  /*74d0*/  FADD.FTZ R10, R158, R7 ;  /* 0x000000079e0a7221 */ /* 0x000fe20000010000 */
[----:B------:R-:W-:Y:S01]  /*74e0*/  FFMA.FTZ R134, R134, R13, -R109 ;  /* 0x0000000d86867223 */ /* 0x000fe2000001086d */
[----:B------:R-:W-:-:S02]  /*74f0*/  IMAD.U32 R20, RZ, RZ, UR11 ;  /* 0x0000000bff147e24 */ /* 0x000fc4000f8e00ff */
[-C--:B------:R-:W-:Y:S01]  /*7500*/  FMUL.FTZ R2, R2, R13.reuse ;  /* 0x0000000d02027220 */ /* 0x080fe20000410000 */
[----:B------:R-:W-:Y:S01]  /*7510*/  FADD.FTZ R10, R23, R10 ;  /* 0x0000000a170a7221 */ /* 0x000fe20000010000 */
[-CC-:B------:R-:W-:Y:S01]  /*7520*/  FFMA.FTZ R124, R124, R13.reuse, -R109.reuse ;  /* 0x0000000d7c7c7223 */ /* 0x180fe2000001086d */
[----:B------:R-:W-:Y:S01]  /*7530*/  MUFU.EX2 R159, R159 ;  /* 0x0000009f009f7308 */ /* 0x000fe20000000800 */
[----:B------:R-:W-:Y:S02]  /*7540*/  @!P1 VIADD R20, R20, 0x2a860 ;  /* 0x0002a86014149836 */ /* 0x000fe40000000000 */
[----:B------:R-:W-:Y:S01]  /*7550*/  FADD.FTZ R7, R91, R10 ;  /* 0x0000000a5b077221 */ /* 0x000fe20000010000 */
[-CC-:B------:R-:W-:Y:S01]  /*7560*/  FFMA.FTZ R126, R126, R13.reuse, -R109.reuse ;  /* 0x0000000d7e7e7223 */ /* 0x180fe2000001086d */
[-CC-:B------:R-:W-:Y:S01]  /*7570*/  FFMA.FTZ R132, R132, R13.reuse, -R109.reuse ;  /* 0x0000000d84847223 */ /* 0x180fe2000001086d */
[-C--:B------:R-:W-:Y:S01]  /*7580*/  FFMA.FTZ R138, R138, R13.reuse, -R109 ;  /* 0x0000000d8a8a7223 */ /* 0x080fe2000001086d */
[----:B------:R-:W-:Y:S01]  /*7590*/  FADD.FTZ R10, R154, R7 ;  /* 0x000000079a0a7221 */ /* 0x000fe20000010000 */
[----:B------:R-:W-:Y:S01]  /*75a0*/  @!P1 PRMT R20, RZ, 0x654, R20 ;  /* 0x00000654ff149816 */ /* 0x000fe20000000014 */
[----:B------:R-:W0:Y:S01]  /*75b0*/  MUFU.EX2 R2, R2 ;  /* 0x0000000200027308 */ /* 0x000e220000000800 */
[-CC-:B------:R-:W-:Y:S01]  /*75c0*/  FFMA.FTZ R140, R140, R13.reuse, -R109.reuse ;  /* 0x0000000d8c8c7223 */ /* 0x180fe2000001086d */
[----:B------:R-:W-:Y:S01]  /*75d0*/  FADD.FTZ R7, R93, R10 ;  /* 0x0000000a5d077221 */ /* 0x000fe20000010000 */
[----:B------:R1:W-:Y:S01]  /*75e0*/  @!P1 SYNCS.ARRIVE.TRANS64.RED.A1T0 RZ, [R20+URZ], RZ ;  /* 0x000000ff14ff99a7 */ /* 0x0003e2000810043f */
[-CC-:B------:R-:W-:Y:S01]  /*75f0*/  FFMA.FTZ R142, R142, R13.reuse, -R109.reuse ;  /* 0x0000000d8e8e7223 */ /* 0x180fe2000001086d */
[-C--:B------:R-:W-:Y:S01]  /*7600*/  FFMA.FTZ R146, R146, R13.reuse, -R109 ;  /* 0x0000000d92927223 */ /* 0x080fe2000001086d */
[----:B------:R-:W-:Y:S01]  /*7610*/  FADD.FTZ R10, R162, R7 ;  /* 0x00000007a20a7221 */ /* 0x000fe20000010000 */
[-CC-:B------:R-:W-:Y:S01]  /*7620*/  FFMA.FTZ R148, R148, R13.reuse, -R109.reuse ;  /* 0x0000000d94947223 */ /* 0x180fe2000001086d */
[----:B------:R-:W2:Y:S01]  /*7630*/  MUFU.EX2 R108, R108 ;  /* 0x0000006c006c7308 */ /* 0x000ea20000000800 */
[----:B------:R-:W-:Y:S01]  /*7640*/  F2FP.BF16.F32.PACK_AB R158, R23, R158 ;  /* 0x0000009e179e723e */ /* 0x000fe200000010ff */
[----:B------:R-:W-:Y:S01]  /*7650*/  FADD.FTZ R7, R95, R10 ;  /* 0x0000000a5f077221 */ /* 0x000fe20000010000 */
[----:B------:R-:W-:Y:S01]  /*7660*/  FFMA.FTZ R166, R166, R13, -R109 ;  /* 0x0000000da6a67223 */ /* 0x000fe2000001086d */
[C---:B------:R-:W-:Y:S01]  /*7670*/  ISETP.GT.AND P2, PT, R12.reuse, R15, PT ;  /* 0x0000000f0c00720c */ /* 0x040fe20003f44270 */
[----:B------:R-:W-:-:S02]  /*7680*/  VIADD R12, R12, 0xffffffff ;  /* 0xffffffff0c0c7836 */ /* 0x000fc40000000000 */
[----:B------:R-:W-:Y:S01]  /*7690*/  FADD.FTZ R10, R164, R7 ;  /* 0x00000007a40a7221 */ /* 0x000fe20000010000 */
[----:B------:R-:W3:Y:S01]  /*76a0*/  MUFU.EX2 R153, R22 ;  /* 0x0000001600997308 */ /* 0x000ee20000000800 */
[----:B0-----:R-:W-:Y:S02]  /*76b0*/  FFMA.FTZ R6, R2, R6, R157 ;  /* 0x0000000602067223 */ /* 0x001fe4000001009d */
[----:B------:R-:W-:Y:S01]  /*76c0*/  FADD.FTZ R7, R89, R10 ;  /* 0x0000000a59077221 */ /* 0x000fe20000010000 */
[C---:B------:R-:W-:Y:S01]  /*76d0*/  F2FP.BF16.F32.PACK_AB R157, R94.reuse, R157 ;  /* 0x0000009d5e9d723e */ /* 0x040fe200000010ff */
[----:B------:R-:W-:Y:S02]  /*76e0*/  FADD.FTZ R6, R94, R6 ;  /* 0x000000065e067221 */ /* 0x000fe40000010000 */
[----:B------:R-:W-:Y:S01]  /*76f0*/  FADD.FTZ R7, R136, R7 ;  /* 0x0000000788077221 */ /* 0x000fe20000010000 */
[----:B------:R-:W0:Y:S01]  /*7700*/  MUFU.EX2 R114, R114 ;  /* 0x0000007200727308 */ /* 0x000e220000000800 */
[----:B------:R-:W-:-:S02]  /*7710*/  FADD.FTZ R6, R159, R6 ;  /* 0x000000069f067221 */ /* 0x000fc40000010000 */
[----:B------:R-:W-:Y:S01]  /*7720*/  FADD.FTZ R10, R144, R7 ;  /* 0x00000007900a7221 */ /* 0x000fe20000010000 */
[C---:B------:R-:W-:Y:S01]  /*7730*/  F2FP.BF16.F32.PACK_AB R144, R97.reuse, R144 ;  /* 0x000000906190723e */ /* 0x040fe200000010ff */
[C---:B--2---:R-:W-:Y:S02]  /*7740*/  FADD.FTZ R6, R108.reuse, R6 ;  /* 0x000000066c067221 */ /* 0x044fe40000010000 */
[----:B-1----:R-:W-:Y:S01]  /*7750*/  FADD.FTZ R20, R97, R10 ;  /* 0x0000000a61147221 */ /* 0x002fe20000010000 */
[----:B------:R-:W-:Y:S01]  /*7760*/  F2FP.BF16.F32.PACK_AB R159, R108, R159 ;  /* 0x0000009f6c9f723e */ /* 0x000fe200000010ff */
[----:B------:R-:W1:Y:S01]  /*7770*/  MUFU.EX2 R155, R88 ;  /* 0x00000058009b7308 */ /* 0x000e620000000800 */
[----:B---3--:R-:W-:Y:S01]  /*7780*/  FADD.FTZ R6, R153, R6 ;  /* 0x0000000699067221 */ /* 0x008fe20000010000 */
[----:B------:R-:W-:-:S04]  /*7790*/  FADD.FTZ R107, R99, R20 ;  /* 0x00000014636b7221 */ /* 0x000fc80000010000 */
[----:B------:R-:W-:Y:S02]  /*77a0*/  FADD.FTZ R20, R110, R107 ;  /* 0x0000006b6e147221 */ /* 0x000fe40000010000 */
[----:B------:R-:W2:Y:S01]  /*77b0*/  MUFU.EX2 R118, R118 ;  /* 0x0000007600767308 */ /* 0x000ea20000000800 */
[C---:B0-----:R-:W-:Y:S01]  /*77c0*/  FADD.FTZ R6, R114.reuse, R6 ;  /* 0x0000000672067221 */ /* 0x041fe20000010000 */
[----:B------:R-:W-:Y:S01]  /*77d0*/  FADD.FTZ R107, R101, R20 ;  /* 0x00000014656b7221 */ /* 0x000fe20000010000 */
[----:B------:R-:W-:-:S03]  /*77e0*/  F2FP.BF16.F32.PACK_AB R153, R114, R153 ;  /* 0x000000997299723e */ /* 0x000fc600000010ff */
[----:B------:R-:W-:Y:S02]  /*77f0*/  FADD.FTZ R107, R104, R107 ;  /* 0x0000006b686b7221 */ /* 0x000fe40000010000 */
[----:B------:R-:W0:Y:S01]  /*7800*/  MUFU.EX2 R149, R122 ;  /* 0x0000007a00957308 */ /* 0x000e220000000800 */
[----:B-1----:R-:W-:-:S07]  /*7810*/  FADD.FTZ R6, R155, R6 ;  /* 0x000000069b067221 */ /* 0x002fce0000010000 */
[----:B------:R-:W1:Y:S01]  /*7820*/  MUFU.EX2 R128, R128 ;  /* 0x0000008000807308 */ /* 0x000e620000000800 */
[C---:B--2---:R-:W-:Y:S01]  /*7830*/  FADD.FTZ R6, R118.reuse, R6 ;  /* 0x0000000676067221 */ /* 0x044fe20000010000 */
[----:B------:R-:W-:-:S06]  /*7840*/  F2FP.BF16.F32.PACK_AB R155, R118, R155 ;  /* 0x0000009b769b723e */ /* 0x000fcc00000010ff */
[----:B------:R-:W2:Y:S01]  /*7850*/  MUFU.EX2 R151, R130 ;  /* 0x0000008200977308 */ /* 0x000ea20000000800 */
[----:B0-----:R-:W-:Y:S01]  /*7860*/  FADD.FTZ R7, R149, R6 ;  /* 0x0000000695077221 */ /* 0x001fe20000010000 */
[----:B------:R-:W-:Y:S01]  /*7870*/  FFMA.FTZ R6, R150, R13, -R109 ;  /* 0x0000000d96067223 */ /* 0x000fe2000001086d */
[----:B------:R-:W-:-:S05]  /*7880*/  F2FP.BF16.F32.PACK_AB R150, R136, R89 ;  /* 0x000000598896723e */ /* 0x000fca00000010ff */
[----:B------:R-:W0:Y:S01]  /*7890*/  MUFU.EX2 R134, R134 ;  /* 0x0000008600867308 */ /* 0x000e220000000800 */
[----:B-1----:R-:W-:Y:S01]  /*78a0*/  FADD.FTZ R10, R128, R7 ;  /* 0x00000007800a7221 */ /* 0x002fe20000010000 */
[-CC-:B------:R-:W-:Y:S01]  /*78b0*/  FFMA.FTZ R7, R152, R13.reuse, -R109.reuse ;  /* 0x0000000d98077223 */ /* 0x180fe2000001086d */
[----:B------:R-:W-:Y:S01]  /*78c0*/  FFMA.FTZ R109, R168, R13, -R109 ;  /* 0x0000000da86d7223 */ /* 0x000fe2000001086d */
[----:B------:R-:W-:Y:S02]  /*78d0*/  F2FP.BF16.F32.PACK_AB R152, R154, R91 ;  /* 0x0000005b9a98723e */ /* 0x000fe400000010ff */
[----:B------:R-:W-:Y:S02]  /*78e0*/  F2FP.BF16.F32.PACK_AB R154, R162, R93 ;  /* 0x0000005da29a723e */ /* 0x000fe400000010ff */
[----:B------:R-:W1:Y:S01]  /*78f0*/  MUFU.EX2 R145, R124 ;  /* 0x0000007c00917308 */ /* 0x000e620000000800 */
[----:B--2---:R-:W-:Y:S01]  /*7900*/  FADD.FTZ R10, R151, R10 ;  /* 0x0000000a970a7221 */ /* 0x004fe20000010000 */
[----:B------:R-:W-:-:S06]  /*7910*/  F2FP.BF16.F32.PACK_AB R149, R128, R149 ;  /* 0x000000958095723e */ /* 0x000fcc00000010ff */
        /* <DEDUP_REMOVED lines=11> */
[----:B-1----:R-:W-:Y:S01]  /*79d0*/  FADD.FTZ R10, R22, R10 ;  /* 0x0000000a160a7221 */ /* 0x002fe20000010000 */
[----:B--2---:R-:W-:Y:S02]  /*79e0*/  F2FP.BF16.F32.PACK_AB R140, R104, R101 ;  /* 0x00000065688c723e */ /* 0x004fe400000010ff */
[----:B------:R-:W-:-:S04]  /*79f0*/  F2FP.BF16.F32.PACK_AB R147, R22, R147 ;  /* 0x000000931693723e */ /* 0x000fc800000010ff */
[----:B------:R-:W1:Y:S01]  /*7a00*/  MUFU.EX2 R102, R102 ;  /* 0x0000006600667308 */ /* 0x000e620000000800 */
[----:B---3--:R-:W-:-:S07]  /*7a10*/  FADD.FTZ R10, R141, R10 ;  /* 0x0000000a8d0a7221 */ /* 0x008fce0000010000 */
[----:B------:R2:W3:Y:S01]  /*7a20*/  MUFU.EX2 R143, R146 ;  /* 0x00000092008f7308 */ /* 0x0004e20000000800 */
[C---:B0-----:R-:W-:Y:S01]  /*7a30*/  FADD.FTZ R10, R88.reuse, R10 ;  /* 0x0000000a580a7221 */ /* 0x041fe20000010000 */
[----:B------:R-:W-:-:S06]  /*7a40*/  F2FP.BF16.F32.PACK_AB R141, R88, R141 ;  /* 0x0000008d588d723e */ /* 0x000fcc00000010ff */
[----:B------:R-:W0:Y:S01]  /*7a50*/  MUFU.EX2 R103, R103 ;  /* 0x0000006700677308 */ /* 0x000e220000000800 */
[----:B-1----:R-:W-:Y:S01]  /*7a60*/  FADD.FTZ R20, R102, R107 ;  /* 0x0000006b66147221 */ /* 0x002fe20000010000 */
[----:B--2---:R-:W-:-:S06]  /*7a70*/  F2FP.BF16.F32.PACK_AB R146, R110, R99 ;  /* 0x000000636e92723e */ /* 0x004fcc00000010ff */
[----:B------:R1:W2:Y:S01]  /*7a80*/  MUFU.EX2 R96, R148 ;  /* 0x0000009400607308 */ /* 0x0002a20000000800 */
[----:B---3--:R-:W-:-:S07]  /*7a90*/  FADD.FTZ R10, R143, R10 ;  /* 0x0000000a8f0a7221 */ /* 0x008fce0000010000 */
[----:B------:R-:W3:Y:S01]  /*7aa0*/  MUFU.EX2 R98, R98 ;  /* 0x0000006200627308 */ /* 0x000ee20000000800 */
[C---:B0-----:R-:W-:Y:S01]  /*7ab0*/  FADD.FTZ R21, R103.reuse, R20 ;  /* 0x0000001467157221 */ /* 0x041fe20000010000 */
[----:B-1----:R-:W-:Y:S02]  /*7ac0*/  F2FP.BF16.F32.PACK_AB R148, R164, R95 ;  /* 0x0000005fa494723e */ /* 0x002fe400000010ff */
[----:B------:R-:W-:-:S04]  /*7ad0*/  F2FP.BF16.F32.PACK_AB R142, R103, R102 ;  /* 0x00000066678e723e */ /* 0x000fc800000010ff */
[----:B------:R-:W0:Y:S01]  /*7ae0*/  MUFU.EX2 R137, R6 ;  /* 0x0000000600897308 */ /* 0x000e220000000800 */
[C---:B--2---:R-:W-:Y:S01]  /*7af0*/  FADD.FTZ R10, R96.reuse, R10 ;  /* 0x0000000a600a7221 */ /* 0x044fe20000010000 */
[----:B------:R-:W-:-:S06]  /*7b00*/  F2FP.BF16.F32.PACK_AB R143, R96, R143 ;  /* 0x0000008f608f723e */ /* 0x000fcc00000010ff */
[----:B------:R-:W1:Y:S01]  /*7b10*/  MUFU.EX2 R105, R105 ;  /* 0x0000006900697308 */ /* 0x000e620000000800 */
[----:B---3--:R-:W-:-:S07]  /*7b20*/  FADD.FTZ R20, R98, R21 ;  /* 0x0000001562147221 */ /* 0x008fce0000010000 */
        /* <DEDUP_REMOVED lines=12> */
[----:B-1----:R-:W-:Y:S01]  /*7bf0*/  FADD.FTZ R10, R139, R10 ;  /* 0x0000000a8b0a7221 */ /* 0x002fe20000010000 */
[C---:B--2---:R-:W-:Y:S01]  /*7c00*/  FADD.FTZ R7, R11.reuse, R6 ;  /* 0x000000060b077221 */ /* 0x044fe20000010000 */
[----:B------:R-:W-:Y:S01]  /*7c10*/  F2FP.BF16.F32.PACK_AB R138, R11, R92 ;  /* 0x0000005c0b8a723e */ /* 0x000fe200000010ff */
[----:B------:R-:W-:Y:S02]  /*7c20*/  IMAD.MOV.U32 R11, RZ, RZ, R160 ;  /* 0x000000ffff0b7224 */ /* 0x000fe400078e00a0 */
[C---:B0-----:R-:W-:Y:S01]  /*7c30*/  FADD.FTZ R6, R109.reuse, R10 ;  /* 0x0000000a6d067221 */ /* 0x041fe20000010000 */
[----:B------:R-:W-:Y:S01]  /*7c40*/  F2FP.BF16.F32.PACK_AB R139, R109, R139 ;  /* 0x0000008b6d8b723e */ /* 0x000fe200000010ff */
[----:B------:R-:W-:Y:S01]  /*7c50*/  IMAD.MOV.U32 R10, RZ, RZ, R90 ;  /* 0x000000ffff0a7224 */ /* 0x000fe200078e005a */
[----:B------:R-:W-:Y:S06]  /*7c60*/  @P2 BRA `(.L_x_945) ;  /* 0xffffffcc00442947 */ /* 0x000fec000383ffff */
[----:B------:R-:W-:Y:S02]  /*7c70*/  IMAD.MOV.U32 R10, RZ, RZ, R90 ;  /* 0x000000ffff0a7224 */ /* 0x000fe400078e005a */
[----:B------:R-:W-:-:S07]  /*7c80*/  IMAD.MOV.U32 R11, RZ, RZ, R160 ;  /* 0x000000ffff0b7224 */ /* 0x000fce00078e00a0 */
.L_x_928:
[----:B------:R-:W0:Y:S01]  /*7c90*/  LDC R23, c[0x0][0x448] ;  /* 0x00011200ff177b82 */ /* 0x000e220000000800 */
[----:B------:R-:W-:-:S07]  /*7ca0*/  UIADD3 UR60, -UR60, 0x1, URZ ;  /* 0x000000013c3c7890 */ /* 0x000fce000fffe13f */
[----:B------:R-:W1:Y:S08]  /*7cb0*/  S2UR UR5, SR_CTAID.X ;  /* 0x00000000000579c3 */ /* 0x000e700000002500 */
[----:B------:R-:W2:Y:S01]  /*7cc0*/  LDC R14, c[0x0][0x9e4] ;  /* 0x00027900ff0e7b82 */ /* 0x000ea20000000800 */
[----:B0-----:R-:W-:-:S07]  /*7cd0*/  ISETP.NE.AND P2, PT, R23, 0x1, PT ;  /* 0x000000011700780c */ /* 0x001fce0003f45270 */
[----:B------:R-:W0:Y:S01]  /*7ce0*/  LDC R89, c[0x0][0x2f0] ;  /* 0x0000bc00ff597b82 */ /* 0x000e220000000800 */
[----:B-1----:R-:W-:-:S07]  /*7cf0*/  ULEA UR5, UR5, 0x7f, 0x7 ;  /* 0x0000007f05057891 */ /* 0x002fce000f8e383f */
[----:B------:R-:W1:Y:S01]  /*7d00*/  @P2 LDC R20, c[0x0][0x44c] ;  /* 0x00011300ff142b82 */ /* 0x000e620000000800 */
[----:B------:R-:W-:-:S07]  /*7d10*/  IMAD.U32 R15, RZ, RZ, UR5 ;  /* 0x00000005ff0f7e24 */ /* 0x000fce000f8e00ff */
[----:B------:R-:W3:Y:S01]  /*7d20*/  @P2 LDC R21, c[0x0][0x450] ;  /* 0x00011400ff152b82 */ /* 0x000ee20000000800 */
[----:B0-----:R-:W-:Y:S02]  /*7d30*/  IMAD R22, R16, R89, UR60 ;  /* 0x0000003c10167e24 */ /* 0x001fe4000f8e0259 */
[----:B-1----:R-:W-:Y:S01]  /*7d40*/  @P2 IMAD.HI.U32 R20, R20, UR5, RZ ;  /* 0x0000000514142c27 */ /* 0x002fe2000f8e00ff */
[----:B------:R-:W-:-:S04]  /*7d50*/  ULDC UR5, c[0x0][0x9dc] ;  /* 0x0002770000057ab9 */ /* 0x000fc80000000800 */
[----:B---3--:R-:W-:Y:S02]  /*7d60*/  @P2 SHF.R.U32.HI R15, RZ, R21, R20 ;  /* 0x00000015ff0f2219 */ /* 0x008fe40000011614 */
[----:B--2---:R-:W-:-:S03]  /*7d70*/  ISETP.GE.AND P2, PT, R14, 0x1, PT ;  /* 0x000000010e00780c */ /* 0x004fc60003f46270 */
[----:B------:R-:W-:-:S04]  /*7d80*/  IMAD.IADD R15, R22, 0x1, R15 ;  /* 0x00000001160f7824 */ /* 0x000fc800078e020f */
[----:B------:R-:W-:-:S06]  /*7d90*/  VIADD R20, R15, -UR5 ;  /* 0x800000050f147c36 */ /* 0x000fcc0008000000 */
[----:B------:R-:W-:Y:S05]  /*7da0*/  @!P2 BRA `(.L_x_946) ;  /* 0x00000000003ca947 */ /* 0x000fea0003800000 */
        /* <DEDUP_REMOVED lines=9> */
.L_x_947:
[----:B------:R-:W-:-:S13]  /*7e40*/  ISETP.NE.AND P2, PT, R14, 0x1, PT ;  /* 0x000000010e00780c */ /* 0x000fda0003f45270 */
[----:B------:R-:W0:Y:S02]  /*7e50*/  @P2 LDC.64 R88, c[0x0][0x9e8] ;  /* 0x00027a00ff582b82 */ /* 0x000e240000000a00 */
[----:B0-----:R-:W-:-:S05]  /*7e60*/  @P2 IMAD.HI.U32 R22, R15, R88, RZ ;  /* 0x000000580f162227 */ /* 0x001fca00078e00ff */
[----:B------:R-:W-:-:S07]  /*7e70*/  @P2 SHF.R.U32.HI R15, RZ, R89, R22 ;  /* 0x00000059ff0f2219 */ /* 0x000fce0000011616 */
.L_x_948:
[----:B------:R-:W-:-:S05]  /*7e80*/  IMAD R15, R15, R14, RZ ;  /* 0x0000000e0f0f7224 */ /* 0x000fca00078e02ff */
[----:B------:R-:W-:-:S07]  /*7e90*/  VIMNMX R20, R20, R15, !PT ;  /* 0x0000000f14147248 */ /* 0x000fce0007fe0100 */
.L_x_946:
[----:B------:R-:W-:-:S04]  /*7ea0*/  VIADD R20, R20, 0x5f ;  /* 0x0000005f14147836 */ /* 0x000fc80000000000 */
[----:B------:R-:W-:-:S05]  /*7eb0*/  IMAD.HI R20, R20, 0x2aaaaaab, RZ ;  /* 0x2aaaaaab14147827 */ /* 0x000fca00078e02ff */
[----:B------:R-:W-:-:S04]  /*7ec0*/  SHF.R.U32.HI R15, RZ, 0x1f, R20 ;  /* 0x0000001fff0f7819 */ /* 0x000fc80000011614 */
[----:B------:R-:W-:-:S04]  /*7ed0*/  LEA.HI.SX32 R20, R20, R15, 0x1c ;  /* 0x0000000f14147211 */ /* 0x000fc800078fe2ff */
[----:B------:R-:W-:-:S04]  /*7ee0*/  VIMNMX R15, R17, R20, !PT ;  /* 0x00000014110f7248 */ /* 0x000fc80007fe0100 */
[----:B------:R-:W-:-:S13]  /*7ef0*/  ISETP.GE.AND P2, PT, R12, R15, PT ;  /* 0x0000000f0c00720c */ /* 0x000fda0003f46270 */
[----:B------:R-:W-:Y:S05]  /*7f00*/  @!P2 BRA `(.L_x_949) ;  /* 0x00000020006ca947 */ /* 0x000fea0003800000 */
[----:B------:R-:W-:Y:S01]  /*7f10*/  IMAD.MOV.U32 R21, RZ, RZ, R10 ;  /* 0x000000ffff157224 */ /* 0x000fe200078e000a */
[----:B------:R-:W-:Y:S01]  /*7f20*/  UMOV UR7, UR4 ;  /* 0x0000000400077c82 */ /* 0x000fe20008000000 */
[----:B------:R-:W-:Y:S01]  /*7f30*/  IMAD.MOV.U32 R160, RZ, RZ, R11 ;  /* 0x000000ffffa07224 */ /* 0x000fe200078e000b */
[----:B------:R-:W-:Y:S01]  /*7f40*/  ULDC UR5, c[0x0][0x9d8] ;  /* 0x0002760000057ab9 */ /* 0x000fe20000000800 */
[----:B------:R-:W-:-:S07]  /*7f50*/  IMAD.MOV.U32 R20, RZ, RZ, R3 ;  /* 0x000000ffff147224 */ /* 0x000fce00078e0003 */
.L_x_958:
[----:B------:R-:W-:-:S04]  /*7f60*/  UIADD3 UR4, UR7, 0x1, URZ ;  /* 0x0000000107047890 */ /* 0x000fc8000fffe03f */
[----:B------:R-:W-:-:S04]  /*7f70*/  UISETP.NE.AND UP0, UPT, UR4, 0x2, UPT ;  /* 0x000000020400788c */ /* 0x000fc8000bf05270 */
[----:B------:R-:W-:Y:S02]  /*7f80*/  USEL UR6, URZ, 0x1, UP0 ;  /* 0x000000013f067887 */ /* 0x000fe40008000000 */
[----:B------:R-:W-:-:S04]  /*7f90*/  USEL UR4, UR4, URZ, UP0 ;  /* 0x0000003f04047287 */ /* 0x000fc80008000000 */
[----:B------:R-:W-:Y:S01]  /*7fa0*/  LOP3.LUT R3, R20, UR6, RZ, 0x3c, !PT ;  /* 0x0000000614037c12 */ /* 0x000fe2000f8e3cff */
[----:B------:R-:W-:Y:S07]  /*7fb0*/  @!P0 BRA `(.L_x_950) ;  /* 0x0000000000048947 */ /* 0x000fee0003800000 */
[----:B------:R-:W-:Y:S01]  /*7fc0*/  BPT.TRAP 0x1 ;  /* 0x000000040000795c */ /* 0x000fe20000300000 */
.L_x_950:
[----:B------:R-:W-:Y:S01]  /*7fd0*/  ULEA UR56, UR4, UR57, 0x3 ;  /* 0x0000003904387291 */ /* 0x000fe2000f8e183f */
[----:B------:R-:W-:-:S08]  /*7fe0*/  SHF.L.U32 R10, R3, 0x1f, RZ ;  /* 0x0000001f030a7819 */ /* 0x000fd000000006ff */
[----:B------:R0:W1:Y:S01]  /*7ff0*/  SYNCS.PHASECHK.TRANS64.TRYWAIT P2, [UR56+0x2a830], R10 ;  /* 0x02a8300aff0075a7 */ /* 0x0000620008040178 */
[----:B------:R-:W-:Y:S05]  /*8000*/  @!P0 BRA `(.L_x_951) ;  /* 0x0000000000048947 */ /* 0x000fea0003800000 */
[----:B------:R-:W-:Y:S01]  /*8010*/  BPT.TRAP 0x1 ;  /* 0x000000040000795c */ /* 0x000fe20000300000 */
.L_x_951:
[----:B-1----:R-:W-:Y:S05]  /*8020*/  @P2 BRA `(.L_x_952) ;  /* 0x0000000000082947 */ /* 0x002fea0003800000 */
[----:B------:R-:W1:Y:S02]  /*8030*/  SYNCS.PHASECHK.TRANS64.TRYWAIT P2, [UR56+0x2a830], R10 ;  /* 0x02a8300aff0075a7 */ /* 0x000e640008040178 */
[----:B-1----:R-:W-:Y:S05]  /*8040*/  @!P2 BRA `(.L_x_953) ;  /* 0x000000bc0074a947 */ /* 0x002fea0003800000 */
.L_x_952:
        /* <DEDUP_REMOVED lines=129> */
.L_x_954:
[----:B------:R-:W-:Y:S01]  /*8860*/  ULEA UR11, UR7, UR57, 0x3 ;  /* 0x00000039070b7291 */ /* 0x000fe2000f8e183f */
[----:B------:R-:W-:-:S08]  /*8870*/  SHF.L.U32 R0, R20, 0x1f, RZ ;  /* 0x0000001f14007819 */ /* 0x000fd000000006ff */
[----:B------:R2:W3:Y:S01]  /*8880*/  SYNCS.PHASECHK.TRANS64.TRYWAIT P2, [UR11+0x2a850], R0 ;  /* 0x02a85000ff0075a7 */ /* 0x0004e2000804014b */
[----:B------:R-:W-:Y:S05]  /*8890*/  @!P0 BRA `(.L_x_955) ;  /* 0x0000000000048947 */ /* 0x000fea0003800000 */
[----:B------:R-:W-:Y:S01]  /*88a0*/  BPT.TRAP 0x1 ;  /* 0x000000040000795c */ /* 0x000fe20000300000 */
.L_x_955:
[----:B---3--:R-:W-:Y:S05]  /*88b0*/  @P2 BRA `(.L_x_956) ;  /* 0x0000000000082947 */ /* 0x008fea0003800000 */
[----:B------:R-:W3:Y:S02]  /*88c0*/  SYNCS.PHASECHK.TRANS64.TRYWAIT P2, [UR11+0x2a850], R0 ;  /* 0x02a85000ff0075a7 */ /* 0x000ee4000804014b */
[----:B---3--:R-:W-:Y:S05]  /*88d0*/  @!P2 BRA `(.L_x_957) ;  /* 0x000000b40068a947 */ /* 0x008fea0003800000 */
.L_x_956:
[----:B------:R-:W-:Y:S01]  /*88e0*/  UIADD3 UR6, UR57, 0x400, URZ ;  /* 0x0000040039067890 */ /* 0x000fe2000fffe03f */
[----:B------:R-:W-:Y:S01]  /*88f0*/  WARPGROUP.ARRIVE ;  /* 0x00000000000079c5 */ /* 0x000fe20000000000 */
[----:B------:R-:W-:Y:S01]  /*8900*/  UMOV UR15, 0x40000040 ;  /* 0x40000040000f7882 */ /* 0x000fe20000000000 */
[----:B------:R-:W-:Y:S01]  /*8910*/  FMUL.FTZ R2, R88, UR5 ;  /* 0x0000000558027c20 */ /* 0x000fe20008410000 */
[----:B------:R-:W-:Y:S01]  /*8920*/  USHF.R.U32.HI UR6, URZ, 0x4, UR6 ;  /* 0x000000043f067899 */ /* 0x000fe20008011606 */
[----:B01----:R-:W-:Y:S01]  /*8930*/  FMUL.FTZ R10, R89, UR5 ;  /* 0x00000005590a7c20 */ /* 0x003fe20008410000 */
        /* <DEDUP_REMOVED lines=10> */
[----:B------:R-:W-:Y:S01]  /*89e0*/  UIMAD UR6, UR7, 0x600, UR6 ;  /* 0x00000600070678a4 */ /* 0x000fe2000f8e0206 */
[----:B------:R-:W1:Y:S01]  /*89f0*/  MUFU.TANH R10, R10 ;  /* 0x0000000a000a7308 */ /* 0x000e620000002400 */
[----:B------:R-:W-:Y:S01]  /*8a00*/  FMUL.FTZ R106, R108, UR5 ;  /* 0x000000056c6a7c20 */ /* 0x000fe20008410000 */
[----:B------:R-:W-:Y:S01]  /*8a10*/  UMOV UR7, 0x40000040 ;  /* 0x4000004000077882 */ /* 0x000fe20000000000 */
[----:B------:R-:W-:Y:S01]  /*8a20*/  UIADD3 UR10, UR6, 0x80, URZ ;  /* 0x00000080060a7890 */ /* 0x000fe2000fffe03f */
[----:B------:R-:W-:Y:S01]  /*8a30*/  FMUL.FTZ R108, R109, UR5 ;  /* 0x000000056d6c7c20 */ /* 0x000fe20008410000 */
[----:B------:R-:W-:Y:S01]  /*8a40*/  FMUL.FTZ R104, R110, UR5 ;  /* 0x000000056e687c20 */ /* 0x000fe20008410000 */
[----:B------:R-:W-:Y:S01]  /*8a50*/  FMUL.FTZ R110, R112, UR5 ;  /* 0x00000005706e7c20 */ /* 0x000fe20008410000 */
[----:B------:R-:W-:Y:S01]  /*8a60*/  FMUL.FTZ R112, R113, UR5 ;  /* 0x0000000571707c20 */ /* 0x000fe20008410000 */
[----:B------:R-:W-:Y:S01]  /*8a70*/  HGMMA.64x128x16.F32.BF16 R24, R156, gdesc[UR4].tnspB, R24, gsb0 ;  /* 0x41e000049c187df0 */ /* 0x000fe20008001818 */
[----:B------:R-:W3:Y:S01]  /*8a80*/  MUFU.TANH R162, R162 ;  /* 0x000000a200a27308 */ /* 0x000ee20000002400 */
[----:B------:R-:W-:Y:S01]  /*8a90*/  UMOV UR14, UR10 ;  /* 0x0000000a000e7c82 */ /* 0x000fe20008000000 */
[----:B------:R-:W-:Y:S01]  /*8aa0*/  UIADD3 UR10, UR6, 0x100, URZ ;  /* 0x00000100060a7890 */ /* 0x000fe2000fffe03f */
[----:B0-----:R-:W-:Y:S01]  /*8ab0*/  FMNMX.FTZ R11, R2, R160, !PT ;  /* 0x000000a0020b7209 */ /* 0x001fe20007810000 */
[----:B------:R-:W-:Y:S01]  /*8ac0*/  FMUL.FTZ R116, R116, UR5 ;  /* 0x0000000574747c20 */ /* 0x000fe20008410000 */
[----:B------:R-:W-:Y:S01]  /*8ad0*/  FMUL.FTZ R117, R117, UR5 ;  /* 0x0000000575757c20 */ /* 0x000fe20008410000 */
[----:B------:R-:W-:Y:S01]  /*8ae0*/  FMUL.FTZ R120, R120, UR5 ;  /* 0x0000000578787c20 */ /* 0x000fe20008410000 */
[----:B------:R-:W-:Y:S01]  /*8af0*/  FMUL.FTZ R124, R124, UR5 ;  /* 0x000000057c7c7c20 */ /* 0x000fe20008410000 */
[----:B------:R-:W0:Y:S01]  /*8b00*/  MUFU.TANH R164, R164 ;  /* 0x000000a400a47308 */ /* 0x000e220000002400 */
[----:B-1----:R-:W-:Y:S01]  /*8b10*/  FMNMX.FTZ R11, R10, R11, !PT ;  /* 0x0000000b0a0b7209 */ /* 0x002fe20007810000 */
[----:B------:R-:W-:Y:S01]  /*8b20*/  FMUL.FTZ R20, R90, UR5 ;  /* 0x000000055a147c20 */ /* 0x000fe20008410000 */
[----:B------:R-:W-:Y:S01]  /*8b30*/  FMUL.FTZ R174, R125, UR5 ;  /* 0x000000057dae7c20 */ /* 0x000fe20008410000 */
[----:B------:R-:W-:Y:S01]  /*8b40*/  FMUL.FTZ R22, R91, UR5 ;  /* 0x000000055b167c20 */ /* 0x000fe20008410000 */
[----:B------:R-:W-:Y:S01]  /*8b50*/  FMUL.FTZ R128, R128, UR5 ;  /* 0x0000000580807c20 */ /* 0x000fe20008410000 */
[----:B------:R-:W-:Y:S01]  /*8b60*/  FMUL.FTZ R88, R94, UR5 ;  /* 0x000000055e587c20 */ /* 0x000fe20008410000 */
[----:B------:R-:W-:Y:S01]  /*8b70*/  FMUL.FTZ R176, R129, UR5 ;  /* 0x0000000581b07c20 */ /* 0x000fe20008410000 */
[----:B------:R-:W-:Y:S01]  /*8b80*/  MUFU.TANH R166, R166 ;  /* 0x000000a600a67308 */ /* 0x000fe20000002400 */
[----:B---3--:R-:W-:Y:S01]  /*8b90*/  FMNMX.FTZ R11, R162, R11, !PT ;  /* 0x0000000ba20b7209 */ /* 0x008fe20007810000 */
[----:B------:R-:W-:Y:S01]  /*8ba0*/  FMUL.FTZ R90, R95, UR5 ;  /* 0x000000055f5a7c20 */ /* 0x000fe20008410000 */
[----:B------:R-:W-:Y:S01]  /*8bb0*/  FMUL.FTZ R132, R132, UR5 ;  /* 0x0000000584847c20 */ /* 0x000fe20008410000 */
[----:B------:R-:W-:Y:S01]  /*8bc0*/  FMUL.FTZ R92, R98, UR5 ;  /* 0x00000005625c7c20 */ /* 0x000fe20008410000 */
[----:B------:R-:W-:Y:S01]  /*8bd0*/  FMUL.FTZ R178, R133, UR5 ;  /* 0x0000000585b27c20 */ /* 0x000fe20008410000 */
[----:B------:R-:W-:Y:S01]  /*8be0*/  FMUL.FTZ R94, R99, UR5 ;  /* 0x00000005635e7c20 */ /* 0x000fe20008410000 */
[----:B------:R-:W-:Y:S01]  /*8bf0*/  FMUL.FTZ R98, R103, UR5 ;  /* 0x0000000567627c20 */ /* 0x000fe20008410000 */
[----:B------:R-:W-:Y:S01]  /*8c00*/  MUFU.TANH R168, R168 ;  /* 0x000000a800a87308 */ /* 0x000fe20000002400 */
[----:B0-----:R-:W-:Y:S01]  /*8c10*/  FMNMX.FTZ R11, R164, R11, !PT ;  /* 0x0000000ba40b7209 */ /* 0x001fe20007810000 */
        /* <DEDUP_REMOVED lines=9> */
[----:B------:R-:W0:Y:S01]  /*8cb0*/  LDC R13, c[0x0][0x988] ;  /* 0x00026200ff0d7b82 */ /* 0x000e220000000800 */
[----:B------:R-:W-:Y:S01]  /*8cc0*/  FMUL.FTZ R186, R131, UR5 ;  /* 0x0000000583ba7c20 */ /* 0x000fe20008410000 */
[----:B------:R-:W-:Y:S01]  /*8cd0*/  FMUL.FTZ R134, R134, UR5 ;  /* 0x0000000586867c20 */ /* 0x000fe20008410000 */
[----:B------:R-:W-:Y:S01]  /*8ce0*/  FMUL.FTZ R188, R135, UR5 ;  /* 0x0000000587bc7c20 */ /* 0x000fe20008410000 */
[----:B------:R-:W-:Y:S01]  /*8cf0*/  UMOV UR7, 0x40000040 ;  /* 0x4000004000077882 */ /* 0x000fe20000000000 */
[----:B------:R-:W-:Y:S01]  /*8d00*/  MUFU.TANH R172, R172 ;  /* 0x000000ac00ac7308 */ /* 0x000fe20000002400 */
[C---:B------:R-:W-:Y:S01]  /*8d10*/  ISETP.GT.AND P2, PT, R12.reuse, R15, PT ;  /* 0x0000000f0c00720c */ /* 0x040fe20003f44270 */
[----:B------:R-:W-:-:S06]  /*8d20*/  VIADD R12, R12, 0xffffffff ;  /* 0xffffffff0c0c7836 */ /* 0x000fcc0000000000 */
[----:B------:R-:W-:Y:S08]  /*8d30*/  MUFU.TANH R106, R106 ;  /* 0x0000006a006a7308 */ /* 0x000ff00000002400 */
[----:B------:R-:W-:Y:S08]  /*8d40*/  MUFU.TANH R108, R108 ;  /* 0x0000006c006c7308 */ /* 0x000ff00000002400 */
[----:B------:R-:W-:Y:S08]  /*8d50*/  MUFU.TANH R110, R110 ;  /* 0x0000006e006e7308 */ /* 0x000ff00000002400 */
[----:B------:R-:W-:Y:S08]  /*8d60*/  MUFU.TANH R112, R112 ;  /* 0x0000007000707308 */ /* 0x000ff00000002400 */
[----:B------:R-:W-:Y:S08]  /*8d70*/  MUFU.TANH R116, R116 ;  /* 0x0000007400747308 */ /* 0x000ff00000002400 */
[----:B------:R-:W-:Y:S08]  /*8d80*/  MUFU.TANH R120, R120 ;  /* 0x0000007800787308 */ /* 0x000ff00000002400 */
[----:B------:R-:W-:Y:S08]  /*8d90*/  MUFU.TANH R124, R124 ;  /* 0x0000007c007c7308 */ /* 0x000ff00000002400 */
[----:B------:R-:W1:Y:S08]  /*8da0*/  MUFU.TANH R20, R20 ;  /* 0x0000001400147308 */ /* 0x000e700000002400 */
[----:B------:R-:W-:Y:S08]  /*8db0*/  MUFU.TANH R174, R174 ;  /* 0x000000ae00ae7308 */ /* 0x000ff00000002400 */
[----:B------:R-:W3:Y:S01]  /*8dc0*/  MUFU.TANH R22, R22 ;  /* 0x0000001600167308 */ /* 0x000ee20000002400 */
[----:B-1----:R-:W-:-:S07]  /*8dd0*/  FMNMX.FTZ R91, R20, R21, !PT ;  /* 0x00000015145b7209 */ /* 0x002fce0007810000 */
[----:B------:R-:W-:Y:S08]  /*8de0*/  MUFU.TANH R128, R128 ;  /* 0x0000008000807308 */ /* 0x000ff00000002400 */
[----:B------:R-:W1:Y:S01]  /*8df0*/  MUFU.TANH R88, R88 ;  /* 0x0000005800587308 */ /* 0x000e620000002400 */
[----:B---3--:R-:W-:Y:S01]  /*8e00*/  FMNMX.FTZ R91, R22, R91, !PT ;  /* 0x0000005b165b7209 */ /* 0x008fe20007810000 */
        /* <DEDUP_REMOVED lines=8> */
[----:B------:R-:W-:Y:S01]  /*8e90*/  UMOV UR14, UR10 ;  /* 0x0000000a000e7c82 */ /* 0x000fe20008000000 */
[----:B------:R-:W-:Y:S01]  /*8ea0*/  UMOV UR15, 0x40000040 ;  /* 0x40000040000f7882 */ /* 0x000fe20000000000 */
[----:B------:R-:W-:Y:S01]  /*8eb0*/  UIADD3 UR10, UR6, 0x180, URZ ;  /* 0x00000180060a7890 */ /* 0x000fe2000fffe03f */
[----:B-1----:R-:W-:Y:S01]  /*8ec0*/  FMNMX.FTZ R91, R88, R91, !PT ;  /* 0x0000005b585b7209 */ /* 0x002fe20007810000 */
[----:B------:R-:W1:Y:S08]  /*8ed0*/  MUFU.TANH R156, R156 ;  /* 0x0000009c009c7308 */ /* 0x000e700000002400 */
[----:B------:R-:W3:Y:S08]  /*8ee0*/  MUFU.TANH R158, R158 ;  /* 0x0000009e009e7308 */ /* 0x000ef00000002400 */
[----:B------:R-:W4:Y:S01]  /*8ef0*/  MUFU.TANH R90, R90 ;  /* 0x0000005a005a7308 */ /* 0x000f220000002400 */
[----:B-1----:R-:W-:-:S07]  /*8f00*/  FMNMX.FTZ R11, R156, R11, !PT ;  /* 0x0000000b9c0b7209 */ /* 0x002fce0007810000 */
[----:B------:R-:W-:Y:S01]  /*8f10*/  MUFU.TANH R132, R132 ;  /* 0x0000008400847308 */ /* 0x000fe20000002400 */
[----:B---3--:R-:W-:-:S04]  /*8f20*/  FMNMX.FTZ R11, R158, R11, !PT ;  /* 0x0000000b9e0b7209 */ /* 0x008fc80007810000 */
[----:B------:R-:W-:-:S03]  /*8f30*/  FMNMX.FTZ R11, R166, R11, !PT ;  /* 0x0000000ba60b7209 */ /* 0x000fc60007810000 */
[----:B------:R-:W1:Y:S01]  /*8f40*/  MUFU.TANH R92, R92 ;  /* 0x0000005c005c7308 */ /* 0x000e620000002400 */
[----:B------:R-:W-:Y:S02]  /*8f50*/  FMNMX.FTZ R11, R168, R11, !PT ;  /* 0x0000000ba80b7209 */ /* 0x000fe40007810000 */
[----:B----4-:R-:W-:Y:S02]  /*8f60*/  FMNMX.FTZ R91, R90, R91, !PT ;  /* 0x0000005b5a5b7209 */ /* 0x010fe40007810000 */
[----:B------:R-:W-:-:S03]  /*8f70*/  FMNMX.FTZ R11, R170, R11, !PT ;  /* 0x0000000baa0b7209 */ /* 0x000fc60007810000 */
[----:B------:R-:W-:Y:S01]  /*8f80*/  MUFU.TANH R178, R178 ;  /* 0x000000b200b27308 */ /* 0x000fe20000002400 */
[----:B------:R-:W-:-:S04]  /*8f90*/  FMNMX.FTZ R11, R172, R11, !PT ;  /* 0x0000000bac0b7209 */ /* 0x000fc80007810000 */
[----:B------:R-:W-:-:S03]  /*8fa0*/  FMNMX.FTZ R11, R106, R11, !PT ;  /* 0x0000000b6a0b7209 */ /* 0x000fc60007810000 */
[----:B------:R-:W3:Y:S01]  /*8fb0*/  MUFU.TANH R94, R94 ;  /* 0x0000005e005e7308 */ /* 0x000ee20000002400 */
[----:B------:R-:W-:Y:S02]  /*8fc0*/  FMNMX.FTZ R11, R108, R11, !PT ;  /* 0x0000000b6c0b7209 */ /* 0x000fe40007810000 */
[----:B-1----:R-:W-:Y:S02]  /*8fd0*/  FMNMX.FTZ R93, R92, R91, !PT ;  /* 0x0000005b5c5d7209 */ /* 0x002fe40007810000 */
[----:B------:R-:W-:-:S03]  /*8fe0*/  FMNMX.FTZ R11, R110, R11, !PT ;  /* 0x0000000b6e0b7209 */ /* 0x000fc60007810000 */
[----:B------:R-:W1:Y:S01]  /*8ff0*/  MUFU.TANH R96, R96 ;  /* 0x0000006000607308 */ /* 0x000e620000002400 */
[----:B------:R-:W-:-:S04]  /*9000*/  FMNMX.FTZ R11, R112, R11, !PT ;  /* 0x0000000b700b7209 */ /* 0x000fc80007810000 */
[----:B------:R-:W-:-:S03]  /*9010*/  FMNMX.FTZ R11, R116, R11, !PT ;  /* 0x0000000b740b7209 */ /* 0x000fc60007810000 */
[----:B------:R-:W4:Y:S01]  /*9020*/  MUFU.TANH R98, R98 ;  /* 0x0000006200627308 */ /* 0x000f220000002400 */
[----:B---3--:R-:W-:-:S07]  /*9030*/  FMNMX.FTZ R93, R94, R93, !PT ;  /* 0x0000005d5e5d7209 */ /* 0x008fce0007810000 */
[----:B------:R-:W3:Y:S01]  /*9040*/  MUFU.TANH R100, R100 ;  /* 0x0000006400647308 */ /* 0x000ee20000002400 */
[----:B-1----:R-:W-:-:S07]  /*9050*/  FMNMX.FTZ R93, R96, R93, !PT ;  /* 0x0000005d605d7209 */ /* 0x002fce0007810000 */
[----:B------:R-:W1:Y:S01]  /*9060*/  MUFU.TANH R102, R102 ;  /* 0x0000006600667308 */ /* 0x000e620000002400 */
[----:B----4-:R-:W-:-:S07]  /*9070*/  FMNMX.FTZ R93, R98, R93, !PT ;  /* 0x0000005d625d7209 */ /* 0x010fce0007810000 */
        /* <DEDUP_REMOVED lines=10> */
[----:B------:R-:W-:Y:S01]  /*9120*/  MUFU.TANH R122, R122 ;  /* 0x0000007a007a7308 */ /* 0x000fe20000002400 */
[----:B----4-:R-:W-:-:S07]  /*9130*/  FMNMX.FTZ R97, R182, R97, !PT ;  /* 0x00000061b6617209 */ /* 0x010fce0007810000 */
[----:B------:R-:W-:Y:S01]  /*9140*/  MUFU.TANH R126, R126 ;  /* 0x0000007e007e7308 */ /* 0x000fe20000002400 */
[----:B------:R-:W-:Y:S02]  /*9150*/  WARPGROUP.DEPBAR.LE gsb0, 0x0 ;  /* 0x00008000000079c5 */ /* 0x000fe40000010000 */
[----:B------:R-:W-:Y:S01]  /*9160*/  WARPGROUP.ARRIVE ;  /* 0x00000000000079c5 */ /* 0x000fe20000000000 */
[----:B------:R-:W-:Y:S01]  /*9170*/  FMUL.FTZ R154, R121, UR5 ;  /* 0x00000005799a7c20 */ /* 0x000fe20008410000 */
[----:B---3--:R-:W-:-:S03]  /*9180*/  FMNMX.FTZ R97, R118, R97, !PT ;  /* 0x0000006176617209 */ /* 0x008fc60007810000 */
[----:B------:R-:W1:Y:S01]  /*9190*/  MUFU.TANH R152, R117 ;  /* 0x0000007500987308 */ /* 0x000e620000002400 */
[----:B------:R-:W-:Y:S01]  /*91a0*/  HGMMA.64x128x16.F32.BF16 R24, R148, gdesc[UR12].tnspB, R24, gsb0 ;  /* 0x41e0000c94187df0 */ /* 0x000fe20008001818 */
[----:B------:R-:W-:Y:S01]  /*91b0*/  UMOV UR14, UR10 ;  /* 0x0000000a000e7c82 */ /* 0x000fe20008000000 */
[----:B------:R-:W-:Y:S01]  /*91c0*/  UMOV UR15, 0x40000040 ;  /* 0x40000040000f7882 */ /* 0x000fe20000000000 */
[----:B------:R-:W-:Y:S02]  /*91d0*/  UIADD3 UR10, UR6, 0x200, URZ ;  /* 0x00000200060a7890 */ /* 0x000fe4000fffe03f */
[----:B------:R-:W-:Y:S02]  /*91e0*/  UIADD3 UR6, UR6, 0x280, URZ ;  /* 0x0000028006067890 */ /* 0x000fe4000fffe03f */
[----:B------:R-:W3:Y:S08]  /*91f0*/  MUFU.TANH R154, R154 ;  /* 0x0000009a009a7308 */ /* 0x000ef00000002400 */
[----:B------:R-:W-:Y:S01]  /*9200*/  MUFU.TANH R184, R184 ;  /* 0x000000b800b87308 */ /* 0x000fe20000002400 */
[----:B-1----:R-:W-:-:S04]  /*9210*/  FMNMX.FTZ R11, R152, R11, !PT ;  /* 0x0000000b980b7209 */ /* 0x002fc80007810000 */
[----:B------:R-:W-:-:S03]  /*9220*/  FMNMX.FTZ R11, R120, R11, !PT ;  /* 0x0000000b780b7209 */ /* 0x000fc60007810000 */
[----:B------:R-:W-:Y:S01]  /*9230*/  MUFU.TANH R130, R130 ;  /* 0x0000008200827308 */ /* 0x000fe20000002400 */
[----:B---3--:R-:W-:-:S04]  /*9240*/  FMNMX.FTZ R11, R154, R11, !PT ;  /* 0x0000000b9a0b7209 */ /* 0x008fc80007810000 */
        /* <DEDUP_REMOVED lines=8> */
[----:B------:R-:W-:-:S05]  /*92d0*/  FMNMX.FTZ R11, R178, R11, !PT ;  /* 0x0000000bb20b7209 */ /* 0x000fca0007810000 */
[----:B--2---:R-:W1:Y:S02]  /*92e0*/  SHFL.BFLY PT, R0, R11, 0x2, 0x1f ;  /* 0x0c401f000b007f89 */ /* 0x004e6400000e0000 */
[----:B-1----:R-:W-:-:S05]  /*92f0*/  FMNMX.FTZ R0, R11, R0, !PT ;  /* 0x000000000b007209 */ /* 0x002fca0007810000 */
[----:B------:R-:W1:Y:S02]  /*9300*/  SHFL.BFLY PT, R11, R0, 0x1, 0x1f ;  /* 0x0c201f00000b7f89 */ /* 0x000e6400000e0000 */
[----:B-1----:R-:W-:-:S05]  /*9310*/  FMNMX.FTZ R11, R0, R11, !PT ;  /* 0x0000000b000b7209 */ /* 0x002fca0007810000 */
[C---:B0-----:R-:W-:Y:S01]  /*9320*/  FMUL.FTZ R113, R11.reuse, R13 ;  /* 0x0000000d0b717220 */ /* 0x041fe20000410000 */
[----:B------:R-:W-:-:S03]  /*9330*/  FADD.FTZ R0, -R11, R160 ;  /* 0x000000a00b007221 */ /* 0x000fc60000010100 */
[-CC-:B------:R-:W-:Y:S01]  /*9340*/  FFMA.FTZ R89, R2, R13.reuse, -R113.reuse ;  /* 0x0000000d02597223 */ /* 0x180fe20000010871 */
[-CC-:B------:R-:W-:Y:S01]  /*9350*/  FFMA.FTZ R2, R162, R13.reuse, -R113.reuse ;  /* 0x0000000da2027223 */ /* 0x180fe20000010871 */
[-CC-:B------:R-:W-:Y:S01]  /*9360*/  FFMA.FTZ R160, R10, R13.reuse, -R113.reuse ;  /* 0x0000000d0aa07223 */ /* 0x180fe20000010871 */
[-CC-:B------:R-:W-:Y:S01]  /*9370*/  FFMA.FTZ R10, R106, R13.reuse, -R113.reuse ;  /* 0x0000000d6a0a7223 */ /* 0x180fe20000010871 */
[-C--:B------:R-:W-:Y:S01]  /*9380*/  FMUL.FTZ R0, R0, R13.reuse ;  /* 0x0000000d00007220 */ /* 0x080fe20000410000 */
[----:B------:R-:W-:Y:S01]  /*9390*/  MUFU.EX2 R91, R2 ;  /* 0x00000002005b7308 */ /* 0x000fe20000000800 */
[-CC-:B------:R-:W-:Y:S01]  /*93a0*/  FFMA.FTZ R106, R108, R13.reuse, -R113.reuse ;  /* 0x0000000d6c6a7223 */ /* 0x180fe20000010871 */
[-CC-:B------:R-:W-:Y:S01]  /*93b0*/  FFMA.FTZ R162, R164, R13.reuse, -R113.reuse ;  /* 0x0000000da4a27223 */ /* 0x180fe20000010871 */
[-CC-:B------:R-:W-:Y:S01]  /*93c0*/  FFMA.FTZ R108, R112, R13.reuse, -R113.reuse ;  /* 0x0000000d706c7223 */ /* 0x180fe20000010871 */
[-CC-:B------:R-:W-:Y:S01]  /*93d0*/  FFMA.FTZ R103, R116, R13.reuse, -R113.reuse ;  /* 0x0000000d74677223 */ /* 0x180fe20000010871 */
[-CC-:B------:R-:W-:Y:S01]  /*93e0*/  FFMA.FTZ R105, R120, R13.reuse, -R113.reuse ;  /* 0x0000000d78697223 */ /* 0x180fe20000010871 */
[-CC-:B------:R-:W-:Y:S01]  /*93f0*/  FFMA.FTZ R156, R156, R13.reuse, -R113.reuse ;  /* 0x0000000d9c9c7223 */ /* 0x180fe20000010871 */
[-CC-:B------:R-:W-:Y:S01]  /*9400*/  FFMA.FTZ R166, R166, R13.reuse, -R113.reuse ;  /* 0x0000000da6a67223 */ /* 0x180fe20000010871 */
[----:B------:R-:W-:Y:S01]  /*9410*/  MUFU.EX2 R0, R0 ;  /* 0x0000000000007308 */ /* 0x000fe20000000800 */
[-CC-:B------:R-:W-:Y:S01]  /*9420*/  FFMA.FTZ R170, R170, R13.reuse, -R113.reuse ;  /* 0x0000000daaaa7223 */ /* 0x180fe20000010871 */
[-CC-:B------:R-:W-:Y:S01]  /*9430*/  FFMA.FTZ R164, R172, R13.reuse, -R113.reuse ;  /* 0x0000000daca47223 */ /* 0x180fe20000010871 */
[-CC-:B------:R-:W-:Y:S01]  /*9440*/  FFMA.FTZ R112, R154, R13.reuse, -R113.reuse ;  /* 0x0000000d9a707223 */ /* 0x180fe20000010871 */
[-CC-:B------:R-:W-:Y:S01]  /*9450*/  FFMA.FTZ R116, R174, R13.reuse, -R113.reuse ;  /* 0x0000000dae747223 */ /* 0x180fe20000010871 */
[-CC-:B------:R-:W-:Y:S01]  /*9460*/  FFMA.FTZ R109, R128, R13.reuse, -R113.reuse ;  /* 0x0000000d806d7223 */ /* 0x180fe20000010871 */
[-CC-:B------:R-:W-:Y:S01]  /*9470*/  FFMA.FTZ R120, R176, R13.reuse, -R113.reuse ;  /* 0x0000000db0787223 */ /* 0x180fe20000010871 */
[----:B------:R-:W-:Y:S01]  /*9480*/  FFMA.FTZ R132, R132, R13, -R113 ;  /* 0x0000000d84847223 */ /* 0x000fe20000010871 */
[----:B------:R-:W0:Y:S01]  /*9490*/  MUFU.EX2 R89, R89 ;  /* 0x0000005900597308 */ /* 0x000e220000000800 */
[----:B------:R-:W-:-:S02]  /*94a0*/  WARPGROUP.DEPBAR.LE gsb0, 0x0 ;  /* 0x00008000000079c5 */ /* 0x000fc40000010000 */
[----:B------:R-:W-:Y:S01]  /*94b0*/  WARPGROUP.ARRIVE ;  /* 0x00000000000079c5 */ /* 0x000fe20000000000 */
[----:B------:R-:W-:Y:S01]  /*94c0*/  FMUL.FTZ R148, R119, UR5 ;  /* 0x0000000577947c20 */ /* 0x000fe20008410000 */
[----:B------:R-:W-:-:S03]  /*94d0*/  FMUL.FTZ R150, R123, UR5 ;  /* 0x000000057b967c20 */ /* 0x000fc60008410000 */
[----:B------:R-:W-:Y:S01]  /*94e0*/  MUFU.EX2 R160, R160 ;  /* 0x000000a000a07308 */ /* 0x000fe20000000800 */
[----:B------:R-:W-:Y:S01]  /*94f0*/  HGMMA.64x128x16.F32.BF16 R24, R144, gdesc[UR12].tnspB, R24, gsb0 ;  /* 0x41e0000c90187df0 */ /* 0x000fe20008001818 */
[----:B------:R-:W-:Y:S01]  /*9500*/  UMOV UR14, UR10 ;  /* 0x0000000a000e7c82 */ /* 0x000fe20008000000 */
[----:B------:R-:W-:Y:S01]  /*9510*/  UMOV UR15, 0x40000040 ;  /* 0x40000040000f7882 */ /* 0x000fe20000000000 */
[----:B0-----:R-:W-:-:S04]  /*9520*/  FFMA.FTZ R7, R0, R7, R89 ;  /* 0x0000000700077223 */ /* 0x001fc80000010059 */
[----:B------:R-:W0:Y:S08]  /*9530*/  MUFU.TANH R148, R148 ;  /* 0x0000009400947308 */ /* 0x000e300000002400 */
[----:B------:R-:W1:Y:S08]  /*9540*/  MUFU.TANH R150, R150 ;  /* 0x0000009600967308 */ /* 0x000e700000002400 */
[----:B------:R-:W-:Y:S01]  /*9550*/  MUFU.EX2 R162, R162 ;  /* 0x000000a200a27308 */ /* 0x000fe20000000800 */
[----:B0-----:R-:W-:-:S04]  /*9560*/  FMNMX.FTZ R97, R148, R97, !PT ;  /* 0x0000006194617209 */ /* 0x001fc80007810000 */
[----:B------:R-:W-:-:S03]  /*9570*/  FMNMX.FTZ R99, R122, R97, !PT ;  /* 0x000000617a637209 */ /* 0x000fc60007810000 */
[----:B------:R0:W-:Y:S01]  /*9580*/  MUFU.EX2 R93, R156 ;  /* 0x0000009c005d7308 */ /* 0x0001e20000000800 */
[----:B-1----:R-:W-:-:S04]  /*9590*/  FMNMX.FTZ R99, R150, R99, !PT ;  /* 0x0000006396637209 */ /* 0x002fc80007810000 */
[----:B------:R-:W-:-:S03]  /*95a0*/  FMNMX.FTZ R99, R126, R99, !PT ;  /* 0x000000637e637209 */ /* 0x000fc60007810000 */
[----:B------:R-:W-:Y:S01]  /*95b0*/  MUFU.EX2 R95, R166 ;  /* 0x000000a6005f7308 */ /* 0x000fe20000000800 */
[----:B------:R-:W-:Y:S02]  /*95c0*/  FMNMX.FTZ R99, R184, R99, !PT ;  /* 0x00000063b8637209 */ /* 0x000fe40007810000 */
[----:B0-----:R-:W-:Y:S02]  /*95d0*/  F2FP.BF16.F32.PACK_AB R156, R160, R89 ;  /* 0x00000059a09c723e */ /* 0x001fe400000010ff */
[----:B------:R-:W-:-:S03]  /*95e0*/  FMNMX.FTZ R101, R130, R99, !PT ;  /* 0x0000006382657209 */ /* 0x000fc60007810000 */
[----:B------:R0:W-:Y:S01]  /*95f0*/  MUFU.EX2 R99, R10 ;  /* 0x0000000a00637308 */ /* 0x0001e20000000800 */
[----:B------:R-:W-:-:S04]  /*9600*/  FMNMX.FTZ R101, R186, R101, !PT ;  /* 0x00000065ba657209 */ /* 0x000fc80007810000 */
[----:B------:R-:W-:-:S03]  /*9610*/  FMNMX.FTZ R101, R134, R101, !PT ;  /* 0x0000006586657209 */ /* 0x000fc60007810000 */
[----:B------:R-:W-:Y:S01]  /*9620*/  MUFU.EX2 R97, R170 ;  /* 0x000000aa00617308 */ /* 0x000fe20000000800 */
[----:B------:R-:W-:Y:S01]  /*9630*/  FMNMX.FTZ R2, R188, R101, !PT ;  /* 0x00000065bc027209 */ /* 0x000fe20007810000 */
[-CC-:B------:R-:W-:Y:S01]  /*9640*/  FFMA.FTZ R101, R110, R13.reuse, -R113.reuse ;  /* 0x0000000d6e657223 */ /* 0x180fe20000010871 */
[----:B------:R-:W-:-:S03]  /*9650*/  FFMA.FTZ R110, R152, R13, -R113 ;  /* 0x0000000d986e7223 */ /* 0x000fc60000010871 */
[----:B------:R-:W0:Y:S02]  /*9660*/  SHFL.BFLY PT, R107, R2, 0x2, 0x1f ;  /* 0x0c401f00026b7f89 */ /* 0x000e2400000e0000 */
[----:B------:R-:W-:Y:S08]  /*9670*/  MUFU.EX2 R164, R164 ;  /* 0x000000a400a47308 */ /* 0x000ff00000000800 */
[----:B------:R-:W-:Y:S08]  /*9680*/  MUFU.EX2 R106, R106 ;  /* 0x0000006a006a7308 */ /* 0x000ff00000000800 */
[----:B------:R-:W-:Y:S01]  /*9690*/  MUFU.EX2 R101, R101 ;  /* 0x0000006500657308 */ /* 0x000fe20000000800 */
[----:B0-----:R-:W-:Y:S01]  /*96a0*/  FMNMX.FTZ R10, R2, R107, !PT ;  /* 0x0000006b020a7209 */ /* 0x001fe20007810000 */
[-CC-:B------:R-:W-:Y:S01]  /*96b0*/  FFMA.FTZ R107, R124, R13.reuse, -R113.reuse ;  /* 0x0000000d7c6b7223 */ /* 0x180fe20000010871 */
[----:B------:R-:W-:-:S05]  /*96c0*/  FFMA.FTZ R124, R178, R13, -R113 ;  /* 0x0000000db27c7223 */ /* 0x000fca0000010871 */
[----:B------:R-:W-:Y:S01]  /*96d0*/  MUFU.EX2 R108, R108 ;  /* 0x0000006c006c7308 */ /* 0x000fe20000000800 */
[----:B------:R-:W0:Y:S07]  /*96e0*/  SHFL.BFLY PT, R111, R10, 0x1, 0x1f ;  /* 0x0c201f000a6f7f89 */ /* 0x000e2e00000e0000 */
[----:B------:R-:W-:Y:S08]  /*96f0*/  MUFU.EX2 R103, R103 ;  /* 0x0000006700677308 */ /* 0x000ff00000000800 */
[----:B------:R-:W-:Y:S08]  /*9700*/  MUFU.EX2 R110, R110 ;  /* 0x0000006e006e7308 */ /* 0x000ff00000000800 */
[----:B------:R-:W-:Y:S01]  /*9710*/  MUFU.EX2 R105, R105 ;  /* 0x0000006900697308 */ /* 0x000fe20000000800 */
[----:B0-----:R-:W-:-:S05]  /*9720*/  FMNMX.FTZ R10, R10, R111, !PT ;  /* 0x0000006f0a0a7209 */ /* 0x001fca0007810000 */
[C---:B------:R-:W-:Y:S01]  /*9730*/  FADD.FTZ R2, -R10.reuse, R21 ;  /* 0x000000150a027221 */ /* 0x040fe20000010100 */
[-C--:B------:R-:W-:Y:S01]  /*9740*/  FMUL.FTZ R21, R10, R13.reuse ;  /* 0x0000000d0a157220 */ /* 0x080fe20000410000 */
[----:B------:R-:W-:Y:S02]  /*9750*/  MUFU.EX2 R112, R112 ;  /* 0x0000007000707308 */ /* 0x000fe40000000800 */
[-C--:B------:R-:W-:Y:S01]  /*9760*/  FMUL.FTZ R2, R2, R13.reuse ;  /* 0x0000000d02027220 */ /* 0x080fe20000410000 */
        /* <DEDUP_REMOVED lines=19> */
[----:B------:R-:W-:Y:S01]  /*98a0*/  FFMA.FTZ R150, R150, R13, -R21 ;  /* 0x0000000d96967223 */ /* 0x000fe20000010815 */
[----:B------:R-:W-:-:S02]  /*98b0*/  WARPGROUP.DEPBAR.LE gsb0, 0x0 ;  /* 0x00008000000079c5 */ /* 0x000fc40000010000 */
[----:B------:R-:W-:Y:S01]  /*98c0*/  WARPGROUP.ARRIVE ;  /* 0x00000000000079c5 */ /* 0x000fe20000000000 */
[-CC-:B------:R-:W-:Y:S01]  /*98d0*/  FFMA.FTZ R144, R158, R13.reuse, -R113.reuse ;  /* 0x0000000d9e907223 */ /* 0x180fe20000010871 */
[-C--:B------:R-:W-:Y:S01]  /*98e0*/  FFMA.FTZ R146, R168, R13.reuse, -R113 ;  /* 0x0000000da8927223 */ /* 0x080fe20000010871 */
[----:B------:R-:W-:Y:S01]  /*98f0*/  MUFU.EX2 R159, R88 ;  /* 0x00000058009f7308 */ /* 0x000fe20000000800 */
[----:B0-----:R-:W-:Y:S02]  /*9900*/  IMAD.U32 R20, RZ, RZ, UR56 ;  /* 0x00000038ff147e24 */ /* 0x001fe4000f8e00ff */
[-CC-:B------:R-:W-:Y:S01]  /*9910*/  FFMA.FTZ R126, R126, R13.reuse, -R21.reuse ;  /* 0x0000000d7e7e7223 */ /* 0x180fe20000010815 */
[----:B------:R-:W-:Y:S01]  /*9920*/  HGMMA.64x128x16.F32.BF16 R24, R140, gdesc[UR12].tnspB, R24, gsb0 ;  /* 0x41e0000c8c187df0 */ /* 0x000fe20008001818 */
[-C--:B------:R-:W-:Y:S01]  /*9930*/  FFMA.FTZ R184, R184, R13.reuse, -R21 ;  /* 0x0000000db8b87223 */ /* 0x080fe20000010815 */
[----:B------:R-:W-:Y:S02]  /*9940*/  @!P1 VIADD R20, R20, 0x2a840 ;  /* 0x0002a84014149836 */ /* 0x000fe40000000000 */
[----:B-1----:R-:W-:Y:S01]  /*9950*/  FFMA.FTZ R6, R2, R6, R157 ;  /* 0x0000000602067223 */ /* 0x002fe2000001009d */
[-CC-:B------:R-:W-:Y:S01]  /*9960*/  FFMA.FTZ R130, R130, R13.reuse, -R21.reuse ;  /* 0x0000000d82827223 */ /* 0x180fe20000010815 */
[----:B------:R0:W1:Y:S01]  /*9970*/  MUFU.EX2 R113, R22 ;  /* 0x0000001600717308 */ /* 0x0000620000000800 */
[-CC-:B------:R-:W-:Y:S01]  /*9980*/  FFMA.FTZ R186, R186, R13.reuse, -R21.reuse ;  /* 0x0000000dbaba7223 */ /* 0x180fe20000010815 */
[----:B------:R-:W-:Y:S01]  /*9990*/  @!P1 PRMT R20, RZ, 0x654, R20 ;  /* 0x00000654ff149816 */ /* 0x000fe20000000014 */
[-CC-:B------:R-:W-:Y:S01]  /*99a0*/  FFMA.FTZ R134, R134, R13.reuse, -R21.reuse ;  /* 0x0000000d86867223 */ /* 0x180fe20000010815 */
[----:B------:R-:W-:Y:S01]  /*99b0*/  FFMA.FTZ R21, R188, R13, -R21 ;  /* 0x0000000dbc157223 */ /* 0x000fe20000010815 */
[----:B------:R-:W-:-:S03]  /*99c0*/  F2FP.BF16.F32.PACK_AB R158, R162, R91 ;  /* 0x0000005ba29e723e */ /* 0x000fc600000010ff */
[----:B------:R-:W2:Y:S01]  /*99d0*/  MUFU.EX2 R90, R90 ;  /* 0x0000005a005a7308 */ /* 0x000ea20000000800 */
[----:B0-----:R-:W-:-:S04]  /*99e0*/  IMAD.U32 R22, RZ, RZ, UR11 ;  /* 0x0000000bff167e24 */ /* 0x001fc8000f8e00ff */
[----:B------:R-:W-:-:S03]  /*99f0*/  @!P1 VIADD R22, R22, 0x2a860 ;  /* 0x0002a86016169836 */ /* 0x000fc60000000000 */
[----:B------:R-:W0:Y:S01]  /*9a00*/  MUFU.EX2 R153, R92 ;  /* 0x0000005c00997308 */ /* 0x000e220000000800 */
[C---:B-1----:R-:W-:Y:S01]  /*9a10*/  FADD.FTZ R6, R113.reuse, R6 ;  /* 0x0000000671067221 */ /* 0x042fe20000010000 */
[----:B------:R-:W-:Y:S02]  /*9a20*/  @!P1 PRMT R22, RZ, 0x654, R22 ;  /* 0x00000654ff169816 */ /* 0x000fe40000000016 */
[----:B------:R-:W-:Y:S01]  /*9a30*/  F2FP.BF16.F32.PACK_AB R157, R113, R157 ;  /* 0x0000009d719d723e */ /* 0x000fe200000010ff */
[----:B------:R-:W-:-:S03]  /*9a40*/  FADD.FTZ R6, R159, R6 ;  /* 0x000000069f067221 */ /* 0x000fc60000010000 */
        /* <DEDUP_REMOVED lines=9> */
[----:B--2---:R-:W-:-:S07]  /*9ae0*/  F2FP.BF16.F32.PACK_AB R152, R144, R93 ;  /* 0x0000005d9098723e */ /* 0x004fce00000010ff */
        /* <DEDUP_REMOVED lines=19> */
[----:B------:R1:W-:Y:S01]  /*9c20*/  MUFU.EX2 R88, R150 ;  /* 0x0000009600587308 */ /* 0x0003e20000000800 */
[C---:B--2---:R-:W-:Y:S01]  /*9c30*/  FADD.FTZ R6, R182.reuse, R6 ;  /* 0x00000006b6067221 */ /* 0x044fe20000010000 */
[----:B------:R-:W-:-:S06]  /*9c40*/  F2FP.BF16.F32.PACK_AB R145, R182, R145 ;  /* 0x00000091b691723e */ /* 0x000fcc00000010ff */
[----:B------:R-:W-:Y:S01]  /*9c50*/  MUFU.EX2 R107, R107 ;  /* 0x0000006b006b7308 */ /* 0x000fe20000000800 */
[----:B0-----:R-:W-:Y:S01]  /*9c60*/  FADD.FTZ R6, R147, R6 ;  /* 0x0000000693067221 */ /* 0x001fe20000010000 */
[----:B-1----:R-:W-:-:S06]  /*9c70*/  F2FP.BF16.F32.PACK_AB R150, R106, R99 ;  /* 0x000000636a96723e */ /* 0x002fcc00000010ff */
[----:B------:R-:W-:Y:S01]  /*9c80*/  MUFU.EX2 R184, R184 ;  /* 0x000000b800b87308 */ /* 0x000fe20000000800 */
[----:B------:R-:W-:Y:S02]  /*9c90*/  WARPGROUP.DEPBAR.LE gsb0, 0x0 ;  /* 0x00008000000079c5 */ /* 0x000fe40000010000 */
[----:B------:R-:W-:Y:S01]  /*9ca0*/  WARPGROUP.ARRIVE ;  /* 0x00000000000079c5 */ /* 0x000fe20000000000 */
[----:B------:R-:W-:-:S04]  /*9cb0*/  F2FP.BF16.F32.PACK_AB R140, R112, R105 ;  /* 0x00000069708c723e */ /* 0x000fc800000010ff */
[----:B------:R-:W-:Y:S01]  /*9cc0*/  MUFU.EX2 R141, R122 ;  /* 0x0000007a008d7308 */ /* 0x000fe20000000800 */
[----:B------:R-:W-:Y:S01]  /*9cd0*/  HGMMA.64x128x16.F32.BF16 R24, R136, gdesc[UR4].tnspB, R24, gsb0 ;  /* 0x41e0000488187df0 */ /* 0x000fe20008001818 */
[----:B------:R-:W-:-:S06]  /*9ce0*/  UMOV UR7, UR4 ;  /* 0x0000000400077c82 */ /* 0x000fcc0008000000 */
[----:B------:R-:W-:Y:S08]  /*9cf0*/  MUFU.EX2 R143, R126 ;  /* 0x0000007e008f7308 */ /* 0x000ff00000000800 */
[----:B------:R-:W0:Y:S08]  /*9d00*/  MUFU.EX2 R116, R116 ;  /* 0x0000007400747308 */ /* 0x000e300000000800 */
[----:B------:R-:W-:Y:S08]  /*9d10*/  MUFU.EX2 R109, R109 ;  /* 0x0000006d006d7308 */ /* 0x000ff00000000800 */
[----:B------:R-:W-:Y:S01]  /*9d20*/  MUFU.EX2 R186, R186 ;  /* 0x000000ba00ba7308 */ /* 0x000fe20000000800 */
[----:B0-----:R-:W-:-:S07]  /*9d30*/  F2FP.BF16.F32.PACK_AB R142, R116, R107 ;  /* 0x0000006b748e723e */ /* 0x001fce00000010ff */
[----:B------:R-:W0:Y:S08]  /*9d40*/  MUFU.EX2 R120, R120 ;  /* 0x0000007800787308 */ /* 0x000e300000000800 */
[----:B------:R-:W-:Y:S08]  /*9d50*/  MUFU.EX2 R111, R132 ;  /* 0x00000084006f7308 */ /* 0x000ff00000000800 */
[----:B------:R-:W-:Y:S08]  /*9d60*/  MUFU.EX2 R21, R21 ;  /* 0x0000001500157308 */ /* 0x000ff00000000800 */
[----:B------:R-:W1:Y:S01]  /*9d70*/  MUFU.EX2 R124, R124 ;  /* 0x0000007c007c7308 */ /* 0x000e620000000800 */
[----:B------:R-:W-:-:S02]  /*9d80*/  WARPGROUP.DEPBAR.LE gsb0, 0x0 ;  /* 0x00008000000079c5 */ /* 0x000fc40000010000 */
[----:B------:R2:W-:Y:S05]  /*9d90*/  @!P1 SYNCS.ARRIVE.TRANS64.RED.A1T0 RZ, [R20+URZ], RZ ;  /* 0x000000ff14ff99a7 */ /* 0x0005ea000810043f */
[----:B------:R-:W-:Y:S01]  /*9da0*/  MUFU.EX2 R137, R130 ;  /* 0x0000008200897308 */ /* 0x000fe20000000800 */
[----:B0-----:R-:W-:Y:S02]  /*9db0*/  F2FP.BF16.F32.PACK_AB R136, R120, R109 ;  /* 0x0000006d7888723e */ /* 0x001fe400000010ff */
[----:B-1----:R-:W-:Y:S01]  /*9dc0*/  F2FP.BF16.F32.PACK_AB R138, R124, R111 ;  /* 0x0000006f7c8a723e */ /* 0x002fe200000010ff */
[----:B--2---:R-:W-:Y:S01]  /*9dd0*/  FADD.FTZ R20, R160, R7 ;  /* 0x00000007a0147221 */ /* 0x004fe20000010000 */
[----:B------:R0:W-:Y:S03]  /*9de0*/  @!P1 SYNCS.ARRIVE.TRANS64.RED.A1T0 RZ, [R22+URZ], RZ ;  /* 0x000000ff16ff99a7 */ /* 0x0001e6000810043f */
[----:B------:R-:W-:Y:S01]  /*9df0*/  MUFU.EX2 R139, R134 ;  /* 0x00000086008b7308 */ /* 0x000fe20000000800 */
[----:B------:R-:W-:-:S02]  /*9e00*/  IMAD.MOV.U32 R160, RZ, RZ, R11 ;  /* 0x000000ffffa07224 */ /* 0x000fc400078e000b */
[----:B------:R-:W-:-:S04]  /*9e10*/  FADD.FTZ R7, R91, R20 ;  /* 0x000000145b077221 */ /* 0x000fc80000010000 */
[----:B------:R-:W-:Y:S01]  /*9e20*/  FADD.FTZ R20, R162, R7 ;  /* 0x00000007a2147221 */ /* 0x000fe20000010000 */
[----:B0-----:R0:W1:Y:S03]  /*9e30*/  MUFU.EX2 R22, R148 ;  /* 0x0000009400167308 */ /* 0x0010660000000800 */
[----:B------:R-:W-:-:S04]  /*9e40*/  FADD.FTZ R7, R93, R20 ;  /* 0x000000145d077221 */ /* 0x000fc80000010000 */
[----:B------:R-:W-:Y:S01]  /*9e50*/  FADD.FTZ R20, R144, R7 ;  /* 0x0000000790147221 */ /* 0x000fe20000010000 */
[----:B------:R-:W-:Y:S02]  /*9e60*/  F2FP.BF16.F32.PACK_AB R144, R108, R101 ;  /* 0x000000656c90723e */ /* 0x000fe400000010ff */
[----:B0-----:R-:W-:Y:S01]  /*9e70*/  F2FP.BF16.F32.PACK_AB R148, R164, R97 ;  /* 0x00000061a494723e */ /* 0x001fe200000010ff */
[----:B------:R-:W-:-:S04]  /*9e80*/  FADD.FTZ R7, R95, R20 ;  /* 0x000000145f077221 */ /* 0x000fc80000010000 */
[----:B------:R-:W-:Y:S01]  /*9e90*/  FADD.FTZ R20, R146, R7 ;  /* 0x0000000792147221 */ /* 0x000fe20000010000 */
[----:B------:R-:W-:Y:S01]  /*9ea0*/  F2FP.BF16.F32.PACK_AB R146, R110, R103 ;  /* 0x000000676e92723e */ /* 0x000fe200000010ff */
[C---:B-1----:R-:W-:Y:S02]  /*9eb0*/  FADD.FTZ R6, R22.reuse, R6 ;  /* 0x0000000616067221 */ /* 0x042fe40000010000 */
[----:B------:R-:W-:Y:S01]  /*9ec0*/  FADD.FTZ R7, R97, R20 ;  /* 0x0000001461077221 */ /* 0x000fe20000010000 */
[----:B------:R-:W-:Y:S01]  /*9ed0*/  F2FP.BF16.F32.PACK_AB R147, R22, R147 ;  /* 0x000000931693723e */ /* 0x000fe200000010ff */
[----:B------:R-:W-:Y:S02]  /*9ee0*/  FADD.FTZ R6, R141, R6 ;  /* 0x000000068d067221 */ /* 0x000fe40000010000 */
[----:B------:R-:W-:Y:S01]  /*9ef0*/  FADD.FTZ R20, R164, R7 ;  /* 0x00000007a4147221 */ /* 0x000fe20000010000 */
[C---:B------:R-:W-:Y:S01]  /*9f00*/  F2FP.BF16.F32.PACK_AB R141, R88.reuse, R141 ;  /* 0x0000008d588d723e */ /* 0x040fe200000010ff */
[----:B------:R-:W-:-:S02]  /*9f10*/  FADD.FTZ R6, R88, R6 ;  /* 0x0000000658067221 */ /* 0x000fc40000010000 */
[----:B------:R-:W-:Y:S02]  /*9f20*/  FADD.FTZ R7, R99, R20 ;  /* 0x0000001463077221 */ /* 0x000fe40000010000 */
[----:B------:R-:W-:Y:S02]  /*9f30*/  FADD.FTZ R6, R143, R6 ;  /* 0x000000068f067221 */ /* 0x000fe40000010000 */
[----:B------:R-:W-:Y:S01]  /*9f40*/  FADD.FTZ R20, R106, R7 ;  /* 0x000000076a147221 */ /* 0x000fe20000010000 */
[C---:B------:R-:W-:Y:S01]  /*9f50*/  F2FP.BF16.F32.PACK_AB R143, R184.reuse, R143 ;  /* 0x0000008fb88f723e */ /* 0x040fe200000010ff */
[----:B------:R-:W-:Y:S02]  /*9f60*/  FADD.FTZ R6, R184, R6 ;  /* 0x00000006b8067221 */ /* 0x000fe40000010000 */
[----:B------:R-:W-:Y:S02]  /*9f70*/  FADD.FTZ R7, R101, R20 ;  /* 0x0000001465077221 */ /* 0x000fe40000010000 */
[----:B------:R-:W-:-:S02]  /*9f80*/  FADD.FTZ R6, R137, R6 ;  /* 0x0000000689067221 */ /* 0x000fc40000010000 */
[----:B------:R-:W-:Y:S01]  /*9f90*/  FADD.FTZ R20, R108, R7 ;  /* 0x000000076c147221 */ /* 0x000fe20000010000 */
[C---:B------:R-:W-:Y:S01]  /*9fa0*/  F2FP.BF16.F32.PACK_AB R137, R186.reuse, R137 ;  /* 0x00000089ba89723e */ /* 0x040fe200000010ff */
[----:B------:R-:W-:Y:S02]  /*9fb0*/  FADD.FTZ R6, R186, R6 ;  /* 0x00000006ba067221 */ /* 0x000fe40000010000 */
[----:B------:R-:W-:Y:S02]  /*9fc0*/  FADD.FTZ R7, R103, R20 ;  /* 0x0000001467077221 */ /* 0x000fe40000010000 */
[----:B------:R-:W-:Y:S02]  /*9fd0*/  FADD.FTZ R6, R139, R6 ;  /* 0x000000068b067221 */ /* 0x000fe40000010000 */
[----:B------:R-:W-:Y:S01]  /*9fe0*/  FADD.FTZ R20, R110, R7 ;  /* 0x000000076e147221 */ /* 0x000fe20000010000 */
[C---:B------:R-:W-:Y:S01]  /*9ff0*/  F2FP.BF16.F32.PACK_AB R139, R21.reuse, R139 ;  /* 0x0000008b158b723e */ /* 0x040fe200000010ff */
[----:B------:R-:W-:-:S02]  /*a000*/  FADD.FTZ R6, R21, R6 ;  /* 0x0000000615067221 */ /* 0x000fc40000010000 */
[----:B------:R-:W-:Y:S01]  /*a010*/  FADD.FTZ R7, R105, R20 ;  /* 0x0000001469077221 */ /* 0x000fe20000010000 */
[----:B------:R-:W-:-:S03]  /*a020*/  IMAD.MOV.U32 R21, RZ, RZ, R10 ;  /* 0x000000ffff157224 */ /* 0x000fc600078e000a */
[----:B------:R-:W-:-:S04]  /*a030*/  FADD.FTZ R20, R112, R7 ;  /* 0x0000000770147221 */ /* 0x000fc80000010000 */
[----:B------:R-:W-:-:S04]  /*a040*/  FADD.FTZ R7, R107, R20 ;  /* 0x000000146b077221 */ /* 0x000fc80000010000 */
[----:B------:R-:W-:-:S04]  /*a050*/  FADD.FTZ R20, R116, R7 ;  /* 0x0000000774147221 */ /* 0x000fc80000010000 */
[----:B------:R-:W-:-:S04]  /*a060*/  FADD.FTZ R7, R109, R20 ;  /* 0x000000146d077221 */ /* 0x000fc80000010000 */
[----:B------:R-:W-:-:S04]  /*a070*/  FADD.FTZ R20, R120, R7 ;  /* 0x0000000778147221 */ /* 0x000fc80000010000 */
[----:B------:R-:W-:Y:S01]  /*a080*/  FADD.FTZ R7, R111, R20 ;  /* 0x000000146f077221 */ /* 0x000fe20000010000 */
[----:B------:R-:W-:-:S03]  /*a090*/  IMAD.MOV.U32 R20, RZ, RZ, R3 ;  /* 0x000000ffff147224 */ /* 0x000fc600078e0003 */
[----:B------:R-:W-:Y:S01]  /*a0a0*/  FADD.FTZ R7, R124, R7 ;  /* 0x000000077c077221 */ /* 0x000fe20000010000 */
[----:B------:R-:W-:Y:S06]  /*a0b0*/  @P2 BRA `(.L_x_958) ;  /* 0xffffffdc00a82947 */ /* 0x000fec000383ffff */
.L_x_949:
[----:B------:R-:W-:-:S13]  /*a0c0*/  ISETP.GE.AND P2, PT, R12, R17, PT ;  /* 0x000000110c00720c */ /* 0x000fda0003f46270 */
[----:B------:R-:W-:Y:S05]  /*a0d0*/  @!P2 BRA `(.L_x_959) ;  /* 0x0000003000e4a947 */ /* 0x000fea0003800000 */
[----:B------:R-:W-:Y:S01]  /*a0e0*/  IMAD.MOV.U32 R15, RZ, RZ, R10 ;  /* 0x000000ffff0f7224 */ /* 0x000fe200078e000a */
[----:B------:R-:W-:Y:S01]  /*a0f0*/  UMOV UR7, UR4 ;  /* 0x0000000400077c82 */ /* 0x000fe20008000000 */
[----:B------:R-:W-:Y:S01]  /*a100*/  IMAD.MOV.U32 R20, RZ, RZ, R11 ;  /* 0x000000ffff147224 */ /* 0x000fe200078e000b */
[----:B------:R-:W-:Y:S01]  /*a110*/  ULDC UR59, c[0x0][0x9e4] ;  /* 0x00027900003b7ab9 */ /* 0x000fe20000000800 */
[----:B------:R-:W-:Y:S01]  /*a120*/  IMAD.MOV.U32 R21, RZ, RZ, R3 ;  /* 0x000000ffff157224 */ /* 0x000fe200078e0003 */
[----:B------:R-:W-:Y:S01]  /*a130*/  ULDC UR60, c[0x0][0x288] ;  /* 0x0000a200003c7ab9 */ /* 0x000fe20000000800 */
[----:B------:R-:W-:-:S05]  /*a140*/  ULDC UR5, c[0x0][0x9d8] ;  /* 0x0002760000057ab9 */ /* 0x000fca0000000800 */
.L_x_976:
[----:B------:R-:W-:-:S04]  /*a150*/  UIADD3 UR4, UR7, 0x1, URZ ;  /* 0x0000000107047890 */ /* 0x000fc8000fffe03f */
[----:B------:R-:W-:-:S04]  /*a160*/  UISETP.NE.AND UP0, UPT, UR4, 0x2, UPT ;  /* 0x000000020400788c */ /* 0x000fc8000bf05270 */
[----:B------:R-:W-:Y:S02]  /*a170*/  USEL UR6, URZ, 0x1, UP0 ;  /* 0x000000013f067887 */ /* 0x000fe40008000000 */
[----:B------:R-:W-:-:S04]  /*a180*/  USEL UR4, UR4, URZ, UP0 ;  /* 0x0000003f04047287 */ /* 0x000fc80008000000 */
[----:B------:R-:W-:Y:S01]  /*a190*/  LOP3.LUT R3, R21, UR6, RZ, 0x3c, !PT ;  /* 0x0000000615037c12 */ /* 0x000fe2000f8e3cff */
[----:B------:R-:W-:Y:S07]  /*a1a0*/  @!P0 BRA `(.L_x_960) ;  /* 0x0000000000048947 */ /* 0x000fee0003800000 */
[----:B------:R-:W-:Y:S01]  /*a1b0*/  BPT.TRAP 0x1 ;  /* 0x000000040000795c */ /* 0x000fe20000300000 */
.L_x_960:
[----:B------:R-:W-:Y:S01]  /*a1c0*/  ULEA UR56, UR4, UR57, 0x3 ;  /* 0x0000003904387291 */ /* 0x000fe2000f8e183f */
[----:B------:R-:W-:-:S08]  /*a1d0*/  SHF.L.U32 R10, R3, 0x1f, RZ ;  /* 0x0000001f030a7819 */ /* 0x000fd000000006ff */
[----:B------:R0:W1:Y:S01]  /*a1e0*/  SYNCS.PHASECHK.TRANS64.TRYWAIT P2, [UR56+0x2a830], R10 ;  /* 0x02a8300aff0075a7 */ /* 0x0000620008040178 */
[----:B------:R-:W-:Y:S05]  /*a1f0*/  @!P0 BRA `(.L_x_961) ;  /* 0x0000000000048947 */ /* 0x000fea0003800000 */
[----:B------:R-:W-:Y:S01]  /*a200*/  BPT.TRAP 0x1 ;  /* 0x000000040000795c */ /* 0x000fe20000300000 */
.L_x_961:
[----:B-1----:R-:W-:Y:S05]  /*a210*/  @P2 BRA `(.L_x_962) ;  /* 0x0000000000082947 */ /* 0x002fea0003800000 */
[----:B------:R-:W1:Y:S02]  /*a220*/  SYNCS.PHASECHK.TRANS64.TRYWAIT P2, [UR56+0x2a830], R10 ;  /* 0x02a8300aff0075a7 */ /* 0x000e640008040178 */
[----:B-1----:R-:W-:Y:S05]  /*a230*/  @!P2 BRA `(.L_x_963) ;  /* 0x0000009c0028a947 */ /* 0x002fea0003800000 */
.L_x_962:
        /* <DEDUP_REMOVED lines=129> */
.L_x_964:
[----:B------:R-:W-:Y:S01]  /*aa50*/  ULEA UR11, UR7, UR57, 0x3 ;  /* 0x00000039070b7291 */ /* 0x000fe2000f8e183f */
[----:B------:R-:W-:-:S08]  /*aa60*/  SHF.L.U32 R0, R21, 0x1f, RZ ;  /* 0x0000001f15007819 */ /* 0x000fd000000006ff */
[----:B------:R2:W3:Y:S01]  /*aa70*/  SYNCS.PHASECHK.TRANS64.TRYWAIT P2, [UR11+0x2a850], R0 ;  /* 0x02a85000ff0075a7 */ /* 0x0004e2000804014b */
[----:B------:R-:W-:Y:S05]  /*aa80*/  @!P0 BRA `(.L_x_965) ;  /* 0x0000000000048947 */ /* 0x000fea0003800000 */
[----:B------:R-:W-:Y:S01]  /*aa90*/  BPT.TRAP 0x1 ;  /* 0x000000040000795c */ /* 0x000fe20000300000 */
.L_x_965:
[----:B---3--:R-:W-:Y:S05]  /*aaa0*/  @P2 BRA `(.L_x_966) ;  /* 0x0000000000082947 */ /* 0x008fea0003800000 */
[----:B------:R-:W3:Y:S02]  /*aab0*/  SYNCS.PHASECHK.TRANS64.TRYWAIT P2, [UR11+0x2a850], R0 ;  /* 0x02a85000ff0075a7 */ /* 0x000ee4000804014b */
[----:B---3--:R-:W-:Y:S05]  /*aac0*/  @!P2 BRA `(.L_x_967) ;  /* 0x00000094001ca947 */ /* 0x008fea0003800000 */
.L_x_966:
[----:B------:R-:W-:Y:S01]  /*aad0*/  UIADD3 UR6, UR57, 0x400, URZ ;  /* 0x0000040039067890 */ /* 0x000fe2000fffe03f */
[----:B------:R-:W-:Y:S01]  /*aae0*/  WARPGROUP.ARRIVE ;  /* 0x00000000000079c5 */ /* 0x000fe20000000000 */
[----:B------:R-:W-:Y:S01]  /*aaf0*/  UMOV UR15, 0x40000040 ;  /* 0x40000040000f7882 */ /* 0x000fe20000000000 */
[----:B------:R-:W-:Y:S01]  /*ab00*/  ISETP.NE.AND P2, PT, R23, 0x1, PT ;  /* 0x000000011700780c */ /* 0x000fe20003f45270 */
[----:B------:R-:W-:Y:S01]  /*ab10*/  USHF.R.U32.HI UR6, URZ, 0x4, UR6 ;  /* 0x000000043f067899 */ /* 0x000fe20008011606 */
[----:B-12---:R-:W-:Y:S01]  /*ab20*/  FMUL.FTZ R0, R90, UR5 ;  /* 0x000000055a007c20 */ /* 0x006fe20008410000 */
        /* <DEDUP_REMOVED lines=12> */
[----:B------:R-:W4:Y:S01]  /*abf0*/  MUFU.TANH R100, R109 ;  /* 0x0000006d00647308 */ /* 0x000f220000002400 */
[----:B------:R-:W-:Y:S01]  /*ac00*/  UMOV UR7, 0x40000040 ;  /* 0x4000004000077882 */ /* 0x000fe20000000000 */
[----:B------:R-:W-:Y:S01]  /*ac10*/  UIADD3 UR10, UR6, 0x80, URZ ;  /* 0x00000080060a7890 */ /* 0x000fe2000fffe03f */
[----:B-1----:R-:W-:-:S02]  /*ac20*/  IMAD.MOV.U32 R108, RZ, RZ, R8 ;  /* 0x000000ffff6c7224 */ /* 0x002fc400078e0008 */
[----:B------:R-:W-:Y:S01]  /*ac30*/  FMUL.FTZ R2, R91, UR5 ;  /* 0x000000055b027c20 */ /* 0x000fe20008410000 */
[----:B------:R-:W-:Y:S02]  /*ac40*/  IMAD R111, R12, -0x60, RZ ;  /* 0xffffffa00c6f7824 */ /* 0x000fe400078e02ff */
[----:B0-----:R-:W-:Y:S01]  /*ac50*/  FMUL.FTZ R10, R88, UR5 ;  /* 0x00000005580a7c20 */ /* 0x001fe20008410000 */
[----:B------:R-:W-:Y:S01]  /*ac60*/  HGMMA.64x128x16.F32.BF16 R24, R156, gdesc[UR4].tnspB, R24, gsb0 ;  /* 0x41e000049c187df0 */ /* 0x000fe20008001818 */
[----:B------:R-:W-:Y:S01]  /*ac70*/  UMOV UR7, 0x40000040 ;  /* 0x4000004000077882 */ /* 0x000fe20000000000 */
[----:B------:R-:W-:Y:S01]  /*ac80*/  UMOV UR14, UR10 ;  /* 0x0000000a000e7c82 */ /* 0x000fe20008000000 */
[----:B------:R-:W-:Y:S01]  /*ac90*/  UIADD3 UR10, UR6, 0x100, URZ ;  /* 0x00000100060a7890 */ /* 0x000fe2000fffe03f */
[----:B------:R-:W-:Y:S01]  /*aca0*/  FMUL.FTZ R11, R94, UR5 ;  /* 0x000000055e0b7c20 */ /* 0x000fe20008410000 */
[----:B------:R-:W-:Y:S01]  /*acb0*/  FMUL.FTZ R13, R95, UR5 ;  /* 0x000000055f0d7c20 */ /* 0x000fe20008410000 */
[----:B------:R-:W-:Y:S01]  /*acc0*/  FMUL.FTZ R160, R97, UR5 ;  /* 0x0000000561a07c20 */ /* 0x000fe20008410000 */
        /* <DEDUP_REMOVED lines=21> */
[----:B------:R-:W-:-:S02]  /*ae20*/  VIADD R94, R111, 0x1 ;  /* 0x000000016f5e7836 */ /* 0x000fc40000000000 */
[----:B------:R-:W-:Y:S01]  /*ae30*/  FMUL.FTZ R120, R120, UR5 ;  /* 0x0000000578787c20 */ /* 0x000fe20008410000 */
[----:B------:R-:W-:Y:S01]  /*ae40*/  FMUL.FTZ R124, R124, UR5 ;  /* 0x000000057c7c7c20 */ /* 0x000fe20008410000 */
[----:B------:R-:W-:Y:S01]  /*ae50*/  FMUL.FTZ R132, R132, UR5 ;  /* 0x0000000584847c20 */ /* 0x000fe20008410000 */
[----:B------:R-:W-:Y:S01]  /*ae60*/  FMUL.FTZ R134, R134, UR5 ;  /* 0x0000000586867c20 */ /* 0x000fe20008410000 */
[----:B------:R-:W-:Y:S01]  /*ae70*/  IMAD R94, R9, -0x2, R94 ;  /* 0xfffffffe095e7824 */ /* 0x000fe200078e025e */
[----:B------:R-:W0:Y:S01]  /*ae80*/  MUFU.TANH R10, R10 ;  /* 0x0000000a000a7308 */ /* 0x000e220000002400 */
[----:B------:R-:W-:-:S03]  /*ae90*/  ULDC UR18, c[0x0][0x9e0] ;  /* 0x0002780000127ab9 */ /* 0x000fc60000000800 */
[----:B------:R-:W-:-:S04]  /*aea0*/  IADD3 R96, R94, -UR60, R19 ;  /* 0x8000003c5e607c10 */ /* 0x000fc8000fffe013 */
[----:B------:R-:W0:Y:S01]  /*aeb0*/  MUFU.TANH R0, R0 ;  /* 0x0000000000007308 */ /* 0x000e220000002400 */
[C---:B------:R-:W-:Y:S02]  /*aec0*/  VIADD R114, R96.reuse, UR18 ;  /* 0x0000001260727c36 */ /* 0x040fe40008000000 */
[----:B------:R-:W-:-:S05]  /*aed0*/  VIADD R115, R96, UR61 ;  /* 0x0000003d60737c36 */ /* 0x000fca0008000000 */
        /* <DEDUP_REMOVED lines=16> */
[----:B------:R-:W-:Y:S01]  /*afe0*/  UMOV UR14, UR10 ;  /* 0x0000000a000e7c82 */ /* 0x000fe20008000000 */
[----:B------:R-:W-:Y:S01]  /*aff0*/  UMOV UR15, 0x40000040 ;  /* 0x40000040000f7882 */ /* 0x000fe20000000000 */
[----:B------:R-:W-:-:S04]  /*b000*/  UIADD3 UR10, UR6, 0x180, URZ ;  /* 0x00000180060a7890 */ /* 0x000fc8000fffe03f */
        /* <DEDUP_REMOVED lines=15> */
[----:B------:R0:W0:Y:S08]  /*b100*/  MUFU.TANH R110, R132 ;  /* 0x00000084006e7308 */ /* 0x0000300000002400 */
[----:B------:R-:W0:Y:S01]  /*b110*/  MUFU.TANH R133, R133 ;  /* 0x0000008500857308 */ /* 0x000e220000002400 */
[----:B------:R-:W-:-:S02]  /*b120*/  WARPGROUP.DEPBAR.LE gsb0, 0x0 ;  /* 0x00008000000079c5 */ /* 0x000fc40000010000 */
[----:B------:R-:W-:Y:S01]  /*b130*/  WARPGROUP.ARRIVE ;  /* 0x00000000000079c5 */ /* 0x000fe20000000000 */
[----:B------:R-:W-:Y:S01]  /*b140*/  FMUL.FTZ R152, R130, UR5 ;  /* 0x0000000582987c20 */ /* 0x000fe20008410000 */
[----:B------:R-:W-:-:S04]  /*b150*/  FMUL.FTZ R154, R131, UR5 ;  /* 0x00000005839a7c20 */ /* 0x000fc80008410000 */
[----:B------:R-:W-:Y:S01]  /*b160*/  HGMMA.64x128x16.F32.BF16 R24, R148, gdesc[UR12].tnspB, R24, gsb0 ;  /* 0x41e0000c94187df0 */ /* 0x000fe20008001818 */
[----:B------:R-:W-:Y:S01]  /*b170*/  UMOV UR14, UR10 ;  /* 0x0000000a000e7c82 */ /* 0x000fe20008000000 */
[----:B------:R-:W-:Y:S01]  /*b180*/  UMOV UR15, 0x40000040 ;  /* 0x40000040000f7882 */ /* 0x000fe20000000000 */
[----:B------:R-:W-:Y:S01]  /*b190*/  UIADD3 UR10, UR6, 0x200, URZ ;  /* 0x00000200060a7890 */ /* 0x000fe2000fffe03f */
[----:B------:R-:W0:Y:S01]  /*b1a0*/  MUFU.TANH R152, R152 ;  /* 0x0000009800987308 */ /* 0x000e220000002400 */
[----:B------:R-:W-:-:S07]  /*b1b0*/  UIADD3 UR6, UR6, 0x280, URZ ;  /* 0x0000028006067890 */ /* 0x000fce000fffe03f */
[----:B------:R-:W0:Y:S01]  /*b1c0*/  MUFU.TANH R154, R154 ;  /* 0x0000009a009a7308 */ /* 0x000e220000002400 */
[----:B------:R-:W-:Y:S02]  /*b1d0*/  WARPGROUP.DEPBAR.LE gsb0, 0x0 ;  /* 0x00008000000079c5 */ /* 0x000fe40000010000 */
[----:B------:R-:W-:Y:S01]  /*b1e0*/  WARPGROUP.ARRIVE ;  /* 0x00000000000079c5 */ /* 0x000fe20000000000 */
[----:B------:R-:W-:Y:S01]  /*b1f0*/  FMUL.FTZ R148, R126, UR5 ;  /* 0x000000057e947c20 */ /* 0x000fe20008410000 */
[----:B------:R-:W-:-:S04]  /*b200*/  FMUL.FTZ R150, R127, UR5 ;  /* 0x000000057f967c20 */ /* 0x000fc80008410000 */
[----:B------:R-:W-:Y:S01]  /*b210*/  HGMMA.64x128x16.F32.BF16 R24, R144, gdesc[UR12].tnspB, R24, gsb0 ;  /* 0x41e0000c90187df0 */ /* 0x000fe20008001818 */
[----:B------:R-:W-:Y:S01]  /*b220*/  UMOV UR14, UR10 ;  /* 0x0000000a000e7c82 */ /* 0x000fe20008000000 */
[----:B------:R-:W-:Y:S01]  /*b230*/  UMOV UR15, 0x40000040 ;  /* 0x40000040000f7882 */ /* 0x000fe20000000000 */
[----:B------:R-:W0:Y:S08]  /*b240*/  MUFU.TANH R148, R148 ;  /* 0x0000009400947308 */ /* 0x000e300000002400 */
[----:B------:R-:W0:Y:S01]  /*b250*/  MUFU.TANH R150, R150 ;  /* 0x0000009600967308 */ /* 0x000e220000002400 */
[----:B------:R-:W-:-:S02]  /*b260*/  WARPGROUP.DEPBAR.LE gsb0, 0x0 ;  /* 0x00008000000079c5 */ /* 0x000fc40000010000 */
[----:B------:R-:W-:Y:S01]  /*b270*/  WARPGROUP.ARRIVE ;  /* 0x00000000000079c5 */ /* 0x000fe20000000000 */
[----:B------:R-:W-:Y:S01]  /*b280*/  FMUL.FTZ R144, R89, UR5 ;  /* 0x0000000559907c20 */ /* 0x000fe20008410000 */
[----:B------:R-:W-:Y:S01]  /*b290*/  FMUL.FTZ R145, R93, UR5 ;  /* 0x000000055d917c20 */ /* 0x000fe20008410000 */
[----:B------:R-:W5:Y:S01]  /*b2a0*/  @P2 LDC R89, c[0x0][0x44c] ;  /* 0x00011300ff592b82 */ /* 0x000f620000000800 */
[----:B------:R-:W-:Y:S01]  /*b2b0*/  FMUL.FTZ R93, R106, UR5 ;  /* 0x000000056a5d7c20 */ /* 0x000fe20008410000 */
[----:B------:R-:W-:Y:S01]  /*b2c0*/  FMUL.FTZ R146, R123, UR5 ;  /* 0x000000057b927c20 */ /* 0x000fe20008410000 */
[----:B------:R-:W-:Y:S01]  /*b2d0*/  HGMMA.64x128x16.F32.BF16 R24, R140, gdesc[UR12].tnspB, R24, gsb0 ;  /* 0x41e0000c8c187df0 */ /* 0x000fe20008001818 */
[----:B------:R-:W0:Y:S08]  /*b2e0*/  MUFU.TANH R144, R144 ;  /* 0x0000009000907308 */ /* 0x000e300000002400 */
[----:B------:R-:W0:Y:S08]  /*b2f0*/  MUFU.TANH R145, R145 ;  /* 0x0000009100917308 */ /* 0x000e300000002400 */
[----:B------:R-:W0:Y:S01]  /*b300*/  MUFU.TANH R93, R93 ;  /* 0x0000005d005d7308 */ /* 0x000e220000002400 */
[----:B-----5:R-:W-:-:S07]  /*b310*/  @P2 IMAD.HI.U32 R89, R8, R89, RZ ;  /* 0x0000005908592227 */ /* 0x020fce00078e00ff */
[----:B------:R0:W0:Y:S01]  /*b320*/  MUFU.TANH R106, R120 ;  /* 0x00000078006a7308 */ /* 0x0000220000002400 */
[----:B---3--:R-:W-:Y:S01]  /*b330*/  @P2 SHF.R.U32.HI R108, RZ, R90, R89 ;  /* 0x0000005aff6c2219 */ /* 0x008fe20000011659 */
[----:B------:R-:W-:Y:S01]  /*b340*/  IMAD.U32 R89, RZ, RZ, UR56 ;  /* 0x00000038ff597e24 */ /* 0x000fe2000f8e00ff */
[----:B------:R-:W-:-:S03]  /*b350*/  ISETP.GE.AND P2, PT, R14, 0x1, PT ;  /* 0x000000010e00780c */ /* 0x000fc60003f46270 */
[----:B------:R-:W-:Y:S01]  /*b360*/  @!P1 VIADD R89, R89, 0x2a840 ;  /* 0x0002a84059599836 */ /* 0x000fe20000000000 */
[----:B------:R-:W3:Y:S01]  /*b370*/  SHFL.IDX PT, R109, R108, RZ, 0x1c1f ;  /* 0x001c1fff6c6d7589 */ /* 0x000ee200000e0000 */
[----:B------:R-:W0:Y:S03]  /*b380*/  MUFU.TANH R146, R146 ;  /* 0x0000009200927308 */ /* 0x000e260000002400 */
[----:B------:R-:W-:-:S05]  /*b390*/  @!P1 PRMT R90, RZ, 0x654, R89 ;  /* 0x00000654ff5a9816 */ /* 0x000fca0000000059 */
[----:B------:R0:W0:Y:S01]  /*b3a0*/  MUFU.TANH R89, R134 ;  /* 0x0000008600597308 */ /* 0x0000220000002400 */
[--C-:B---3--:R-:W-:Y:S02]  /*b3b0*/  IMAD.IADD R96, R114, 0x1, R109.reuse ;  /* 0x0000000172607824 */ /* 0x108fe400078e026d */
[----:B------:R-:W-:Y:S01]  /*b3c0*/  IMAD.IADD R107, R115, 0x1, R109 ;  /* 0x00000001736b7824 */ /* 0x000fe200078e026d */
[----:B------:R-:W-:Y:S02]  /*b3d0*/  WARPGROUP.DEPBAR.LE gsb0, 0x0 ;  /* 0x00008000000079c5 */ /* 0x000fe40000010000 */
[----:B------:R-:W-:Y:S01]  /*b3e0*/  WARPGROUP.ARRIVE ;  /* 0x00000000000079c5 */ /* 0x000fe20000000000 */
[----:B------:R-:W-:Y:S01]  /*b3f0*/  FMUL.FTZ R140, R119, UR5 ;  /* 0x00000005778c7c20 */ /* 0x000fe20008410000 */
[----:B------:R-:W-:Y:S01]  /*b400*/  FMUL.FTZ R142, R122, UR5 ;  /* 0x000000057a8e7c20 */ /* 0x000fe20008410000 */
[----:B------:R-:W-:-:S03]  /*b410*/  VIADD R122, R94, 0xffffffff ;  /* 0xffffffff5e7a7836 */ /* 0x000fc60000000000 */
[----:B------:R-:W-:Y:S01]  /*b420*/  HGMMA.64x128x16.F32.BF16 R24, R136, gdesc[UR4].tnspB, R24, gsb0 ;  /* 0x41e0000488187df0 */ /* 0x000fe20008001818 */
[----:B------:R-:W3:Y:S08]  /*b430*/  MUFU.TANH R140, R140 ;  /* 0x0000008c008c7308 */ /* 0x000ef00000002400 */
[----:B------:R-:W0:Y:S01]  /*b440*/  MUFU.TANH R142, R142 ;  /* 0x0000008e008e7308 */ /* 0x000e220000002400 */
[----:B------:R-:W-:-:S02]  /*b450*/  WARPGROUP.DEPBAR.LE gsb0, 0x0 ;  /* 0x00008000000079c5 */ /* 0x000fc40000010000 */
[----:B------:R5:W-:Y:S02]  /*b460*/  @!P1 SYNCS.ARRIVE.TRANS64.RED.A1T0 RZ, [R90+URZ], RZ ;  /* 0x000000ff5aff99a7 */ /* 0x000be4000810043f */
[----:B-----5:R-:W-:-:S06]  /*b470*/  FMUL.FTZ R90, R135, UR5 ;  /* 0x00000005875a7c20 */ /* 0x020fcc0008410000 */
[----:B------:R-:W0:Y:S01]  /*b480*/  MUFU.TANH R90, R90 ;  /* 0x0000005a005a7308 */ /* 0x000e220000002400 */
[----:B-1234-:R-:W-:Y:S05]  /*b490*/  @!P2 BRA `(.L_x_968) ;  /* 0x00000000005ca947 */ /* 0x01efea0003800000 */
[----:B------:R-:W-:Y:S01]  /*b4a0*/  ULDC UR6, c[0x0][0x2f0] ;  /* 0x0000bc0000067ab9 */ /* 0x000fe20000000800 */
[----:B------:R-:W-:Y:S01]  /*b4b0*/  BSSY B0, `(.L_x_969) ;  /* 0x0000012000007945 */ /* 0x000fe20003800000 */
[----:B------:R-:W-:-:S04]  /*b4c0*/  IMAD R94, R16, UR6, R109 ;  /* 0x00000006105e7c24 */ /* 0x000fc8000f8e026d */
        /* <DEDUP_REMOVED lines=11> */
.L_x_970:
[----:B------:R-:W-:-:S05]  /*b580*/  IMAD.U32 R118, RZ, RZ, UR59 ;  /* 0x0000003bff767e24 */ /* 0x000fca000f8e00ff */
[----:B------:R-:W-:-:S13]  /*b590*/  ISETP.NE.AND P2, PT, R118, 0x1, PT ;  /* 0x000000017600780c */ /* 0x000fda0003f45270 */
[----:B------:R-:W1:Y:S02]  /*b5a0*/  @P2 LDC.64 R126, c[0x0][0x9e8] ;  /* 0x00027a00ff7e2b82 */ /* 0x000e640000000a00 */
[----:B-1----:R-:W-:-:S05]  /*b5b0*/  @P2 IMAD.HI.U32 R94, R109, R126, RZ ;  /* 0x0000007e6d5e2227 */ /* 0x002fca00078e00ff */
[----:B------:R-:W-:-:S07]  /*b5c0*/  @P2 SHF.R.U32.HI R109, RZ, R127, R94 ;  /* 0x0000007fff6d2219 */ /* 0x000fce000001165e */
.L_x_971:
[----:B------:R-:W-:Y:S05]  /*b5d0*/  BSYNC B0 ;  /* 0x0000000000007941 */ /* 0x000fea0003800000 */
.L_x_969:
[----:B------:R-:W-:-:S05]  /*b5e0*/  IMAD R109, R109, R118, R122 ;  /* 0x000000766d6d7224 */ /* 0x000fca00078e027a */
[----:B------:R-:W-:Y:S02]  /*b5f0*/  VIADDMNMX R96, R109, R118, R96, PT ;  /* 0x000000766d607246 */ /* 0x000fe40003800160 */
[----:B------:R-:W-:-:S07]  /*b600*/  VIMNMX R107, R107, R109, !PT ;  /* 0x0000006d6b6b7248 */ /* 0x000fce0007fe0100 */
.L_x_968:
[C---:B------:R-:W-:Y:S01]  /*b610*/  ISETP.GE.AND P2, PT, R111.reuse, 0x2, PT ;  /* 0x000000026f00780c */ /* 0x040fe20003f46270 */
[----:B------:R-:W1:Y:S01]  /*b620*/  SHFL.IDX PT, R109, R108, 0x1, 0x1c1f ;  /* 0x003c1f006c6d7f89 */ /* 0x000e6200000e0000 */
        /* <DEDUP_REMOVED lines=90> */
[C---:B------:R-:W-:Y:S02]  /*bbd0*/  ISETP.LT.OR P4, PT, R96.reuse, 0x4a, P4 ;  /* 0x0000004a6000780c */ /* 0x040fe40002781670 */
[----:B------:R-:W-:Y:S02]  /*bbe0*/  ISETP.GE.AND P5, PT, R111, 0x51, PT ;  /* 0x000000516f00780c */ /* 0x000fe40003fa6270 */
        /* <DEDUP_REMOVED lines=17> */
[----:B------:R-:W-:Y:S01]  /*bd00*/  FSEL R176, R10, -INF , !P6 ;  /* 0xff8000000ab07808 */ /* 0x000fe20007000000 */
[----:B-1----:R-:W-:Y:S01]  /*bd10*/  IMAD.IADD R10, R114, 0x1, R109 ;  /* 0x00000001720a7824 */ /* 0x002fe200078e026d */
[----:B------:R-:W-:-:S04]  /*bd20*/  ISETP.GE.AND P6, PT, R111, 0x5a, PT ;  /* 0x0000005a6f00780c */ /* 0x000fc80003fc6270 */
[----:B------:R-:W-:Y:S02]  /*bd30*/  P2R R129, PR, RZ, 0x40 ;  /* 0x00000040ff817803 */ /* 0x000fe40000000000 */
[----:B------:R-:W-:Y:S01]  /*bd40*/  ISETP.GT.AND P6, PT, R107, 0x59, !P6 ;  /* 0x000000596b00780c */ /* 0x000fe200077c4270 */
[----:B------:R-:W-:-:S03]  /*bd50*/  IMAD.IADD R107, R115, 0x1, R109 ;  /* 0x00000001736b7824 */ /* 0x000fc600078e026d */
[----:B------:R-:W-:-:S04]  /*bd60*/  ISETP.LT.OR P6, PT, R96, 0x5a, P6 ;  /* 0x0000005a6000780c */ /* 0x000fc800037c1670 */
[----:B------:R-:W-:Y:S02]  /*bd70*/  FSEL R96, R133, -INF , !P6 ;  /* 0xff80000085607808 */ /* 0x000fe40007000000 */
[----:B------:R-:W-:-:S13]  /*bd80*/  ISETP.GE.AND P6, PT, R14, 0x1, PT ;  /* 0x000000010e00780c */ /* 0x000fda0003fc6270 */
[----:B------:R-:W-:Y:S05]  /*bd90*/  @!P6 BRA `(.L_x_972) ;  /* 0x00000000005ce947 */ /* 0x000fea0003800000 */
        /* <DEDUP_REMOVED lines=14> */
.L_x_974:
[----:B------:R-:W-:-:S05]  /*be80*/  IMAD.U32 R110, RZ, RZ, UR59 ;  /* 0x0000003bff6e7e24 */ /* 0x000fca000f8e00ff */
[----:B------:R-:W-:-:S13]  /*be90*/  ISETP.NE.AND P6, PT, R110, 0x1, PT ;  /* 0x000000016e00780c */ /* 0x000fda0003fc5270 */
[----:B------:R-:W0:Y:S02]  /*bea0*/  @P6 LDC.64 R108, c[0x0][0x9e8] ;  /* 0x00027a00ff6c6b82 */ /* 0x000e240000000a00 */
[----:B0-----:R-:W-:-:S05]  /*beb0*/  @P6 IMAD.HI.U32 R108, R111, R108, RZ ;  /* 0x0000006c6f6c6227 */ /* 0x001fca00078e00ff */
[----:B------:R-:W-:-:S07]  /*bec0*/  @P6 SHF.R.U32.HI R111, RZ, R109, R108 ;  /* 0x0000006dff6f6219 */ /* 0x000fce000001166c */
.L_x_975:
[----:B------:R-:W-:Y:S05]  /*bed0*/  BSYNC B0 ;  /* 0x0000000000007941 */ /* 0x000fea0003800000 */
.L_x_973:
[----:B------:R-:W-:-:S05]  /*bee0*/  IMAD R111, R111, R110, R122 ;  /* 0x0000006e6f6f7224 */ /* 0x000fca00078e027a */
[----:B------:R-:W-:Y:S02]  /*bef0*/  VIADDMNMX R10, R111, R110, R10, PT ;  /* 0x0000006e6f0a7246 */ /* 0x000fe4000380010a */
[----:B------:R-:W-:-:S07]  /*bf00*/  VIMNMX R107, R107, R111, !PT ;  /* 0x0000006f6b6b7248 */ /* 0x000fce0007fe0100 */
.L_x_972:
        /* <DEDUP_REMOVED lines=13> */
[----:B------:R-:W-:Y:S01]  /*bfe0*/  ISETP.NE.AND P2, PT, R123, RZ, PT ;  /* 0x000000ff7b00720c */ /* 0x000fe20003f45270 */
[----:B------:R-:W0:Y:S01]  /*bff0*/  LDC R13, c[0x0][0x988] ;  /* 0x00026200ff0d7b82 */ /* 0x000e220000000800 */
        /* <DEDUP_REMOVED lines=57> */
[----:B------:R-:W-:Y:S02]  /*c390*/  FSEL R126, R101, -INF , !P2 ;  /* 0xff800000657e7808 */ /* 0x000fe40005000000 */
        /* <DEDUP_REMOVED lines=54> */
[--C-:B------:R-:W-:Y:S01]  /*c700*/  FFMA.FTZ R168, R168, R13, -R113.reuse ;  /* 0x0000000da8a87223 */ /* 0x100fe20000010871 */
[----:B------:R-:W-:Y:S01]  /*c710*/  FSEL R111, R11, RZ, P2 ;  /* 0x000000ff0b6f7208 */ /* 0x000fe20001000000 */
        /* <DEDUP_REMOVED lines=42> */
[----:B0-----:R-:W-:Y:S01]  /*c9c0*/  FSEL R168, R90, -INF , !P3 ;  /* 0xff8000005aa87808 */ /* 0x001fe20005800000 */
[----:B------:R-:W-:Y:S01]  /*c9d0*/  FFMA.FTZ R90, R132, R13, -R113 ;  /* 0x0000000d845a7223 */ /* 0x000fe20000010871 */
        /* <DEDUP_REMOVED lines=15> */
[----:B------:R-:W-:-:S06]  /*cad0*/  FADD.FTZ R0, -R111, R20 ;  /* 0x000000146f007221 */ /* 0x000fcc0000010100 */
[----:B------:R-:W-:Y:S01]  /*cae0*/  MUFU.EX2 R101, R101 ;  /* 0x0000006500657308 */ /* 0x000fe20000000800 */
[-C--:B------:R-:W-:Y:S01]  /*caf0*/  FFMA.FTZ R105, R100, R13.reuse, -R113 ;  /* 0x0000000d64697223 */ /* 0x080fe20000010871 */
[----:B------:R-:W0:Y:S01]  /*cb00*/  SHFL.BFLY PT, R109, R10, 0x1, 0x1f ;  /* 0x0c201f000a6d7f89 */ /* 0x000e2200000e0000 */
[----:B------:R-:W-:-:S05]  /*cb10*/  FMUL.FTZ R0, R0, R13 ;  /* 0x0000000d00007220 */ /* 0x000fca0000410000 */
[----:B------:R-:W-:Y:S08]  /*cb20*/  MUFU.EX2 R112, R112 ;  /* 0x0000007000707308 */ /* 0x000ff00000000800 */
[----:B------:R-:W1:Y:S08]  /*cb30*/  MUFU.EX2 R0, R0 ;  /* 0x0000000000007308 */ /* 0x000e700000000800 */
[----:B------:R-:W-:Y:S01]  /*cb40*/  MUFU.EX2 R103, R103 ;  /* 0x0000006700677308 */ /* 0x000fe20000000800 */
[----:B0-----:R-:W-:Y:S01]  /*cb50*/  FMNMX.FTZ R10, R10, R109, !PT ;  /* 0x0000006d0a0a7209 */ /* 0x001fe20007810000 */
[----:B------:R-:W-:-:S03]  /*cb60*/  FFMA.FTZ R109, R96, R13, -R113 ;  /* 0x0000000d606d7223 */ /* 0x000fc60000010871 */
[C---:B------:R-:W-:Y:S01]  /*cb70*/  FSETP.NEU.FTZ.AND P2, PT, R10.reuse, -INF , PT ;  /* 0xff8000000a00780b */ /* 0x040fe20003f5d000 */
[----:B------:R-:W-:Y:S01]  /*cb80*/  FMUL.FTZ R20, R10, R13 ;  /* 0x0000000d0a147220 */ /* 0x000fe20000410000 */
[----:B-1----:R-:W-:Y:S01]  /*cb90*/  FFMA.FTZ R7, R0, R7, R21 ;  /* 0x0000000700077223 */ /* 0x002fe20000010015 */
[----:B------:R-:W-:Y:S03]  /*cba0*/  MUFU.EX2 R104, R104 ;  /* 0x0000006800687308 */ /* 0x000fe60000000800 */
[----:B------:R-:W-:Y:S01]  /*cbb0*/  FSEL R111, R20, RZ, P2 ;  /* 0x000000ff146f7208 */ /* 0x000fe20001000000 */
[C---:B------:R-:W-:Y:S01]  /*cbc0*/  FADD.FTZ R7, R156.reuse, R7 ;  /* 0x000000079c077221 */ /* 0x040fe20000010000 */
[----:B------:R-:W-:-:S03]  /*cbd0*/  F2FP.BF16.F32.PACK_AB R156, R156, R21 ;  /* 0x000000159c9c723e */ /* 0x000fc600000010ff */
[-CC-:B------:R-:W-:Y:S01]  /*cbe0*/  FFMA.FTZ R2, R2, R13.reuse, -R111.reuse ;  /* 0x0000000d02027223 */ /* 0x180fe2000001086f */
[-CC-:B------:R-:W-:Y:S01]  /*cbf0*/  FFMA.FTZ R157, R174, R13.reuse, -R111.reuse ;  /* 0x0000000dae9d7223 */ /* 0x180fe2000001086f */
[-CC-:B------:R-:W-:Y:S01]  /*cc00*/  FFMA.FTZ R108, R108, R13.reuse, -R111.reuse ;  /* 0x0000000d6c6c7223 */ /* 0x180fe2000001086f */
[-C--:B------:R-:W-:Y:S01]  /*cc10*/  FFMA.FTZ R110, R110, R13.reuse, -R111 ;  /* 0x0000000d6e6e7223 */ /* 0x080fe2000001086f */
[----:B------:R0:W-:Y:S01]  /*cc20*/  MUFU.EX2 R94, R2 ;  /* 0x00000002005e7308 */ /* 0x0001e20000000800 */
[----:B------:R-:W-:Y:S01]  /*cc30*/  FADD.FTZ R20, R158, R7 ;  /* 0x000000079e147221 */ /* 0x000fe20000010000 */
[-CC-:B------:R-:W-:Y:S01]  /*cc40*/  FFMA.FTZ R114, R114, R13.reuse, -R111.reuse ;  /* 0x0000000d72727223 */ /* 0x180fe2000001086f */
[-CC-:B------:R-:W-:Y:S01]  /*cc50*/  FFMA.FTZ R22, R22, R13.reuse, -R111.reuse ;  /* 0x0000000d16167223 */ /* 0x180fe2000001086f */
[-CC-:B------:R-:W-:Y:S01]  /*cc60*/  FFMA.FTZ R88, R88, R13.reuse, -R111.reuse ;  /* 0x0000000d58587223 */ /* 0x180fe2000001086f */
[----:B------:R-:W-:Y:S01]  /*cc70*/  FADD.FTZ R20, R91, R20 ;  /* 0x000000145b147221 */ /* 0x000fe20000010000 */
[-CC-:B------:R-:W-:Y:S01]  /*cc80*/  FFMA.FTZ R122, R122, R13.reuse, -R111.reuse ;  /* 0x0000000d7a7a7223 */ /* 0x180fe2000001086f */
[-CC-:B------:R-:W-:Y:S01]  /*cc90*/  FFMA.FTZ R124, R124, R13.reuse, -R111.reuse ;  /* 0x0000000d7c7c7223 */ /* 0x180fe2000001086f */
[----:B------:R-:W-:Y:S01]  /*cca0*/  MUFU.EX2 R157, R157 ;  /* 0x0000009d009d7308 */ /* 0x000fe20000000800 */
[----:B0-----:R-:W-:Y:S01]  /*ccb0*/  FSEL R2, R10, RZ, P2 ;  /* 0x000000ff0a027208 */ /* 0x001fe20001000000 */
[----:B------:R-:W-:Y:S01]  /*ccc0*/  FADD.FTZ R7, R93, R20 ;  /* 0x000000145d077221 */ /* 0x000fe20000010000 */
[-CC-:B------:R-:W-:Y:S01]  /*ccd0*/  FFMA.FTZ R130, R130, R13.reuse, -R111.reuse ;  /* 0x0000000d82827223 */ /* 0x180fe2000001086f */
[-CC-:B------:R-:W-:Y:S01]  /*cce0*/  FFMA.FTZ R134, R134, R13.reuse, -R111.reuse ;  /* 0x0000000d86867223 */ /* 0x180fe2000001086f */
[----:B------:R-:W-:Y:S01]  /*ccf0*/  FFMA.FTZ R138, R138, R13, -R111 ;  /* 0x0000000d8a8a7223 */ /* 0x000fe2000001086f */
[----:B------:R-:W-:Y:S01]  /*cd00*/  FADD.FTZ R2, -R2, R15 ;  /* 0x0000000f02027221 */ /* 0x000fe20000010100 */
[----:B------:R-:W-:Y:S01]  /*cd10*/  FADD.FTZ R20, R160, R7 ;  /* 0x00000007a0147221 */ /* 0x000fe20000010000 */
[----:B------:R-:W-:Y:S01]  /*cd20*/  MUFU.EX2 R159, R108 ;  /* 0x0000006c009f7308 */ /* 0x000fe20000000800 */
[----:B------:R-:W-:-:S02]  /*cd30*/  IMAD.U32 R15, RZ, RZ, UR11 ;  /* 0x0000000bff0f7e24 */ /* 0x000fc4000f8e00ff */
[-C--:B------:R-:W-:Y:S01]  /*cd40*/  FMUL.FTZ R2, R2, R13.reuse ;  /* 0x0000000d02027220 */ /* 0x080fe20000410000 */
[----:B------:R-:W-:Y:S01]  /*cd50*/  FADD.FTZ R7, R95, R20 ;  /* 0x000000145f077221 */ /* 0x000fe20000010000 */
[-CC-:B------:R-:W-:Y:S01]  /*cd60*/  FFMA.FTZ R126, R126, R13.reuse, -R111.reuse ;  /* 0x0000000d7e7e7223 */ /* 0x180fe2000001086f */
[----:B------:R-:W-:Y:S02]  /*cd70*/  @!P1 VIADD R15, R15, 0x2a860 ;  /* 0x0002a8600f0f9836 */ /* 0x000fe40000000000 */
[-C--:B------:R-:W-:Y:S01]  /*cd80*/  FFMA.FTZ R128, R128, R13.reuse, -R111 ;  /* 0x0000000d80807223 */ /* 0x080fe2000001086f */
[----:B------:R-:W-:Y:S01]  /*cd90*/  FADD.FTZ R20, R162, R7 ;  /* 0x00000007a2147221 */ /* 0x000fe20000010000 */
[----:B------:R-:W0:Y:S01]  /*cda0*/  MUFU.EX2 R2, R2 ;  /* 0x0000000200027308 */ /* 0x000e220000000800 */
[-C--:B------:R-:W-:Y:S01]  /*cdb0*/  FFMA.FTZ R136, R136, R13.reuse, -R111 ;  /* 0x0000000d88887223 */ /* 0x080fe2000001086f */
[----:B------:R-:W-:Y:S01]  /*cdc0*/  @!P1 PRMT R15, RZ, 0x654, R15 ;  /* 0x00000654ff0f9816 */ /* 0x000fe2000000000f */
[----:B------:R-:W-:Y:S01]  /*cdd0*/  FADD.FTZ R7, R97, R20 ;  /* 0x0000001461077221 */ /* 0x000fe20000010000 */
[-CC-:B------:R-:W-:Y:S01]  /*cde0*/  FFMA.FTZ R140, R140, R13.reuse, -R111.reuse ;  /* 0x0000000d8c8c7223 */ /* 0x180fe2000001086f */
[-C--:B------:R-:W-:Y:S01]  /*cdf0*/  FFMA.FTZ R142, R142, R13.reuse, -R111 ;  /* 0x0000000d8e8e7223 */ /* 0x080fe2000001086f */
[----:B------:R1:W-:Y:S01]  /*ce00*/  @!P1 SYNCS.ARRIVE.TRANS64.RED.A1T0 RZ, [R15+URZ], RZ ;  /* 0x000000ff0fff99a7 */ /* 0x0003e2000810043f */
[----:B------:R-:W-:Y:S01]  /*ce10*/  FADD.FTZ R20, R164, R7 ;  /* 0x00000007a4147221 */ /* 0x000fe20000010000 */
[----:B------:R-:W2:Y:S01]  /*ce20*/  MUFU.EX2 R110, R110 ;  /* 0x0000006e006e7308 */ /* 0x000ea20000000800 */
[-CC-:B------:R-:W-:Y:S01]  /*ce30*/  FFMA.FTZ R146, R146, R13.reuse, -R111.reuse ;  /* 0x0000000d92927223 */ /* 0x180fe2000001086f */
[-CC-:B------:R-:W-:Y:S01]  /*ce40*/  FFMA.FTZ R148, R148, R13.reuse, -R111.reuse ;  /* 0x0000000d94947223 */ /* 0x180fe2000001086f */
[----:B------:R-:W-:Y:S01]  /*ce50*/  FADD.FTZ R7, R89, R20 ;  /* 0x0000001459077221 */ /* 0x000fe20000010000 */
[-CC-:B------:R-:W-:Y:S01]  /*ce60*/  FFMA.FTZ R150, R150, R13.reuse, -R111.reuse ;  /* 0x0000000d96967223 */ /* 0x180fe2000001086f */
[----:B------:R-:W-:Y:S01]  /*ce70*/  FFMA.FTZ R166, R166, R13, -R111 ;  /* 0x0000000da6a67223 */ /* 0x000fe2000001086f */
[----:B------:R-:W-:Y:S01]  /*ce80*/  ISETP.GT.AND P2, PT, R12, R17, PT ;  /* 0x000000110c00720c */ /* 0x000fe20003f44270 */
[----:B------:R-:W-:Y:S01]  /*ce90*/  FADD.FTZ R7, R90, R7 ;  /* 0x000000075a077221 */ /* 0x000fe20000010000 */
[----:B------:R-:W3:Y:S01]  /*cea0*/  MUFU.EX2 R153, R114 ;  /* 0x0000007200997308 */ /* 0x000ee20000000800 */
[----:B0-----:R-:W-:Y:S01]  /*ceb0*/  FFMA.FTZ R6, R2, R6, R157 ;  /* 0x0000000602067223 */ /* 0x001fe2000001009d */
[----:B------:R-:W-:Y:S01]  /*cec0*/  F2FP.BF16.F32.PACK_AB R158, R91, R158 ;  /* 0x0000009e5b9e723e */ /* 0x000fe200000010ff */
[----:B------:R-:W-:Y:S01]  /*ced0*/  FADD.FTZ R20, R144, R7 ;  /* 0x0000000790147221 */ /* 0x000fe20000010000 */
[C---:B------:R-:W-:Y:S01]  /*cee0*/  F2FP.BF16.F32.PACK_AB R144, R99.reuse, R144 ;  /* 0x000000906390723e */ /* 0x040fe200000010ff */
[C---:B------:R-:W-:Y:S01]  /*cef0*/  FADD.FTZ R6, R94.reuse, R6 ;  /* 0x000000065e067221 */ /* 0x040fe20000010000 */
[----:B------:R-:W-:Y:S01]  /*cf00*/  F2FP.BF16.F32.PACK_AB R157, R94, R157 ;  /* 0x0000009d5e9d723e */ /* 0x000fe200000010ff */
[----:B------:R-:W-:Y:S01]  /*cf10*/  FADD.FTZ R20, R99, R20 ;  /* 0x0000001463147221 */ /* 0x000fe20000010000 */
[----:B------:R-:W0:Y:S01]  /*cf20*/  MUFU.EX2 R22, R22 ;  /* 0x0000001600167308 */ /* 0x000e220000000800 */
[----:B------:R-:W-:Y:S01]  /*cf30*/  FADD.FTZ R6, R159, R6 ;  /* 0x000000069f067221 */ /* 0x000fe20000010000 */
[----:B--2---:R-:W-:Y:S01]  /*cf40*/  F2FP.BF16.F32.PACK_AB R159, R110, R159 ;  /* 0x0000009f6e9f723e */ /* 0x004fe200000010ff */
[----:B------:R-:W-:Y:S01]  /*cf50*/  FADD.FTZ R113, R101, R20 ;  /* 0x0000001465717221 */ /* 0x000fe20000010000 */
[----:B------:R-:W-:-:S02]  /*cf60*/  VIADD R12, R12, 0xffffffff ;  /* 0xffffffff0c0c7836 */ /* 0x000fc40000000000 */
[----:B------:R-:W-:Y:S01]  /*cf70*/  FADD.FTZ R6, R110, R6 ;  /* 0x000000066e067221 */ /* 0x000fe20000010000 */
[----:B------:R-:W-:Y:S01]  /*cf80*/  FADD.FTZ R20, R112, R113 ;  /* 0x0000007170147221 */ /* 0x000fe20000010000 */
[----:B------:R-:W2:Y:S02]  /*cf90*/  MUFU.EX2 R155, R88 ;  /* 0x00000058009b7308 */ /* 0x000ea40000000800 */
[----:B---3--:R-:W-:Y:S01]  /*cfa0*/  FADD.FTZ R6, R153, R6 ;  /* 0x0000000699067221 */ /* 0x008fe20000010000 */
[----:B------:R-:W-:-:S04]  /*cfb0*/  FADD.FTZ R113, R103, R20 ;  /* 0x0000001467717221 */ /* 0x000fc80000010000 */
[----:B------:R-:W-:Y:S01]  /*cfc0*/  FADD.FTZ R113, R104, R113 ;  /* 0x0000007168717221 */ /* 0x000fe20000010000 */
[----:B------:R-:W3:Y:S01]  /*cfd0*/  MUFU.EX2 R122, R122 ;  /* 0x0000007a007a7308 */ /* 0x000ee20000000800 */
[C---:B0-----:R-:W-:Y:S01]  /*cfe0*/  FADD.FTZ R6, R22.reuse, R6 ;  /* 0x0000000616067221 */ /* 0x041fe20000010000 */
[----:B------:R-:W-:-:S06]  /*cff0*/  F2FP.BF16.F32.PACK_AB R153, R22, R153 ;  /* 0x000000991699723e */ /* 0x000fcc00000010ff */
[----:B------:R-:W0:Y:S01]  /*d000*/  MUFU.EX2 R149, R124 ;  /* 0x0000007c00957308 */ /* 0x000e220000000800 */
[----:B--2---:R-:W-:-:S07]  /*d010*/  FADD.FTZ R6, R155, R6 ;  /* 0x000000069b067221 */ /* 0x004fce0000010000 */
[----:B------:R-:W1:Y:S01]  /*d020*/  MUFU.EX2 R130, R130 ;  /* 0x0000008200827308 */ /* 0x000e620000000800 */
[C---:B---3--:R-:W-:Y:S01]  /*d030*/  FADD.FTZ R6, R122.reuse, R6 ;  /* 0x000000067a067221 */ /* 0x048fe20000010000 */
        /* <DEDUP_REMOVED lines=23> */
[----:B-1----:R-:W-:-:S06]  /*d1b0*/  F2FP.BF16.F32.PACK_AB R140, R104, R103 ;  /* 0x00000067688c723e */ /* 0x002fcc00000010ff */
[----:B------:R0:W1:Y:S01]  /*d1c0*/  MUFU.EX2 R141, R146 ;  /* 0x00000092008d7308 */ /* 0x0000620000000800 */
[C---:B---3--:R-:W-:Y:S01]  /*d1d0*/  FADD.FTZ R15, R147.reuse, R15 ;  /* 0x0000000f930f7221 */ /* 0x048fe20000010000 */
[----:B------:R-:W-:-:S06]  /*d1e0*/  F2FP.BF16.F32.PACK_AB R147, R147, R88 ;  /* 0x000000589393723e */ /* 0x000fcc00000010ff */
[----:B------:R-:W3:Y:S01]  /*d1f0*/  MUFU.EX2 R102, R102 ;  /* 0x0000006600667308 */ /* 0x000ee20000000800 */
[----:B--2---:R-:W-:Y:S01]  /*d200*/  FADD.FTZ R15, R96, R15 ;  /* 0x0000000f600f7221 */ /* 0x004fe20000010000 */
[----:B0-----:R-:W-:-:S06]  /*d210*/  F2FP.BF16.F32.PACK_AB R146, R112, R101 ;  /* 0x000000657092723e */ /* 0x001fcc00000010ff */
[----:B------:R0:W2:Y:S01]  /*d220*/  MUFU.EX2 R100, R148 ;  /* 0x0000009400647308 */ /* 0x0000a20000000800 */
[C---:B-1----:R-:W-:Y:S01]  /*d230*/  FADD.FTZ R15, R141.reuse, R15 ;  /* 0x0000000f8d0f7221 */ /* 0x042fe20000010000 */
[----:B------:R-:W-:-:S06]  /*d240*/  F2FP.BF16.F32.PACK_AB R141, R141, R96 ;  /* 0x000000608d8d723e */ /* 0x000fcc00000010ff */
[----:B------:R-:W1:Y:S01]  /*d250*/  MUFU.EX2 R105, R105 ;  /* 0x0000006900697308 */ /* 0x000e620000000800 */
[----:B---3--:R-:W-:Y:S01]  /*d260*/  FADD.FTZ R20, R102, R113 ;  /* 0x0000007166147221 */ /* 0x008fe20000010000 */
[----:B0-----:R-:W-:-:S06]  /*d270*/  F2FP.BF16.F32.PACK_AB R148, R164, R97 ;  /* 0x00000061a494723e */ /* 0x001fcc00000010ff */
[----:B------:R0:W3:Y:S01]  /*d280*/  MUFU.EX2 R143, R150 ;  /* 0x00000096008f7308 */ /* 0x0000e20000000800 */
[----:B--2---:R-:W-:-:S07]  /*d290*/  FADD.FTZ R15, R100, R15 ;  /* 0x0000000f640f7221 */ /* 0x004fce0000010000 */
[----:B------:R-:W2:Y:S01]  /*d2a0*/  MUFU.EX2 R98, R98 ;  /* 0x0000006200627308 */ /* 0x000ea20000000800 */
[C---:B-1----:R-:W-:Y:S01]  /*d2b0*/  FADD.FTZ R21, R105.reuse, R20 ;  /* 0x0000001469157221 */ /* 0x042fe20000010000 */
[----:B0-----:R-:W-:Y:S02]  /*d2c0*/  F2FP.BF16.F32.PACK_AB R150, R90, R89 ;  /* 0x000000595a96723e */ /* 0x001fe400000010ff */
[----:B------:R-:W-:-:S04]  /*d2d0*/  F2FP.BF16.F32.PACK_AB R142, R105, R102 ;  /* 0x00000066698e723e */ /* 0x000fc800000010ff */
[----:B------:R-:W0:Y:S01]  /*d2e0*/  MUFU.EX2 R106, R6 ;  /* 0x00000006006a7308 */ /* 0x000e220000000800 */
[C---:B---3--:R-:W-:Y:S01]  /*d2f0*/  FADD.FTZ R15, R143.reuse, R15 ;  /* 0x0000000f8f0f7221 */ /* 0x048fe20000010000 */
        /* <DEDUP_REMOVED lines=13> */
[----:B0-----:R-:W-:Y:S01]  /*d3d0*/  FADD.FTZ R6, R92, R21 ;  /* 0x000000155c067221 */ /* 0x001fe20000010000 */
[----:B------:R-:W-:-:S06]  /*d3e0*/  IMAD.MOV.U32 R21, RZ, RZ, R3 ;  /* 0x000000ffff157224 */ /* 0x000fcc00078e0003 */
[----:B------:R-:W0:Y:S01]  /*d3f0*/  MUFU.EX2 R111, R111 ;  /* 0x0000006f006f7308 */ /* 0x000e220000000800 */
[----:B-1----:R-:W-:Y:S01]  /*d400*/  FADD.FTZ R15, R166, R15 ;  /* 0x0000000fa60f7221 */ /* 0x002fe20000010000 */
[C---:B--2---:R-:W-:Y:S01]  /*d410*/  FADD.FTZ R7, R109.reuse, R6 ;  /* 0x000000066d077221 */ /* 0x044fe20000010000 */
[----:B------:R-:W-:Y:S02]  /*d420*/  F2FP.BF16.F32.PACK_AB R138, R109, R92 ;  /* 0x0000005c6d8a723e */ /* 0x000fe400000010ff */
[C---:B0-----:R-:W-:Y:S01]  /*d430*/  FADD.FTZ R6, R111.reuse, R15 ;  /* 0x0000000f6f067221 */ /* 0x041fe20000010000 */
[----:B------:R-:W-:Y:S01]  /*d440*/  F2FP.BF16.F32.PACK_AB R139, R111, R166 ;  /* 0x000000a66f8b723e */ /* 0x000fe200000010ff */
[----:B------:R-:W-:Y:S01]  /*d450*/  IMAD.MOV.U32 R15, RZ, RZ, R10 ;  /* 0x000000ffff0f7224 */ /* 0x000fe200078e000a */
[----:B------:R-:W-:Y:S06]  /*d460*/  @P2 BRA `(.L_x_976) ;  /* 0xffffffcc00382947 */ /* 0x000fec000383ffff */
.L_x_959:
        /* <DEDUP_REMOVED lines=67> */
.L_x_977:
[----:B------:R-:W-:Y:S01]  /*d8a0*/  ULEA UR5, UR4, UR57, 0x3 ;  /* 0x0000003904057291 */ /* 0x000fe2000f8e183f */
[----:B------:R-:W-:-:S08]  /*d8b0*/  SHF.L.U32 R3, R3, 0x1f, RZ ;  /* 0x0000001f03037819 */ /* 0x000fd000000006ff */
[----:B------:R0:W1:Y:S01]  /*d8c0*/  SYNCS.PHASECHK.TRANS64.TRYWAIT P2, [UR5+0x2a850], R3 ;  /* 0x02a85003ff0075a7 */ /* 0x0000620008040145 */
[----:B------:R-:W-:Y:S05]  /*d8d0*/  @!P0 BRA `(.L_x_978) ;  /* 0x0000000000048947 */ /* 0x000fea0003800000 */
[----:B------:R-:W-:Y:S01]  /*d8e0*/  BPT.TRAP 0x1 ;  /* 0x000000040000795c */ /* 0x000fe20000300000 */
.L_x_978:
[----:B-1----:R-:W-:Y:S05]  /*d8f0*/  @P2 BRA `(.L_x_979) ;  /* 0x0000000000082947 */ /* 0x002fea0003800000 */
[----:B------:R-:W1:Y:S02]  /*d900*/  SYNCS.PHASECHK.TRANS64.TRYWAIT P0, [UR5+0x2a850], R3 ;  /* 0x02a85003ff0075a7 */ /* 0x000e640008000145 */
[----:B-1----:R-:W-:Y:S05]  /*d910*/  @!P0 BRA `(.L_x_980) ;  /* 0x0000006400a08947 */ /* 0x002fea0003800000 */
.L_x_979:
[----:B------:R-:W-:Y:S01]  /*d920*/  UIADD3 UR57, UR57, 0x400, URZ ;  /* 0x0000040039397890 */ /* 0x000fe2000fffe03f */
[----:B------:R-:W-:Y:S01]  /*d930*/  WARPGROUP.ARRIVE ;  /* 0x00000000000079c5 */ /* 0x000fe20000000000 */
[----:B------:R-:W-:Y:S01]  /*d940*/  UMOV UR7, 0x40000040 ;  /* 0x4000004000077882 */ /* 0x000fe20000000000 */
[----:B-1----:R-:W1:Y:S01]  /*d950*/  SHFL.BFLY PT, R0, R7, 0x2, 0x1f ;  /* 0x0c401f0007007f89 */ /* 0x002e6200000e0000 */
[----:B------:R-:W-:Y:S01]  /*d960*/  USHF.R.U32.HI UR57, URZ, 0x4, UR57 ;  /* 0x000000043f397899 */ /* 0x000fe20008011639 */
[----:B------:R-:W-:Y:S02]  /*d970*/  IMAD.U32 R8, RZ, RZ, UR5 ;  /* 0x00000005ff087e24 */ /* 0x000fe4000f8e00ff */
[----:B0-----:R-:W0:Y:S01]  /*d980*/  SHFL.BFLY PT, R3, R6, 0x2, 0x1f ;  /* 0x0c401f0006037f89 */ /* 0x001e2200000e0000 */
[----:B------:R-:W-:Y:S01]  /*d990*/  ULOP3.LUT UR57, UR57, 0x3fff, URZ, 0xc0, !UPT ;  /* 0x00003fff39397892 */ /* 0x000fe2000f8ec03f */
[----:B------:R-:W-:Y:S02]  /*d9a0*/  @!P1 VIADD R8, R8, 0x2a860 ;  /* 0x0002a86008089836 */ /* 0x000fe40000000000 */
[----:B------:R-:W-:Y:S01]  /*d9b0*/  IMAD.MOV.U32 R4, RZ, RZ, RZ ;  /* 0x000000ffff047224 */ /* 0x000fe200078e00ff */
[----:B------:R-:W-:-:S02]  /*d9c0*/  ULOP3.LUT UR57, UR57, 0x3000000, URZ, 0xfc, !UPT ;  /* 0x0300000039397892 */ /* 0x000fc4000f8efc3f */
[----:B------:R-:W-:Y:S02]  /*d9d0*/  @!P1 PRMT R8, RZ, 0x654, R8 ;  /* 0x00000654ff089816 */ /* 0x000fe40000000008 */
[----:B------:R-:W-:-:S07]  /*d9e0*/  UIMAD UR4, UR4, 0x600, UR57 ;  /* 0x00000600040478a4 */ /* 0x000fce000f8e0239 */
[----:B------:R-:W-:Y:S02]  /*d9f0*/  UMOV UR6, UR4 ;  /* 0x0000000400067c82 */ /* 0x000fe40008000000 */
[----:B------:R-:W-:Y:S01]  /*da00*/  HGMMA.64x128x16.F32.BF16 R24, R156, gdesc[UR4].tnspB, R24, gsb0 ;  /* 0x41e000049c187df0 */ /* 0x000fe20008001818 */
[----:B------:R-:W-:Y:S01]  /*da10*/  UIADD3 UR6, UR4, 0x80, URZ ;  /* 0x0000008004067890 */ /* 0x000fe2000fffe03f */
[----:B-1----:R-:W-:Y:S01]  /*da20*/  FADD.FTZ R0, R0, R7 ;  /* 0x0000000700007221 */ /* 0x002fe20000010000 */
[----:B------:R-:W-:Y:S01]  /*da30*/  UMOV UR7, 0x40000040 ;  /* 0x4000004000077882 */ /* 0x000fe20000000000 */
[----:B------:R-:W-:Y:S02]  /*da40*/  IMAD.MOV.U32 R7, RZ, RZ, RZ ;  /* 0x000000ffff077224 */ /* 0x000fe400078e00ff */
[----:B0-----:R-:W-:Y:S01]  /*da50*/  FADD.FTZ R2, R3, R6 ;  /* 0x0000000603027221 */ /* 0x001fe20000010000 */
[----:B------:R-:W-:Y:S01]  /*da60*/  IMAD.MOV.U32 R6, RZ, RZ, -0x800000 ;  /* 0xff800000ff067424 */ /* 0x000fe200078e00ff */
[----:B------:R-:W0:Y:S04]  /*da70*/  SHFL.BFLY PT, R3, R0, 0x1, 0x1f ;  /* 0x0c201f0000037f89 */ /* 0x000e2800000e0000 */
[----:B------:R-:W1:Y:S01]  /*da80*/  SHFL.BFLY PT, R5, R2, 0x1, 0x1f ;  /* 0x0c201f0002057f89 */ /* 0x000e6200000e0000 */
[----:B0-----:R-:W-:Y:S01]  /*da90*/  FADD.FTZ R9, R0, R3 ;  /* 0x0000000300097221 */ /* 0x001fe20000010000 */
[----:B------:R-:W-:-:S02]  /*daa0*/  IMAD.MOV.U32 R0, RZ, RZ, -0x800000 ;  /* 0xff800000ff007424 */ /* 0x000fc400078e00ff */
[----:B-1----:R-:W-:Y:S02]  /*dab0*/  FADD.FTZ R12, R2, R5 ;  /* 0x00000005020c7221 */ /* 0x002fe40000010000 */
[----:B------:R-:W-:-:S03]  /*dac0*/  FSETP.NE.FTZ.AND P0, PT, R9, RZ, PT ;  /* 0x000000ff0900720b */ /* 0x000fc60003f15000 */
        /* <DEDUP_REMOVED lines=102> */
.L_x_910:
[----:B------:R-:W-:Y:S05]  /*e130*/  @P0 BRA `(.L_x_981) ;  /* 0x0000001400440947 */ /* 0x000fea0003800000 */
[----:B------:R-:W0:Y:S01]  /*e140*/  S2R R7, SR_TID.X ;  /* 0x0000000000077919 */ /* 0x000e220000002100 */
[----:B------:R-:W1:Y:S01]  /*e150*/  LDC R21, c[0x0][0xbe8] ;  /* 0x0002fa00ff157b82 */ /* 0x000e620000000800 */
[----:B------:R-:W-:Y:S01]  /*e160*/  SHF.R.S32.HI R15, RZ, 0x1f, R18 ;  /* 0x0000001fff0f7819 */ /* 0x000fe20000011412 */
[----:B------:R-:W-:Y:S01]  /*e170*/  ULDC.64 UR4, c[0x0][0xbd0] ;  /* 0x0002f40000047ab9 */ /* 0x000fe20000000a00 */
[----:B------:R-:W2:Y:S01]  /*e180*/  S2R R20, SR_CTAID.X ;  /* 0x0000000000147919 */ /* 0x000ea20000002500 */
[----:B------:R-:W-:Y:S01]  /*e190*/  ULDC.64 UR6, c[0x0][0xb38] ;  /* 0x0002ce0000067ab9 */ /* 0x000fe20000000a00 */
[----:B------:R-:W-:Y:S01]  /*e1a0*/  ULDC.64 UR10, c[0x0][0x208] ;  /* 0x00008200000a7ab9 */ /* 0x000fe20000000a00 */
[----:B------:R-:W-:Y:S02]  /*e1b0*/  BSSY B0, `(.L_x_982) ;  /* 0x00000e3000007945 */ /* 0x000fe40003800000 */
        /* <DEDUP_REMOVED lines=9> */
[----:B------:R-:W0:Y:S01]  /*e250*/  LDC.64 R72, c[0x0][0xb40] ;  /* 0x0002d000ff487b82 */ /* 0x000e220000000a00 */
[----:B------:R-:W-:Y:S02]  /*e260*/  LEA.HI R8, R8, R7, RZ, 0x2 ;  /* 0x0000000708087211 */ /* 0x000fe400078f10ff */
[----:B------:R-:W-:Y:S02]  /*e270*/  LOP3.LUT R10, R9, 0xffffff80, RZ, 0xc0, !PT ;  /* 0xffffff80090a7812 */ /* 0x000fe400078ec0ff */
[----:B------:R-:W-:-:S03]  /*e280*/  LOP3.LUT R8, R8, 0xfffffffc, RZ, 0xc0, !PT ;  /* 0xfffffffc08087812 */ /* 0x000fc600078ec0ff */
[C---:B------:R-:W-:Y:S01]  /*e290*/  IMAD.IADD R74, R7.reuse, 0x1, -R10 ;  /* 0x00000001074a7824 */ /* 0x040fe200078e0a0a */
[----:B------:R-:W-:Y:S01]  /*e2a0*/  SHF.R.S32.HI R10, RZ, 0x7, R9 ;  /* 0x00000007ff0a7819 */ /* 0x000fe20000011409 */
[----:B------:R-:W-:Y:S01]  /*e2b0*/  IMAD.IADD R14, R7, 0x1, -R8 ;  /* 0x00000001070e7824 */ /* 0x000fe200078e0a08 */
[----:B------:R-:W5:Y:S02]  /*e2c0*/  @P0 LDC R17, c[0x0][0xbec] ;  /* 0x0002fb00ff110b82 */ /* 0x000f640000000800 */
[----:B------:R-:W-:Y:S02]  /*e2d0*/  SHF.R.S32.HI R11, RZ, 0x1f, R74 ;  /* 0x0000001fff0b7819 */ /* 0x000fe4000001144a */
[----:B------:R-:W-:Y:S02]  /*e2e0*/  LEA.HI R7, R9, R10, RZ, 0x1 ;  /* 0x0000000a09077211 */ /* 0x000fe400078f08ff */
[CC--:B------:R-:W-:Y:S02]  /*e2f0*/  LEA.HI R88, R11.reuse, R74.reuse, RZ, 0x2 ;  /* 0x0000004a0b587211 */ /* 0x0c0fe400078f10ff */
[----:B------:R-:W-:Y:S01]  /*e300*/  LEA.HI R11, R11, R74, RZ, 0x5 ;  /* 0x0000004a0b0b7211 */ /* 0x000fe200078f28ff */
[----:B------:R-:W5:Y:S01]  /*e310*/  @P0 LDC R89, c[0x0][0xbec] ;  /* 0x0002fb00ff590b82 */ /* 0x000f620000000800 */
[----:B------:R-:W-:-:S02]  /*e320*/  SHF.R.S32.HI R12, RZ, 0x2, R88 ;  /* 0x00000002ff0c7819 */ /* 0x000fc40000011458 */
[----:B------:R-:W-:Y:S02]  /*e330*/  SHF.R.S32.HI R13, RZ, 0x1f, R88 ;  /* 0x0000001fff0d7819 */ /* 0x000fe40000011458 */
[----:B------:R-:W-:Y:S02]  /*e340*/  LOP3.LUT R7, R7, 0x3fffffe, RZ, 0xc0, !PT ;  /* 0x03fffffe07077812 */ /* 0x000fe400078ec0ff */
[----:B------:R-:W-:Y:S01]  /*e350*/  LEA.HI R13, R13, R12, RZ, 0x3 ;  /* 0x0000000c0d0d7211 */ /* 0x000fe200078f18ff */
[----:B------:R-:W5:Y:S01]  /*e360*/  @P0 LDC R19, c[0x0][0xbf0] ;  /* 0x0002fc00ff130b82 */ /* 0x000f620000000800 */
[----:B------:R-:W-:Y:S01]  /*e370*/  LEA.HI R9, R14, R14, RZ, 0x1 ;  /* 0x0000000e0e097211 */ /* 0x000fe200078f08ff */
[----:B------:R-:W-:Y:S01]  /*e380*/  IMAD.IADD R7, R10, 0x1, -R7 ;  /* 0x000000010a077824 */ /* 0x000fe200078e0a07 */
[----:B------:R-:W-:Y:S02]  /*e390*/  LOP3.LUT R13, R13, 0xfffffff8, RZ, 0xc0, !PT ;  /* 0xfffffff80d0d7812 */ /* 0x000fe400078ec0ff */
[----:B------:R-:W-:-:S02]  /*e3a0*/  SHF.R.S32.HI R11, RZ, 0x5, R11 ;  /* 0x00000005ff0b7819 */ /* 0x000fc4000001140b */
[----:B------:R-:W-:Y:S01]  /*e3b0*/  LOP3.LUT R9, R9, 0x1ffffffe, RZ, 0xc0, !PT ;  /* 0x1ffffffe09097812 */ /* 0x000fe200078ec0ff */
[----:B------:R-:W-:Y:S01]  /*e3c0*/  IMAD.IADD R8, R12, 0x1, -R13 ;  /* 0x000000010c087824 */ /* 0x000fe200078e0a0d */
[----:B------:R-:W5:Y:S03]  /*e3d0*/  @P0 LDC R90, c[0x0][0xbf0] ;  /* 0x0002fc00ff5a0b82 */ /* 0x000f660000000800 */
[----:B------:R-:W-:Y:S02]  /*e3e0*/  IMAD R8, R11, 0x10, R8 ;  /* 0x000000100b087824 */ /* 0x000fe400078e0208 */
[----:B------:R-:W-:Y:S02]  /*e3f0*/  IMAD R11, R15, UR4, RZ ;  /* 0x000000040f0b7c24 */ /* 0x000fe4000f8e02ff */
[----:B------:R-:W-:Y:S02]  /*e400*/  IMAD.IADD R12, R14, 0x1, -R9 ;  /* 0x000000010e0c7824 */ /* 0x000fe400078e0a09 */
[----:B------:R-:W-:-:S02]  /*e410*/  IMAD R7, R7, 0x40, R8 ;  /* 0x0000004007077824 */ /* 0x000fc400078e0208 */
[----:B------:R-:W-:Y:S01]  /*e420*/  IMAD.WIDE.U32 R8, R18, UR4, RZ ;  /* 0x0000000412087c25 */ /* 0x000fe2000f8e00ff */
[----:B---3--:R-:W-:-:S03]  /*e430*/  USHF.R.S32.HI UR4, URZ, 0x1f, UR9 ;  /* 0x0000001f3f047899 */ /* 0x008fc60008011409 */
[C---:B------:R-:W-:Y:S02]  /*e440*/  IMAD R13, R18.reuse, UR5, R11 ;  /* 0x00000005120d7c24 */ /* 0x040fe4000f8e020b */
[----:B------:R-:W-:Y:S02]  /*e450*/  IMAD R15, R15, UR6, RZ ;  /* 0x000000060f0f7c24 */ /* 0x000fe4000f8e02ff */
[----:B------:R-:W-:Y:S02]  /*e460*/  IMAD.IADD R9, R9, 0x1, R13 ;  /* 0x0000000109097824 */ /* 0x000fe400078e020d */
[----:B------:R-:W-:-:S04]  /*e470*/  IMAD.WIDE.U32 R10, R18, UR6, RZ ;  /* 0x00000006120a7c25 */ /* 0x000fc8000f8e00ff */
[----:B------:R-:W-:Y:S01]  /*e480*/  IMAD R13, R18, UR7, R15 ;  /* 0x00000007120d7c24 */ /* 0x000fe2000f8e020f */
[----:B------:R-:W-:Y:S01]  /*e490*/  ULDC.64 UR6, c[0x0][0xb48] ;  /* 0x0002d20000067ab9 */ /* 0x000fe20000000a00 */
[----:B------:R-:W-:Y:S02]  /*e4a0*/  IMAD R12, R12, 0x8, R7 ;  /* 0x000000080c0c7824 */ /* 0x000fe400078e0207 */
[----:B------:R-:W-:Y:S02]  /*e4b0*/  IMAD.MOV R18, RZ, RZ, -R18 ;  /* 0x000000ffff127224 */ /* 0x000fe400078e0a12 */
[----:B----4-:R-:W-:Y:S02]  /*e4c0*/  IMAD R14, R22, UR4, RZ ;  /* 0x00000004160e7c24 */ /* 0x010fe4000f8e02ff */
[----:B--2---:R-:W-:Y:S02]  /*e4d0*/  IMAD R12, R20, 0x80, R12 ;  /* 0x00000080140c7824 */ /* 0x004fe400078e020c */
[----:B0-----:R-:W-:Y:S01]  /*e4e0*/  IMAD R16, R72, UR4, RZ ;  /* 0x0000000448107c24 */ /* 0x001fe2000f8e02ff */
[----:B------:R-:W-:Y:S01]  /*e4f0*/  ULDC.64 UR4, c[0x0][0xbe0] ;  /* 0x0002f80000047ab9 */ /* 0x000fe20000000a00 */
[----:B-1----:R-:W-:-:S02]  /*e500*/  IMAD R75, R75, R18, UR8 ;  /* 0x000000084b4b7e24 */ /* 0x002fc4000f8e0212 */
[----:B------:R-:W-:Y:S02]  /*e510*/  IMAD.IADD R11, R11, 0x1, R13 ;  /* 0x000000010b0b7824 */ /* 0x000fe400078e020d */
[----:B------:R-:W-:Y:S02]  /*e520*/  IMAD R15, R23, UR9, R14 ;  /* 0x00000009170f7c24 */ /* 0x000fe4000f8e020e */
[----:B------:R-:W-:-:S04]  /*e530*/  IMAD.WIDE.U32 R8, R22, UR9, R8 ;  /* 0x0000000916087c25 */ /* 0x000fc8000f8e0008 */
[----:B-----5:R-:W-:-:S04]  /*e540*/  @P0 IMAD.HI.U32 R14, R12, R17, RZ ;  /* 0x000000110c0e0227 */ /* 0x020fc800078e00ff */
[----:B------:R-:W-:Y:S01]  /*e550*/  IMAD R17, R73, UR9, R16 ;  /* 0x0000000949117c24 */ /* 0x000fe2000f8e0210 */
[----:B------:R-:W-:Y:S01]  /*e560*/  SHF.R.S32.HI R16, RZ, 0x1f, R75 ;  /* 0x0000001fff107819 */ /* 0x000fe2000001144b */
[----:B------:R-:W-:Y:S01]  /*e570*/  IMAD.WIDE.U32 R10, R72, UR9, R10 ;  /* 0x00000009480a7c25 */ /* 0x000fe2000f8e000a */
[----:B------:R-:W-:-:S03]  /*e580*/  ULDC.64 UR8, c[0x0][0xb28] ;  /* 0x0002ca0000087ab9 */ /* 0x000fc60000000a00 */
[----:B------:R-:W-:Y:S02]  /*e590*/  IMAD.IADD R9, R9, 0x1, R15 ;  /* 0x0000000109097824 */ /* 0x000fe400078e020f */
[----:B------:R-:W-:-:S04]  /*e5a0*/  @P0 IMAD.HI.U32 R89, R12, R89, RZ ;  /* 0x000000590c590227 */ /* 0x000fc800078e00ff */
[----:B------:R-:W-:Y:S02]  /*e5b0*/  IMAD.IADD R11, R11, 0x1, R17 ;  /* 0x000000010b0b7824 */ /* 0x000fe400078e0211 */
[----:B------:R-:W-:Y:S01]  /*e5c0*/  IMAD.MOV.U32 R13, RZ, RZ, R12 ;  /* 0x000000ffff0d7224 */ /* 0x000fe200078e000c */
[----:B------:R-:W-:Y:S01]  /*e5d0*/  @P0 SHF.R.U32.HI R13, RZ, R19, R14 ;  /* 0x00000013ff0d0219 */ /* 0x000fe2000001160e */
[----:B------:R-:W-:Y:S02]  /*e5e0*/  IMAD R17, R16, UR6, RZ ;  /* 0x0000000610117c24 */ /* 0x000fe4000f8e02ff */
[----:B------:R-:W-:-:S04]  /*e5f0*/  IMAD.WIDE.U32 R8, R75, UR4, R8 ;  /* 0x000000044b087c25 */ /* 0x000fc8000f8e0008 */
[----:B------:R-:W-:Y:S01]  /*e600*/  IMAD.MOV.U32 R15, RZ, RZ, R12 ;  /* 0x000000ffff0f7224 */ /* 0x000fe200078e000c */
[----:B------:R-:W-:Y:S01]  /*e610*/  @P0 SHF.R.U32.HI R15, RZ, R90, R89 ;  /* 0x0000005aff0f0219 */ /* 0x000fe20000011659 */
[----:B------:R-:W-:Y:S01]  /*e620*/  IMAD R14, R16, UR4, RZ ;  /* 0x00000004100e7c24 */ /* 0x000fe2000f8e02ff */
[----:B------:R-:W-:Y:S01]  /*e630*/  IADD3 R8, P0, R13, R8, RZ ;  /* 0x000000080d087210 */ /* 0x000fe20007f1e0ff */
[C---:B------:R-:W-:Y:S01]  /*e640*/  IMAD R19, R75.reuse, UR7, R17 ;  /* 0x000000074b137c24 */ /* 0x040fe2000f8e0211 */
[--C-:B------:R-:W-:Y:S01]  /*e650*/  SHF.R.S32.HI R17, RZ, 0x1f, R13.reuse ;  /* 0x0000001fff117819 */ /* 0x100fe2000001140d */
[----:B------:R-:W-:Y:S02]  /*e660*/  IMAD.MOV R13, RZ, RZ, -R13 ;  /* 0x000000ffff0d7224 */ /* 0x000fe400078e0a0d */
[----:B------:R-:W-:Y:S01]  /*e670*/  IMAD R16, R75, UR5, R14 ;  /* 0x000000054b107c24 */ /* 0x000fe2000f8e020e */
[--C-:B------:R-:W-:Y:S01]  /*e680*/  SHF.R.S32.HI R14, RZ, 0x1f, R15.reuse ;  /* 0x0000001fff0e7819 */ /* 0x100fe2000001140f */
[----:B------:R-:W-:Y:S01]  /*e690*/  IMAD.MOV R18, RZ, RZ, -R15 ;  /* 0x000000ffff127224 */ /* 0x000fe200078e0a0f */
[----:B------:R-:W-:Y:S01]  /*e6a0*/  ULDC.64 UR4, c[0x0][0xb30] ;  /* 0x0002cc0000047ab9 */ /* 0x000fe20000000a00 */
[----:B------:R-:W-:Y:S01]  /*e6b0*/  IMAD R13, R21, R13, R12 ;  /* 0x0000000d150d7224 */ /* 0x000fe200078e020c */
[----:B------:R-:W-:Y:S01]  /*e6c0*/  IADD3.X R9, R17, R9, R16, P0, !PT ;  /* 0x0000000911097210 */ /* 0x000fe200007fe410 */
[----:B------:R-:W-:Y:S01]  /*e6d0*/  IMAD.WIDE.U32 R10, R75, UR6, R10 ;  /* 0x000000064b0a7c25 */ /* 0x000fe2000f8e000a */
[----:B------:R-:W-:-:S03]  /*e6e0*/  ULDC.64 UR6, c[0x0][0xbc8] ;  /* 0x0002f20000067ab9 */ /* 0x000fc60000000a00 */
[----:B------:R-:W-:Y:S02]  /*e6f0*/  IMAD R14, R14, UR4, RZ ;  /* 0x000000040e0e7c24 */ /* 0x000fe4000f8e02ff */
[----:B------:R-:W-:Y:S01]  /*e700*/  IMAD R17, R21, R18, R12 ;  /* 0x0000001215117224 */ /* 0x000fe200078e020c */
[----:B------:R-:W-:Y:S01]  /*e710*/  SHF.R.S32.HI R12, RZ, 0x1f, R13 ;  /* 0x0000001fff0c7819 */ /* 0x000fe2000001140d */
[----:B------:R-:W-:Y:S02]  /*e720*/  IMAD.IADD R11, R11, 0x1, R19 ;  /* 0x000000010b0b7824 */ /* 0x000fe400078e0213 */
[C---:B------:R-:W-:Y:S01]  /*e730*/  IMAD R19, R15.reuse, UR5, R14 ;  /* 0x000000050f137c24 */ /* 0x040fe2000f8e020e */
[----:B------:R-:W-:Y:S01]  /*e740*/  SHF.R.S32.HI R14, RZ, 0x1f, R17 ;  /* 0x0000001fff0e7819 */ /* 0x000fe20000011411 */
[----:B------:R-:W-:Y:S01]  /*e750*/  IMAD.WIDE.U32 R10, R15, UR4, R10 ;  /* 0x000000040f0a7c25 */ /* 0x000fe2000f8e000a */
[----:B------:R-:W0:Y:S01]  /*e760*/  S2UR UR5, SR_CgaCtaId ;  /* 0x00000000000579c3 */ /* 0x000e220000008800 */
[----:B------:R-:W-:-:S02]  /*e770*/  UMOV UR4, 0x400 ;  /* 0x0000040000047882 */ /* 0x000fc40000000000 */
[----:B------:R-:W-:Y:S02]  /*e780*/  IMAD R12, R12, UR6, RZ ;  /* 0x000000060c0c7c24 */ /* 0x000fe4000f8e02ff */
[----:B------:R-:W-:Y:S02]  /*e790*/  IMAD.IADD R11, R11, 0x1, R19 ;  /* 0x000000010b0b7824 */ /* 0x000fe400078e0213 */
[----:B------:R-:W-:Y:S02]  /*e7a0*/  IMAD R14, R14, UR8, RZ ;  /* 0x000000080e0e7c24 */ /* 0x000fe4000f8e02ff */
        /* <DEDUP_REMOVED lines=10> */
[----:B------:R-:W-:Y:S01]  /*e850*/  IMAD.IADD R9, R11, 0x1, R19 ;  /* 0x000000010b097824 */ /* 0x000fe200078e0213 */
[----:B0-----:R-:W-:Y:S01]  /*e860*/  ULEA UR4, UR5, UR4, 0x18 ;  /* 0x0000000405047291 */ /* 0x001fe2000f8ec03f */
[----:B------:R-:W-:Y:S01]  /*e870*/  IMAD R7, R20, 0x80, R7 ;  /* 0x0000008014077824 */ /* 0x000fe200078e0207 */
[----:B------:R-:W-:Y:S01]  /*e880*/  LEA.HI.X R13, R8, UR7, R13, 0x2, P0 ;  /* 0x00000007080d7c11 */ /* 0x000fe200080f140d */
[----:B------:R-:W-:Y:S01]  /*e890*/  IMAD R20, R21, UR6, RZ ;  /* 0x0000000615147c24 */ /* 0x000fe2000f8e02ff */
[----:B------:R-:W-:Y:S01]  /*e8a0*/  LEA.HI.X R73, R10, UR9, R9, 0x2, P1 ;  /* 0x000000090a497c11 */ /* 0x000fe200088f1409 */
[----:B------:R-:W-:Y:S01]  /*e8b0*/  SHFL.IDX PT, R8, R12, RZ, 0x1c1f ;  /* 0x001c1fff0c087589 */ /* 0x000fe200000e0000 */
[----:B------:R-:W-:Y:S01]  /*e8c0*/  LOP3.LUT P0, RZ, R74, 0x3, RZ, 0xc0, !PT ;  /* 0x000000034aff7812 */ /* 0x000fe2000780c0ff */
[C---:B------:R-:W-:Y:S01]  /*e8d0*/  VIADD R21, R7.reuse, 0x8 ;  /* 0x0000000807157836 */ /* 0x040fe20000000000 */
[----:B------:R-:W-:Y:S01]  /*e8e0*/  UIADD3 UR4, UR4, 0x2a820, URZ ;  /* 0x0002a82004047890 */ /* 0x000fe2000fffe03f */
[----:B------:R-:W0:Y:S01]  /*e8f0*/  SHFL.IDX PT, R9, R13, RZ, 0x1c1f ;  /* 0x001c1fff0d097589 */ /* 0x000e2200000e0000 */
[----:B------:R-:W-:-:S02]  /*e900*/  ISETP.GE.OR P1, PT, R7, R20, P0 ;  /* 0x000000140700720c */ /* 0x000fc40000726670 */
[-C--:B------:R-:W-:Y:S01]  /*e910*/  ISETP.GE.OR P0, PT, R21, R20.reuse, P0 ;  /* 0x000000141500720c */ /* 0x080fe20000706670 */
[----:B------:R-:W-:Y:S01]  /*e920*/  SHFL.IDX PT, R10, R12, 0x1, 0x1c1f ;  /* 0x003c1f000c0a7f89 */ /* 0x000fe200000e0000 */
[----:B------:R-:W-:Y:S01]  /*e930*/  ISETP.GE.AND P2, PT, R7, R20, PT ;  /* 0x000000140700720c */ /* 0x000fe20003f46270 */
[----:B------:R-:W-:Y:S02]  /*e940*/  UPRMT UR4, URZ, 0x654, UR4 ;  /* 0x000006543f047896 */ /* 0x000fe40008000004 */
[----:B------:R1:W2:Y:S04]  /*e950*/  SHFL.IDX PT, R11, R13, 0x1, 0x1c1f ;  /* 0x003c1f000d0b7f89 */ /* 0x0002a800000e0000 */
[----:B------:R3:W4:Y:S03]  /*e960*/  SHFL.IDX PT, R18, R72, RZ, 0x1c1f ;  /* 0x001c1fff48127589 */ /* 0x00072600000e0000 */
[----:B------:R-:W-:Y:S01]  /*e970*/  SYNCS.ARRIVE.TRANS64.RED.A1T0 RZ, [UR4], RZ ;  /* 0x000000ffffff79a7 */ /* 0x000fe20008100404 */
[----:B-1----:R-:W-:Y:S01]  /*e980*/  LOP3.LUT R13, R88, 0x7ffffffc, RZ, 0xc0, !PT ;  /* 0x7ffffffc580d7812 */ /* 0x002fe200078ec0ff */
[----:B------:R3:W1:Y:S04]  /*e990*/  SHFL.IDX PT, R19, R73, RZ, 0x1c1f ;  /* 0x001c1fff49137589 */ /* 0x00066800000e0000 */
[----:B------:R-:W-:Y:S01]  /*e9a0*/  IMAD.IADD R13, R74, 0x1, -R13 ;  /* 0x000000014a0d7824 */ /* 0x000fe200078e0a0d */
[----:B0-----:R3:W-:Y:S03]  /*e9b0*/  @!P1 ST.E desc[UR10][R8.64], R6 ;  /* 0x0000000608009985 */ /* 0x0017e6000c10190a */
[----:B------:R-:W-:Y:S01]  /*e9c0*/  IMAD.SHL.U32 R23, R13, 0x2, RZ ;  /* 0x000000020d177824 */ /* 0x000fe200078e00ff */
[----:B--2---:R3:W-:Y:S01]  /*e9d0*/  @!P0 ST.E desc[UR10][R10.64], R0 ;  /* 0x000000000a008985 */ /* 0x0047e2000c10190a */
[----:B------:R-:W-:Y:S05]  /*e9e0*/  @P2 BRA `(.L_x_983) ;  /* 0x00000004007c2947 */ /* 0x000fea0003800000 */
[C---:B---3--:R-:W-:Y:S01]  /*e9f0*/  VIADD R0, R23.reuse, 0x8 ;  /* 0x0000000817007836 */ /* 0x048fe20000000000 */
[----:B------:R-:W-:Y:S01]  /*ea00*/  ULDC UR4, c[0x0][0xac8] ;  /* 0x0002b20000047ab9 */ /* 0x000fe20000000800 */
[C---:B------:R-:W-:Y:S01]  /*ea10*/  VIADD R10, R23.reuse, 0x10 ;  /* 0x00000010170a7836 */ /* 0x040fe20000000000 */
[C---:B------:R-:W-:Y:S01]  /*ea20*/  ISETP.GE.AND P2, PT, R23.reuse, UR4, PT ;  /* 0x0000000417007c0c */ /* 0x040fe2000bf46270 */
[C---:B------:R-:W-:Y:S01]  /*ea30*/  VIADD R11, R23.reuse, 0x18 ;  /* 0x00000018170b7836 */ /* 0x040fe20000000000 */
[----:B------:R-:W-:Y:S01]  /*ea40*/  ISETP.GE.AND P3, PT, R0, UR4, PT ;  /* 0x0000000400007c0c */ /* 0x000fe2000bf66270 */
[----:B------:R-:W-:Y:S01]  /*ea50*/  VIADD R12, R23, 0x28 ;  /* 0x00000028170c7836 */ /* 0x000fe20000000000 */
[----:B------:R-:W-:Y:S01]  /*ea60*/  ISETP.GE.AND P0, PT, R10, UR4, PT ;  /* 0x000000040a007c0c */ /* 0x000fe2000bf06270 */
[----:B------:R-:W-:Y:S01]  /*ea70*/  ULDC.64 UR6, c[0x0][0x208] ;  /* 0x0000820000067ab9 */ /* 0x000fe20000000a00 */
[----:B------:R-:W-:Y:S01]  /*ea80*/  ISETP.GE.AND P1, PT, R11, UR4, PT ;  /* 0x000000040b007c0c */ /* 0x000fe2000bf26270 */
[----:B------:R-:W-:-:S02]  /*ea90*/  VIADD R13, R23, 0x30 ;  /* 0x00000030170d7836 */ /* 0x000fc40000000000 */
[C---:B------:R-:W-:Y:S02]  /*eaa0*/  VIADD R14, R23.reuse, 0x38 ;  /* 0x00000038170e7836 */ /* 0x040fe40000000000 */
[----:B------:R-:W-:Y:S01]  /*eab0*/  VIADD R15, R23, 0x40 ;  /* 0x00000040170f7836 */ /* 0x000fe20000000000 */
[----:B------:R-:W-:Y:S01]  /*eac0*/  ISETP.GE.AND P4, PT, R13, UR4, PT ;  /* 0x000000040d007c0c */ /* 0x000fe2000bf86270 */
[C---:B-1--4-:R-:W-:Y:S01]  /*ead0*/  @!P2 IMAD.WIDE R6, R23.reuse, 0x4, R18 ;  /* 0x000000041706a825 */ /* 0x052fe200078e0212 */
[----:B------:R-:W-:Y:S02]  /*eae0*/  ISETP.GE.AND P5, PT, R14, UR4, PT ;  /* 0x000000040e007c0c */ /* 0x000fe4000bfa6270 */
[----:B------:R-:W-:Y:S01]  /*eaf0*/  @!P3 LEA.HI R0, R0, R0, RZ, 0x1 ;  /* 0x000000000000b211 */ /* 0x000fe200078f08ff */
[----:B------:R-:W-:Y:S01]  /*eb00*/  VIADD R16, R23, 0x50 ;  /* 0x0000005017107836 */ /* 0x000fe20000000000 */
[----:B------:R0:W-:Y:S01]  /*eb10*/  @!P2 ST.E.64 desc[UR6][R6.64], R24 ;  /* 0x000000180600a985 */ /* 0x0001e2000c101b06 */
[----:B------:R-:W-:Y:S01]  /*eb20*/  ISETP.GE.AND P6, PT, R15, UR4, PT ;  /* 0x000000040f007c0c */ /* 0x000fe2000bfc6270 */
[C---:B------:R-:W-:Y:S01]  /*eb30*/  VIADD R22, R23.reuse, 0x60 ;  /* 0x0000006017167836 */ /* 0x040fe20000000000 */
        /* <DEDUP_REMOVED lines=12> */
[----:B------:R-:W-:Y:S01]  /*ec00*/  @!P0 IMAD.WIDE R6, R7, 0x4, R18 ;  /* 0x0000000407068825 */ /* 0x000fe200078e0212 */
[----:B------:R-:W-:-:S04]  /*ec10*/  @!P2 LEA.HI R0, R0, R0, RZ, 0x1 ;  /* 0x000000000000a211 */ /* 0x000fc800078f08ff */
[----:B------:R0:W-:Y:S01]  /*ec20*/  @!P0 ST.E.64 desc[UR6][R6.64], R32 ;  /* 0x0000002006008985 */ /* 0x0001e2000c101b06 */
[----:B------:R-:W-:Y:S02]  /*ec30*/  @!P3 LEA.HI R12, R12, R12, RZ, 0x1 ;  /* 0x0000000c0c0cb211 */ /* 0x000fe400078f08ff */
[----:B-1----:R-:W-:Y:S02]  /*ec40*/  @!P1 LOP3.LUT R9, R11, 0xfffffffe, RZ, 0xc0, !PT ;  /* 0xfffffffe0b099812 */ /* 0x002fe400078ec0ff */
[----:B------:R-:W-:Y:S02]  /*ec50*/  @!P2 LOP3.LUT R11, R0, 0xfffffffe, RZ, 0xc0, !PT ;  /* 0xfffffffe000ba812 */ /* 0x000fe400078ec0ff */
[----:B------:R-:W-:Y:S01]  /*ec60*/  @!P3 LOP3.LUT R13, R12, 0xfffffffe, RZ, 0xc0, !PT ;  /* 0xfffffffe0c0db812 */ /* 0x000fe200078ec0ff */
[--C-:B------:R-:W-:Y:S01]  /*ec70*/  @!P1 IMAD.WIDE R8, R9, 0x4, R18.reuse ;  /* 0x0000000409089825 */ /* 0x100fe200078e0212 */
[----:B------:R-:W-:Y:S02]  /*ec80*/  @!P6 LEA.HI R0, R15, R15, RZ, 0x1 ;  /* 0x0000000f0f00e211 */ /* 0x000fe400078f08ff */
[----:B------:R-:W-:Y:S01]  /*ec90*/  @!P4 LOP3.LUT R15, R10, 0xfffffffe, RZ, 0xc0, !PT ;  /* 0xfffffffe0a0fc812 */ /* 0x000fe200078ec0ff */
[--C-:B------:R-:W-:Y:S01]  /*eca0*/  @!P2 IMAD.WIDE R10, R11, 0x4, R18.reuse ;  /* 0x000000040b0aa825 */ /* 0x100fe200078e0212 */
[----:B------:R-:W-:Y:S01]  /*ecb0*/  @!P6 LOP3.LUT R25, R0, 0xfffffffe, RZ, 0xc0, !PT ;  /* 0xfffffffe0019e812 */ /* 0x000fe200078ec0ff */
[----:B------:R1:W-:Y:S01]  /*ecc0*/  @!P1 ST.E.64 desc[UR6][R8.64], R36 ;  /* 0x0000002408009985 */ /* 0x0003e2000c101b06 */
[----:B------:R-:W-:Y:S01]  /*ecd0*/  ISETP.GE.AND P1, PT, R16, UR4, PT ;  /* 0x0000000410007c0c */ /* 0x000fe2000bf26270 */
[----:B0-----:R-:W-:-:S02]  /*ece0*/  @!P3 IMAD.WIDE R6, R13, 0x4, R18 ;  /* 0x000000040d06b825 */ /* 0x001fc400078e0212 */
[----:B------:R0:W-:Y:S02]  /*ecf0*/  @!P2 ST.E.64 desc[UR6][R10.64], R40 ;  /* 0x000000280a00a985 */ /* 0x0001e4000c101b06 */
[----:B------:R-:W-:Y:S02]  /*ed00*/  VIADD R0, R23, 0x48 ;  /* 0x0000004817007836 */ /* 0x000fe40000000000 */
[--C-:B------:R-:W-:Y:S01]  /*ed10*/  @!P5 IMAD.WIDE R12, R17, 0x4, R18.reuse ;  /* 0x00000004110cd825 */ /* 0x100fe200078e0212 */
[----:B------:R2:W-:Y:S01]  /*ed20*/  @!P3 ST.E.64 desc[UR6][R6.64], R44 ;  /* 0x0000002c0600b985 */ /* 0x0005e2000c101b06 */
[----:B------:R-:W-:Y:S02]  /*ed30*/  ISETP.GE.AND P3, PT, R22, UR4, PT ;  /* 0x0000000416007c0c */ /* 0x000fe4000bf66270 */
[----:B------:R-:W-:Y:S01]  /*ed40*/  VIADD R17, R23, 0x58 ;  /* 0x0000005817117836 */ /* 0x000fe20000000000 */
[----:B------:R-:W-:Y:S01]  /*ed50*/  ISETP.GE.AND P0, PT, R0, UR4, PT ;  /* 0x0000000400007c0c */ /* 0x000fe2000bf06270 */
[----:B-1----:R-:W-:Y:S01]  /*ed60*/  @!P4 IMAD.WIDE R8, R15, 0x4, R18 ;  /* 0x000000040f08c825 */ /* 0x002fe200078e0212 */
[----:B------:R-:W-:-:S02]  /*ed70*/  @!P1 LEA.HI R16, R16, R16, RZ, 0x1 ;  /* 0x0000001010109211 */ /* 0x000fc400078f08ff */
[----:B------:R-:W-:Y:S01]  /*ed80*/  ISETP.GE.AND P2, PT, R17, UR4, PT ;  /* 0x0000000411007c0c */ /* 0x000fe2000bf46270 */
[----:B------:R-:W-:Y:S01]  /*ed90*/  @!P6 IMAD.WIDE R14, R25, 0x4, R18 ;  /* 0x00000004190ee825 */ /* 0x000fe200078e0212 */
[----:B------:R1:W-:Y:S03]  /*eda0*/  @!P4 ST.E.64 desc[UR6][R8.64], R48 ;  /* 0x000000300800c985 */ /* 0x0003e6000c101b06 */
[C---:B0-----:R-:W-:Y:S01]  /*edb0*/  VIADD R10, R23.reuse, 0x68 ;  /* 0x00000068170a7836 */ /* 0x041fe20000000000 */
[----:B------:R0:W-:Y:S01]  /*edc0*/  @!P5 ST.E.64 desc[UR6][R12.64], R52 ;  /* 0x000000340c00d985 */ /* 0x0001e2000c101b06 */
[C---:B--2---:R-:W-:Y:S01]  /*edd0*/  VIADD R7, R23.reuse, 0x78 ;  /* 0x0000007817077836 */ /* 0x044fe20000000000 */
[----:B------:R-:W-:Y:S01]  /*ede0*/  @!P3 LEA.HI R22, R22, R22, RZ, 0x1 ;  /* 0x000000161616b211 */ /* 0x000fe200078f08ff */
[----:B------:R-:W-:Y:S01]  /*edf0*/  VIADD R11, R23, 0x70 ;  /* 0x00000070170b7836 */ /* 0x000fe20000000000 */
[----:B------:R2:W-:Y:S01]  /*ee00*/  @!P6 ST.E.64 desc[UR6][R14.64], R56 ;  /* 0x000000380e00e985 */ /* 0x0005e2000c101b06 */
[----:B------:R-:W-:-:S02]  /*ee10*/  ISETP.GE.AND P4, PT, R10, UR4, PT ;  /* 0x000000040a007c0c */ /* 0x000fc4000bf86270 */
[----:B------:R-:W-:Y:S02]  /*ee20*/  ISETP.GE.AND P6, PT, R7, UR4, PT ;  /* 0x0000000407007c0c */ /* 0x000fe4000bfc6270 */
[----:B------:R-:W-:Y:S02]  /*ee30*/  ISETP.GE.AND P5, PT, R11, UR4, PT ;  /* 0x000000040b007c0c */ /* 0x000fe4000bfa6270 */
[----:B------:R-:W-:Y:S02]  /*ee40*/  @!P0 LEA.HI R0, R0, R0, RZ, 0x1 ;  /* 0x0000000000008211 */ /* 0x000fe400078f08ff */
[----:B------:R-:W-:Y:S02]  /*ee50*/  @!P2 LEA.HI R17, R17, R17, RZ, 0x1 ;  /* 0x000000111111a211 */ /* 0x000fe400078f08ff */
[----:B-1----:R-:W-:Y:S02]  /*ee60*/  @!P1 LOP3.LUT R9, R16, 0xfffffffe, RZ, 0xc0, !PT ;  /* 0xfffffffe10099812 */ /* 0x002fe400078ec0ff */
[----:B0-----:R-:W-:-:S02]  /*ee70*/  @!P3 LOP3.LUT R13, R22, 0xfffffffe, RZ, 0xc0, !PT ;  /* 0xfffffffe160db812 */ /* 0x001fc400078ec0ff */
        /* <DEDUP_REMOVED lines=22> */
.L_x_983:
[----:B------:R-:W-:Y:S05]  /*efe0*/  BSYNC B0 ;  /* 0x0000000000007941 */ /* 0x000fea0003800000 */
.L_x_982:
[----:B------:R-:W-:Y:S01]  /*eff0*/  ISETP.GE.AND P0, PT, R21, R20, PT ;  /* 0x000000141500720c */ /* 0x000fe20003f06270 */
[----:B0-----:R2:W0:Y:S04]  /*f000*/  SHFL.IDX PT, R15, R73, 0x1, 0x1c1f ;  /* 0x003c1f00490f7f89 */ /* 0x00142800000e0000 */
[----:B------:R2:W0:Y:S08]  /*f010*/  SHFL.IDX PT, R14, R72, 0x1, 0x1c1f ;  /* 0x003c1f00480e7f89 */ /* 0x00043000000e0000 */
[----:B--2---:R-:W-:Y:S05]  /*f020*/  @P0 BRA `(.L_x_902) ;  /* 0x0000004c00140947 */ /* 0x004fea0003800000 */
[----:B------:R-:W-:Y:S01]  /*f030*/  ULDC UR4, c[0x0][0xac8] ;  /* 0x0002b20000047ab9 */ /* 0x000fe20000000800 */
[C---:B---3--:R-:W-:Y:S01]  /*f040*/  VIADD R0, R23.reuse, 0x8 ;  /* 0x0000000817007836 */ /* 0x048fe20000000000 */
[C---:B------:R-:W-:Y:S01]  /*f050*/  ISETP.GE.AND P0, PT, R23.reuse, UR4, PT ;  /* 0x0000000417007c0c */ /* 0x040fe2000bf06270 */
[C---:B------:R-:W-:Y:S01]  /*f060*/  VIADD R6, R23.reuse, 0x10 ;  /* 0x0000001017067836 */ /* 0x040fe20000000000 */
[----:B------:R-:W-:Y:S01]  /*f070*/  ULDC.64 UR6, c[0x0][0x208] ;  /* 0x0000820000067ab9 */ /* 0x000fe20000000a00 */
[C---:B------:R-:W-:Y:S01]  /*f080*/  VIADD R8, R23.reuse, 0x18 ;  /* 0x0000001817087836 */ /* 0x040fe20000000000 */
[----:B------:R-:W-:Y:S01]  /*f090*/  ISETP.GE.AND P5, PT, R0, UR4, PT ;  /* 0x0000000400007c0c */ /* 0x000fe2000bfa6270 */
[C---:B------:R-:W-:Y:S01]  /*f0a0*/  VIADD R11, R23.reuse, 0x28 ;  /* 0x00000028170b7836 */ /* 0x040fe20000000000 */
[----:B------:R-:W-:Y:S01]  /*f0b0*/  ISETP.GE.AND P6, PT, R6, UR4, PT ;  /* 0x0000000406007c0c */ /* 0x000fe2000bfc6270 */
[C---:B------:R-:W-:Y:S02]  /*f0c0*/  VIADD R10, R23.reuse, 0x20 ;  /* 0x00000020170a7836 */ /* 0x040fe40000000000 */
[----:B------:R-:W-:Y:S01]  /*f0d0*/  VIADD R13, R23, 0x38 ;  /* 0x00000038170d7836 */ /* 0x000fe20000000000 */
[----:B------:R-:W-:Y:S01]  /*f0e0*/  ISETP.GE.AND P3, PT, R11, UR4, PT ;  /* 0x000000040b007c0c */ /* 0x000fe2000bf66270 */
[C---:B------:R-:W-:Y:S01]  /*f0f0*/  VIADD R12, R23.reuse, 0x30 ;  /* 0x00000030170c7836 */ /* 0x040fe20000000000 */
[----:B------:R-:W-:Y:S01]  /*f100*/  ISETP.GE.AND P4, PT, R10, UR4, PT ;  /* 0x000000040a007c0c */ /* 0x000fe2000bf86270 */
[----:B0-----:R-:W-:Y:S01]  /*f110*/  @!P0 IMAD.WIDE R2, R23, 0x4, R14 ;  /* 0x0000000417028825 */ /* 0x001fe200078e020e */
[----:B------:R-:W-:-:S02]  /*f120*/  ISETP.GE.AND P1, PT, R13, UR4, PT ;  /* 0x000000040d007c0c */ /* 0x000fc4000bf26270 */
[----:B------:R-:W-:Y:S01]  /*f130*/  ISETP.GE.AND P2, PT, R12, UR4, PT ;  /* 0x000000040c007c0c */ /* 0x000fe2000bf46270 */
[C---:B----4-:R-:W-:Y:S01]  /*f140*/  VIADD R18, R23.reuse, 0x40 ;  /* 0x0000004017127836 */ /* 0x050fe20000000000 */
[----:B------:R0:W-:Y:S01]  /*f150*/  @!P0 ST.E.64 desc[UR6][R2.64], R26 ;  /* 0x0000001a02008985 */ /* 0x0001e2000c101b06 */
[----:B------:R-:W-:Y:S01]  /*f160*/  ISETP.GE.AND P0, PT, R8, UR4, PT ;  /* 0x0000000408007c0c */ /* 0x000fe2000bf06270 */
[C---:B------:R-:W-:Y:S01]  /*f170*/  VIADD R20, R23.reuse, 0x48 ;  /* 0x0000004817147836 */ /* 0x040fe20000000000 */
[----:B------:R-:W-:Y:S01]  /*f180*/  @!P5 LEA.HI R0, R0, R0, RZ, 0x1 ;  /* 0x000000000000d211 */ /* 0x000fe200078f08ff */
[----:B------:R-:W-:Y:S01]  /*f190*/  VIADD R21, R23, 0x70 ;  /* 0x0000007017157836 */ /* 0x000fe20000000000 */
        /* <DEDUP_REMOVED lines=9> */
[----:B------:R-:W-:Y:S01]  /*f230*/  @!P0 LOP3.LUT R9, R8, 0xfffffffe, RZ, 0xc0, !PT ;  /* 0xfffffffe08098812 */ /* 0x000fe200078ec0ff */
[----:B------:R0:W-:Y:S01]  /*f240*/  @!P5 ST.E.64 desc[UR6][R2.64], R30 ;  /* 0x0000001e0200d985 */ /* 0x0001e2000c101b06 */
[----:B------:R-:W-:-:S02]  /*f250*/  ISETP.GE.AND P5, PT, R18, UR4, PT ;  /* 0x0000000412007c0c */ /* 0x000fc4000bfa6270 */
[----:B------:R-:W-:Y:S01]  /*f260*/  @!P2 LEA.HI R12, R12, R12, RZ, 0x1 ;  /* 0x0000000c0c0ca211 */ /* 0x000fe200078f08ff */
[----:B------:R2:W-:Y:S01]  /*f270*/  @!P6 ST.E.64 desc[UR6][R6.64], R34 ;  /* 0x000000220600e985 */ /* 0x0005e2000c101b06 */
[----:B------:R-:W-:Y:S01]  /*f280*/  @!P3 LOP3.LUT R13, R0, 0xfffffffe, RZ, 0xc0, !PT ;  /* 0xfffffffe000db812 */ /* 0x000fe200078ec0ff */
[----:B------:R-:W-:Y:S01]  /*f290*/  VIADD R0, R23, 0x50 ;  /* 0x0000005017007836 */ /* 0x000fe20000000000 */
[----:B------:R-:W-:Y:S02]  /*f2a0*/  @!P4 LOP3.LUT R11, R10, 0xfffffffe, RZ, 0xc0, !PT ;  /* 0xfffffffe0a0bc812 */ /* 0x000fe400078ec0ff */
[----:B------:R-:W-:Y:S02]  /*f2b0*/  @!P2 LOP3.LUT R17, R12, 0xfffffffe, RZ, 0xc0, !PT ;  /* 0xfffffffe0c11a812 */ /* 0x000fe400078ec0ff */
[----:B------:R-:W-:Y:S02]  /*f2c0*/  ISETP.GE.AND P6, PT, R20, UR4, PT ;  /* 0x0000000414007c0c */ /* 0x000fe4000bfc6270 */
[----:B-1----:R-:W-:Y:S01]  /*f2d0*/  @!P1 LOP3.LUT R19, R16, 0xfffffffe, RZ, 0xc0, !PT ;  /* 0xfffffffe10139812 */ /* 0x002fe200078ec0ff */
[----:B0-----:R-:W-:Y:S01]  /*f2e0*/  @!P0 IMAD.WIDE R2, R9, 0x4, R14 ;  /* 0x0000000409028825 */ /* 0x001fe200078e020e */
[----:B------:R-:W-:-:S03]  /*f2f0*/  @!P5 LEA.HI R18, R18, R18, RZ, 0x1 ;  /* 0x000000121212d211 */ /* 0x000fc600078f08ff */
[--C-:B--2---:R-:W-:Y:S01]  /*f300*/  @!P4 IMAD.WIDE R6, R11, 0x4, R14.reuse ;  /* 0x000000040b06c825 */ /* 0x104fe200078e020e */
[----:B------:R0:W-:Y:S01]  /*f310*/  @!P0 ST.E.64 desc[UR6][R2.64], R38 ;  /* 0x0000002602008985 */ /* 0x0001e2000c101b06 */
[----:B------:R-:W-:Y:S02]  /*f320*/  ISETP.GE.AND P0, PT, R0, UR4, PT ;  /* 0x0000000400007c0c */ /* 0x000fe4000bf06270 */
[--C-:B------:R-:W-:Y:S01]  /*f330*/  @!P3 IMAD.WIDE R8, R13, 0x4, R14.reuse ;  /* 0x000000040d08b825 */ /* 0x100fe200078e020e */
[----:B------:R1:W-:Y:S01]  /*f340*/  @!P4 ST.E.64 desc[UR6][R6.64], R42 ;  /* 0x0000002a0600c985 */ /* 0x0003e2000c101b06 */
[----:B------:R-:W-:Y:S02]  /*f350*/  @!P6 LEA.HI R20, R20, R20, RZ, 0x1 ;  /* 0x000000141414e211 */ /* 0x000fe400078f08ff */
[----:B------:R-:W-:Y:S01]  /*f360*/  @!P2 IMAD.WIDE R10, R17, 0x4, R14 ;  /* 0x00000004110aa825 */ /* 0x000fe200078e020e */
[----:B------:R2:W-:Y:S01]  /*f370*/  @!P3 ST.E.64 desc[UR6][R8.64], R46 ;  /* 0x0000002e0800b985 */ /* 0x0005e2000c101b06 */
[----:B------:R-:W-:-:S02]  /*f380*/  ISETP.GE.AND P4, PT, R21, UR4, PT ;  /* 0x0000000415007c0c */ /* 0x000fc4000bf86270 */
[--C-:B------:R-:W-:Y:S01]  /*f390*/  @!P1 IMAD.WIDE R12, R19, 0x4, R14.reuse ;  /* 0x00000004130c9825 */ /* 0x100fe200078e020e */
[----:B------:R3:W-:Y:S01]  /*f3a0*/  @!P2 ST.E.64 desc[UR6][R10.64], R50 ;  /* 0x000000320a00a985 */ /* 0x0007e2000c101b06 */
[----:B0-----:R-:W-:Y:S02]  /*f3b0*/  @!P5 LOP3.LUT R3, R18, 0xfffffffe, RZ, 0xc0, !PT ;  /* 0xfffffffe1203d812 */ /* 0x001fe400078ec0ff */
[C---:B------:R-:W-:Y:S01]  /*f3c0*/  VIADD R16, R23.reuse, 0x58 ;  /* 0x0000005817107836 */ /* 0x040fe20000000000 */
[----:B------:R-:W-:Y:S01]  /*f3d0*/  @!P1 ST.E.64 desc[UR6][R12.64], R54 ;  /* 0x000000360c009985 */ /* 0x000fe2000c101b06 */
[C---:B------:R-:W-:Y:S01]  /*f3e0*/  VIADD R17, R23.reuse, 0x60 ;  /* 0x0000006017117836 */ /* 0x040fe20000000000 */
[----:B------:R-:W-:Y:S01]  /*f3f0*/  @!P0 LEA.HI R0, R0, R0, RZ, 0x1 ;  /* 0x0000000000008211 */ /* 0x000fe200078f08ff */
[----:B------:R-:W-:Y:S01]  /*f400*/  VIADD R19, R23, 0x68 ;  /* 0x0000006817137836 */ /* 0x000fe20000000000 */
[----:B------:R-:W-:Y:S01]  /*f410*/  ISETP.GE.AND P1, PT, R16, UR4, PT ;  /* 0x0000000410007c0c */ /* 0x000fe2000bf26270 */
[----:B------:R-:W-:Y:S01]  /*f420*/  @!P5 IMAD.WIDE R2, R3, 0x4, R14 ;  /* 0x000000040302d825 */ /* 0x000fe200078e020e */
[----:B------:R-:W-:-:S02]  /*f430*/  ISETP.GE.AND P2, PT, R17, UR4, PT ;  /* 0x0000000411007c0c */ /* 0x000fc4000bf46270 */
[----:B------:R-:W-:Y:S01]  /*f440*/  ISETP.GE.AND P3, PT, R19, UR4, PT ;  /* 0x0000000413007c0c */ /* 0x000fe2000bf66270 */
[----:B------:R-:W-:Y:S01]  /*f450*/  VIADD R23, R23, 0x78 ;  /* 0x0000007817177836 */ /* 0x000fe20000000000 */
[----:B-1----:R-:W-:Y:S01]  /*f460*/  @!P6 LOP3.LUT R7, R20, 0xfffffffe, RZ, 0xc0, !PT ;  /* 0xfffffffe1407e812 */ /* 0x002fe200078ec0ff */
[----:B------:R0:W-:Y:S01]  /*f470*/  @!P5 ST.E.64 desc[UR6][R2.64], R58 ;  /* 0x0000003a0200d985 */ /* 0x0001e2000c101b06 */
[----:B--2---:R-:W-:Y:S02]  /*f480*/  @!P0 LOP3.LUT R9, R0, 0xfffffffe, RZ, 0xc0, !PT ;  /* 0xfffffffe00098812 */ /* 0x004fe400078ec0ff */
[----:B------:R-:W-:Y:S01]  /*f490*/  @!P4 LEA.HI R21, R21, R21, RZ, 0x1 ;  /* 0x000000151515c211 */ /* 0x000fe200078f08ff */
[----:B------:R-:W-:Y:S02]  /*f4a0*/  @!P6 IMAD.WIDE R6, R7, 0x4, R14 ;  /* 0x000000040706e825 */ /* 0x000fe400078e020e */
[----:B------:R-:W-:Y:S02]  /*f4b0*/  @!P1 LEA.HI R16, R16, R16, RZ, 0x1 ;  /* 0x0000001010109211 */ /* 0x000fe400078f08ff */
[----:B------:R-:W-:Y:S01]  /*f4c0*/  @!P2 LEA.HI R17, R17, R17, RZ, 0x1 ;  /* 0x000000111111a211 */ /* 0x000fe200078f08ff */
[----:B------:R1:W-:Y:S01]  /*f4d0*/  @!P6 ST.E.64 desc[UR6][R6.64], R62 ;  /* 0x0000003e0600e985 */ /* 0x0003e2000c101b06 */
[----:B------:R-:W-:-:S02]  /*f4e0*/  @!P3 LEA.HI R19, R19, R19, RZ, 0x1 ;  /* 0x000000131313b211 */ /* 0x000fc400078f08ff */
[----:B---3--:R-:W-:Y:S01]  /*f4f0*/  @!P1 LOP3.LUT R11, R16, 0xfffffffe, RZ, 0xc0, !PT ;  /* 0xfffffffe100b9812 */ /* 0x008fe200078ec0ff */
[--C-:B0-----:R-:W-:Y:S01]  /*f500*/  @!P0 IMAD.WIDE R2, R9, 0x4, R14.reuse ;  /* 0x0000000409028825 */ /* 0x101fe200078e020e */
[----:B------:R-:W-:Y:S02]  /*f510*/  @!P2 LOP3.LUT R17, R17, 0xfffffffe, RZ, 0xc0, !PT ;  /* 0xfffffffe1111a812 */ /* 0x000fe400078ec0ff */
[----:B------:R-:W-:Y:S02]  /*f520*/  @!P3 LOP3.LUT R19, R19, 0xfffffffe, RZ, 0xc0, !PT ;  /* 0xfffffffe1313b812 */ /* 0x000fe400078ec0ff */
[----:B------:R2:W-:Y:S01]  /*f530*/  @!P0 ST.E.64 desc[UR6][R2.64], R66 ;  /* 0x0000004202008985 */ /* 0x0005e2000c101b06 */
[----:B------:R-:W-:Y:S01]  /*f540*/  ISETP.GE.AND P0, PT, R23, UR4, PT ;  /* 0x0000000417007c0c */ /* 0x000fe2000bf06270 */
[----:B------:R-:W-:Y:S01]  /*f550*/  @!P2 IMAD.WIDE R8, R17, 0x4, R14 ;  /* 0x000000041108a825 */ /* 0x000fe200078e020e */
[----:B------:R-:W-:-:S03]  /*f560*/  @!P4 LOP3.LUT R13, R21, 0xfffffffe, RZ, 0xc0, !PT ;  /* 0xfffffffe150dc812 */ /* 0x000fc600078ec0ff */
[----:B-1----:R-:W-:-:S04]  /*f570*/  @!P1 IMAD.WIDE R6, R11, 0x4, R14 ;  /* 0x000000040b069825 */ /* 0x002fc800078e020e */
[--C-:B------:R-:W-:Y:S01]  /*f580*/  @!P3 IMAD.WIDE R10, R19, 0x4, R14.reuse ;  /* 0x00000004130ab825 */ /* 0x100fe200078e020e */
[----:B------:R2:W-:Y:S03]  /*f590*/  @!P1 ST.E.64 desc[UR6][R6.64], R70 ;  /* 0x0000004606009985 */ /* 0x0005e6000c101b06 */
[----:B------:R-:W-:Y:S01]  /*f5a0*/  @!P4 IMAD.WIDE R12, R13, 0x4, R14 ;  /* 0x000000040d0cc825 */ /* 0x000fe200078e020e */
[----:B------:R2:W-:Y:S04]  /*f5b0*/  @!P2 ST.E.64 desc[UR6][R8.64], R4 ;  /* 0x000000040800a985 */ /* 0x0005e8000c101b06 */
[----:B------:R2:W-:Y:S04]  /*f5c0*/  @!P3 ST.E.64 desc[UR6][R10.64], R78 ;  /* 0x0000004e0a00b985 */ /* 0x0005e8000c101b06 */
[----:B------:R2:W-:Y:S01]  /*f5d0*/  @!P4 ST.E.64 desc[UR6][R12.64], R82 ;  /* 0x000000520c00c985 */ /* 0x0005e2000c101b06 */
[----:B------:R-:W-:Y:S05]  /*f5e0*/  @P0 BRA `(.L_x_902) ;  /* 0x0000004400a40947 */ /* 0x000fea0003800000 */
[----:B------:R-:W-:Y:S01]  /*f5f0*/  LEA.HI R23, R23, R23, RZ, 0x1 ;  /* 0x0000001717177211 */ /* 0x000fe200078f08ff */
[----:B------:R-:W-:-:S03]  /*f600*/  ULDC.64 UR4, c[0x0][0x208] ;  /* 0x0000820000047ab9 */ /* 0x000fc60000000a00 */
[----:B--2---:R-:W-:-:S05]  /*f610*/  LOP3.LUT R3, R23, 0xfffffffe, RZ, 0xc0, !PT ;  /* 0xfffffffe17037812 */ /* 0x004fca00078ec0ff */
[----:B------:R-:W-:-:S05]  /*f620*/  IMAD.WIDE R2, R3, 0x4, R14 ;  /* 0x0000000403027825 */ /* 0x000fca00078e020e */
[----:B------:R0:W-:Y:S01]  /*f630*/  ST.E.64 desc[UR4][R2.64], R86 ;  /* 0x0000005602007985 */ /* 0x0001e2000c101b04 */
[----:B------:R-:W-:Y:S05]  /*f640*/  BRA `(.L_x_902) ;  /* 0x00000044008c7947 */ /* 0x000fea0003800000 */
.L_x_981:
        /* <DEDUP_REMOVED lines=8> */
[----:B-1----:R-:W-:Y:S02]  /*f6d0*/  IMAD R3, R6, UR4, RZ ;  /* 0x0000000406037c24 */ /* 0x002fe4000f8e02ff */
[----:B------:R-:W-:-:S05]  /*f6e0*/  VIADD R0, R0, 0xffffff80 ;  /* 0xffffff8000007836 */ /* 0x000fca0000000000 */
[----:B------:R-:W-:-:S13]  /*f6f0*/  ISETP.GE.AND P0, PT, R0, R3, PT ;  /* 0x000000030000720c */ /* 0x000fda0003f06270 */
[----:B------:R-:W-:Y:S05]  /*f700*/  @P0 BRA `(.L_x_902) ;  /* 0x00000044005c0947 */ /* 0x000fea0003800000 */
[----:B------:R-:W-:Y:S01]  /*f710*/  ISETP.NE.AND P0, PT, R6, 0x1, PT ;  /* 0x000000010600780c */ /* 0x000fe20003f05270 */
[----:B------:R-:W0:Y:S01]  /*f720*/  S2UR UR4, SR_CTAID.Z ;  /* 0x00000000000479c3 */ /* 0x000e220000002700 */
[----:B------:R-:W-:Y:S01]  /*f730*/  SHF.R.S32.HI R5, RZ, 0x1f, R18 ;  /* 0x0000001fff057819 */ /* 0x000fe20000011412 */
[----:B------:R-:W-:Y:S01]  /*f740*/  ULDC.64 UR6, c[0x0][0xbd0] ;  /* 0x0002f40000067ab9 */ /* 0x000fe20000000a00 */
[----:B------:R-:W-:Y:S01]  /*f750*/  ULDC.64 UR10, c[0x0][0x208] ;  /* 0x00008200000a7ab9 */ /* 0x000fe20000000a00 */
[----:B------:R-:W-:-:S04]  /*f760*/  IMAD.WIDE.U32 R2, R18, UR6, RZ ;  /* 0x0000000612027c25 */ /* 0x000fc8000f8e00ff */
[----:B------:R-:W1:Y:S01]  /*f770*/  LDC.64 R12, c[0x0][0xbd8] ;  /* 0x0002f600ff0c7b82 */ /* 0x000e620000000a00 */
[----:B------:R-:W-:-:S04]  /*f780*/  IMAD R5, R5, UR6, RZ ;  /* 0x0000000605057c24 */ /* 0x000fc8000f8e02ff */
[----:B------:R-:W-:Y:S02]  /*f790*/  IMAD R5, R18, UR7, R5 ;  /* 0x0000000712057c24 */ /* 0x000fe4000f8e0205 */
[----:B------:R-:W-:Y:S01]  /*f7a0*/  IMAD.MOV R18, RZ, RZ, -R18 ;  /* 0x000000ffff127224 */ /* 0x000fe200078e0a12 */
[----:B------:R-:W2:Y:S01]  /*f7b0*/  @P0 LDC R9, c[0x0][0xbec] ;  /* 0x0002fb00ff090b82 */ /* 0x000ea20000000800 */
[----:B------:R-:W-:Y:S02]  /*f7c0*/  IMAD.IADD R3, R3, 0x1, R5 ;  /* 0x0000000103037824 */ /* 0x000fe400078e0205 */
[----:B------:R-:W-:-:S05]  /*f7d0*/  IMAD.MOV.U32 R5, RZ, RZ, R0 ;  /* 0x000000ffff057224 */ /* 0x000fca00078e0000 */
        /* <DEDUP_REMOVED lines=27> */
[----:B------:R-:W-:Y:S01]  /*f990*/  LEA R4, P0, R2, UR4, 0x2 ;  /* 0x0000000402047c11 */ /* 0x000fe2000f8010ff */
[----:B------:R-:W-:-:S05]  /*f9a0*/  IMAD.IADD R3, R3, 0x1, R5 ;  /* 0x0000000103037824 */ /* 0x000fca00078e0205 */
[----:B------:R-:W-:Y:S01]  /*f9b0*/  LEA.HI.X R5, R2, UR5, R3, 0x2, P0 ;  /* 0x0000000502057c11 */ /* 0x000fe200080f1403 */
[----:B------:R-:W-:-:S05]  /*f9c0*/  IMAD.MOV.U32 R3, RZ, RZ, -0x800000 ;  /* 0xff800000ff037424 */ /* 0x000fca00078e00ff */
[----:B------:R0:W-:Y:S01]  /*f9d0*/  STG.E desc[UR10][R4.64], R3 ;  /* 0x0000000304007986 */ /* 0x0001e2000c10190a */
[----:B------:R-:W-:Y:S05]  /*f9e0*/  BRA `(.L_x_902) ;  /* 0x0000004000a47947 */ /* 0x000fea0003800000 */
.L_x_900:
        /* <DEDUP_REMOVED lines=18> */
.L_x_984:
[----:B------:R-:W-:Y:S01]  /*fb10*/  ULDC UR7, c[0x0][0xc50] ;  /* 0x0003140000077ab9 */ /* 0x000fe20000000800 */
[----:B------:R-:W-:Y:S01]  /*fb20*/  UMOV UR36, UR6 ;  /* 0x0000000600247c82 */ /* 0x000fe20008000000 */
[----:B------:R-:W-:-:S11]  /*fb30*/  UISETP.NE.AND UP0, UPT, UR7, 0x1, UPT ;  /* 0x000000010700788c */ /* 0x000fd6000bf05270 */
[----:B------:R-:W-:Y:S01]  /*fb40*/  @UP0 ULDC UR4, c[0x0][0xc54] ;  /* 0x0003150000040ab9 */ /* 0x000fe20000000800 */
[----:B------:R-:W-:Y:S01]  /*fb50*/  @UP0 ULDC UR8, c[0x0][0xc58] ;  /* 0x0003160000080ab9 */ /* 0x000fe20000000800 */
[----:B------:R-:W-:-:S04]  /*fb60*/  UIMAD.WIDE.U32 UR4, UR6, UR4, URZ ;  /* 0x00000004060472a5 */ /* 0x000fc8000f8e003f */
[----:B------:R-:W-:-:S12]  /*fb70*/  @UP0 USHF.R.U32.HI UR36, URZ, UR8, UR5 ;  /* 0x000000083f240299 */ /* 0x000fd80008011605 */
.L_x_985:
[----:B------:R-:W-:Y:S01]  /*fb80*/  ISETP.GE.AND P0, PT, R19, RZ, PT ;  /* 0x000000ff1300720c */ /* 0x000fe20003f06270 */
[----:B------:R-:W-:Y:S01]  /*fb90*/  UIADD3 UR41, -UR36, URZ, URZ ;  /* 0x0000003f24297290 */ /* 0x000fe2000fffe13f */
[----:B------:R-:W-:Y:S02]  /*fba0*/  IMAD.MOV.U32 R9, RZ, RZ, 0x1 ;  /* 0x00000001ff097424 */ /* 0x000fe400078e00ff */
[----:B------:R-:W-:Y:S01]  /*fbb0*/  IMAD.MOV.U32 R0, RZ, RZ, RZ ;  /* 0x000000ffff007224 */ /* 0x000fe200078e00ff */
[----:B------:R-:W-:Y:S01]  /*fbc0*/  UIMAD UR41, UR7, UR41, UR6 ;  /* 0x00000029072972a4 */ /* 0x000fe2000f8e0206 */
[----:B------:R-:W-:-:S07]  /*fbd0*/  IMAD.MOV.U32 R3, RZ, RZ, 0x1 ;  /* 0x00000001ff037424 */ /* 0x000fce00078e00ff */
[----:B------:R-:W-:Y:S05]  /*fbe0*/  @!P0 BRA `(.L_x_986) ;  /* 0x0000003c00648947 */ /* 0x000fea0003800000 */
[----:B------:R-:W0:Y:S01]  /*fbf0*/  S2UR UR42, SR_CTAID.X ;  /* 0x00000000002a79c3 */ /* 0x000e220000002500 */
[----:B------:R-:W-:Y:S01]  /*fc00*/  ULDC UR6, c[0x0][0x448] ;  /* 0x0001120000067ab9 */ /* 0x000fe20000000800 */
[----:B------:R-:W-:Y:S01]  /*fc10*/  ULDC.64 UR4, c[0x0][0x418] ;  /* 0x0001060000047ab9 */ /* 0x000fe20000000a00 */
[----:B------:R-:W-:Y:S02]  /*fc20*/  UISETP.NE.AND UP1, UPT, UR6, 0x1, UPT ;  /* 0x000000010600788c */ /* 0x000fe4000bf25270 */
[----:B------:R-:W-:Y:S01]  /*fc30*/  UISETP.NE.U32.AND UP0, UPT, UR4, URZ, UPT ;  /* 0x0000003f0400728c */ /* 0x000fe2000bf05070 */
[----:B------:R-:W-:Y:S02]  /*fc40*/  ULDC UR11, c[0x0][0x288] ;  /* 0x0000a200000b7ab9 */ /* 0x000fe40000000800 */
[----:B------:R-:W-:Y:S01]  /*fc50*/  ULDC UR4, c[0x0][0x424] ;  /* 0x0001090000047ab9 */ /* 0x000fe20000000800 */
[----:B------:R-:W-:Y:S01]  /*fc60*/  UISETP.NE.AND.EX UP0, UPT, UR5, URZ, UPT, UP0 ;  /* 0x0000003f0500728c */ /* 0x000fe2000bf05300 */
[----:B------:R-:W-:Y:S01]  /*fc70*/  ULDC UR12, c[0x0][0x2f0] ;  /* 0x0000bc00000c7ab9 */ /* 0x000fe20000000800 */
[----:B------:R-:W-:-:S02]  /*fc80*/  UIADD3 UR6, -UR11, 0x1, URZ ;  /* 0x000000010b067890 */ /* 0x000fc4000fffe13f */
[----:B------:R-:W-:Y:S01]  /*fc90*/  USEL UR10, UR4, 0x1, UP0 ;  /* 0x00000001040a7887 */ /* 0x000fe20008000000 */
[----:B------:R-:W-:Y:S02]  /*fca0*/  @UP1 ULDC UR13, c[0x0][0x450] ;  /* 0x00011400000d1ab9 */ /* 0x000fe40000000800 */
[----:B------:R-:W-:Y:S01]  /*fcb0*/  @UP1 ULDC UR4, c[0x0][0x44c] ;  /* 0x0001130000041ab9 */ /* 0x000fe20000000800 */
[----:B------:R-:W-:Y:S02]  /*fcc0*/  UIMAD UR7, UR10, UR12, 0x5f ;  /* 0x0000005f0a0774a4 */ /* 0x000fe4000f8e020c */
[----:B------:R-:W-:Y:S02]  /*fcd0*/  UIMAD UR9, UR10, UR12, UR6 ;  /* 0x0000000c0a0972a4 */ /* 0x000fe4000f8e0206 */
[----:B------:R-:W-:Y:S02]  /*fce0*/  UIMAD.WIDE UR6, UR7, 0x2aaaaaab, URZ ;  /* 0x2aaaaaab070678a5 */ /* 0x000fe4000f8e023f */
[----:B0-----:R-:W-:-:S02]  /*fcf0*/  USHF.L.U32 UR42, UR42, 0x7, URZ ;  /* 0x000000072a2a7899 */ /* 0x001fc4000800063f */
[----:B------:R-:W-:Y:S02]  /*fd00*/  USHF.R.U32.HI UR40, URZ, 0x1f, UR7 ;  /* 0x0000001f3f287899 */ /* 0x000fe40008011607 */
[----:B------:R-:W-:Y:S02]  /*fd10*/  UIADD3 UR8, UR42, 0x7f, URZ ;  /* 0x0000007f2a087890 */ /* 0x000fe4000fffe03f */
[----:B------:R-:W-:Y:S02]  /*fd20*/  ULEA.HI.SX32 UR40, UR7, UR40, 0x1c ;  /* 0x0000002807287291 */ /* 0x000fe4000f8fe23f */
[----:B------:R-:W-:-:S04]  /*fd30*/  UIMAD.WIDE.U32 UR4, UR8, UR4, URZ ;  /* 0x00000004080472a5 */ /* 0x000fc8000f8e003f */
[----:B------:R-:W-:-:S03]  /*fd40*/  @UP1 USHF.R.U32.HI UR8, URZ, UR13, UR5 ;  /* 0x0000000d3f081299 */ /* 0x000fc60008011605 */
[----:B------:R-:W-:Y:S01]  /*fd50*/  ULDC.64 UR4, c[0x0][0x9e0] ;  /* 0x0002780000047ab9 */ /* 0x000fe20000000a00 */
[----:B------:R-:W-:Y:S02]  /*fd60*/  UIADD3 UR9, UR9, UR8, URZ ;  /* 0x0000000809097290 */ /* 0x000fe4000fffe03f */
[----:B------:R-:W-:Y:S02]  /*fd70*/  UISETP.GE.AND UP0, UPT, UR5, 0x1, UPT ;  /* 0x000000010500788c */ /* 0x000fe4000bf06270 */
[----:B------:R-:W-:-:S04]  /*fd80*/  UIADD3 UR4, UR9, UR4, URZ ;  /* 0x0000000409047290 */ /* 0x000fc8000fffe03f */
[----:B------:R-:W-:-:S13]  /*fd90*/  PLOP3.LUT P1, PT, PT, PT, UP0, 0x80, 0x0 ;  /* 0x000000000000781c */ /* 0x000fda0003f2f008 */
[----:B------:R-:W-:Y:S05]  /*fda0*/  @!P1 BRA `(.L_x_987) ;  /* 0x0000000000449947 */ /* 0x000fea0003800000 */
[----:B------:R-:W-:Y:S01]  /*fdb0*/  ISETP.LT.AND P0, PT, RZ, UR9, PT ;  /* 0x00000009ff007c0c */ /* 0x000fe2000bf01270 */
[----:B------:R-:W-:-:S12]  /*fdc0*/  UIADD3 UR8, UR9, -0x1, URZ ;  /* 0xffffffff09087890 */ /* 0x000fd8000fffe03f */
[----:B------:R-:W-:Y:S05]  /*fdd0*/  @P0 BRA `(.L_x_988) ;  /* 0x00000000001c0947 */ /* 0x000fea0003800000 */
[----:B------:R-:W-:Y:S02]  /*fde0*/  UISETP.NE.AND UP0, UPT, UR5, 0x1, UPT ;  /* 0x000000010500788c */ /* 0x000fe4000bf05270 */
[----:B------:R-:W-:-:S09]  /*fdf0*/  UIADD3 UR8, -UR9, URZ, URZ ;  /* 0x0000003f09087290 */ /* 0x000fd2000fffe13f */
[----:B------:R-:W-:Y:S02]  /*fe00*/  @UP0 ULDC.64 UR14, c[0x0][0x9e8] ;  /* 0x00027a00000e0ab9 */ /* 0x000fe40000000a00 */
[----:B------:R-:W-:-:S04]  /*fe10*/  UIMAD.WIDE.U32 UR6, UR8, UR14, URZ ;  /* 0x0000000e080672a5 */ /* 0x000fc8000f8e003f */
[----:B------:R-:W-:-:S04]  /*fe20*/  @UP0 USHF.R.U32.HI UR8, URZ, UR15, UR7 ;  /* 0x0000000f3f080299 */ /* 0x000fc80008011607 */
[----:B------:R-:W-:Y:S01]  /*fe30*/  ULOP3.LUT UR8, URZ, UR8, URZ, 0x33, !UPT ;  /* 0x000000083f087292 */ /* 0x000fe2000f8e333f */
[----:B------:R-:W-:Y:S11]  /*fe40*/  BRA `(.L_x_989) ;  /* 0x0000000000107947 */ /* 0x000ff60003800000 */
.L_x_988:
[----:B------:R-:W-:-:S11]  /*fe50*/  UISETP.NE.AND UP0, UPT, UR5, 0x1, UPT ;  /* 0x000000010500788c */ /* 0x000fd6000bf05270 */
[----:B------:R-:W-:Y:S02]  /*fe60*/  @UP0 ULDC.64 UR14, c[0x0][0x9e8] ;  /* 0x00027a00000e0ab9 */ /* 0x000fe40000000a00 */
[----:B------:R-:W-:-:S04]  /*fe70*/  UIMAD.WIDE.U32 UR6, UR8, UR14, URZ ;  /* 0x0000000e080672a5 */ /* 0x000fc8000f8e003f */
[----:B------:R-:W-:-:S12]  /*fe80*/  @UP0 USHF.R.U32.HI UR8, URZ, UR15, UR7 ;  /* 0x0000000f3f080299 */ /* 0x000fd80008011607 */
.L_x_989:
[----:B------:R-:W-:-:S04]  /*fe90*/  UIMAD UR8, UR8, UR5, UR5 ;  /* 0x00000005080872a4 */ /* 0x000fc8000f8e0205 */
[----:B------:R-:W-:-:S04]  /*fea0*/  UISETP.LT.AND UP0, UPT, UR4, UR8, UPT ;  /* 0x000000080400728c */ /* 0x000fc8000bf01270 */
[----:B------:R-:W-:-:S12]  /*feb0*/  USEL UR4, UR4, UR8, UP0 ;  /* 0x0000000804047287 */ /* 0x000fd80008000000 */
.L_x_987:
[----:B------:R-:W-:Y:S01]  /*fec0*/  UIADD3 UR6, UR4, 0x5f, URZ ;  /* 0x0000005f04067890 */ /* 0x000fe2000fffe03f */
[----:B------:R-:W-:Y:S01]  /*fed0*/  @UP1 ULDC UR8, c[0x0][0x44c] ;  /* 0x0001130000081ab9 */ /* 0x000fe20000000800 */
[----:B------:R-:W-:Y:S02]  /*fee0*/  @UP1 ULDC UR13, c[0x0][0x450] ;  /* 0x00011400000d1ab9 */ /* 0x000fe40000000800 */
[----:B------:R-:W-:Y:S02]  /*fef0*/  UIMAD.WIDE UR6, UR6, 0x2aaaaaab, URZ ;  /* 0x2aaaaaab060678a5 */ /* 0x000fe4000f8e023f */
[----:B------:R-:W-:Y:S02]  /*ff00*/  UIMAD.WIDE.U32 UR8, UR42, UR8, URZ ;  /* 0x000000082a0872a5 */ /* 0x000fe4000f8e003f */
[----:B------:R-:W-:Y:S01]  /*ff10*/  USHF.R.U32.HI UR39, URZ, 0x1f, UR7 ;  /* 0x0000001f3f277899 */ /* 0x000fe20008011607 */
[----:B------:R-:W-:Y:S01]  /*ff20*/  UMOV UR4, UR42 ;  /* 0x0000002a00047c82 */ /* 0x000fe20008000000 */
[----:B------:R-:W-:-:S02]  /*ff30*/  UIMAD UR10, UR10, UR12, -UR11 ;  /* 0x0000000c0a0a72a4 */ /* 0x000fc4000f8e0a0b */
[----:B------:R-:W-:Y:S02]  /*ff40*/  @UP1 USHF.R.U32.HI UR4, URZ, UR13, UR9 ;  /* 0x0000000d3f041299 */ /* 0x000fe40008011609 */
[----:B------:R-:W-:Y:S02]  /*ff50*/  ULEA.HI.SX32 UR39, UR7, UR39, 0x1c ;  /* 0x0000002707277291 */ /* 0x000fe4000f8fe23f */
[----:B------:R-:W-:Y:S02]  /*ff60*/  UIADD3 UR4, UR10, UR4, URZ ;  /* 0x000000040a047290 */ /* 0x000fe4000fffe03f */
[----:B------:R-:W-:Y:S01]  /*ff70*/  UISETP.LT.AND UP0, UPT, UR40, UR39, UPT ;  /* 0x000000272800728c */ /* 0x000fe2000bf01270 */
[----:B------:R-:W-:Y:S02]  /*ff80*/  ULDC UR8, c[0x0][0x9dc] ;  /* 0x0002770000087ab9 */ /* 0x000fe40000000800 */
[----:B------:R-:W-:Y:S02]  /*ff90*/  UIADD3 UR8, UR4, -UR8, URZ ;  /* 0x8000000804087290 */ /* 0x000fe4000fffe03f */
[----:B------:R-:W-:Y:S01]  /*ffa0*/  USEL UR9, UR40, UR39, UP0 ;  /* 0x0000002728097287 */ /* 0x000fe20008000000 */
[----:B------:R-:W-:Y:S11]  /*ffb0*/  @!P1 BRA `(.L_x_990) ;  /* 0x0000000000449947 */ /* 0x000ff60003800000 */
[----:B------:R-:W-:-:S06]  /*ffc0*/  UISETP.GT.AND UP0, UPT, UR4, -0x1, UPT ;  /* 0xffffffff0400788c */ /* 0x000fcc000bf04270 */
[----:B------:R-:W-:-:S13]  /*ffd0*/  PLOP3.LUT P0, PT, PT, PT, UP0, 0x80, 0x0 ;  /* 0x000000000000781c */ /* 0x000fda0003f0f008 */
[----:B------:R-:W-:Y:S05]  /*ffe0*/  @P0 BRA `(.L_x_991) ;  /* 0x00000000001c0947 */ /* 0x000fea0003800000 */
[----:B------:R-:W-:Y:S02]  /*fff0*/  UISETP.NE.AND UP0, UPT, UR5, 0x1, UPT ;  /* 0x000000010500788c */ /* 0x000fe4000bf05270 */
[----:B------:R-:W-:-:S09]  /*10000*/  ULOP3.LUT UR4, URZ, UR4, URZ, 0x33, !UPT ;  /* 0x000000043f047292 */ /* 0x000fd2000f8e333f */
[----:B------:R-:W-:Y:S02]  /*10010*/  @UP0 ULDC.64 UR10, c[0x0][0x9e8] ;  /* 0x00027a00000a0ab9 */ /* 0x000fe40000000a00 */
[----:B------:R-:W-:-:S04]  /*10020*/  UIMAD.WIDE.U32 UR6, UR4, UR10, URZ ;  /* 0x0000000a040672a5 */ /* 0x000fc8000f8e003f */
[----:B------:R-:W-:-:S04]  /*10030*/  @UP0 USHF.R.U32.HI UR4, URZ, UR11, UR7 ;  /* 0x0000000b3f040299 */ /* 0x000fc80008011607 */
[----:B------:R-:W-:Y:S01]  /*10040*/  ULOP3.LUT UR4, URZ, UR4, URZ, 0x33, !UPT ;  /* 0x000000043f047292 */ /* 0x000fe2000f8e333f */
[----:B------:R-:W-:Y:S11]  /*10050*/  BRA `(.L_x_992) ;  /* 0x0000000000107947 */ /* 0x000ff60003800000 */
.L_x_991:
[----:B------:R-:W-:-:S11]  /*10060*/  UISETP.NE.AND UP0, UPT, UR5, 0x1, UPT ;  /* 0x000000010500788c */ /* 0x000fd6000bf05270 */
[----:B------:R-:W-:Y:S02]  /*10070*/  @UP0 ULDC.64 UR10, c[0x0][0x9e8] ;  /* 0x00027a00000a0ab9 */ /* 0x000fe40000000a00 */
[----:B------:R-:W-:-:S04]  /*10080*/  UIMAD.WIDE.U32 UR6, UR4, UR10, URZ ;  /* 0x0000000a040672a5 */ /* 0x000fc8000f8e003f */
[----:B------:R-:W-:-:S12]  /*10090*/  @UP0 USHF.R.U32.HI UR4, URZ, UR11, UR7 ;  /* 0x0000000b3f040299 */ /* 0x000fd80008011607 */
.L_x_992:
[----:B------:R-:W-:-:S04]  /*100a0*/  UIMAD UR4, UR4, UR5, URZ ;  /* 0x00000005040472a4 */ /* 0x000fc8000f8e023f */
[----:B------:R-:W-:-:S04]  /*100b0*/  UISETP.LT.AND UP0, UPT, UR8, UR4, UPT ;  /* 0x000000040800728c */ /* 0x000fc8000bf01270 */
[----:B------:R-:W-:-:S12]  /*100c0*/  USEL UR8, UR8, UR4, !UP0 ;  /* 0x0000000408087287 */ /* 0x000fd8000c000000 */
.L_x_990:
[----:B------:R-:W-:-:S04]  /*100d0*/  UIMAD.WIDE UR4, UR8, 0x2aaaaaab, URZ ;  /* 0x2aaaaaab080478a5 */ /* 0x000fc8000f8e023f */
[----:B------:R-:W-:-:S04]  /*100e0*/  USHF.R.U32.HI UR4, URZ, 0x1f, UR5 ;  /* 0x0000001f3f047899 */ /* 0x000fc80008011605 */
[----:B------:R-:W-:Y:S02]  /*100f0*/  ULEA.HI.SX32 UR4, UR5, UR4, 0x1c ;  /* 0x0000000405047291 */ /* 0x000fe4000f8fe23f */
[----:B------:R-:W-:Y:S02]  /*10100*/  USHF.R.U32.HI UR5, URZ, 0x10, UR41 ;  /* 0x000000103f057899 */ /* 0x000fe40008011629 */
[----:B------:R-:W-:Y:S02]  /*10110*/  ULOP3.LUT UR41, UR41, 0xffff, URZ, 0xc0, !UPT ;  /* 0x0000ffff29297892 */ /* 0x000fe4000f8ec03f */
[----:B------:R-:W-:Y:S01]  /*10120*/  VIMNMX R7, RZ, UR4, !PT ;  /* 0x00000004ff077c48 */ /* 0x000fe2000ffe0100 */
[----:B------:R-:W-:-:S03]  /*10130*/  UISETP.NE.AND UP0, UPT, UR5, URZ, UPT ;  /* 0x0000003f0500728c */ /* 0x000fc6000bf05270 */
[----:B------:R-:W-:Y:S01]  /*10140*/  ISETP.LT.AND P0, PT, R7, UR9, PT ;  /* 0x0000000907007c0c */ /* 0x000fe2000bf01270 */
[----:B------:R0:W-:Y:S04]  /*10150*/  STL [R1+0x8], R7 ;  /* 0x0000080701007387 */ /* 0x0001e80000100800 */
[----:B------:R0:W-:Y:S03]  /*10160*/  STL [R1+0xc], RZ ;  /* 0x00000cff01007387 */ /* 0x0001e60000100800 */
[----:B------:R-:W-:-:S05]  /*10170*/  @!UP0 ULDC UR5, c[0x0][0x9f0] ;  /* 0x00027c0000058ab9 */ /* 0x000fca0000000800 */
[----:B0-----:R-:W-:Y:S05]  /*10180*/  @!P0 BRA `(.L_x_993) ;  /* 0x0000000000708947 */ /* 0x001fea0003800000 */
[----:B------:R-:W-:Y:S01]  /*10190*/  IMAD.U32 R6, RZ, RZ, UR5 ;  /* 0x00000005ff067e24 */ /* 0x000fe2000f8e00ff */
[----:B------:R-:W-:Y:S01]  /*101a0*/  UIADD3 UR4, UR5, -0x1, UR9 ;  /* 0xffffffff05047890 */ /* 0x000fe2000fffe009 */
[----:B------:R-:W-:-:S03]  /*101b0*/  IMAD.MOV.U32 R2, RZ, RZ, RZ ;  /* 0x000000ffff027224 */ /* 0x000fc600078e00ff */
[-C--:B------:R-:W-:Y:S02]  /*101c0*/  IABS R0, R6.reuse ;  /* 0x0000000600007213 */ /* 0x080fe40000000000 */
[----:B------:R-:W-:Y:S02]  /*101d0*/  IABS R6, R6 ;  /* 0x0000000600067213 */ /* 0x000fe40000000000 */
[----:B------:R-:W0:Y:S08]  /*101e0*/  I2F.RP R4, R0 ;  /* 0x0000000000047306 */ /* 0x000e300000209400 */
[----:B0-----:R-:W0:Y:S02]  /*101f0*/  MUFU.RCP R4, R4 ;  /* 0x0000000400047308 */ /* 0x001e240000001000 */
[----:B0-----:R-:W-:-:S06]  /*10200*/  VIADD R3, R4, 0xffffffe ;  /* 0x0ffffffe04037836 */ /* 0x001fcc0000000000 */
[----:B------:R-:W0:Y:S02]  /*10210*/  F2I.FTZ.U32.TRUNC.NTZ R3, R3 ;  /* 0x0000000300037305 */ /* 0x000e24000021f000 */
[----:B0-----:R-:W-:-:S04]  /*10220*/  IMAD.MOV R5, RZ, RZ, -R3 ;  /* 0x000000ffff057224 */ /* 0x001fc800078e0a03 */
[----:B------:R-:W-:-:S04]  /*10230*/  IMAD R5, R5, R0, RZ ;  /* 0x0000000005057224 */ /* 0x000fc800078e02ff */
[----:B------:R-:W-:Y:S01]  /*10240*/  IMAD.HI.U32 R5, R3, R5, R2 ;  /* 0x0000000503057227 */ /* 0x000fe200078e0002 */
[----:B------:R-:W-:-:S03]  /*10250*/  IADD3 R2, -R7, UR4, RZ ;  /* 0x0000000407027c10 */ /* 0x000fc6000fffe1ff */
[----:B------:R-:W-:Y:S01]  /*10260*/  IMAD.MOV R3, RZ, RZ, -R6 ;  /* 0x000000ffff037224 */ /* 0x000fe200078e0a06 */
[----:B------:R-:W-:Y:S02]  /*10270*/  IABS R4, R2 ;  /* 0x0000000200047213 */ /* 0x000fe40000000000 */
[----:B------:R-:W-:-:S03]  /*10280*/  LOP3.LUT R2, R2, UR5, RZ, 0x3c, !PT ;  /* 0x0000000502027c12 */ /* 0x000fc6000f8e3cff */
[----:B------:R-:W-:Y:S01]  /*10290*/  IMAD.HI.U32 R5, R5, R4, RZ ;  /* 0x0000000405057227 */ /* 0x000fe200078e00ff */
[----:B------:R-:W-:-:S03]  /*102a0*/  ISETP.GE.AND P2, PT, R2, RZ, PT ;  /* 0x000000ff0200720c */ /* 0x000fc60003f46270 */
[----:B------:R-:W-:-:S05]  /*102b0*/  IMAD R3, R5, R3, R4 ;  /* 0x0000000305037224 */ /* 0x000fca00078e0204 */
[----:B------:R-:W-:-:S13]  /*102c0*/  ISETP.GT.U32.AND P1, PT, R0, R3, PT ;  /* 0x000000030000720c */ /* 0x000fda0003f24070 */
[----:B------:R-:W-:Y:S02]  /*102d0*/  @!P1 IMAD.IADD R3, R3, 0x1, -R0 ;  /* 0x0000000103039824 */ /* 0x000fe400078e0a00 */
[----:B------:R-:W-:Y:S01]  /*102e0*/  @!P1 VIADD R5, R5, 0x1 ;  /* 0x0000000105059836 */ /* 0x000fe20000000000 */
[----:B------:R-:W-:Y:S02]  /*102f0*/  ISETP.NE.AND P1, PT, RZ, UR5, PT ;  /* 0x00000005ff007c0c */ /* 0x000fe4000bf25270 */
[----:B------:R-:W-:-:S13]  /*10300*/  ISETP.GE.U32.AND P0, PT, R3, R0, PT ;  /* 0x000000000300720c */ /* 0x000fda0003f06070 */
[----:B------:R-:W-:-:S04]  /*10310*/  @P0 VIADD R5, R5, 0x1 ;  /* 0x0000000105050836 */ /* 0x000fc80000000000 */
[----:B------:R-:W-:Y:S01]  /*10320*/  @!P2 IMAD.MOV R5, RZ, RZ, -R5 ;  /* 0x000000ffff05a224 */ /* 0x000fe200078e0a05 */
[----:B------:R-:W-:-:S05]  /*10330*/  @!P1 LOP3.LUT R5, RZ, UR5, RZ, 0x33, !PT ;  /* 0x00000005ff059c12 */ /* 0x000fca000f8e33ff */
[----:B------:R0:W-:Y:S02]  /*10340*/  STL [R1+0xc], R5 ;  /* 0x00000c0501007387 */ /* 0x0001e40000100800 */
.L_x_993:
[----:B------:R-:W2:Y:S01]  /*10350*/  LDL R2, [R1+0xc] ;  /* 0x00000c0001027983 */ /* 0x000ea20000100800 */
[----:B------:R-:W-:Y:S02]  /*10360*/  IMAD.MOV.U32 R9, RZ, RZ, 0x1 ;  /* 0x00000001ff097424 */ /* 0x000fe400078e00ff */
[----:B------:R-:W-:Y:S02]  /*10370*/  IMAD.MOV.U32 R3, RZ, RZ, 0x1 ;  /* 0x00000001ff037424 */ /* 0x000fe400078e00ff */
[----:B--2---:R-:W-:-:S05]  /*10380*/  IMAD R0, R2, UR41, R7 ;  /* 0x0000002902007c24 */ /* 0x004fca000f8e0207 */
[----:B------:R-:W-:Y:S01]  /*10390*/  VIADDMNMX R18, R0, R2, UR9, PT ;  /* 0x0000000900127e46 */ /* 0x000fe2000b800102 */
[----:B------:R1:W-:Y:S03]  /*103a0*/  STL [R1+0x4], R0 ;  /* 0x0000040001007387 */ /* 0x0003e60000100800 */
[----:B------:R-:W-:Y:S01]  /*103b0*/  ISETP.GT.AND P0, PT, R18, R0, PT ;  /* 0x000000001200720c */ /* 0x000fe20003f04270 */
[----:B------:R2:W-:Y:S01]  /*103c0*/  STL [R1+0x10], R18 ;  /* 0x0000101201007387 */ /* 0x0005e20000100800 */
[----:B-1----:R-:W-:-:S11]  /*103d0*/  IMAD.MOV.U32 R0, RZ, RZ, RZ ;  /* 0x000000ffff007224 */ /* 0x002fd600078e00ff */
[----:B--2---:R-:W-:Y:S05]  /*103e0*/  @!P0 BRA `(.L_x_986) ;  /* 0x0000003400648947 */ /* 0x004fea0003800000 */
[----:B------:R-:W1:Y:S01]  /*103f0*/  S2UR UR4, SR_CgaCtaId ;  /* 0x00000000000479c3 */ /* 0x000e620000008800 */
[----:B------:R-:W-:Y:S02]  /*10400*/  UMOV UR38, 0x400 ;  /* 0x0000040000267882 */ /* 0x000fe40000000000 */
[----:B-1----:R-:W-:-:S04]  /*10410*/  ULEA UR38, UR4, UR38, 0x18 ;  /* 0x0000002604267291 */ /* 0x002fc8000f8ec03f */
        /* <DEDUP_REMOVED lines=8> */
[----:B------:R-:W-:Y:S02]  /*104a0*/  IMAD.U32 R4, RZ, RZ, UR6 ;  /* 0x00000006ff047e24 */ /* 0x000fe4000f8e00ff */
[----:B------:R-:W1:Y:S01]  /*104b0*/  LDC.64 R2, c[0x4][R2] ;  /* 0x0100000002027b82 */ /* 0x000e620000000a00 */
[----:B0-----:R-:W-:Y:S02]  /*104c0*/  IMAD.U32 R5, RZ, RZ, UR7 ;  /* 0x00000007ff057e24 */ /* 0x001fe4000f8e00ff */
        /* <DEDUP_REMOVED lines=8> */
[----:B-1----:R-:W-:Y:S05]  /*10550*/  CALL.ABS.NOINC R2 ;  /* 0x0000000002007343 */ /* 0x002fea0003c00000 */
.L_x_994:
        /* <DEDUP_REMOVED lines=8> */
[----:B------:R1:W2:Y:S01]  /*105e0*/  LDC.64 R2, c[0x4][R16] ;  /* 0x0100000010027b82 */ /* 0x0002a20000000a00 */
[----:B------:R-:W-:Y:S02]  /*105f0*/  IMAD.U32 R4, RZ, RZ, UR6 ;  /* 0x00000006ff047e24 */ /* 0x000fe4000f8e00ff */
[----:B0-----:R-:W-:Y:S02]  /*10600*/  IMAD.U32 R5, RZ, RZ, UR7 ;  /* 0x00000007ff057e24 */ /* 0x001fe4000f8e00ff */
[----:B------:R-:W-:Y:S02]  /*10610*/  IMAD.U32 R6, RZ, RZ, UR8 ;  /* 0x00000008ff067e24 */ /* 0x000fe4000f8e00ff */
[----:B------:R-:W-:-:S02]  /*10620*/  IMAD.U32 R7, RZ, RZ, UR9 ;  /* 0x00000009ff077e24 */ /* 0x000fc4000f8e00ff */
[----:B------:R-:W-:Y:S02]  /*10630*/  IMAD.U32 R10, RZ, RZ, UR4 ;  /* 0x00000004ff0a7e24 */ /* 0x000fe4000f8e00ff */
[----:B------:R-:W-:Y:S02]  /*10640*/  IMAD.U32 R11, RZ, RZ, UR5 ;  /* 0x00000005ff0b7e24 */ /* 0x000fe4000f8e00ff */
[----:B------:R-:W-:Y:S02]  /*10650*/  IMAD.MOV.U32 R8, RZ, RZ, 0x70 ;  /* 0x00000070ff087424 */ /* 0x000fe400078e00ff */
[----:B------:R-:W-:Y:S02]  /*10660*/  IMAD.MOV.U32 R12, RZ, RZ, 0x1 ;  /* 0x00000001ff0c7424 */ /* 0x000fe400078e00ff */
[----:B-1----:R-:W-:-:S07]  /*10670*/  IMAD.MOV.U32 R13, RZ, RZ, RZ ;  /* 0x000000ffff0d7224 */ /* 0x002fce00078e00ff */
[----:B------:R-:W-:-:S07]  /*10680*/  LEPC R20, `(.L_x_996) ;  /* 0x000000001014794e */ /* 0x000fce0000000000 */
[----:B--2---:R-:W-:Y:S05]  /*10690*/  CALL.ABS.NOINC R2 ;  /* 0x0000000002007343 */ /* 0x004fea0003c00000 */
.L_x_996:
        /* <DEDUP_REMOVED lines=15> */
.L_x_995:
[----:B------:R-:W1:Y:S01]  /*10790*/  LDC.64 R2, c[0x0][0x9f8] ;  /* 0x00027e00ff027b82 */ /* 0x000e620000000a00 */
[----:B------:R-:W-:Y:S01]  /*107a0*/  ULDC.64 UR4, c[0x0][0x208] ;  /* 0x0000820000047ab9 */ /* 0x000fe20000000a00 */
[----:B-1----:R-:W-:-:S04]  /*107b0*/  ISETP.NE.U32.AND P0, PT, R2, RZ, PT ;  /* 0x000000ff0200720c */ /* 0x002fc80003f05070 */
[----:B------:R-:W-:-:S13]  /*107c0*/  ISETP.NE.AND.EX P0, PT, R3, RZ, PT, P0 ;  /* 0x000000ff0300720c */ /* 0x000fda0003f05300 */
[----:B------:R-:W1:Y:S02]  /*107d0*/  @P0 LDC.64 R2, c[0x0][0x9f8] ;  /* 0x00027e00ff020b82 */ /* 0x000e640000000a00 */
[----:B-1----:R-:W-:-:S05]  /*107e0*/  @P0 IMAD.WIDE R2, R19, 0x4, R2 ;  /* 0x0000000413020825 */ /* 0x002fca00078e0202 */
[----:B------:R1:W2:Y:S01]  /*107f0*/  @P0 LDG.E R19, desc[UR4][R2.64] ;  /* 0x0000000402130981 */ /* 0x0002a2000c1e1900 */
[----:B------:R-:W-:Y:S01]  /*10800*/  UMOV UR4, 0xffffffff ;  /* 0xffffffff00047882 */ /* 0x000fe20000000000 */
[----:B------:R-:W-:Y:S01]  /*10810*/  LOP3.LUT R17, R17, 0xfffffffe, RZ, 0xc0, !PT ;  /* 0xfffffffe11117812 */ /* 0x000fe200078ec0ff */
[----:B------:R-:W-:Y:S01]  /*10820*/  VIADD R18, R18, 0xffffffff ;  /* 0xffffffff12127836 */ /* 0x000fe20000000000 */
[----:B------:R-:W3:Y:S01]  /*10830*/  S2R R0, SR_TID.X ;  /* 0x0000000000007919 */ /* 0x000ee20000002100 */
[----:B-1----:R-:W1:Y:S02]  /*10840*/  LDC.64 R2, c[0x0][0x418] ;  /* 0x00010600ff027b82 */ /* 0x002e640000000a00 */
[----:B-1----:R-:W-:Y:S02]  /*10850*/  ISETP.NE.U32.AND P0, PT, R2, RZ, PT ;  /* 0x000000ff0200720c */ /* 0x002fe40003f05070 */
[----:B---3--:R-:W-:Y:S02]  /*10860*/  SHF.R.U32.HI R0, RZ, 0x5, R0 ;  /* 0x00000005ff007819 */ /* 0x008fe40000011600 */
[----:B------:R-:W-:-:S02]  /*10870*/  ISETP.NE.AND.EX P1, PT, R3, RZ, PT, P0 ;  /* 0x000000ff0300720c */ /* 0x000fc40003f25300 */
[----:B------:R-:W-:-:S11]  /*10880*/  LOP3.LUT R0, R0, 0x3, RZ, 0xc0, !PT ;  /* 0x0000000300007812 */ /* 0x000fd600078ec0ff */
[----:B------:R-:W-:Y:S02]  /*10890*/  @P1 LOP3.LUT R17, R17, 0x1, RZ, 0xfc, !PT ;  /* 0x0000000111111812 */ /* 0x000fe400078efcff */
[----:B--2---:R-:W-:Y:S02]  /*108a0*/  SHF.R.S32.HI R6, RZ, 0x1f, R19 ;  /* 0x0000001fff067819 */ /* 0x004fe40000011413 */
[----:B------:R-:W-:-:S03]  /*108b0*/  SEL R16, R19, RZ, !P1 ;  /* 0x000000ff13107207 */ /* 0x000fc60004800000 */
[----:B------:R1:W-:Y:S01]  /*108c0*/  STL [R1], R6 ;  /* 0x0000000601007387 */ /* 0x0003e20000100800 */
[----:B------:R-:W-:Y:S05]  /*108d0*/  BRA.DIV UR4, `(.L_x_997) ;  /* 0x0000003604c87947 */ /* 0x000fea000b800000 */
[----:B------:R2:W3:Y:S02]  /*108e0*/  SHFL.IDX PT, R14, R0, RZ, 0x1f ;  /* 0x00001fff000e7589 */ /* 0x0004e400000e0000 */
.L_x_1077:
[----:B---3--:R-:W-:Y:S02]  /*108f0*/  ISETP.NE.AND P0, PT, R14, RZ, PT ;  /* 0x000000ff0e00720c */ /* 0x008fe40003f05270 */
[----:B------:R-:W-:Y:S02]  /*10900*/  PLOP3.LUT P2, PT, PT, PT, PT, 0x8, 0x0 ;  /* 0x000000000000781c */ /* 0x000fe40003f4e170 */
[----:B------:R-:W-:-:S11]  /*10910*/  LOP3.LUT R17, R17, 0xfffffffd, RZ, 0xc0, !PT ;  /* 0xfffffffd11117812 */ /* 0x000fd600078ec0ff */
[----:B------:R-:W-:Y:S01]  /*10920*/  @P2 LOP3.LUT R17, R17, 0x2, RZ, 0xfc, !PT ;  /* 0x0000000211112812 */ /* 0x000fe200078efcff */
[----:B------:R-:W-:Y:S06]  /*10930*/  @P0 BRA `(.L_x_998) ;  /* 0x0000000400140947 */ /* 0x000fec0003800000 */
[----:B------:R-:W-:-:S03]  /*10940*/  UMOV UR4, 0xffffffff ;  /* 0xffffffff00047882 */ /* 0x000fc60000000000 */
[----:B------:R-:W-:Y:S05]  /*10950*/  BRA.DIV UR4, `(.L_x_999) ;  /* 0x0000003604c87947 */ /* 0x000fea000b800000 */
[----:B------:R-:W-:-:S13]  /*10960*/  ELECT P6, URZ, PT ;  /* 0x00000000003f782f */ /* 0x000fda00038c0000 */
.L_x_1080:
[----:B------:R-:W-:Y:S05]  /*10970*/  @!P6 BRA `(.L_x_998) ;  /* 0x000000040004e947 */ /* 0x000fea0003800000 */
[----:B------:R-:W-:Y:S01]  /*10980*/  IMAD.MOV.U32 R16, RZ, RZ, R19 ;  /* 0x000000ffff107224 */ /* 0x000fe200078e0013 */
[----:B------:R-:W-:Y:S06]  /*10990*/  @!P1 BRA `(.L_x_1000) ;  /* 0x0000000000489947 */ /* 0x000fec0003800000 */
[----:B------:R-:W3:Y:S01]  /*109a0*/  LDC R7, c[0x0][0x43c] ;  /* 0x00010f00ff077b82 */ /* 0x000ee20000000800 */
[----:B------:R-:W-:Y:S01]  /*109b0*/  ULDC.64 UR4, c[0x0][0x428] ;  /* 0x00010a0000047ab9 */ /* 0x000fe20000000a00 */
[----:B------:R-:W-:Y:S01]  /*109c0*/  ULDC.64 UR6, c[0x0][0x208] ;  /* 0x0000820000067ab9 */ /* 0x000fe20000000a00 */
[----:B---3--:R-:W-:-:S13]  /*109d0*/  ISETP.NE.AND P0, PT, R7, 0x1, PT ;  /* 0x000000010700780c */ /* 0x008fda0003f05270 */
[----:B0-----:R-:W2:Y:S02]  /*109e0*/  @P0 LDC.64 R4, c[0x0][0x440] ;  /* 0x00011000ff040b82 */ /* 0x001ea40000000a00 */
[----:B--2---:R-:W-:-:S04]  /*109f0*/  @P0 IMAD.HI.U32 R0, R18, R4, RZ ;  /* 0x0000000412000227 */ /* 0x004fc800078e00ff */
[----:B------:R-:W-:Y:S01]  /*10a00*/  IMAD.MOV.U32 R4, RZ, RZ, R18 ;  /* 0x000000ffff047224 */ /* 0x000fe200078e0012 */
[----:B------:R-:W-:-:S04]  /*10a10*/  @P0 SHF.R.U32.HI R4, RZ, R5, R0 ;  /* 0x00000005ff040219 */ /* 0x000fc80000011600 */
[--C-:B------:R-:W-:Y:S01]  /*10a20*/  SHF.R.S32.HI R5, RZ, 0x1f, R4.reuse ;  /* 0x0000001fff057819 */ /* 0x100fe20000011404 */
[----:B------:R-:W-:-:S04]  /*10a30*/  IMAD.MOV R0, RZ, RZ, -R4 ;  /* 0x000000ffff007224 */ /* 0x000fc800078e0a04 */
[----:B------:R-:W-:Y:S02]  /*10a40*/  IMAD R18, R7, R0, R18 ;  /* 0x0000000007127224 */ /* 0x000fe400078e0212 */
[----:B------:R-:W-:Y:S02]  /*10a50*/  IMAD R0, R6, UR4, RZ ;  /* 0x0000000406007c24 */ /* 0x000fe4000f8e02ff */
[----:B------:R-:W-:-:S04]  /*10a60*/  IMAD.WIDE.U32 R4, R19, UR4, R4 ;  /* 0x0000000413047c25 */ /* 0x000fc8000f8e0004 */
[----:B------:R-:W-:Y:S01]  /*10a70*/  IMAD R7, R19, UR5, R0 ;  /* 0x0000000513077c24 */ /* 0x000fe2000f8e0200 */
[----:B------:R-:W-:-:S03]  /*10a80*/  LEA R2, P0, R4, R2, 0x2 ;  /* 0x0000000204027211 */ /* 0x000fc600078010ff */
[----:B------:R-:W-:-:S05]  /*10a90*/  IMAD.IADD R0, R5, 0x1, R7 ;  /* 0x0000000105007824 */ /* 0x000fca00078e0207 */
[----:B------:R-:W-:-:S05]  /*10aa0*/  LEA.HI.X R3, R4, R3, R0, 0x2, P0 ;  /* 0x0000000304037211 */ /* 0x000fca00000f1400 */
[----:B------:R3:W5:Y:S02]  /*10ab0*/  LDG.E R16, desc[UR6][R2.64] ;  /* 0x0000000602107981 */ /* 0x000764000c1e1900 */
.L_x_1000:
[----:B--2---:R-:W-:Y:S01]  /*10ac0*/  IMAD.MOV.U32 R0, RZ, RZ, 0x1 ;  /* 0x00000001ff007424 */ /* 0x004fe200078e00ff */
[----:B-1----:R-:W3:Y:S04]  /*10ad0*/  S2R R6, SR_TID.X ;  /* 0x0000000000067919 */ /* 0x002ee80000002100 */
[----:B------:R-:W-:-:S04]  /*10ae0*/  SHF.L.U32 R0, R0, 0x1f, RZ ;  /* 0x0000001f00007819 */ /* 0x000fc800000006ff */
[----:B------:R-:W1:Y:S01]  /*10af0*/  SYNCS.PHASECHK.TRANS64.TRYWAIT P0, [UR38+0x2a840], R0 ;  /* 0x02a84000ff0075a7 */ /* 0x000e620008000166 */
[----:B---3--:R-:W-:-:S04]  /*10b00*/  LOP3.LUT R2, R6, 0x7f, RZ, 0xc0, !PT ;  /* 0x0000007f06027812 */ /* 0x008fc800078ec0ff */
[----:B------:R-:W-:Y:S01]  /*10b10*/  ISETP.NE.AND P1, PT, R2, RZ, PT ;  /* 0x000000ff0200720c */ /* 0x000fe20003f25270 */
[----:B-1----:R-:W-:-:S12]  /*10b20*/  @!P0 BRA `(.L_x_1001) ;  /* 0x0000003400748947 */ /* 0x002fd80003800000 */
.L_x_1081:
[----:B------:R-:W-:Y:S05]  /*10b30*/  @P1 BRA `(.L_x_1002) ;  /* 0x0000000000181947 */ /* 0x000fea0003800000 */
[----:B------:R-:W2:Y:S01]  /*10b40*/  S2R R2, SR_TID.X ;  /* 0x0000000000027919 */ /* 0x000ea20000002100 */
[----:B-1----:R-:W-:-:S04]  /*10b50*/  IMAD.MOV.U32 R0, RZ, RZ, 0x9000 ;  /* 0x00009000ff007424 */ /* 0x002fc800078e00ff */
[----:B------:R3:W-:Y:S01]  /*10b60*/  SYNCS.ARRIVE.TRANS64 RZ, [UR38+0x2a830], R0 ;  /* 0x02a83000ffff79a7 */ /* 0x0007e20008000026 */
[----:B--2---:R-:W-:-:S13]  /*10b70*/  LOP3.LUT P0, RZ, R2, 0x1f, RZ, 0xc0, !PT ;  /* 0x0000001f02ff7812 */ /* 0x004fda000780c0ff */
[----:B---3--:R-:W-:Y:S05]  /*10b80*/  @!P0 BRA `(.L_x_1002) ;  /* 0x0000000000048947 */ /* 0x008fea0003800000 */
[----:B------:R-:W-:Y:S01]  /*10b90*/  BPT.TRAP 0x1 ;  /* 0x000000040000795c */ /* 0x000fe20000300000 */
.L_x_1002:
[----:B------:R-:W-:Y:S01]  /*10ba0*/  R2UR UR11, R18 ;  /* 0x00000000120b72ca */ /* 0x000fe200000e0000 */
[----:B------:R-:W-:Y:S01]  /*10bb0*/  ULDC.64 UR4, c[0x0][0x198] ;  /* 0x0000660000047ab9 */ /* 0x000fe20000000a00 */
[----:B-----5:R-:W-:Y:S01]  /*10bc0*/  R2UR UR13, R16 ;  /* 0x00000000100d72ca */ /* 0x020fe200000e0000 */
[----:B------:R-:W-:Y:S01]  /*10bd0*/  UIADD3 UR4, UP0, UR4, 0x370, URZ ;  /* 0x0000037004047890 */ /* 0x000fe2000ff1e03f */
[----:B------:R-:W-:Y:S01]  /*10be0*/  PLOP3.LUT P0, PT, PT, PT, PT, 0x80, 0x0 ;  /* 0x000000000000781c */ /* 0x000fe20003f0f070 */
[----:B------:R-:W-:Y:S01]  /*10bf0*/  UIADD3 UR8, UR38, 0x18400, URZ ;  /* 0x0001840026087890 */ /* 0x000fe2000fffe03f */
[----:B------:R-:W-:Y:S01]  /*10c00*/  LOP3.LUT R17, R17, 0xfffffffd, RZ, 0xc0, !PT ;  /* 0xfffffffd11117812 */ /* 0x000fe200078ec0ff */
[----:B------:R-:W-:Y:S02]  /*10c10*/  UIADD3 UR9, UR38, 0x2a830, URZ ;  /* 0x0002a83026097890 */ /* 0x000fe4000fffe03f */
[----:B------:R-:W-:Y:S02]  /*10c20*/  UIADD3.X UR5, URZ, UR5, URZ, UP0, !UPT ;  /* 0x000000053f057290 */ /* 0x000fe400087fe43f */
[----:B------:R-:W-:-:S02]  /*10c30*/  UIADD3 UR24, UR38, 0x1b400, URZ ;  /* 0x0001b40026187890 */ /* 0x000fc4000fffe03f */
[----:B------:R-:W-:Y:S02]  /*10c40*/  UIMAD UR11, UR11, 0x60, URZ ;  /* 0x000000600b0b78a4 */ /* 0x000fe4000f8e023f */
        /* <DEDUP_REMOVED lines=13> */
[----:B------:R-:W-:Y:S01]  /*10d20*/  UMOV UR21, UR13 ;  /* 0x0000000d00157c82 */ /* 0x000fe20008000000 */
[----:B------:R3:W-:Y:S01]  /*10d30*/  UTMALDG.4D [UR8], [UR4], desc[UR6] ;  /* 0x00000608040075b4 */ /* 0x0007e20008019000 */
[----:B------:R-:W-:Y:S01]  /*10d40*/  UMOV UR19, UR11 ;  /* 0x0000000b00137c82 */ /* 0x000fe20008000000 */
[----:B------:R-:W-:Y:S01]  /*10d50*/  @P0 LOP3.LUT R17, R17, 0x2, RZ, 0xfc, !PT ;  /* 0x0000000211110812 */ /* 0x000fe200078efcff */
[----:B------:R3:W-:Y:S01]  /*10d60*/  UTMALDG.4D [UR24], [UR4], desc[UR6] ;  /* 0x00000618040075b4 */ /* 0x0007e20008019000 */
[----:B------:R3:W-:Y:S02]  /*10d70*/  UTMALDG.4D [UR16], [UR4], desc[UR6] ;  /* 0x00000610040075b4 */ /* 0x0007e40008019000 */
[----:B---3--:R-:W-:-:S03]  /*10d80*/  NOP ;  /* 0x0000000000007918 */ /* 0x008fc60000000000 */
.L_x_998:
        /* <DEDUP_REMOVED lines=11> */
[----:B-1----:R-:W1:Y:S01]  /*10e40*/  LDC.64 R2, c[0x4][R2] ;  /* 0x0100000002027b82 */ /* 0x002e620000000a00 */
        /* <DEDUP_REMOVED lines=9> */
[----:B-12---:R-:W-:Y:S05]  /*10ee0*/  CALL.ABS.NOINC R2 ;  /* 0x0000000002007343 */ /* 0x006fea0003c00000 */
.L_x_1003:
[----:B------:R-:W0:Y:S01]  /*10ef0*/  S2R R4, SR_CTAID.Z ;  /* 0x0000000000047919 */ /* 0x000e220000002700 */
[----:B------:R-:W3:Y:S01]  /*10f00*/  LDC R8, c[0x0][0x448] ;  /* 0x00011200ff087b82 */ /* 0x000ee20000000800 */
[----:B------:R-:W-:Y:S01]  /*10f10*/  USHF.R.S32.HI UR4, URZ, 0x1f, UR36 ;  /* 0x0000001f3f047899 */ /* 0x000fe20008011424 */
[----:B------:R-:W4:Y:S01]  /*10f20*/  S2R R11, SR_TID.X ;  /* 0x00000000000b7919 */ /* 0x000f220000002100 */
[----:B------:R-:W-:Y:S02]  /*10f30*/  ULDC.64 UR8, c[0x0][0x2d8] ;  /* 0x0000b60000087ab9 */ /* 0x000fe40000000a00 */
[----:B------:R-:W-:-:S03]  /*10f40*/  UIMAD UR6, UR4, UR8, URZ ;  /* 0x00000008040672a4 */ /* 0x000fc6000f8e023f */
[----:B-1----:R-:W2:Y:S01]  /*10f50*/  LDC.64 R2, c[0x0][0x2e0] ;  /* 0x0000b800ff027b82 */ /* 0x002ea20000000a00 */
[----:B------:R-:W-:Y:S02]  /*10f60*/  UIMAD.WIDE.U32 UR4, UR36, UR8, URZ ;  /* 0x00000008240472a5 */ /* 0x000fe4000f8e003f */
[----:B------:R-:W-:-:S04]  /*10f70*/  UIMAD UR6, UR36, UR9, UR6 ;  /* 0x00000009240672a4 */ /* 0x000fc8000f8e0206 */
[----:B------:R-:W-:Y:S01]  /*10f80*/  UIADD3 UR5, UR5, UR6, URZ ;  /* 0x0000000605057290 */ /* 0x000fe2000fffe03f */
[----:B---3--:R-:W-:Y:S02]  /*10f90*/  ISETP.NE.AND P0, PT, R8, 0x1, PT ;  /* 0x000000010800780c */ /* 0x008fe40003f05270 */
[----:B0-----:R-:W-:Y:S02]  /*10fa0*/  SHF.R.S32.HI R5, RZ, 0x1f, R4 ;  /* 0x0000001fff057819 */ /* 0x001fe40000011404 */
[----:B----4-:R-:W-:-:S03]  /*10fb0*/  LOP3.LUT R9, R11, 0x7f, RZ, 0xc0, !PT ;  /* 0x0000007f0b097812 */ /* 0x010fc600078ec0ff */
[-C--:B--2---:R-:W-:Y:S02]  /*10fc0*/  IMAD R0, R5, R2.reuse, RZ ;  /* 0x0000000205007224 */ /* 0x084fe400078e02ff */
[----:B------:R-:W-:Y:S02]  /*10fd0*/  IMAD.SHL.U32 R7, R11, 0x10, RZ ;  /* 0x000000100b077824 */ /* 0x000fe400078e00ff */
[C---:B------:R-:W-:Y:S02]  /*10fe0*/  IMAD R5, R4.reuse, R3, R0 ;  /* 0x0000000304057224 */ /* 0x040fe400078e0200 */
[----:B------:R-:W-:Y:S01]  /*10ff0*/  IMAD.WIDE.U32 R2, R4, R2, UR4 ;  /* 0x0000000404027e25 */ /* 0x000fe2000f8e0002 */
[----:B------:R-:W0:Y:S01]  /*11000*/  @P0 LDC R0, c[0x0][0x450] ;  /* 0x00011400ff000b82 */ /* 0x000e220000000800 */
[----:B------:R-:W-:Y:S01]  /*11010*/  SHF.R.U32.HI R4, RZ, 0x3, R9 ;  /* 0x00000003ff047819 */ /* 0x000fe20000011609 */
[----:B------:R-:W-:Y:S01]  /*11020*/  ULDC.64 UR4, c[0x0][0x2d0] ;  /* 0x0000b40000047ab9 */ /* 0x000fe20000000a00 */
[----:B------:R-:W-:-:S02]  /*11030*/  IMAD.IADD R3, R3, 0x1, R5 ;  /* 0x0000000103037824 */ /* 0x000fc400078e0205 */
[----:B------:R-:W-:-:S03]  /*11040*/  LOP3.LUT R6, R4, 0x70, R7, 0xf8, !PT ;  /* 0x0000007004067812 */ /* 0x000fc600078ef807 */
[----:B------:R-:W1:Y:S02]  /*11050*/  @P0 LDC R5, c[0x0][0x44c] ;  /* 0x00011300ff050b82 */ /* 0x000e640000000800 */
[----:B------:R-:W-:-:S04]  /*11060*/  VIADD R6, R6, UR42 ;  /* 0x0000002a06067c36 */ /* 0x000fc80008000000 */
[----:B-1----:R-:W-:-:S04]  /*11070*/  @P0 IMAD.HI.U32 R7, R6, R5, RZ ;  /* 0x0000000506070227 */ /* 0x002fc800078e00ff */
[----:B------:R-:W-:Y:S01]  /*11080*/  IMAD.MOV.U32 R5, RZ, RZ, R6 ;  /* 0x000000ffff057224 */ /* 0x000fe200078e0006 */
[----:B0-----:R-:W-:-:S05]  /*11090*/  @P0 SHF.R.U32.HI R5, RZ, R0, R7 ;  /* 0x00000000ff050219 */ /* 0x001fca0000011607 */
[----:B------:R-:W-:Y:S02]  /*110a0*/  IMAD.MOV R7, RZ, RZ, -R5 ;  /* 0x000000ffff077224 */ /* 0x000fe400078e0a05 */
[----:B------:R-:W-:-:S04]  /*110b0*/  IMAD.WIDE.U32 R2, R5, UR4, R2 ;  /* 0x0000000405027c25 */ /* 0x000fc8000f8e0002 */
[----:B------:R-:W-:Y:S01]  /*110c0*/  IMAD R0, R8, R7, R6 ;  /* 0x0000000708007224 */ /* 0x000fe200078e0206 */
[----:B------:R-:W-:Y:S01]  /*110d0*/  SHF.R.S32.HI R6, RZ, 0x1f, R5 ;  /* 0x0000001fff067819 */ /* 0x000fe20000011405 */
[----:B------:R-:W-:-:S04]  /*110e0*/  IMAD.SHL.U32 R7, R9, 0x8, RZ ;  /* 0x0000000809077824 */ /* 0x000fc800078e00ff */
[----:B------:R-:W-:-:S04]  /*110f0*/  IMAD R6, R6, UR4, RZ ;  /* 0x0000000406067c24 */ /* 0x000fc8000f8e02ff */
[----:B------:R-:W-:Y:S01]  /*11100*/  IMAD R5, R5, UR5, R6 ;  /* 0x0000000505057c24 */ /* 0x000fe2000f8e0206 */
[----:B------:R-:W-:-:S03]  /*11110*/  ULDC.64 UR4, c[0x0][0x2c8] ;  /* 0x0000b20000047ab9 */ /* 0x000fc60000000a00 */
[----:B------:R-:W-:Y:S01]  /*11120*/  IMAD.IADD R3, R3, 0x1, R5 ;  /* 0x0000000103037824 */ /* 0x000fe200078e0205 */
[----:B------:R-:W-:Y:S01]  /*11130*/  SHF.R.S32.HI R5, RZ, 0x1f, R0 ;  /* 0x0000001fff057819 */ /* 0x000fe20000011400 */
[----:B------:R-:W-:-:S04]  /*11140*/  IMAD.WIDE.U32 R2, R0, UR4, R2 ;  /* 0x0000000400027c25 */ /* 0x000fc8000f8e0002 */
[----:B------:R-:W-:-:S04]  /*11150*/  IMAD R5, R5, UR4, RZ ;  /* 0x0000000405057c24 */ /* 0x000fc8000f8e02ff */
[----:B------:R-:W-:Y:S01]  /*11160*/  IMAD R5, R0, UR5, R5 ;  /* 0x0000000500057c24 */ /* 0x000fe2000f8e0205 */
[----:B------:R-:W-:Y:S02]  /*11170*/  ULDC.64 UR4, c[0x0][0x280] ;  /* 0x0000a00000047ab9 */ /* 0x000fe40000000a00 */
[----:B------:R-:W-:Y:S01]  /*11180*/  LEA R0, P0, R2, UR4, 0x1 ;  /* 0x0000000402007c11 */ /* 0x000fe2000f8008ff */
[----:B------:R-:W-:Y:S01]  /*11190*/  IMAD.IADD R3, R3, 0x1, R5 ;  /* 0x0000000103037824 */ /* 0x000fe200078e0205 */
[----:B------:R-:W-:-:S04]  /*111a0*/  ULDC UR4, c[0x0][0x2b8] ;  /* 0x0000ae0000047ab9 */ /* 0x000fc80000000800 */
        /* <DEDUP_REMOVED lines=14> */
[----:B------:R-:W-:Y:S01]  /*11290*/  SHFL.IDX PT, R2, R6, RZ, 0x181f ;  /* 0x00181fff06027589 */ /* 0x000fe200000e0000 */
[----:B------:R-:W-:Y:S01]  /*112a0*/  ULDC UR4, c[0x0][0x288] ;  /* 0x0000a20000047ab9 */ /* 0x000fe20000000800 */
[----:B------:R-:W-:Y:S01]  /*112b0*/  VIADD R4, R4, UR42 ;  /* 0x0000002a04047c36 */ /* 0x000fe20008000000 */
[----:B------:R-:W-:Y:S01]  /*112c0*/  ULDC.64 UR6, c[0x0][0x208] ;  /* 0x0000820000067ab9 */ /* 0x000fe20000000a00 */
[----:B------:R-:W0:Y:S01]  /*112d0*/  SHFL.IDX PT, R3, R0, RZ, 0x181f ;  /* 0x00181fff00037589 */ /* 0x000e2200000e0000 */
[----:B------:R-:W-:Y:S02]  /*112e0*/  IMAD R5, R8, UR4, RZ ;  /* 0x0000000408057c24 */ /* 0x000fe4000f8e02ff */
[C---:B------:R-:W-:Y:S01]  /*112f0*/  VIADD R8, R4.reuse, 0x10 ;  /* 0x0000001004087836 */ /* 0x040fe20000000000 */
[----:B------:R-:W-:Y:S02]  /*11300*/  SHFL.IDX PT, R14, R0, 0x1, 0x181f ;  /* 0x00381f00000e7f89 */ /* 0x000fe400000e0000 */
[----:B------:R-:W-:-:S13]  /*11310*/  ISETP.GE.AND P3, PT, R4, R5, PT ;  /* 0x000000050400720c */ /* 0x000fda0003f66270 */
        /* <DEDUP_REMOVED lines=8> */
[----:B------:R-:W-:-:S03]  /*113a0*/  ISETP.GE.AND P3, PT, R8, R5, PT ;  /* 0x000000050800720c */ /* 0x000fc60003f66270 */
[----:B------:R-:W1:Y:S01]  /*113b0*/  SHFL.IDX PT, R8, R6, 0x1, 0x181f ;  /* 0x00381f0006087f89 */ /* 0x000e6200000e0000 */
[----:B0-----:R-:W-:-:S09]  /*113c0*/  VIADD R2, R4, 0x20 ;  /* 0x0000002004027836 */ /* 0x001fd20000000000 */
[----:B------:R-:W-:Y:S01]  /*113d0*/  @!P3 LEA R20, R7, UR38, 0x1 ;  /* 0x000000260714bc11 */ /* 0x000fe2000f8e08ff */
[----:B-1----:R-:W-:Y:S02]  /*113e0*/  IMAD.MOV.U32 R9, RZ, RZ, R8 ;  /* 0x000000ffff097224 */ /* 0x002fe400078e0008 */
[----:B------:R-:W-:Y:S02]  /*113f0*/  IMAD.MOV.U32 R8, RZ, RZ, R14 ;  /* 0x000000ffff087224 */ /* 0x000fe400078e000e */
[----:B------:R-:W-:Y:S02]  /*11400*/  SHFL.IDX PT, R14, R0, 0x2, 0x181f ;  /* 0x00581f00000e7f89 */ /* 0x000fe400000e0000 */
        /* <DEDUP_REMOVED lines=49> */
[----:B------:R-:W1:Y:S04]  /*11720*/  SHFL.IDX PT, R2, R6, 0x6, 0x181f ;  /* 0x00d81f0006027f89 */ /* 0x000e6800000e0000 */
[----:B0-----:R0:W2:Y:S06]  /*11730*/  SHFL.IDX PT, R8, R6, 0x7, 0x181f ;  /* 0x00f81f0006087f89 */ /* 0x0010ac00000e0000 */
[----:B------:R-:W-:Y:S01]  /*11740*/  @!P3 LEA R21, R7, UR38, 0x1 ;  /* 0x000000260715bc11 */ /* 0x000fe2000f8e08ff */
[----:B-1----:R-:W-:-:S02]  /*11750*/  IMAD.MOV.U32 R3, RZ, RZ, R2 ;  /* 0x000000ffff037224 */ /* 0x002fc400078e0002 */
[----:B------:R-:W-:Y:S02]  /*11760*/  IMAD.MOV.U32 R2, RZ, RZ, R14 ;  /* 0x000000ffff027224 */ /* 0x000fe400078e000e */
[----:B------:R0:W1:Y:S02]  /*11770*/  SHFL.IDX PT, R14, R0, 0x7, 0x181f ;  /* 0x00f81f00000e7f89 */ /* 0x00006400000e0000 */
[----:B------:R-:W-:-:S05]  /*11780*/  @!P3 IMAD.WIDE.U32 R2, R10, 0x2, R2 ;  /* 0x000000020a02b825 */ /* 0x000fca00078e0002 */
[----:B------:R0:W-:Y:S04]  /*11790*/  @!P3 LDGSTS.E.BYPASS.LTC128B.128 [R21+0xf400], desc[UR6][R2.64], !P2 ;  /* 0x0f4000000215bfae */ /* 0x0001e8000d101d46 */
[----:B------:R0:W-:Y:S04]  /*117a0*/  @!P3 LDGSTS.E.BYPASS.LTC128B.128 [R21+0x13400], desc[UR6][R2.64+0x80], !P0 ;  /* 0x134000800215bfae */ /* 0x0001e8000c101d46 */
[----:B--2---:R0:W-:Y:S02]  /*117b0*/  @!P3 LDGSTS.E.BYPASS.LTC128B.128 [R21+0x17400], desc[UR6][R2.64+0x100], !P1 ;  /* 0x174001000215bfae */ /* 0x0041e4000c901d46 */
.L_x_1098:
[----:B------:R-:W-:Y:S01]  /*117c0*/  VIADD R4, R4, 0x70 ;  /* 0x0000007004047836 */ /* 0x000fe20000000000 */
[----:B------:R-:W-:Y:S01]  /*117d0*/  BSSY B0, `(.L_x_1005) ;  /* 0x000000e000007945 */ /* 0x000fe20003800000 */
[----:B01----:R-:W-:Y:S02]  /*117e0*/  IMAD.MOV.U32 R2, RZ, RZ, R14 ;  /* 0x000000ffff027224 */ /* 0x003fe400078e000e */
[----:B------:R-:W-:Y:S01]  /*117f0*/  IMAD.MOV.U32 R3, RZ, RZ, R8 ;  /* 0x000000ffff037224 */ /* 0x000fe200078e0008 */
[----:B------:R-:W-:-:S13]  /*11800*/  ISETP.GE.AND P3, PT, R4, R5, PT ;  /* 0x000000050400720c */ /* 0x000fda0003f66270 */
[----:B------:R-:W-:Y:S05]  /*11810*/  @P3 BRA `(.L_x_1006) ;  /* 0x0000000000243947 */ /* 0x000fea0003800000 */
[----:B------:R-:W-:Y:S01]  /*11820*/  IMAD.WIDE.U32 R10, R10, 0x2, R2 ;  /* 0x000000020a0a7825 */ /* 0x000fe200078e0002 */
[----:B------:R-:W-:Y:S01]  /*11830*/  LEA R7, R7, UR38, 0x1 ;  /* 0x0000002607077c11 */ /* 0x000fe2000f8e08ff */
[----:B------:R-:W-:-:S04]  /*11840*/  ULDC.64 UR4, c[0x0][0x208] ;  /* 0x0000820000047ab9 */ /* 0x000fc80000000a00 */
[----:B------:R-:W-:Y:S01]  /*11850*/  @!PT LDS RZ, [RZ] ;  /* 0x00000000fffff984 */ /* 0x000fe20000000800 */
[----:B------:R-:W-:Y:S01]  /*11860*/  @!PT LDS RZ, [RZ] ;  /* 0x00000000fffff984 */ /* 0x000fe20000000800 */
[----:B------:R-:W-:Y:S01]  /*11870*/  @!PT LDS RZ, [RZ] ;  /* 0x00000000fffff984 */ /* 0x000fe20000000800 */
[----:B------:R0:W-:Y:S04]  /*11880*/  LDGSTS.E.BYPASS.LTC128B.128 [R7+0xfc00], desc[UR4][R10.64], !P2 ;  /* 0x0fc000000a077fae */ /* 0x0001e8000d101d44 */
[----:B------:R0:W-:Y:S04]  /*11890*/  LDGSTS.E.BYPASS.LTC128B.128 [R7+0x13c00], desc[UR4][R10.64+0x80], !P0 ;  /* 0x13c000800a077fae */ /* 0x0001e8000c101d44 */
[----:B------:R0:W-:Y:S02]  /*118a0*/  LDGSTS.E.BYPASS.LTC128B.128 [R7+0x17c00], desc[UR4][R10.64+0x100], !P1 ;  /* 0x17c001000a077fae */ /* 0x0001e4000c901d44 */
.L_x_1006:
[----:B------:R-:W-:Y:S05]  /*118b0*/  BSYNC B0 ;  /* 0x0000000000007941 */ /* 0x000fea0003800000 */
.L_x_1005:
        /* <DEDUP_REMOVED lines=13> */
.L_x_1099:
[----:B------:R-:W-:Y:S02]  /*11990*/  IMAD.MOV.U32 R9, RZ, RZ, 0x1 ;  /* 0x00000001ff097424 */ /* 0x000fe400078e00ff */
[----:B-1----:R-:W-:Y:S01]  /*119a0*/  IMAD.MOV.U32 R0, RZ, RZ, RZ ;  /* 0x000000ffff007224 */ /* 0x002fe200078e00ff */
[----:B------:R-:W-:Y:S06]  /*119b0*/  @!P1 BRA `(.L_x_1008) ;  /* 0x0000001800f89947 */ /* 0x000fec0003800000 */
[----:B------:R-:W2:Y:S04]  /*119c0*/  LDL.LU R2, [R1+0xc] ;  /* 0x00000c0001027983 */ /* 0x000ea80000300800 */
[----:B------:R-:W3:Y:S04]  /*119d0*/  LDL.LU R4, [R1+0x8] ;  /* 0x0000080001047983 */ /* 0x000ee80000300800 */
[----:B------:R-:W4:Y:S01]  /*119e0*/  LDL.LU R3, [R1+0x4] ;  /* 0x0000040001037983 */ /* 0x000f220000300800 */
[----:B------:R-:W-:Y:S01]  /*119f0*/  UIADD3 UR4, UR41, 0x1, URZ ;  /* 0x0000000129047890 */ /* 0x000fe2000fffe03f */
[----:B------:R-:W-:-:S05]  /*11a00*/  IMAD.MOV.U32 R9, RZ, RZ, 0x1 ;  /* 0x00000001ff097424 */ /* 0x000fca00078e00ff */
[----:B--2---:R-:W-:Y:S01]  /*11a10*/  IMAD R2, R2, UR4, RZ ;  /* 0x0000000402027c24 */ /* 0x004fe2000f8e02ff */
[----:B------:R-:W-:-:S04]  /*11a20*/  ULOP3.LUT UR4, URZ, UR39, URZ, 0x33, !UPT ;  /* 0x000000273f047292 */ /* 0x000fc8000f8e333f */
[----:B------:R-:W-:Y:S02]  /*11a30*/  LOP3.LUT R2, RZ, R2, RZ, 0x33, !PT ;  /* 0x00000002ff027212 */ /* 0x000fe400078e33ff */
[----:B----4-:R-:W-:Y:S02]  /*11a40*/  LOP3.LUT R3, RZ, R3, RZ, 0x33, !PT ;  /* 0x00000003ff037212 */ /* 0x010fe400078e33ff */
[----:B---3--:R-:W-:Y:S01]  /*11a50*/  VIADDMNMX R2, R2, -R4, UR4, !PT ;  /* 0x0000000402027e46 */ /* 0x008fe2000f800904 */
[----:B------:R-:W-:Y:S01]  /*11a60*/  ULOP3.LUT UR4, URZ, UR40, URZ, 0x33, !UPT ;  /* 0x000000283f047292 */ /* 0x000fe2000f8e333f */
[----:B------:R-:W1:Y:S05]  /*11a70*/  S2R R4, SR_TID.X ;  /* 0x0000000000047919 */ /* 0x000e6a0000002100 */
[----:B------:R-:W-:-:S04]  /*11a80*/  VIMNMX R2, R2, UR4, !PT ;  /* 0x0000000402027c48 */ /* 0x000fc8000ffe0100 */
[----:B------:R-:W-:-:S05]  /*11a90*/  VIADDMNMX R3, R2, 0x2, R3, !PT ;  /* 0x0000000202037846 */ /* 0x000fca0007800103 */
[----:B------:R-:W-:-:S05]  /*11aa0*/  VIADD R5, R3, 0xfffffffe ;  /* 0xfffffffe03057836 */ /* 0x000fca0000000000 */
[-C--:B------:R-:W-:Y:S02]  /*11ab0*/  ISETP.NE.AND P0, PT, R5, R2.reuse, PT ;  /* 0x000000020500720c */ /* 0x080fe40003f05270 */
[----:B------:R-:W-:-:S05]  /*11ac0*/  LOP3.LUT R2, RZ, R2, RZ, 0x33, !PT ;  /* 0x00000002ff027212 */ /* 0x000fca00078e33ff */
[----:B------:R-:W-:-:S05]  /*11ad0*/  IMAD.IADD R2, R3, 0x1, R2 ;  /* 0x0000000103027824 */ /* 0x000fca00078e0202 */
[----:B0-----:R-:W-:Y:S02]  /*11ae0*/  LOP3.LUT R11, R2, 0x1, RZ, 0xc0, !PT ;  /* 0x00000001020b7812 */ /* 0x001fe400078ec0ff */
[----:B-1----:R-:W-:Y:S01]  /*11af0*/  LOP3.LUT R10, R4, 0x1f, RZ, 0xc0, !PT ;  /* 0x0000001f040a7812 */ /* 0x002fe200078ec0ff */
[----:B------:R-:W-:Y:S01]  /*11b00*/  IMAD.MOV.U32 R4, RZ, RZ, R16 ;  /* 0x000000ffff047224 */ /* 0x000fe200078e0010 */
[----:B------:R-:W-:Y:S06]  /*11b10*/  @!P0 BRA `(.L_x_1009) ;  /* 0x0000001000748947 */ /* 0x000fec0003800000 */
[----:B------:R-:W-:Y:S01]  /*11b20*/  BSSY B0, `(.L_x_1009) ;  /* 0x000011c000007945 */ /* 0x000fe20003800000 */
[----:B------:R-:W-:Y:S02]  /*11b30*/  IMAD.IADD R7, R2, 0x1, -R11 ;  /* 0x0000000102077824 */ /* 0x000fe400078e0a0b */
[----:B------:R-:W-:Y:S02]  /*11b40*/  IMAD.MOV.U32 R8, RZ, RZ, 0x1 ;  /* 0x00000001ff087424 */ /* 0x000fe400078e00ff */
[----:B------:R-:W-:-:S07]  /*11b50*/  IMAD.MOV.U32 R4, RZ, RZ, R16 ;  /* 0x000000ffff047224 */ /* 0x000fce00078e0010 */
.L_x_1042:
[----:B------:R-:W-:Y:S01]  /*11b60*/  LOP3.LUT P0, RZ, R17, 0x2, RZ, 0xc0, !PT ;  /* 0x0000000211ff7812 */ /* 0x000fe2000780c0ff */
[----:B------:R-:W-:Y:S01]  /*11b70*/  VIADD R7, R7, 0xfffffffe ;  /* 0xfffffffe07077836 */ /* 0x000fe20000000000 */
[----:B------:R-:W-:Y:S04]  /*11b80*/  BSSY B1, `(.L_x_1010) ;  /* 0x0000088000017945 */ /* 0x000fe80003800000 */
[----:B------:R-:W-:-:S07]  /*11b90*/  ISETP.NE.AND P1, PT, R7, RZ, PT ;  /* 0x000000ff0700720c */ /* 0x000fce0003f25270 */
[----:B------:R-:W-:Y:S06]  /*11ba0*/  @!P0 BRA `(.L_x_1011) ;  /* 0x0000000800148947 */ /* 0x000fec0003800000 */
[----:B------:R-:W-:Y:S01]  /*11bb0*/  LOP3.LUT P0, RZ, R17, 0x1, RZ, 0xc0, !PT ;  /* 0x0000000111ff7812 */ /* 0x000fe2000780c0ff */
[----:B------:R-:W-:-:S12]  /*11bc0*/  IMAD.MOV.U32 R9, RZ, RZ, R6 ;  /* 0x000000ffff097224 */ /* 0x000fd800078e0006 */
[----:B------:R-:W-:Y:S05]  /*11bd0*/  @!P0 BRA `(.L_x_1012) ;  /* 0x0000000000508947 */ /* 0x000fea0003800000 */
[----:B------:R-:W2:Y:S01]  /*11be0*/  LDL R12, [R1] ;  /* 0x00000000010c7983 */ /* 0x000ea20000100800 */
[----:B------:R-:W0:Y:S01]  /*11bf0*/  LDC R5, c[0x0][0x43c] ;  /* 0x00010f00ff057b82 */ /* 0x000e220000000800 */
[----:B------:R-:W-:Y:S01]  /*11c00*/  ULDC.64 UR4, c[0x0][0x428] ;  /* 0x00010a0000047ab9 */ /* 0x000fe20000000a00 */
[----:B------:R-:W-:Y:S01]  /*11c10*/  ULDC.64 UR6, c[0x0][0x208] ;  /* 0x0000820000067ab9 */ /* 0x000fe20000000a00 */
        /* <DEDUP_REMOVED lines=8> */
[----:B------:R-:W-:-:S04]  /*11ca0*/  IMAD.WIDE.U32 R2, R19, UR4, R2 ;  /* 0x0000000413027c25 */ /* 0x000fc8000f8e0002 */
[----:B--2---:R-:W-:-:S04]  /*11cb0*/  IMAD R4, R12, UR4, RZ ;  /* 0x000000040c047c24 */ /* 0x004fc8000f8e02ff */
[----:B------:R-:W-:Y:S01]  /*11cc0*/  IMAD R5, R19, UR5, R4 ;  /* 0x0000000513057c24 */ /* 0x000fe2000f8e0204 */
[----:B------:R-:W-:Y:S02]  /*11cd0*/  ULDC.64 UR4, c[0x0][0x418] ;  /* 0x0001060000047ab9 */ /* 0x000fe40000000a00 */
[----:B------:R-:W-:Y:S01]  /*11ce0*/  LEA R4, P0, R2, UR4, 0x2 ;  /* 0x0000000402047c11 */ /* 0x000fe2000f8010ff */
[----:B------:R-:W-:-:S05]  /*11cf0*/  IMAD.IADD R5, R5, 0x1, R3 ;  /* 0x0000000105057824 */ /* 0x000fca00078e0203 */
[----:B------:R-:W-:-:S05]  /*11d00*/  LEA.HI.X R5, R2, UR5, R5, 0x2, P0 ;  /* 0x0000000502057c11 */ /* 0x000fca00080f1405 */
[----:B------:R0:W5:Y:S02]  /*11d10*/  LDG.E R4, desc[UR6][R4.64] ;  /* 0x0000000604047981 */ /* 0x000164000c1e1900 */
.L_x_1012:
[----:B------:R-:W1:Y:S01]  /*11d20*/  S2R R2, SR_TID.X ;  /* 0x0000000000027919 */ /* 0x000e620000002100 */
[----:B------:R-:W-:Y:S01]  /*11d30*/  BSSY B2, `(.L_x_1013) ;  /* 0x0000006000027945 */ /* 0x000fe20003800000 */
[----:B-1----:R-:W-:Y:S02]  /*11d40*/  LOP3.LUT R3, R2, 0x7f, RZ, 0xc0, !PT ;  /* 0x0000007f02037812 */ /* 0x002fe400078ec0ff */
[----:B------:R-:W-:Y:S02]  /*11d50*/  SHF.L.U32 R2, R8, 0x1f, RZ ;  /* 0x0000001f08027819 */ /* 0x000fe400000006ff */
[----:B------:R-:W-:Y:S02]  /*11d60*/  ISETP.NE.AND P2, PT, R3, RZ, PT ;  /* 0x000000ff0300720c */ /* 0x000fe40003f45270 */
[----:B------:R-:W1:Y:S02]  /*11d70*/  SYNCS.PHASECHK.TRANS64.TRYWAIT P0, [UR38+0x2a848], R2 ;  /* 0x02a84802ff0075a7 */ /* 0x000e640008000166 */
[----:B-1----:R-:W-:Y:S09]  /*11d80*/  @!P0 BRA `(.L_x_1014) ;  /* 0x0000002c00d48947 */ /* 0x002ff20003800000 */
.L_x_1100:
[----:B------:R-:W-:Y:S05]  /*11d90*/  BSYNC B2 ;  /* 0x0000000000027941 */ /* 0x000fea0003800000 */
.L_x_1013:
[----:B------:R-:W-:Y:S04]  /*11da0*/  BSSY B2, `(.L_x_1015) ;  /* 0x0000007000027945 */ /* 0x000fe80003800000 */
[----:B------:R-:W-:Y:S05]  /*11db0*/  @P2 BRA `(.L_x_1016) ;  /* 0x0000000000142947 */ /* 0x000fea0003800000 */
[----:B------:R-:W-:Y:S01]  /*11dc0*/  ISETP.NE.AND P0, PT, R10, RZ, PT ;  /* 0x000000ff0a00720c */ /* 0x000fe20003f05270 */
[----:B-1----:R-:W-:-:S04]  /*11dd0*/  IMAD.MOV.U32 R3, RZ, RZ, 0x9000 ;  /* 0x00009000ff037424 */ /* 0x002fc800078e00ff */
[----:B------:R2:W-:Y:S08]  /*11de0*/  SYNCS.ARRIVE.TRANS64 RZ, [UR38+0x2a838], R3 ;  /* 0x02a83803ffff79a7 */ /* 0x0005f00008000026 */
[----:B--2---:R-:W-:Y:S05]  /*11df0*/  @!P0 BRA `(.L_x_1016) ;  /* 0x0000000000048947 */ /* 0x004fea0003800000 */
[----:B------:R-:W-:Y:S01]  /*11e00*/  BPT.TRAP 0x1 ;  /* 0x000000040000795c */ /* 0x000fe20000300000 */
.L_x_1016:
[----:B------:R-:W-:Y:S05]  /*11e10*/  BSYNC B2 ;  /* 0x0000000000027941 */ /* 0x000fea0003800000 */
.L_x_1015:
[----:B0-----:R-:W-:Y:S01]  /*11e20*/  IMAD.MOV.U32 R5, RZ, RZ, RZ ;  /* 0x000000ffff057224 */ /* 0x001fe200078e00ff */
[----:B------:R-:W-:Y:S01]  /*11e30*/  ULDC.64 UR4, c[0x0][0x198] ;  /* 0x0000660000047ab9 */ /* 0x000fe20000000a00 */
[----:B------:R-:W-:Y:S01]  /*11e40*/  PLOP3.LUT P0, PT, PT, PT, PT, 0x80, 0x0 ;  /* 0x000000000000781c */ /* 0x000fe20003f0f070 */
[----:B------:R-:W-:Y:S01]  /*11e50*/  UIADD3 UR4, UP0, UR4, 0x370, URZ ;  /* 0x0000037004047890 */ /* 0x000fe2000ff1e03f */
[----:B-1----:R-:W-:Y:S01]  /*11e60*/  IMAD R3, R9, 0x60, RZ ;  /* 0x0000006009037824 */ /* 0x002fe200078e02ff */
[----:B------:R-:W-:Y:S01]  /*11e70*/  R2UR UR34, R5 ;  /* 0x00000000052272ca */ /* 0x000fe200000e0000 */
[----:B------:R-:W-:Y:S02]  /*11e80*/  UIADD3 UR32, UR38, 0x21400, URZ ;  /* 0x0002140026207890 */ /* 0x000fe4000fffe03f */
[----:B------:R-:W-:Y:S02]  /*11e90*/  UIADD3 UR33, UR38, 0x2a838, URZ ;  /* 0x0002a83826217890 */ /* 0x000fe4000fffe03f */
[----:B------:R-:W-:Y:S01]  /*11ea0*/  UIADD3.X UR5, URZ, UR5, URZ, UP0, !UPT ;  /* 0x000000053f057290 */ /* 0x000fe200087fe43f */
[----:B------:R-:W-:Y:S01]  /*11eb0*/  UMOV UR6, 0x0 ;  /* 0x0000000000067882 */ /* 0x000fe20000000000 */
[----:B------:R-:W-:-:S10]  /*11ec0*/  UMOV UR7, 0x14f00000 ;  /* 0x14f0000000077882 */ /* 0x000fd40000000000 */
.L_x_1017:
[----:B------:R-:W-:-:S13]  /*11ed0*/  @P0 ELECT P3, URZ, PT ;  /* 0x00000000003f082f */ /* 0x000fda0003860000 */
[----:B-----5:R-:W-:Y:S02]  /*11ee0*/  @P3 R2UR UR37, R4 ;  /* 0x00000000042532ca */ /* 0x020fe400000e0000 */
[----:B------:R-:W-:Y:S02]  /*11ef0*/  @P3 R2UR UR35, R3 ;  /* 0x00000000032332ca */ /* 0x000fe400000e0000 */
[----:B------:R-:W-:Y:S02]  /*11f00*/  @P3 PLOP3.LUT P0, PT, P3, PT, PT, 0x8, 0x0 ;  /* 0x000000000000381c */ /* 0x000fe40001f0e170 */
[----:B------:R-:W-:-:S09]  /*11f10*/  PLOP3.LUT P3, PT, PT, PT, PT, 0x8, 0x0 ;  /* 0x000000000000781c */ /* 0x000fd20003f6e170 */
[----:B------:R0:W-:Y:S02]  /*11f20*/  UTMALDG.4D [UR32], [UR4], desc[UR6] ;  /* 0x00000620040075b4 */ /* 0x0001e40008019000 */
[----:B0-----:R-:W-:Y:S05]  /*11f30*/  @P0 BRA.U.ANY `(.L_x_1017) ;  /* 0xfffffffd00e40947 */ /* 0x001fea000393ffff */
[----:B------:R-:W-:Y:S01]  /*11f40*/  IMAD.MOV.U32 R12, RZ, RZ, 0x40 ;  /* 0x00000040ff0c7424 */ /* 0x000fe200078e00ff */
[----:B------:R-:W-:Y:S01]  /*11f50*/  PLOP3.LUT P0, PT, PT, PT, PT, 0x80, 0x0 ;  /* 0x000000000000781c */ /* 0x000fe20003f0f070 */
[----:B------:R-:W-:Y:S01]  /*11f60*/  UIADD3 UR8, UR38, 0x24400, URZ ;  /* 0x0002440026087890 */ /* 0x000fe2000fffe03f */
[----:B------:R-:W-:Y:S02]  /*11f70*/  UMOV UR6, 0x0 ;  /* 0x0000000000067882 */ /* 0x000fe40000000000 */
[----:B------:R-:W-:Y:S01]  /*11f80*/  R2UR UR10, R12 ;  /* 0x000000000c0a72ca */ /* 0x000fe200000e0000 */
[----:B------:R-:W-:-:S14]  /*11f90*/  UMOV UR7, 0x14f00000 ;  /* 0x14f0000000077882 */ /* 0x000fdc0000000000 */
.L_x_1018:
        /* <DEDUP_REMOVED lines=14> */
.L_x_1019:
        /* <DEDUP_REMOVED lines=12> */
.L_x_1101:
[----:B------:R-:W-:Y:S05]  /*12140*/  BSYNC B2 ;  /* 0x0000000000027941 */ /* 0x000fea0003800000 */
.L_x_1020:
[----:B------:R-:W-:Y:S01]  /*12150*/  BSSY B2, `(.L_x_1022) ;  /* 0x0000009000027945 */ /* 0x000fe20003800000 */
[----:B0-----:R-:W-:Y:S02]  /*12160*/  IMAD.MOV.U32 R2, RZ, RZ, 0x0 ;  /* 0x00000000ff027424 */ /* 0x001fe400078e00ff */
[----:B------:R-:W-:Y:S01]  /*12170*/  IMAD.MOV.U32 R3, RZ, RZ, 0x14f00000 ;  /* 0x14f00000ff037424 */ /* 0x000fe200078e00ff */
[----:B------:R-:W-:Y:S06]  /*12180*/  @P2 BRA `(.L_x_1023) ;  /* 0x0000000000142947 */ /* 0x000fec0003800000 */
[----:B------:R-:W-:Y:S01]  /*12190*/  ISETP.NE.AND P0, PT, R10, RZ, PT ;  /* 0x000000ff0a00720c */ /* 0x000fe20003f05270 */
[----:B------:R-:W-:-:S04]  /*121a0*/  IMAD.MOV.U32 R13, RZ, RZ, 0x6000 ;  /* 0x00006000ff0d7424 */ /* 0x000fc800078e00ff */
[----:B------:R0:W-:Y:S08]  /*121b0*/  SYNCS.ARRIVE.TRANS64 RZ, [UR38+0x2a850], R13 ;  /* 0x02a8500dffff79a7 */ /* 0x0001f00008000026 */
[----:B0-----:R-:W-:Y:S05]  /*121c0*/  @!P0 BRA `(.L_x_1023) ;  /* 0x0000000000048947 */ /* 0x001fea0003800000 */
[----:B------:R-:W-:Y:S01]  /*121d0*/  BPT.TRAP 0x1 ;  /* 0x000000040000795c */ /* 0x000fe20000300000 */
.L_x_1023:
[----:B------:R-:W-:Y:S05]  /*121e0*/  BSYNC B2 ;  /* 0x0000000000027941 */ /* 0x000fea0003800000 */
.L_x_1022:
[----:B------:R-:W-:Y:S01]  /*121f0*/  R2UR UR6, R2 ;  /* 0x00000000020672ca */ /* 0x000fe200000e0000 */
[----:B------:R-:W-:Y:S01]  /*12200*/  ULDC.64 UR4, c[0x0][0x198] ;  /* 0x0000660000047ab9 */ /* 0x000fe20000000a00 */
[----:B------:R-:W-:Y:S01]  /*12210*/  R2UR UR7, R3 ;  /* 0x00000000030772ca */ /* 0x000fe200000e0000 */
[----:B------:R-:W-:Y:S01]  /*12220*/  UIADD3 UR4, UP0, UR4, 0x470, URZ ;  /* 0x0000047004047890 */ /* 0x000fe2000ff1e03f */
[----:B------:R-:W-:Y:S01]  /*12230*/  R2UR UR10, R5 ;  /* 0x00000000050a72ca */ /* 0x000fe200000e0000 */
[----:B------:R-:W-:Y:S01]  /*12240*/  IMAD R5, R18, 0x60, RZ ;  /* 0x0000006012057824 */ /* 0x000fe200078e02ff */
[----:B------:R-:W-:Y:S01]  /*12250*/  PLOP3.LUT P0, PT, PT, PT, PT, 0x80, 0x0 ;  /* 0x000000000000781c */ /* 0x000fe20003f0f070 */
[----:B------:R-:W-:Y:S02]  /*12260*/  UIADD3 UR8, UR38, 0x400, URZ ;  /* 0x0000040026087890 */ /* 0x000fe4000fffe03f */
[----:B------:R-:W-:Y:S02]  /*12270*/  UIADD3 UR9, UR38, 0x2a850, URZ ;  /* 0x0002a85026097890 */ /* 0x000fe4000fffe03f */
[----:B------:R-:W-:-:S12]  /*12280*/  UIADD3.X UR5, URZ, UR5, URZ, UP0, !UPT ;  /* 0x000000053f057290 */ /* 0x000fd800087fe43f */
.L_x_1024:
        /* <DEDUP_REMOVED lines=13> */
.L_x_1025:
        /* <DEDUP_REMOVED lines=10> */
.L_x_1011:
[----:B------:R-:W-:Y:S05]  /*12400*/  BSYNC B1 ;  /* 0x0000000000017941 */ /* 0x000fea0003800000 */
.L_x_1010:
[----:B------:R-:W-:Y:S01]  /*12410*/  LOP3.LUT P0, RZ, R17, 0x2, RZ, 0xc0, !PT ;  /* 0x0000000211ff7812 */ /* 0x000fe2000780c0ff */
[----:B------:R-:W-:Y:S01]  /*12420*/  BSSY B1, `(.L_x_1026) ;  /* 0x0000088000017945 */ /* 0x000fe20003800000 */
[----:B------:R-:W-:-:S11]  /*12430*/  LOP3.LUT R9, R8, 0x1, RZ, 0x3c, !PT ;  /* 0x0000000108097812 */ /* 0x000fd600078e3cff */
[----:B------:R-:W-:Y:S05]  /*12440*/  @!P0 BRA `(.L_x_1027) ;  /* 0x0000000800148947 */ /* 0x000fea0003800000 */
[----:B------:R-:W-:Y:S01]  /*12450*/  LOP3.LUT P0, RZ, R17, 0x1, RZ, 0xc0, !PT ;  /* 0x0000000111ff7812 */ /* 0x000fe2000780c0ff */
[----:B------:R-:W-:-:S12]  /*12460*/  VIADD R12, R6, 0xffffffff ;  /* 0xffffffff060c7836 */ /* 0x000fd80000000000 */
        /* <DEDUP_REMOVED lines=9> */
[----:B------:R-:W-:-:S05]  /*12500*/  @P0 SHF.R.U32.HI R2, RZ, R3, R4 ;  /* 0x00000003ff020219 */ /* 0x000fca0000011604 */
[----:B------:R-:W-:-:S04]  /*12510*/  IMAD.MOV R3, RZ, RZ, -R2 ;  /* 0x000000ffff037224 */ /* 0x000fc800078e0a02 */
[----:B------:R-:W-:Y:S01]  /*12520*/  IMAD R12, R5, R3, R12 ;  /* 0x00000003050c7224 */ /* 0x000fe200078e020c */
[----:B------:R-:W-:-:S03]  /*12530*/  SHF.R.S32.HI R3, RZ, 0x1f, R2 ;  /* 0x0000001fff037819 */ /* 0x000fc60000011402 */
[----:B------:R-:W-:-:S04]  /*12540*/  IMAD.WIDE.U32 R2, R19, UR4, R2 ;  /* 0x0000000413027c25 */ /* 0x000fc8000f8e0002 */
[----:B--2---:R-:W-:-:S04]  /*12550*/  IMAD R4, R13, UR4, RZ ;  /* 0x000000040d047c24 */ /* 0x004fc8000f8e02ff */
[----:B------:R-:W-:Y:S01]  /*12560*/  IMAD R4, R19, UR5, R4 ;  /* 0x0000000513047c24 */ /* 0x000fe2000f8e0204 */
[----:B------:R-:W-:-:S03]  /*12570*/  ULDC.64 UR4, c[0x0][0x418] ;  /* 0x0001060000047ab9 */ /* 0x000fc60000000a00 */
[----:B------:R-:W-:Y:S01]  /*12580*/  IMAD.IADD R3, R4, 0x1, R3 ;  /* 0x0000000104037824 */ /* 0x000fe200078e0203 */
[----:B------:R-:W-:-:S04]  /*12590*/  LEA R4, P0, R2, UR4, 0x2 ;  /* 0x0000000402047c11 */ /* 0x000fc8000f8010ff */
[----:B------:R-:W-:-:S05]  /*125a0*/  LEA.HI.X R5, R2, UR5, R3, 0x2, P0 ;  /* 0x0000000502057c11 */ /* 0x000fca00080f1403 */
[----:B------:R0:W5:Y:S04]  /*125b0*/  LDG.E R4, desc[UR6][R4.64] ;  /* 0x0000000604047981 */ /* 0x000168000c1e1900 */
.L_x_1028:
[----:B------:R-:W1:Y:S01]  /*125c0*/  S2R R2, SR_TID.X ;  /* 0x0000000000027919 */ /* 0x000e620000002100 */
[----:B------:R-:W-:Y:S01]  /*125d0*/  BSSY B2, `(.L_x_1029) ;  /* 0x0000006000027945 */ /* 0x000fe20003800000 */
[----:B-1----:R-:W-:Y:S02]  /*125e0*/  LOP3.LUT R3, R2, 0x7f, RZ, 0xc0, !PT ;  /* 0x0000007f02037812 */ /* 0x002fe400078ec0ff */
[----:B------:R-:W-:Y:S02]  /*125f0*/  SHF.L.U32 R2, R9, 0x1f, RZ ;  /* 0x0000001f09027819 */ /* 0x000fe400000006ff */
[----:B------:R-:W-:Y:S02]  /*12600*/  ISETP.NE.AND P2, PT, R3, RZ, PT ;  /* 0x000000ff0300720c */ /* 0x000fe40003f45270 */
[----:B------:R-:W1:Y:S02]  /*12610*/  SYNCS.PHASECHK.TRANS64.TRYWAIT P0, [UR38+0x2a840], R2 ;  /* 0x02a84002ff0075a7 */ /* 0x000e640008000166 */
[----:B-1----:R-:W-:Y:S09]  /*12620*/  @!P0 BRA `(.L_x_1030) ;  /* 0x0000002400dc8947 */ /* 0x002ff20003800000 */
.L_x_1102:
[----:B------:R-:W-:Y:S05]  /*12630*/  BSYNC B2 ;  /* 0x0000000000027941 */ /* 0x000fea0003800000 */
.L_x_1029:
[----:B------:R-:W-:Y:S04]  /*12640*/  BSSY B2, `(.L_x_1031) ;  /* 0x0000007000027945 */ /* 0x000fe80003800000 */
[----:B------:R-:W-:Y:S05]  /*12650*/  @P2 BRA `(.L_x_1032) ;  /* 0x0000000000142947 */ /* 0x000fea0003800000 */
[----:B------:R-:W-:Y:S01]  /*12660*/  ISETP.NE.AND P0, PT, R10, RZ, PT ;  /* 0x000000ff0a00720c */ /* 0x000fe20003f05270 */
[----:B-1----:R-:W-:-:S04]  /*12670*/  IMAD.MOV.U32 R2, RZ, RZ, 0x9000 ;  /* 0x00009000ff027424 */ /* 0x002fc800078e00ff */
[----:B------:R2:W-:Y:S08]  /*12680*/  SYNCS.ARRIVE.TRANS64 RZ, [UR38+0x2a830], R2 ;  /* 0x02a83002ffff79a7 */ /* 0x0005f00008000026 */
[----:B--2---:R-:W-:Y:S05]  /*12690*/  @!P0 BRA `(.L_x_1032) ;  /* 0x0000000000048947 */ /* 0x004fea0003800000 */
[----:B------:R-:W-:Y:S01]  /*126a0*/  BPT.TRAP 0x1 ;  /* 0x000000040000795c */ /* 0x000fe20000300000 */
.L_x_1032:
[----:B------:R-:W-:Y:S05]  /*126b0*/  BSYNC B2 ;  /* 0x0000000000027941 */ /* 0x000fea0003800000 */
.L_x_1031:
        /* <DEDUP_REMOVED lines=11> */
.L_x_1033:
[----:B------:R-:W-:-:S13]  /*12770*/  @P0 ELECT P3, URZ, PT ;  /* 0x00000000003f082f */ /* 0x000fda0003860000 */
[----:B-----5:R-:W-:Y:S01]  /*12780*/  @P3 R2UR UR13, R4 ;  /* 0x00000000040d32ca */ /* 0x020fe200000e0000 */
[----:B------:R-:W-:Y:S01]  /*12790*/  UMOV UR12, UR36 ;  /* 0x00000024000c7c82 */ /* 0x000fe20008000000 */
        /* <DEDUP_REMOVED lines=11> */
.L_x_1034:
        /* <DEDUP_REMOVED lines=13> */
.L_x_1035:
        /* <DEDUP_REMOVED lines=12> */
.L_x_1103:
[----:B------:R-:W-:Y:S05]  /*129e0*/  BSYNC B2 ;  /* 0x0000000000027941 */ /* 0x000fea0003800000 */
.L_x_1036:
        /* <DEDUP_REMOVED lines=9> */
.L_x_1039:
[----:B------:R-:W-:Y:S05]  /*12a80*/  BSYNC B2 ;  /* 0x0000000000027941 */ /* 0x000fea0003800000 */
.L_x_1038:
        /* <DEDUP_REMOVED lines=10> */
.L_x_1040:
        /* <DEDUP_REMOVED lines=13> */
.L_x_1041:
        /* <DEDUP_REMOVED lines=10> */
.L_x_1027:
[----:B------:R-:W-:Y:S05]  /*12ca0*/  BSYNC B1 ;  /* 0x0000000000017941 */ /* 0x000fea0003800000 */
.L_x_1026:
[----:B------:R-:W-:Y:S02]  /*12cb0*/  VIADD R6, R6, 0xfffffffe ;  /* 0xfffffffe06067836 */ /* 0x000fe40000000000 */
[----:B------:R-:W-:Y:S01]  /*12cc0*/  IMAD.MOV.U32 R8, RZ, RZ, R9 ;  /* 0x000000ffff087224 */ /* 0x000fe200078e0009 */
[----:B------:R-:W-:Y:S06]  /*12cd0*/  @P1 BRA `(.L_x_1042) ;  /* 0xffffffec00a01947 */ /* 0x000fec000383ffff */
[----:B------:R-:W-:Y:S05]  /*12ce0*/  BSYNC B0 ;  /* 0x0000000000007941 */ /* 0x000fea0003800000 */
.L_x_1009:
[----:B------:R-:W-:Y:S01]  /*12cf0*/  ISETP.NE.AND P0, PT, R11, RZ, PT ;  /* 0x000000ff0b00720c */ /* 0x000fe20003f05270 */
[----:B------:R-:W-:-:S12]  /*12d00*/  BSSY B0, `(.L_x_1008) ;  /* 0x0000089000007945 */ /* 0x000fd80003800000 */
[----:B------:R-:W-:Y:S05]  /*12d10*/  @!P0 BRA `(.L_x_1043) ;  /* 0x00000008001c8947 */ /* 0x000fea0003800000 */
[----:B------:R-:W-:Y:S01]  /*12d20*/  LOP3.LUT P1, RZ, R17, 0x2, RZ, 0xc0, !PT ;  /* 0x0000000211ff7812 */ /* 0x000fe2000782c0ff */
[----:B------:R-:W-:-:S12]  /*12d30*/  IMAD.MOV.U32 R0, RZ, RZ, 0x1 ;  /* 0x00000001ff007424 */ /* 0x000fd800078e00ff */
[----:B------:R-:W-:Y:S05]  /*12d40*/  @!P1 BRA `(.L_x_1043) ;  /* 0x0000000800109947 */ /* 0x000fea0003800000 */
[----:B------:R-:W-:-:S13]  /*12d50*/  LOP3.LUT P1, RZ, R17, 0x1, RZ, 0xc0, !PT ;  /* 0x0000000111ff7812 */ /* 0x000fda000782c0ff */
[----:B------:R-:W-:Y:S05]  /*12d60*/  @!P1 BRA `(.L_x_1044) ;  /* 0x0000000000549947 */ /* 0x000fea0003800000 */
[----:B------:R-:W2:Y:S01]  /*12d70*/  LDL.LU R5, [R1] ;  /* 0x0000000001057983 */ /* 0x000ea20000300800 */
[----:B------:R-:W0:Y:S01]  /*12d80*/  LDC R8, c[0x0][0x43c] ;  /* 0x00010f00ff087b82 */ /* 0x000e220000000800 */
[----:B------:R-:W-:Y:S01]  /*12d90*/  IMAD.MOV.U32 R7, RZ, RZ, R6 ;  /* 0x000000ffff077224 */ /* 0x000fe200078e0006 */
[----:B------:R-:W-:Y:S01]  /*12da0*/  ULDC.64 UR4, c[0x0][0x428] ;  /* 0x00010a0000047ab9 */ /* 0x000fe20000000a00 */
[----:B------:R-:W-:Y:S01]  /*12db0*/  ULDC.64 UR6, c[0x0][0x208] ;  /* 0x0000820000067ab9 */ /* 0x000fe20000000a00 */
[----:B0-----:R-:W-:-:S13]  /*12dc0*/  ISETP.NE.AND P0, PT, R8, 0x1, PT ;  /* 0x000000010800780c */ /* 0x001fda0003f05270 */
[----:B------:R-:W0:Y:S02]  /*12dd0*/  @P0 LDC.64 R2, c[0x0][0x440] ;  /* 0x00011000ff020b82 */ /* 0x000e240000000a00 */
[----:B0-----:R-:W-:-:S05]  /*12de0*/  @P0 IMAD.HI.U32 R2, R6, R2, RZ ;  /* 0x0000000206020227 */ /* 0x001fca00078e00ff */
[----:B------:R-:W-:-:S04]  /*12df0*/  @P0 SHF.R.U32.HI R7, RZ, R3, R2 ;  /* 0x00000003ff070219 */ /* 0x000fc80000011602 */
[----:B------:R-:W-:Y:S01]  /*12e00*/  SHF.R.S32.HI R3, RZ, 0x1f, R7 ;  /* 0x0000001fff037819 */ /* 0x000fe20000011407 */
[----:B--2---:R-:W-:-:S04]  /*12e10*/  IMAD R2, R5, UR4, RZ ;  /* 0x0000000405027c24 */ /* 0x004fc8000f8e02ff */
[----:B------:R-:W-:Y:S02]  /*12e20*/  IMAD R5, R19, UR5, R2 ;  /* 0x0000000513057c24 */ /* 0x000fe4000f8e0202 */
[----:B------:R-:W-:-:S04]  /*12e30*/  IMAD.MOV.U32 R2, RZ, RZ, R7 ;  /* 0x000000ffff027224 */ /* 0x000fc800078e0007 */
[----:B------:R-:W-:Y:S01]  /*12e40*/  IMAD.WIDE.U32 R2, R19, UR4, R2 ;  /* 0x0000000413027c25 */ /* 0x000fe2000f8e0002 */
[----:B------:R-:W-:-:S03]  /*12e50*/  ULDC.64 UR4, c[0x0][0x418] ;  /* 0x0001060000047ab9 */ /* 0x000fc60000000a00 */
[----:B------:R-:W-:Y:S01]  /*12e60*/  IMAD.IADD R3, R5, 0x1, R3 ;  /* 0x0000000105037824 */ /* 0x000fe200078e0203 */
[----:B------:R-:W-:-:S04]  /*12e70*/  LEA R4, P0, R2, UR4, 0x2 ;  /* 0x0000000402047c11 */ /* 0x000fc8000f8010ff */
[----:B------:R-:W-:-:S05]  /*12e80*/  LEA.HI.X R5, R2, UR5, R3, 0x2, P0 ;  /* 0x0000000502057c11 */ /* 0x000fca00080f1403 */
[----:B------:R0:W5:Y:S01]  /*12e90*/  LDG.E R4, desc[UR6][R4.64] ;  /* 0x0000000604047981 */ /* 0x000162000c1e1900 */
[----:B------:R-:W-:-:S04]  /*12ea0*/  IMAD.MOV R3, RZ, RZ, -R7 ;  /* 0x000000ffff037224 */ /* 0x000fc800078e0a07 */
[----:B------:R-:W-:-:S07]  /*12eb0*/  IMAD R6, R8, R3, R6 ;  /* 0x0000000308067224 */ /* 0x000fce00078e0206 */
.L_x_1044:
[----:B------:R-:W1:Y:S01]  /*12ec0*/  S2R R2, SR_TID.X ;  /* 0x0000000000027919 */ /* 0x000e620000002100 */
[----:B------:R-:W-:Y:S01]  /*12ed0*/  BSSY B1, `(.L_x_1045) ;  /* 0x0000006000017945 */ /* 0x000fe20003800000 */
[----:B-1----:R-:W-:Y:S02]  /*12ee0*/  LOP3.LUT R3, R2, 0x7f, RZ, 0xc0, !PT ;  /* 0x0000007f02037812 */ /* 0x002fe400078ec0ff */
[----:B------:R-:W-:Y:S02]  /*12ef0*/  SHF.L.U32 R2, R9, 0x1f, RZ ;  /* 0x0000001f09027819 */ /* 0x000fe400000006ff */
[----:B------:R-:W-:Y:S02]  /*12f00*/  ISETP.NE.AND P1, PT, R3, RZ, PT ;  /* 0x000000ff0300720c */ /* 0x000fe40003f25270 */
[----:B------:R-:W1:Y:S02]  /*12f10*/  SYNCS.PHASECHK.TRANS64.TRYWAIT P0, [UR38+0x2a848], R2 ;  /* 0x02a84802ff0075a7 */ /* 0x000e640008000166 */
[----:B-1----:R-:W-:Y:S09]  /*12f20*/  @!P0 BRA `(.L_x_1046) ;  /* 0x0000001c00cc8947 */ /* 0x002ff20003800000 */
.L_x_1104:
[----:B------:R-:W-:Y:S05]  /*12f30*/  BSYNC B1 ;  /* 0x0000000000017941 */ /* 0x000fea0003800000 */
.L_x_1045:
[----:B------:R-:W-:Y:S04]  /*12f40*/  BSSY B1, `(.L_x_1047) ;  /* 0x0000007000017945 */ /* 0x000fe80003800000 */
[----:B------:R-:W-:Y:S05]  /*12f50*/  @P1 BRA `(.L_x_1048) ;  /* 0x0000000000141947 */ /* 0x000fea0003800000 */
[----:B------:R-:W-:Y:S01]  /*12f60*/  ISETP.NE.AND P0, PT, R10, RZ, PT ;  /* 0x000000ff0a00720c */ /* 0x000fe20003f05270 */
[----:B-1----:R-:W-:-:S04]  /*12f70*/  IMAD.MOV.U32 R3, RZ, RZ, 0x9000 ;  /* 0x00009000ff037424 */ /* 0x002fc800078e00ff */
[----:B------:R2:W-:Y:S08]  /*12f80*/  SYNCS.ARRIVE.TRANS64 RZ, [UR38+0x2a838], R3 ;  /* 0x02a83803ffff79a7 */ /* 0x0005f00008000026 */
[----:B--2---:R-:W-:Y:S05]  /*12f90*/  @!P0 BRA `(.L_x_1048) ;  /* 0x0000000000048947 */ /* 0x004fea0003800000 */
[----:B------:R-:W-:Y:S01]  /*12fa0*/  BPT.TRAP 0x1 ;  /* 0x000000040000795c */ /* 0x000fe20000300000 */
.L_x_1048:
[----:B------:R-:W-:Y:S05]  /*12fb0*/  BSYNC B1 ;  /* 0x0000000000017941 */ /* 0x000fea0003800000 */
.L_x_1047:
        /* <DEDUP_REMOVED lines=11> */
.L_x_1049:
        /* <DEDUP_REMOVED lines=14> */
.L_x_1050:
        /* <DEDUP_REMOVED lines=13> */
.L_x_1051:
        /* <DEDUP_REMOVED lines=8> */
[----:B------:R-:W0:Y:S01]  /*132a0*/  SYNCS.PHASECHK.TRANS64.TRYWAIT P0, [UR38+0x2a860], R2 ;  /* 0x02a86002ff0075a7 */ /* 0x000e220008000166 */
[----:B------:R-:W-:Y:S04]  /*132b0*/  BSSY B1, `(.L_x_1052) ;  /* 0x0000002000017945 */ /* 0x000fe80003800000 */
[----:B0-----:R-:W-:Y:S05]  /*132c0*/  @!P0 BRA `(.L_x_1053) ;  /* 0x0000001800fc8947 */ /* 0x001fea0003800000 */
.L_x_1105:
[----:B------:R-:W-:Y:S05]  /*132d0*/  BSYNC B1 ;  /* 0x0000000000017941 */ /* 0x000fea0003800000 */
.L_x_1052:
        /* <DEDUP_REMOVED lines=9> */
.L_x_1055:
[----:B------:R-:W-:Y:S05]  /*13370*/  BSYNC B1 ;  /* 0x0000000000017941 */ /* 0x000fea0003800000 */
.L_x_1054:
        /* <DEDUP_REMOVED lines=10> */
.L_x_1056:
        /* <DEDUP_REMOVED lines=13> */
.L_x_1057:
        /* <DEDUP_REMOVED lines=10> */
.L_x_1043:
[----:B------:R-:W-:Y:S05]  /*13590*/  BSYNC B0 ;  /* 0x0000000000007941 */ /* 0x000fea0003800000 */
.L_x_1008:
[----:B------:R-:W-:Y:S01]  /*135a0*/  LOP3.LUT P0, RZ, R17, 0x2, RZ, 0xc0, !PT ;  /* 0x0000000211ff7812 */ /* 0x000fe2000780c0ff */
[----:B------:R-:W-:-:S12]  /*135b0*/  BSSY B0, `(.L_x_1058) ;  /* 0x0000036000007945 */ /* 0x000fd80003800000 */
[----:B------:R-:W-:Y:S05]  /*135c0*/  @!P0 BRA `(.L_x_1059) ;  /* 0x0000000000d08947 */ /* 0x000fea0003800000 */
[----:B------:R-:W1:Y:S01]  /*135d0*/  S2R R2, SR_TID.X ;  /* 0x0000000000027919 */ /* 0x000e620000002100 */
[----:B------:R-:W-:Y:S01]  /*135e0*/  LEA R3, R0, UR38, 0x3 ;  /* 0x0000002600037c11 */ /* 0x000fe2000f8e18ff */
[----:B------:R-:W-:Y:S01]  /*135f0*/  BSSY B1, `(.L_x_1060) ;  /* 0x0000006000017945 */ /* 0x000fe20003800000 */
[----:B-1----:R-:W-:Y:S02]  /*13600*/  LOP3.LUT R4, R2, 0x7f, RZ, 0xc0, !PT ;  /* 0x0000007f02047812 */ /* 0x002fe400078ec0ff */
[----:B------:R-:W-:Y:S02]  /*13610*/  SHF.L.U32 R2, R9, 0x1f, RZ ;  /* 0x0000001f09027819 */ /* 0x000fe400000006ff */
[----:B------:R-:W-:Y:S02]  /*13620*/  ISETP.NE.AND P1, PT, R4, RZ, PT ;  /* 0x000000ff0400720c */ /* 0x000fe40003f25270 */
[----:B------:R-:W1:Y:S02]  /*13630*/  SYNCS.PHASECHK.TRANS64.TRYWAIT P0, [R3+URZ+0x2a860], R2 ;  /* 0x02a86002030075a7 */ /* 0x000e64000800017f */
[----:B-1----:R-:W-:Y:S09]  /*13640*/  @!P0 BRA `(.L_x_1061) ;  /* 0x0000001800348947 */ /* 0x002ff20003800000 */
.L_x_1106:
[----:B------:R-:W-:Y:S05]  /*13650*/  BSYNC B1 ;  /* 0x0000000000017941 */ /* 0x000fea0003800000 */
.L_x_1060:
        /* <DEDUP_REMOVED lines=8> */
.L_x_1063:
[----:B------:R-:W-:Y:S05]  /*136e0*/  BSYNC B1 ;  /* 0x0000000000017941 */ /* 0x000fea0003800000 */
.L_x_1062:
[----:B------:R-:W-:Y:S01]  /*136f0*/  R2UR UR4, R0 ;  /* 0x00000000000472ca */ /* 0x000fe200000e0000 */
[----:B------:R-:W-:Y:S01]  /*13700*/  ULDC.64 UR6, c[0x0][0x198] ;  /* 0x0000660000067ab9 */ /* 0x000fe20000000a00 */
[----:B------:R-:W-:Y:S01]  /*13710*/  R2UR UR9, R3 ;  /* 0x00000000030972ca */ /* 0x000fe200000e0000 */
[----:B------:R-:W-:Y:S01]  /*13720*/  UIADD3 UR6, UP0, UR6, 0x470, URZ ;  /* 0x0000047006067890 */ /* 0x000fe2000ff1e03f */
[----:B------:R-:W-:Y:S01]  /*13730*/  PLOP3.LUT P0, PT, PT, PT, PT, 0x80, 0x0 ;  /* 0x000000000000781c */ /* 0x000fe20003f0f070 */
[----:B------:R-:W-:Y:S01]  /*13740*/  IMAD R18, R18, 0x60, RZ ;  /* 0x0000006012127824 */ /* 0x000fe200078e02ff */
[----:B------:R-:W-:Y:S01]  /*13750*/  UMOV UR14, 0x0 ;  /* 0x00000000000e7882 */ /* 0x000fe20000000000 */
[----:B------:R-:W-:Y:S01]  /*13760*/  UIADD3.X UR7, URZ, UR7, URZ, UP0, !UPT ;  /* 0x000000073f077290 */ /* 0x000fe200087fe43f */
[----:B------:R-:W-:Y:S01]  /*13770*/  UMOV UR15, 0x14f00000 ;  /* 0x14f00000000f7882 */ /* 0x000fe20000000000 */
[----:B------:R-:W-:-:S04]  /*13780*/  UMOV UR10, URZ ;  /* 0x0000003f000a7c82 */ /* 0x000fc80008000000 */
[----:B------:R-:W-:Y:S02]  /*13790*/  UIMAD UR4, UR4, 0x6000, UR38 ;  /* 0x00006000040478a4 */ /* 0x000fe4000f8e0226 */
[----:B------:R-:W-:Y:S02]  /*137a0*/  UIADD3 UR9, UR9, 0x2a850, URZ ;  /* 0x0002a85009097890 */ /* 0x000fe4000fffe03f */
[----:B------:R-:W-:-:S12]  /*137b0*/  UIADD3 UR8, UR4, 0x400, URZ ;  /* 0x0000040004087890 */ /* 0x000fd8000fffe03f */
.L_x_1064:
        /* <DEDUP_REMOVED lines=13> */
.L_x_1065:
        /* <DEDUP_REMOVED lines=8> */
.L_x_1059:
[----:B------:R-:W-:Y:S05]  /*13910*/  BSYNC B0 ;  /* 0x0000000000007941 */ /* 0x000fea0003800000 */
.L_x_1058:
[----:B------:R-:W-:Y:S02]  /*13920*/  VIADD R0, R0, 0x1 ;  /* 0x0000000100007836 */ /* 0x000fe40000000000 */
[----:B-1----:R-:W-:-:S03]  /*13930*/  IMAD.MOV.U32 R3, RZ, RZ, RZ ;  /* 0x000000ffff037224 */ /* 0x002fc600078e00ff */
[----:B------:R-:W-:-:S04]  /*13940*/  ISETP.NE.AND P0, PT, R0, 0x2, PT ;  /* 0x000000020000780c */ /* 0x000fc80003f05270 */
[----:B------:R-:W-:Y:S02]  /*13950*/  SEL R2, RZ, 0x1, P0 ;  /* 0x00000001ff027807 */ /* 0x000fe40000000000 */
[----:B------:R-:W-:Y:S02]  /*13960*/  SEL R0, R0, RZ, P0 ;  /* 0x000000ff00007207 */ /* 0x000fe40000000000 */
[----:B------:R-:W-:-:S07]  /*13970*/  LOP3.LUT R9, R9, R2, RZ, 0x3c, !PT ;  /* 0x0000000209097212 */ /* 0x000fce00078e3cff */
.L_x_986:
[----:B0-----:R-:W0:Y:S01]  /*13980*/  S2R R5, SR_CgaCtaId ;  /* 0x0000000000057919 */ /* 0x001e220000008800 */
[----:B------:R-:W-:Y:S02]  /*13990*/  MOV R2, 0x400 ;  /* 0x0000040000027802 */ /* 0x000fe40000000f00 */
[----:B------:R-:W-:Y:S02]  /*139a0*/  SHF.L.U32 R3, R3, 0x1f, RZ ;  /* 0x0000001f03037819 */ /* 0x000fe400000006ff */
[----:B0-----:R-:W-:-:S04]  /*139b0*/  LEA R2, R5, R2, 0x18 ;  /* 0x0000000205027211 */ /* 0x001fc800078ec0ff */
[----:B------:R-:W0:Y:S02]  /*139c0*/  SYNCS.PHASECHK.TRANS64.TRYWAIT P0, [R2+URZ+0x2a820], R3 ;  /* 0x02a82003020075a7 */ /* 0x000e24000800017f */
[----:B0-----:R-:W-:Y:S05]  /*139d0*/  @!P0 BRA `(.L_x_1066) ;  /* 0x0000001400648947 */ /* 0x001fea0003800000 */
.L_x_1107:
[----:B------:R-:W-:-:S03]  /*139e0*/  UMOV UR4, 0xffffffff ;  /* 0xffffffff00047882 */ /* 0x000fc60000000000 */
[----:B------:R-:W-:Y:S05]  /*139f0*/  BRA.DIV UR4, `(.L_x_1067) ;  /* 0x0000001604707947 */ /* 0x000fea000b800000 */
[----:B0-----:R-:W0:Y:S02]  /*13a00*/  S2R R3, SR_TID.X ;  /* 0x0000000000037919 */ /* 0x001e240000002100 */
[----:B0-----:R-:W-:-:S04]  /*13a10*/  SHF.R.U32.HI R3, RZ, 0x5, R3 ;  /* 0x00000005ff037819 */ /* 0x001fc80000011603 */
[----:B------:R-:W-:-:S05]  /*13a20*/  LOP3.LUT R3, R3, 0x3, RZ, 0xc0, !PT ;  /* 0x0000000303037812 */ /* 0x000fca00078ec0ff */
[----:B------:R0:W1:Y:S02]  /*13a30*/  SHFL.IDX PT, R14, R3, RZ, 0x1f ;  /* 0x00001fff030e7589 */ /* 0x00006400000e0000 */
.L_x_1110:
[----:B-1----:R-:W-:-:S13]  /*13a40*/  ISETP.NE.AND P0, PT, R14, RZ, PT ;  /* 0x000000ff0e00720c */ /* 0x002fda0003f05270 */
[----:B------:R-:W-:Y:S05]  /*13a50*/  @P0 BRA `(.L_x_902) ;  /* 0x0000000000880947 */ /* 0x000fea0003800000 */
[----:B------:R-:W-:-:S03]  /*13a60*/  UMOV UR4, 0xffffffff ;  /* 0xffffffff00047882 */ /* 0x000fc60000000000 */
[----:B------:R-:W-:Y:S05]  /*13a70*/  BRA.DIV UR4, `(.L_x_1068) ;  /* 0x0000001604847947 */ /* 0x000fea000b800000 */
[----:B------:R-:W-:-:S13]  /*13a80*/  ELECT P6, URZ, PT ;  /* 0x00000000003f782f */ /* 0x000fda00038c0000 */
.L_x_1113:
[----:B------:R-:W-:Y:S05]  /*13a90*/  @!P6 BRA `(.L_x_902) ;  /* 0x000000000078e947 */ /* 0x000fea0003800000 */
[----:B0-----:R-:W2:Y:S02]  /*13aa0*/  LDL.LU R3, [R1+0x14] ;  /* 0x0000140001037983 */ /* 0x001ea40000300800 */
[----:B--2---:R-:W-:-:S04]  /*13ab0*/  LOP3.LUT R3, R3, 0x2, RZ, 0xfc, !PT ;  /* 0x0000000203037812 */ /* 0x004fc800078efcff */
[----:B------:R-:W-:-:S13]  /*13ac0*/  ISETP.NE.AND P2, PT, R3, 0x3, PT ;  /* 0x000000030300780c */ /* 0x000fda0003f45270 */
[----:B------:R-:W-:Y:S05]  /*13ad0*/  @!P2 BRA `(.L_x_1069) ;  /* 0x000000000004a947 */ /* 0x000fea0003800000 */
[----:B------:R-:W-:Y:S01]  /*13ae0*/  BPT.TRAP 0x1 ;  /* 0x000000040000795c */ /* 0x000fe20000300000 */
.L_x_1069:
[----:B------:R-:W-:Y:S01]  /*13af0*/  VIADD R7, R2, 0x2a840 ;  /* 0x0002a84002077836 */ /* 0x000fe20000000000 */
[----:B------:R-:W-:Y:S01]  /*13b00*/  SHF.L.U32 R5, R9, 0x1f, RZ ;  /* 0x0000001f09057819 */ /* 0x000fe200000006ff */
[C---:B------:R-:W-:Y:S02]  /*13b10*/  VIADD R3, R0.reuse, 0x1 ;  /* 0x0000000100037836 */ /* 0x040fe40000000000 */
[----:B------:R-:W-:-:S03]  /*13b20*/  IMAD R6, R0, 0x8, R7 ;  /* 0x0000000800067824 */ /* 0x000fc600078e0207 */
[C---:B------:R-:W-:Y:S01]  /*13b30*/  ISETP.NE.AND P1, PT, R3.reuse, 0x2, PT ;  /* 0x000000020300780c */ /* 0x040fe20003f25270 */
[----:B------:R-:W0:Y:S03]  /*13b40*/  SYNCS.PHASECHK.TRANS64.TRYWAIT P0, [R6+URZ], R5 ;  /* 0x00000005060075a7 */ /* 0x000e26000800017f */
[----:B------:R-:W-:Y:S02]  /*13b50*/  SEL R4, RZ, 0x1, P1 ;  /* 0x00000001ff047807 */ /* 0x000fe40000800000 */
[----:B------:R-:W-:Y:S02]  /*13b60*/  SEL R8, R3, RZ, P1 ;  /* 0x000000ff03087207 */ /* 0x000fe40000800000 */
[----:B------:R-:W-:-:S03]  /*13b70*/  LOP3.LUT R4, R9, R4, RZ, 0x3c, !PT ;  /* 0x0000000409047212 */ /* 0x000fc600078e3cff */
[----:B------:R-:W-:Y:S01]  /*13b80*/  IMAD R3, R8, 0x8, R7 ;  /* 0x0000000808037824 */ /* 0x000fe200078e0207 */
[----:B------:R-:W-:Y:S01]  /*13b90*/  SHF.L.U32 R4, R4, 0x1f, RZ ;  /* 0x0000001f04047819 */ /* 0x000fe200000006ff */
[----:B0-----:R-:W-:Y:S06]  /*13ba0*/  @!P0 BRA `(.L_x_1070) ;  /* 0x0000001400588947 */ /* 0x001fec0003800000 */
.L_x_1114:
[----:B------:R-:W1:Y:S02]  /*13bb0*/  SYNCS.PHASECHK.TRANS64.TRYWAIT P0, [R3+URZ], R4 ;  /* 0x00000004030075a7 */ /* 0x000e64000800017f */
[----:B-1----:R-:W-:Y:S05]  /*13bc0*/  @!P0 BRA `(.L_x_1071) ;  /* 0x0000001400648947 */ /* 0x002fea0003800000 */
.L_x_1115:
[----:B------:R-:W-:Y:S05]  /*13bd0*/  @!P2 BRA `(.L_x_1072) ;  /* 0x000000000004a947 */ /* 0x000fea0003800000 */
[----:B------:R-:W-:Y:S01]  /*13be0*/  BPT.TRAP 0x1 ;  /* 0x000000040000795c */ /* 0x000fe20000300000 */
.L_x_1072:
[----:B-1----:R-:W-:-:S04]  /*13bf0*/  VIADD R3, R2, 0x2a860 ;  /* 0x0002a86002037836 */ /* 0x002fc80000000000 */
[----:B------:R-:W-:-:S04]  /*13c00*/  IMAD R0, R0, 0x8, R3 ;  /* 0x0000000800007824 */ /* 0x000fc800078e0203 */
[----:B------:R-:W1:Y:S02]  /*13c10*/  SYNCS.PHASECHK.TRANS64.TRYWAIT P0, [R0+URZ], R5 ;  /* 0x00000005000075a7 */ /* 0x000e64000800017f */
[----:B-1----:R-:W-:Y:S05]  /*13c20*/  @!P0 BRA `(.L_x_1073) ;  /* 0x0000001400608947 */ /* 0x002fea0003800000 */
.L_x_1116:
[----:B------:R-:W-:-:S07]  /*13c30*/  IMAD R3, R8, 0x8, R3 ;  /* 0x0000000808037824 */ /* 0x000fce00078e0203 */
.L_x_1074:
[----:B--2---:R2:W3:Y:S02]  /*13c40*/  SYNCS.PHASECHK.TRANS64.TRYWAIT P0, [R3+URZ], R4 ;  /* 0x00000004030075a7 */ /* 0x0044e4000800017f */
[----:B---3--:R-:W-:Y:S05]  /*13c50*/  @!P0 NANOSLEEP.SYNCS 0x989680 ;  /* 0x009896800000895d */ /* 0x008fea0003900000 */
[----:B------:R-:W3:Y:S02]  /*13c60*/  @!P0 SYNCS.PHASECHK.TRANS64 P0, [R3+URZ], R4 ;  /* 0x00000004030085a7 */ /* 0x000ee4000800007f */
[----:B---3--:R-:W-:Y:S05]  /*13c70*/  @!P0 BRA `(.L_x_1074) ;  /* 0xfffffffc00f08947 */ /* 0x008fea000383ffff */
.L_x_902:
[----:B------:R-:W-:Y:S05]  /*13c80*/  BSYNC B6 ;  /* 0x0000000000067941 */ /* 0x000fea0003800000 */
.L_x_899:
[----:B------:R-:W-:Y:S05]  /*13c90*/  EXIT ;  /* 0x000000000000794d */ /* 0x000fea0003800000 */
.L_x_912:
[----:B0-----:R-:W-:-:S04]  /*13ca0*/  IMAD.U32 R3, RZ, RZ, UR57 ;  /* 0x00000039ff037e24 */ /* 0x001fc8000f8e00ff */
[----:B------:R0:W1:Y:S03]  /*13cb0*/  SYNCS.PHASECHK.TRANS64.TRYWAIT P1, [R3+URZ+0x2a800], R2 ;  /* 0x02a80002030075a7 */ /* 0x000066000802017f */
[----:B-1----:R-:W-:Y:S05]  /*13cc0*/  @!P1 NANOSLEEP.SYNCS 0x989680 ;  /* 0x009896800000995d */ /* 0x002fea0003900000 */
[----:B------:R-:W1:Y:S02]  /*13cd0*/  @!P1 SYNCS.PHASECHK.TRANS64 P1, [R3+URZ+0x2a800], R2 ;  /* 0x02a80002030095a7 */ /* 0x000e64000802007f */
[----:B-1----:R-:W-:Y:S05]  /*13ce0*/  @!P1 BRA `(.L_x_912) ;  /* 0xfffffffc00ec9947 */ /* 0x002fea000383ffff */
[----:B------:R-:W-:Y:S05]  /*13cf0*/  BRA `(.L_x_1075) ;  /* 0xfffffed8006c7947 */ /* 0x000fea000383ffff */
.L_x_916:
[----:B0-----:R-:W-:-:S04]  /*13d00*/  IMAD.U32 R3, RZ, RZ, UR57 ;  /* 0x00000039ff037e24 */ /* 0x001fc8000f8e00ff */
[----:B------:R0:W2:Y:S03]  /*13d10*/  SYNCS.PHASECHK.TRANS64.TRYWAIT P2, [R3+URZ+0x2a830], R2 ;  /* 0x02a83002030075a7 */ /* 0x0000a6000804017f */
[----:B--2---:R-:W-:Y:S05]  /*13d20*/  @!P2 NANOSLEEP.SYNCS 0x989680 ;  /* 0x009896800000a95d */ /* 0x004fea0003900000 */
[----:B------:R-:W2:Y:S02]  /*13d30*/  @!P2 SYNCS.PHASECHK.TRANS64 P2, [R3+URZ+0x2a830], R2 ;  /* 0x02a830020300a5a7 */ /* 0x000ea4000804007f */
[----:B--2---:R-:W-:Y:S05]  /*13d40*/  @!P2 BRA `(.L_x_916) ;  /* 0xfffffffc00eca947 */ /* 0x004fea000383ffff */
[----:B------:R-:W-:Y:S05]  /*13d50*/  BRA `(.L_x_915) ;  /* 0xfffffed800887947 */ /* 0x000fea000383ffff */
.L_x_932:
[----:B-1----:R-:W-:-:S04]  /*13d60*/  IMAD.U32 R22, RZ, RZ, UR59 ;  /* 0x0000003bff167e24 */ /* 0x002fc8000f8e00ff */
[----:B------:R1:W2:Y:S03]  /*13d70*/  SYNCS.PHASECHK.TRANS64.TRYWAIT P2, [R22+URZ+0x2a830], R13 ;  /* 0x02a8300d160075a7 */ /* 0x0002a6000804017f */
[----:B--2---:R-:W-:Y:S05]  /*13d80*/  @!P2 NANOSLEEP.SYNCS 0x989680 ;  /* 0x009896800000a95d */ /* 0x004fea0003900000 */
[----:B------:R-:W2:Y:S02]  /*13d90*/  @!P2 SYNCS.PHASECHK.TRANS64 P2, [R22+URZ+0x2a830], R13 ;  /* 0x02a8300d1600a5a7 */ /* 0x000ea4000804007f */
[----:B--2---:R-:W-:Y:S05]  /*13da0*/  @!P2 BRA `(.L_x_932) ;  /* 0xfffffffc00eca947 */ /* 0x004fea000383ffff */
[----:B------:R-:W-:Y:S05]  /*13db0*/  BRA `(.L_x_931) ;  /* 0xffffff0c002c7947 */ /* 0x000fea000383ffff */
.L_x_936:
[----:B01----:R-:W-:-:S04]  /*13dc0*/  IMAD.U32 R13, RZ, RZ, UR11 ;  /* 0x0000000bff0d7e24 */ /* 0x003fc8000f8e00ff */
[----:B------:R0:W1:Y:S03]  /*13dd0*/  SYNCS.PHASECHK.TRANS64.TRYWAIT P2, [R13+URZ+0x2a850], R0 ;  /* 0x02a850000d0075a7 */ /* 0x000066000804017f */
[----:B-1----:R-:W-:Y:S05]  /*13de0*/  @!P2 NANOSLEEP.SYNCS 0x989680 ;  /* 0x009896800000a95d */ /* 0x002fea0003900000 */
[----:B------:R-:W1:Y:S02]  /*13df0*/  @!P2 SYNCS.PHASECHK.TRANS64 P2, [R13+URZ+0x2a850], R0 ;  /* 0x02a850000d00a5a7 */ /* 0x000e64000804007f */
[----:B-1----:R-:W-:Y:S05]  /*13e00*/  @!P2 BRA `(.L_x_936) ;  /* 0xfffffffc00eca947 */ /* 0x002fea000383ffff */
[----:B------:R-:W-:Y:S05]  /*13e10*/  BRA `(.L_x_935) ;  /* 0xffffff1400387947 */ /* 0x000fea000383ffff */
.L_x_953:
[----:B-1----:R-:W-:-:S04]  /*13e20*/  IMAD.U32 R11, RZ, RZ, UR56 ;  /* 0x00000038ff0b7e24 */ /* 0x002fc8000f8e00ff */
[----:B------:R1:W2:Y:S03]  /*13e30*/  SYNCS.PHASECHK.TRANS64.TRYWAIT P2, [R11+URZ+0x2a830], R10 ;  /* 0x02a8300a0b0075a7 */ /* 0x0002a6000804017f */
[----:B--2---:R-:W-:Y:S05]  /*13e40*/  @!P2 NANOSLEEP.SYNCS 0x989680 ;  /* 0x009896800000a95d */ /* 0x004fea0003900000 */
[----:B------:R-:W2:Y:S02]  /*13e50*/  @!P2 SYNCS.PHASECHK.TRANS64 P2, [R11+URZ+0x2a830], R10 ;  /* 0x02a8300a0b00a5a7 */ /* 0x000ea4000804007f */
[----:B--2---:R-:W-:Y:S05]  /*13e60*/  @!P2 BRA `(.L_x_953) ;  /* 0xfffffffc00eca947 */ /* 0x004fea000383ffff */
[----:B------:R-:W-:Y:S05]  /*13e70*/  BRA `(.L_x_952) ;  /* 0xffffff4000747947 */ /* 0x000fea000383ffff */
.L_x_957:
[----:B-1----:R-:W-:-:S04]  /*13e80*/  IMAD.U32 R11, RZ, RZ, UR11 ;  /* 0x0000000bff0b7e24 */ /* 0x002fc8000f8e00ff */
[----:B------:R1:W3:Y:S03]  /*13e90*/  SYNCS.PHASECHK.TRANS64.TRYWAIT P2, [R11+URZ+0x2a850], R0 ;  /* 0x02a850000b0075a7 */ /* 0x0002e6000804017f */
[----:B---3--:R-:W-:Y:S05]  /*13ea0*/  @!P2 NANOSLEEP.SYNCS 0x989680 ;  /* 0x009896800000a95d */ /* 0x008fea0003900000 */
[----:B------:R-:W3:Y:S02]  /*13eb0*/  @!P2 SYNCS.PHASECHK.TRANS64 P2, [R11+URZ+0x2a850], R0 ;  /* 0x02a850000b00a5a7 */ /* 0x000ee4000804007f */
[----:B---3--:R-:W-:Y:S05]  /*13ec0*/  @!P2 BRA `(.L_x_957) ;  /* 0xfffffffc00eca947 */ /* 0x008fea000383ffff */
[----:B------:R-:W-:Y:S05]  /*13ed0*/  BRA `(.L_x_956) ;  /* 0xffffff4800807947 */ /* 0x000fea000383ffff */
.L_x_963:
[----:B-1----:R-:W-:-:S04]  /*13ee0*/  IMAD.U32 R11, RZ, RZ, UR56 ;  /* 0x00000038ff0b7e24 */ /* 0x002fc8000f8e00ff */
[----:B------:R1:W2:Y:S03]  /*13ef0*/  SYNCS.PHASECHK.TRANS64.TRYWAIT P2, [R11+URZ+0x2a830], R10 ;  /* 0x02a8300a0b0075a7 */ /* 0x0002a6000804017f */
[----:B--2---:R-:W-:Y:S05]  /*13f00*/  @!P2 NANOSLEEP.SYNCS 0x989680 ;  /* 0x009896800000a95d */ /* 0x004fea0003900000 */
[----:B------:R-:W2:Y:S02]  /*13f10*/  @!P2 SYNCS.PHASECHK.TRANS64 P2, [R11+URZ+0x2a830], R10 ;  /* 0x02a8300a0b00a5a7 */ /* 0x000ea4000804007f */
[----:B--2---:R-:W-:Y:S05]  /*13f20*/  @!P2 BRA `(.L_x_963) ;  /* 0xfffffffc00eca947 */ /* 0x004fea000383ffff */
[----:B------:R-:W-:Y:S05]  /*13f30*/  BRA `(.L_x_962) ;  /* 0xffffff6000c07947 */ /* 0x000fea000383ffff */
.L_x_967:
[----:B-1----:R-:W-:-:S04]  /*13f40*/  IMAD.U32 R11, RZ, RZ, UR11 ;  /* 0x0000000bff0b7e24 */ /* 0x002fc8000f8e00ff */
[----:B------:R1:W3:Y:S03]  /*13f50*/  SYNCS.PHASECHK.TRANS64.TRYWAIT P2, [R11+URZ+0x2a850], R0 ;  /* 0x02a850000b0075a7 */ /* 0x0002e6000804017f */
[----:B---3--:R-:W-:Y:S05]  /*13f60*/  @!P2 NANOSLEEP.SYNCS 0x989680 ;  /* 0x009896800000a95d */ /* 0x008fea0003900000 */
[----:B------:R-:W3:Y:S02]  /*13f70*/  @!P2 SYNCS.PHASECHK.TRANS64 P2, [R11+URZ+0x2a850], R0 ;  /* 0x02a850000b00a5a7 */ /* 0x000ee4000804007f */
[----:B---3--:R-:W-:Y:S05]  /*13f80*/  @!P2 BRA `(.L_x_967) ;  /* 0xfffffffc00eca947 */ /* 0x008fea000383ffff */
[----:B------:R-:W-:Y:S05]  /*13f90*/  BRA `(.L_x_966) ;  /* 0xffffff6800cc7947 */ /* 0x000fea000383ffff */
.L_x_980:
[----:B-1----:R-:W-:-:S04]  /*13fa0*/  IMAD.U32 R0, RZ, RZ, UR5 ;  /* 0x00000005ff007e24 */ /* 0x002fc8000f8e00ff */
[----:B------:R1:W2:Y:S03]  /*13fb0*/  SYNCS.PHASECHK.TRANS64.TRYWAIT P0, [R0+URZ+0x2a850], R3 ;  /* 0x02a85003000075a7 */ /* 0x0002a6000800017f */
[----:B--2---:R-:W-:Y:S05]  /*13fc0*/  @!P0 NANOSLEEP.SYNCS 0x989680 ;  /* 0x009896800000895d */ /* 0x004fea0003900000 */
[----:B------:R-:W2:Y:S02]  /*13fd0*/  @!P0 SYNCS.PHASECHK.TRANS64 P0, [R0+URZ+0x2a850], R3 ;  /* 0x02a85003000085a7 */ /* 0x000ea4000800007f */
[----:B--2---:R-:W-:Y:S05]  /*13fe0*/  @!P0 BRA `(.L_x_980) ;  /* 0xfffffffc00ec8947 */ /* 0x004fea000383ffff */
[----:B------:R-:W-:Y:S05]  /*13ff0*/  BRA `(.L_x_979) ;  /* 0xffffff9800487947 */ /* 0x000fea000383ffff */
.L_x_997:
[----:B------:R-:W-:Y:S02]  /*14000*/  IMAD.MOV.U32 R13, RZ, RZ, R0 ;  /* 0x000000ffff0d7224 */ /* 0x000fe400078e0000 */
[----:B------:R-:W-:Y:S02]  /*14010*/  IMAD.MOV.U32 R12, RZ, RZ, RZ ;  /* 0x000000ffff0c7224 */ /* 0x000fe400078e00ff */
[----:B------:R-:W-:Y:S02]  /*14020*/  IMAD.MOV.U32 R11, RZ, RZ, 0x1f ;  /* 0x0000001fff0b7424 */ /* 0x000fe400078e00ff */
[----:B------:R-:W-:-:S07]  /*14030*/  IMAD.MOV.U32 R15, RZ, RZ, -0x1 ;  /* 0xffffffffff0f7424 */ /* 0x000fce00078e00ff */
[----:B01----:R-:W-:Y:S05]  /*14040*/  WARPSYNC.COLLECTIVE R15, `(.L_x_1076) ;  /* 0x000000000f087348 */ /* 0x003fea0003c00000 */
[----:B------:R2:W3:Y:S02]  /*14050*/  SHFL.IDX P6, R14, R13, R12, R11 ;  /* 0x0000000c0d0e7389 */ /* 0x0004e400000c000b */
[----:B0123--:R-:W-:Y:S01]  /*14060*/  ENDCOLLECTIVE ;  /* 0x000000000000791b */ /* 0x00ffe20003800000 */
.L_x_1076:
[----:B------:R-:W-:Y:S05]  /*14070*/  BRA `(.L_x_1077) ;  /* 0xffffffc8001c7947 */ /* 0x000fea000383ffff */
.L_x_999:
[----:B------:R-:W-:Y:S01]  /*14080*/  BSSY B0, `(.L_x_1078) ;  /* 0x0000006000007945 */ /* 0x000fe20003800000 */
[----:B------:R-:W-:-:S07]  /*14090*/  IMAD.MOV.U32 R15, RZ, RZ, -0x1 ;  /* 0xffffffffff0f7424 */ /* 0x000fce00078e00ff */
[----:B012---:R-:W-:Y:S05]  /*140a0*/  WARPSYNC.COLLECTIVE R15, `(.L_x_1079) ;  /* 0x000000000f0c7348 */ /* 0x007fea0003c00000 */
[----:B------:R-:W-:Y:S02]  /*140b0*/  ELECT P6, UR62, PT ;  /* 0x00000000003e782f */ /* 0x000fe400038c0000 */
[----:B------:R-:W-:Y:S01]  /*140c0*/  MOV R14, UR62 ;  /* 0x0000003e000e7c02 */ /* 0x000fe20008000f00 */
[----:B012---:R-:W-:Y:S10]  /*140d0*/  ENDCOLLECTIVE ;  /* 0x000000000000791b */ /* 0x007ff40003800000 */
.L_x_1079:
[----:B------:R-:W-:Y:S05]  /*140e0*/  BSYNC B0 ;  /* 0x0000000000007941 */ /* 0x000fea0003800000 */
.L_x_1078:
[----:B------:R-:W-:Y:S05]  /*140f0*/  BRA `(.L_x_1080) ;  /* 0xffffffc8001c7947 */ /* 0x000fea000383ffff */
.L_x_1001:
[----:B-1----:R-:W-:-:S04]  /*14100*/  IMAD.U32 R3, RZ, RZ, UR38 ;  /* 0x00000026ff037e24 */ /* 0x002fc8000f8e00ff */
[----:B------:R1:W2:Y:S03]  /*14110*/  SYNCS.PHASECHK.TRANS64.TRYWAIT P0, [R3+URZ+0x2a840], R0 ;  /* 0x02a84000030075a7 */ /* 0x0002a6000800017f */
[----:B--2---:R-:W-:Y:S05]  /*14120*/  @!P0 NANOSLEEP.SYNCS 0x989680 ;  /* 0x009896800000895d */ /* 0x004fea0003900000 */
[----:B------:R-:W2:Y:S02]  /*14130*/  @!P0 SYNCS.PHASECHK.TRANS64 P0, [R3+URZ+0x2a840], R0 ;  /* 0x02a84000030085a7 */ /* 0x000ea4000800007f */
[----:B--2---:R-:W-:Y:S05]  /*14140*/  @!P0 BRA `(.L_x_1001) ;  /* 0xfffffffc00ec8947 */ /* 0x004fea000383ffff */
[----:B------:R-:W-:Y:S05]  /*14150*/  BRA `(.L_x_1081) ;  /* 0xffffffc800747947 */ /* 0x000fea000383ffff */
.L_x_1004:
[----:B------:R-:W-:Y:S02]  /*14160*/  IMAD.MOV.U32 R13, RZ, RZ, R6 ;  /* 0x000000ffff0d7224 */ /* 0x000fe400078e0006 */
[----:B------:R-:W-:Y:S02]  /*14170*/  IMAD.MOV.U32 R12, RZ, RZ, RZ ;  /* 0x000000ffff0c7224 */ /* 0x000fe400078e00ff */
[----:B------:R-:W-:Y:S02]  /*14180*/  IMAD.MOV.U32 R11, RZ, RZ, 0x181f ;  /* 0x0000181fff0b7424 */ /* 0x000fe400078e00ff */
[----:B------:R-:W-:Y:S02]  /*14190*/  IMAD.MOV.U32 R15, RZ, RZ, -0x1 ;  /* 0xffffffffff0f7424 */ /* 0x000fe400078e00ff */
[----:B------:R-:W-:-:S07]  /*141a0*/  VIADD R4, R4, UR42 ;  /* 0x0000002a04047c36 */ /* 0x000fce0008000000 */
[----:B------:R-:W-:Y:S05]  /*141b0*/  WARPSYNC.COLLECTIVE R15, `(.L_x_1082) ;  /* 0x000000000f087348 */ /* 0x000fea0003c00000 */
[----:B------:R0:W1:Y:S02]  /*141c0*/  SHFL.IDX P6, R14, R13, R12, R11 ;  /* 0x0000000c0d0e7389 */ /* 0x00006400000c000b */
[----:B01----:R-:W-:Y:S01]  /*141d0*/  ENDCOLLECTIVE ;  /* 0x000000000000791b */ /* 0x003fe20003800000 */
.L_x_1082:
[----:B------:R-:W-:Y:S02]  /*141e0*/  IMAD.MOV.U32 R13, RZ, RZ, R0 ;  /* 0x000000ffff0d7224 */ /* 0x000fe400078e0000 */
[----:B------:R-:W-:-:S07]  /*141f0*/  IMAD.MOV.U32 R2, RZ, RZ, R14 ;  /* 0x000000ffff027224 */ /* 0x000fce00078e000e */
[----:B------:R-:W-:Y:S05]  /*14200*/  WARPSYNC.COLLECTIVE R15, `(.L_x_1083) ;  /* 0x000000000f087348 */ /* 0x000fea0003c00000 */
[----:B------:R0:W1:Y:S02]  /*14210*/  SHFL.IDX P6, R14, R13, R12, R11 ;  /* 0x0000000c0d0e7389 */ /* 0x00006400000c000b */
[----:B01----:R-:W-:Y:S01]  /*14220*/  ENDCOLLECTIVE ;  /* 0x000000000000791b */ /* 0x003fe20003800000 */
.L_x_1083:
[----:B------:R-:W-:Y:S01]  /*14230*/  ULDC UR4, c[0x0][0x288] ;  /* 0x0000a20000047ab9 */ /* 0x000fe20000000800 */
[----:B------:R-:W-:Y:S01]  /*14240*/  ULDC.64 UR6, c[0x0][0x208] ;  /* 0x0000820000067ab9 */ /* 0x000fe20000000a00 */
[----:B------:R-:W-:Y:S02]  /*14250*/  IMAD R5, R8, UR4, RZ ;  /* 0x0000000408057c24 */ /* 0x000fe4000f8e02ff */
[----:B------:R-:W-:-:S03]  /*14260*/  VIADD R8, R4, 0x10 ;  /* 0x0000001004087836 */ /* 0x000fc60000000000 */
[----:B------:R-:W-:Y:S01]  /*14270*/  ISETP.GE.AND P3, PT, R4, R5, PT ;  /* 0x000000050400720c */ /* 0x000fe20003f66270 */
[----:B------:R-:W-:Y:S02]  /*14280*/  IMAD.MOV.U32 R13, RZ, RZ, R6 ;  /* 0x000000ffff0d7224 */ /* 0x000fe400078e0006 */
[----:B------:R-:W-:-:S10]  /*14290*/  IMAD.MOV.U32 R12, RZ, RZ, 0x1 ;  /* 0x00000001ff0c7424 */ /* 0x000fd400078e00ff */
[----:B------:R-:W-:Y:S01]  /*142a0*/  @!P3 LEA R21, R7, UR38, 0x1 ;  /* 0x000000260715bc11 */ /* 0x000fe2000f8e08ff */
[----:B------:R-:W-:-:S05]  /*142b0*/  IMAD.MOV.U32 R3, RZ, RZ, R14 ;  /* 0x000000ffff037224 */ /* 0x000fca00078e000e */
[----:B------:R-:W-:-:S04]  /*142c0*/  LOP3.LUT R3, R3, R2, RZ, 0x3c, !PT ;  /* 0x0000000203037212 */ /* 0x000fc800078e3cff */
[----:B------:R-:W-:-:S04]  /*142d0*/  LOP3.LUT R2, R3, R2, RZ, 0x3c, !PT ;  /* 0x0000000203027212 */ /* 0x000fc800078e3cff */
[----:B------:R-:W-:-:S03]  /*142e0*/  LOP3.LUT R3, R3, R2, RZ, 0x3c, !PT ;  /* 0x0000000203037212 */ /* 0x000fc600078e3cff */
[----:B------:R-:W-:-:S05]  /*142f0*/  @!P3 IMAD.WIDE.U32 R2, R10, 0x2, R2 ;  /* 0x000000020a02b825 */ /* 0x000fca00078e0002 */
[----:B------:R-:W-:Y:S01]  /*14300*/  @!PT LDS RZ, [RZ] ;  /* 0x00000000fffff984 */ /* 0x000fe20000000800 */
[----:B------:R-:W-:Y:S01]  /*14310*/  @!PT LDS RZ, [RZ] ;  /* 0x00000000fffff984 */ /* 0x000fe20000000800 */
[----:B------:R-:W-:Y:S01]  /*14320*/  @!PT LDS RZ, [RZ] ;  /* 0x00000000fffff984 */ /* 0x000fe20000000800 */
[----:B------:R0:W-:Y:S04]  /*14330*/  @!P3 LDGSTS.E.BYPASS.LTC128B.128 [R21+0xc400], desc[UR6][R2.64], !P2 ;  /* 0x0c4000000215bfae */ /* 0x0001e8000d101d46 */
[----:B------:R0:W-:Y:S04]  /*14340*/  @!P3 LDGSTS.E.BYPASS.LTC128B.128 [R21+0x10400], desc[UR6][R2.64+0x80], !P0 ;  /* 0x104000800215bfae */ /* 0x0001e8000c101d46 */
[----:B------:R0:W-:Y:S01]  /*14350*/  @!P3 LDGSTS.E.BYPASS.LTC128B.128 [R21+0x14400], desc[UR6][R2.64+0x100], !P1 ;  /* 0x144001000215bfae */ /* 0x0001e2000c901d46 */
[----:B------:R-:W-:-:S13]  /*14360*/  ISETP.GE.AND P3, PT, R8, R5, PT ;  /* 0x000000050800720c */ /* 0x000fda0003f66270 */
[----:B0-----:R-:W-:Y:S05]  /*14370*/  WARPSYNC.COLLECTIVE R15, `(.L_x_1084) ;  /* 0x000000000f087348 */ /* 0x001fea0003c00000 */
[----:B------:R1:W2:Y:S02]  /*14380*/  SHFL.IDX P6, R14, R13, R12, R11 ;  /* 0x0000000c0d0e7389 */ /* 0x0002a400000c000b */
[----:B012---:R-:W-:Y:S01]  /*14390*/  ENDCOLLECTIVE ;  /* 0x000000000000791b */ /* 0x007fe20003800000 */
.L_x_1084:
[----:B------:R-:W-:Y:S01]  /*143a0*/  VIADD R2, R4, 0x20 ;  /* 0x0000002004027836 */ /* 0x000fe20000000000 */
[----:B------:R-:W-:Y:S01]  /*143b0*/  @!P3 LEA R20, R7, UR38, 0x1 ;  /* 0x000000260714bc11 */ /* 0x000fe2000f8e08ff */
[----:B------:R-:W-:Y:S02]  /*143c0*/  IMAD.MOV.U32 R13, RZ, RZ, R0 ;  /* 0x000000ffff0d7224 */ /* 0x000fe400078e0000 */
[----:B------:R-:W-:-:S07]  /*143d0*/  IMAD.MOV.U32 R8, RZ, RZ, R14 ;  /* 0x000000ffff087224 */ /* 0x000fce00078e000e */
[----:B------:R-:W-:Y:S05]  /*143e0*/  WARPSYNC.COLLECTIVE R15, `(.L_x_1085) ;  /* 0x000000000f087348 */ /* 0x000fea0003c00000 */
[----:B------:R0:W1:Y:S02]  /*143f0*/  SHFL.IDX P6, R14, R13, R12, R11 ;  /* 0x0000000c0d0e7389 */ /* 0x00006400000c000b */
[----:B01----:R-:W-:Y:S01]  /*14400*/  ENDCOLLECTIVE ;  /* 0x000000000000791b */ /* 0x003fe20003800000 */
.L_x_1085:
[----:B------:R-:W-:Y:S01]  /*14410*/  ULDC.64 UR4, c[0x0][0x208] ;  /* 0x0000820000047ab9 */ /* 0x000fe20000000a00 */
[----:B------:R-:W-:Y:S02]  /*14420*/  IMAD.MOV.U32 R9, RZ, RZ, R8 ;  /* 0x000000ffff097224 */ /* 0x000fe400078e0008 */
[----:B------:R-:W-:Y:S02]  /*14430*/  IMAD.MOV.U32 R13, RZ, RZ, R6 ;  /* 0x000000ffff0d7224 */ /* 0x000fe400078e0006 */
[----:B------:R-:W-:Y:S02]  /*14440*/  IMAD.MOV.U32 R12, RZ, RZ, 0x2 ;  /* 0x00000002ff0c7424 */ /* 0x000fe400078e00ff */
[----:B------:R-:W-:-:S04]  /*14450*/  IMAD.MOV.U32 R8, RZ, RZ, R14 ;  /* 0x000000ffff087224 */ /* 0x000fc800078e000e */
        /* <DEDUP_REMOVED lines=11> */
.L_x_1086:
[----:B------:R-:W-:Y:S01]  /*14510*/  VIADD R8, R4, 0x30 ;  /* 0x0000003004087836 */ /* 0x000fe20000000000 */
[----:B------:R-:W-:Y:S01]  /*14520*/  @!P3 LEA R21, R7, UR38, 0x1 ;  /* 0x000000260715bc11 */ /* 0x000fe2000f8e08ff */
[----:B------:R-:W-:Y:S02]  /*14530*/  IMAD.MOV.U32 R13, RZ, RZ, R0 ;  /* 0x000000ffff0d7224 */ /* 0x000fe400078e0000 */
[----:B------:R-:W-:-:S07]  /*14540*/  IMAD.MOV.U32 R2, RZ, RZ, R14 ;  /* 0x000000ffff027224 */ /* 0x000fce00078e000e */
[----:B------:R-:W-:Y:S05]  /*14550*/  WARPSYNC.COLLECTIVE R15, `(.L_x_1087) ;  /* 0x000000000f087348 */ /* 0x000fea0003c00000 */
[----:B------:R0:W1:Y:S02]  /*14560*/  SHFL.IDX P6, R14, R13, R12, R11 ;  /* 0x0000000c0d0e7389 */ /* 0x00006400000c000b */
[----:B01----:R-:W-:Y:S01]  /*14570*/  ENDCOLLECTIVE ;  /* 0x000000000000791b */ /* 0x003fe20003800000 */
.L_x_1087:
        /* <DEDUP_REMOVED lines=16> */
.L_x_1088:
[----:B------:R-:W-:Y:S01]  /*14680*/  VIADD R2, R4, 0x40 ;  /* 0x0000004004027836 */ /* 0x000fe20000000000 */
[----:B------:R-:W-:Y:S01]  /*14690*/  @!P3 LEA R20, R7, UR38, 0x1 ;  /* 0x000000260714bc11 */ /* 0x000fe2000f8e08ff */
[----:B------:R-:W-:Y:S02]  /*146a0*/  IMAD.MOV.U32 R13, RZ, RZ, R0 ;  /* 0x000000ffff0d7224 */ /* 0x000fe400078e0000 */
[----:B------:R-:W-:-:S07]  /*146b0*/  IMAD.MOV.U32 R8, RZ, RZ, R14 ;  /* 0x000000ffff087224 */ /* 0x000fce00078e000e */
[----:B------:R-:W-:Y:S05]  /*146c0*/  WARPSYNC.COLLECTIVE R15, `(.L_x_1089) ;  /* 0x000000000f087348 */ /* 0x000fea0003c00000 */
[----:B------:R0:W1:Y:S02]  /*146d0*/  SHFL.IDX P6, R14, R13, R12, R11 ;  /* 0x0000000c0d0e7389 */ /* 0x00006400000c000b */
[----:B01----:R-:W-:Y:S01]  /*146e0*/  ENDCOLLECTIVE ;  /* 0x000000000000791b */ /* 0x003fe20003800000 */
.L_x_1089:
        /* <DEDUP_REMOVED lines=16> */
.L_x_1090:
[----:B------:R-:W-:Y:S01]  /*147f0*/  VIADD R8, R4, 0x50 ;  /* 0x0000005004087836 */ /* 0x000fe20000000000 */
[----:B------:R-:W-:Y:S01]  /*14800*/  @!P3 LEA R21, R7, UR38, 0x1 ;  /* 0x000000260715bc11 */ /* 0x000fe2000f8e08ff */
[----:B------:R-:W-:Y:S02]  /*14810*/  IMAD.MOV.U32 R13, RZ, RZ, R0 ;  /* 0x000000ffff0d7224 */ /* 0x000fe400078e0000 */
[----:B------:R-:W-:-:S07]  /*14820*/  IMAD.MOV.U32 R2, RZ, RZ, R14 ;  /* 0x000000ffff027224 */ /* 0x000fce00078e000e */
[----:B------:R-:W-:Y:S05]  /*14830*/  WARPSYNC.COLLECTIVE R15, `(.L_x_1091) ;  /* 0x000000000f087348 */ /* 0x000fea0003c00000 */
[----:B------:R0:W1:Y:S02]  /*14840*/  SHFL.IDX P6, R14, R13, R12, R11 ;  /* 0x0000000c0d0e7389 */ /* 0x00006400000c000b */
[----:B01----:R-:W-:Y:S01]  /*14850*/  ENDCOLLECTIVE ;  /* 0x000000000000791b */ /* 0x003fe20003800000 */
.L_x_1091:
        /* <DEDUP_REMOVED lines=16> */
.L_x_1092:
[----:B------:R-:W-:Y:S01]  /*14960*/  VIADD R2, R4, 0x60 ;  /* 0x0000006004027836 */ /* 0x000fe20000000000 */
[----:B------:R-:W-:Y:S01]  /*14970*/  @!P3 LEA R20, R7, UR38, 0x1 ;  /* 0x000000260714bc11 */ /* 0x000fe2000f8e08ff */
[----:B------:R-:W-:Y:S02]  /*14980*/  IMAD.MOV.U32 R13, RZ, RZ, R0 ;  /* 0x000000ffff0d7224 */ /* 0x000fe400078e0000 */
[----:B------:R-:W-:-:S07]  /*14990*/  IMAD.MOV.U32 R8, RZ, RZ, R14 ;  /* 0x000000ffff087224 */ /* 0x000fce00078e000e */
[----:B------:R-:W-:Y:S05]  /*149a0*/  WARPSYNC.COLLECTIVE R15, `(.L_x_1093) ;  /* 0x000000000f087348 */ /* 0x000fea0003c00000 */
[----:B------:R0:W1:Y:S02]  /*149b0*/  SHFL.IDX P6, R14, R13, R12, R11 ;  /* 0x0000000c0d0e7389 */ /* 0x00006400000c000b */
[----:B01----:R-:W-:Y:S01]  /*149c0*/  ENDCOLLECTIVE ;  /* 0x000000000000791b */ /* 0x003fe20003800000 */
.L_x_1093:
        /* <DEDUP_REMOVED lines=16> */
.L_x_1094:
[----:B------:R-:W-:Y:S01]  /*14ad0*/  @!P3 LEA R21, R7, UR38, 0x1 ;  /* 0x000000260715bc11 */ /* 0x000fe2000f8e08ff */
[----:B------:R-:W-:Y:S02]  /*14ae0*/  IMAD.MOV.U32 R13, RZ, RZ, R0 ;  /* 0x000000ffff0d7224 */ /* 0x000fe400078e0000 */
[----:B------:R-:W-:-:S07]  /*14af0*/  IMAD.MOV.U32 R2, RZ, RZ, R14 ;  /* 0x000000ffff027224 */ /* 0x000fce00078e000e */
[----:B------:R-:W-:Y:S05]  /*14b00*/  WARPSYNC.COLLECTIVE R15, `(.L_x_1095) ;  /* 0x000000000f087348 */ /* 0x000fea0003c00000 */
[----:B------:R0:W1:Y:S02]  /*14b10*/  SHFL.IDX P6, R14, R13, R12, R11 ;  /* 0x0000000c0d0e7389 */ /* 0x00006400000c000b */
[----:B01----:R-:W-:Y:S01]  /*14b20*/  ENDCOLLECTIVE ;  /* 0x000000000000791b */ /* 0x003fe20003800000 */
.L_x_1095:
        /* <DEDUP_REMOVED lines=11> */
[----:B------:R0:W-:Y:S02]  /*14be0*/  @!P3 LDGSTS.E.BYPASS.LTC128B.128 [R21+0x17400], desc[UR4][R2.64+0x100], !P1 ;  /* 0x174001000215bfae */ /* 0x0001e4000c901d44 */
[----:B0-----:R-:W-:Y:S05]  /*14bf0*/  WARPSYNC.COLLECTIVE R15, `(.L_x_1096) ;  /* 0x000000000f087348 */ /* 0x001fea0003c00000 */
[----:B------:R1:W2:Y:S02]  /*14c00*/  SHFL.IDX P6, R14, R13, R12, R11 ;  /* 0x0000000c0d0e7389 */ /* 0x0002a400000c000b */
[----:B012---:R-:W-:Y:S01]  /*14c10*/  ENDCOLLECTIVE ;  /* 0x000000000000791b */ /* 0x007fe20003800000 */
.L_x_1096:
[----:B------:R-:W-:Y:S02]  /*14c20*/  IMAD.MOV.U32 R13, RZ, RZ, R0 ;  /* 0x000000ffff0d7224 */ /* 0x000fe400078e0000 */
[----:B------:R-:W-:-:S07]  /*14c30*/  IMAD.MOV.U32 R8, RZ, RZ, R14 ;  /* 0x000000ffff087224 */ /* 0x000fce00078e000e */
[----:B------:R-:W-:Y:S05]  /*14c40*/  WARPSYNC.COLLECTIVE R15, `(.L_x_1097) ;  /* 0x000000000f087348 */ /* 0x000fea0003c00000 */
[----:B------:R0:W1:Y:S02]  /*14c50*/  SHFL.IDX P6, R14, R13, R12, R11 ;  /* 0x0000000c0d0e7389 */ /* 0x00006400000c000b */
[----:B01----:R-:W-:Y:S01]  /*14c60*/  ENDCOLLECTIVE ;  /* 0x000000000000791b */ /* 0x003fe20003800000 */
.L_x_1097:
[----:B------:R-:W-:Y:S05]  /*14c70*/  BRA `(.L_x_1098) ;  /* 0xffffffc800d07947 */ /* 0x000fea000383ffff */
.L_x_1007:
[----:B-1----:R-:W-:-:S04]  /*14c80*/  IMAD.U32 R3, RZ, RZ, UR38 ;  /* 0x00000026ff037e24 */ /* 0x002fc8000f8e00ff */
[----:B------:R1:W2:Y:S03]  /*14c90*/  SYNCS.PHASECHK.TRANS64.TRYWAIT P0, [R3+URZ+0x2a820], R0 ;  /* 0x02a82000030075a7 */ /* 0x0002a6000800017f */
[----:B--2---:R-:W-:Y:S05]  /*14ca0*/  @!P0 NANOSLEEP.SYNCS 0x989680 ;  /* 0x009896800000895d */ /* 0x004fea0003900000 */
[----:B------:R-:W2:Y:S02]  /*14cb0*/  @!P0 SYNCS.PHASECHK.TRANS64 P0, [R3+URZ+0x2a820], R0 ;  /* 0x02a82000030085a7 */ /* 0x000ea4000800007f */
[----:B--2---:R-:W-:Y:S05]  /*14cc0*/  @!P0 BRA `(.L_x_1007) ;  /* 0xfffffffc00ec8947 */ /* 0x004fea000383ffff */
[----:B------:R-:W-:Y:S05]  /*14cd0*/  BRA `(.L_x_1099) ;  /* 0xffffffcc002c7947 */ /* 0x000fea000383ffff */
.L_x_1014:
[----:B-1----:R-:W-:-:S04]  /*14ce0*/  IMAD.U32 R3, RZ, RZ, UR38 ;  /* 0x00000026ff037e24 */ /* 0x002fc8000f8e00ff */
[----:B------:R1:W2:Y:S03]  /*14cf0*/  SYNCS.PHASECHK.TRANS64.TRYWAIT P0, [R3+URZ+0x2a848], R2 ;  /* 0x02a84802030075a7 */ /* 0x0002a6000800017f */
[----:B--2---:R-:W-:Y:S05]  /*14d00*/  @!P0 NANOSLEEP.SYNCS 0x989680 ;  /* 0x009896800000895d */ /* 0x004fea0003900000 */
[----:B------:R-:W2:Y:S02]  /*14d10*/  @!P0 SYNCS.PHASECHK.TRANS64 P0, [R3+URZ+0x2a848], R2 ;  /* 0x02a84802030085a7 */ /* 0x000ea4000800007f */
[----:B--2---:R-:W-:Y:S05]  /*14d20*/  @!P0 BRA `(.L_x_1014) ;  /* 0xfffffffc00ec8947 */ /* 0x004fea000383ffff */
[----:B------:R-:W-:Y:S05]  /*14d30*/  BRA `(.L_x_1100) ;  /* 0xffffffd000147947 */ /* 0x000fea000383ffff */
.L_x_1021:
[----:B0-----:R-:W-:-:S04]  /*14d40*/  IMAD.U32 R3, RZ, RZ, UR38 ;  /* 0x00000026ff037e24 */ /* 0x001fc8000f8e00ff */
[----:B------:R0:W1:Y:S03]  /*14d50*/  SYNCS.PHASECHK.TRANS64.TRYWAIT P0, [R3+URZ+0x2a860], R2 ;  /* 0x02a86002030075a7 */ /* 0x000066000800017f */
[----:B-1----:R-:W-:Y:S05]  /*14d60*/  @!P0 NANOSLEEP.SYNCS 0x989680 ;  /* 0x009896800000895d */ /* 0x002fea0003900000 */
[----:B------:R-:W1:Y:S02]  /*14d70*/  @!P0 SYNCS.PHASECHK.TRANS64 P0, [R3+URZ+0x2a860], R2 ;  /* 0x02a86002030085a7 */ /* 0x000e64000800007f */
[----:B-1----:R-:W-:Y:S05]  /*14d80*/  @!P0 BRA `(.L_x_1021) ;  /* 0xfffffffc00ec8947 */ /* 0x002fea000383ffff */
[----:B------:R-:W-:Y:S05]  /*14d90*/  BRA `(.L_x_1101) ;  /* 0xffffffd000e87947 */ /* 0x000fea000383ffff */
.L_x_1030:
[----:B-1----:R-:W-:-:S04]  /*14da0*/  IMAD.U32 R3, RZ, RZ, UR38 ;  /* 0x00000026ff037e24 */ /* 0x002fc8000f8e00ff */
[----:B------:R1:W2:Y:S03]  /*14db0*/  SYNCS.PHASECHK.TRANS64.TRYWAIT P0, [R3+URZ+0x2a840], R2 ;  /* 0x02a84002030075a7 */ /* 0x0002a6000800017f */
[----:B--2---:R-:W-:Y:S05]  /*14dc0*/  @!P0 NANOSLEEP.SYNCS 0x989680 ;  /* 0x009896800000895d */ /* 0x004fea0003900000 */
[----:B------:R-:W2:Y:S02]  /*14dd0*/  @!P0 SYNCS.PHASECHK.TRANS64 P0, [R3+URZ+0x2a840], R2 ;  /* 0x02a84002030085a7 */ /* 0x000ea4000800007f */
[----:B--2---:R-:W-:Y:S05]  /*14de0*/  @!P0 BRA `(.L_x_1030) ;  /* 0xfffffffc00ec8947 */ /* 0x004fea000383ffff */
[----:B------:R-:W-:Y:S05]  /*14df0*/  BRA `(.L_x_1102) ;  /* 0xffffffd8000c7947 */ /* 0x000fea000383ffff */
.L_x_1037:
[----:B0-----:R-:W-:-:S04]  /*14e00*/  IMAD.U32 R3, RZ, RZ, UR38 ;  /* 0x00000026ff037e24 */ /* 0x001fc8000f8e00ff */
[----:B------:R0:W1:Y:S03]  /*14e10*/  SYNCS.PHASECHK.TRANS64.TRYWAIT P0, [R3+URZ+0x2a868], R2 ;  /* 0x02a86802030075a7 */ /* 0x000066000800017f */
[----:B-1----:R-:W-:Y:S05]  /*14e20*/  @!P0 NANOSLEEP.SYNCS 0x989680 ;  /* 0x009896800000895d */ /* 0x002fea0003900000 */
[----:B------:R-:W1:Y:S02]  /*14e30*/  @!P0 SYNCS.PHASECHK.TRANS64 P0, [R3+URZ+0x2a868], R2 ;  /* 0x02a86802030085a7 */ /* 0x000e64000800007f */
[----:B-1----:R-:W-:Y:S05]  /*14e40*/  @!P0 BRA `(.L_x_1037) ;  /* 0xfffffffc00ec8947 */ /* 0x002fea000383ffff */
[----:B------:R-:W-:Y:S05]  /*14e50*/  BRA `(.L_x_1103) ;  /* 0xffffffd800e07947 */ /* 0x000fea000383ffff */
.L_x_1046:
[----:B-1----:R-:W-:-:S04]  /*14e60*/  IMAD.U32 R3, RZ, RZ, UR38 ;  /* 0x00000026ff037e24 */ /* 0x002fc8000f8e00ff */
[----:B------:R1:W2:Y:S03]  /*14e70*/  SYNCS.PHASECHK.TRANS64.TRYWAIT P0, [R3+URZ+0x2a848], R2 ;  /* 0x02a84802030075a7 */ /* 0x0002a6000800017f */
[----:B--2---:R-:W-:Y:S05]  /*14e80*/  @!P0 NANOSLEEP.SYNCS 0x989680 ;  /* 0x009896800000895d */ /* 0x004fea0003900000 */
[----:B------:R-:W2:Y:S02]  /*14e90*/  @!P0 SYNCS.PHASECHK.TRANS64 P0, [R3+URZ+0x2a848], R2 ;  /* 0x02a84802030085a7 */ /* 0x000ea4000800007f */
[----:B--2---:R-:W-:Y:S05]  /*14ea0*/  @!P0 BRA `(.L_x_1046) ;  /* 0xfffffffc00ec8947 */ /* 0x004fea000383ffff */
[----:B------:R-:W-:Y:S05]  /*14eb0*/  BRA `(.L_x_1104) ;  /* 0xffffffe0001c7947 */ /* 0x000fea000383ffff */
.L_x_1053:
[----:B0-----:R-:W-:-:S04]  /*14ec0*/  IMAD.U32 R3, RZ, RZ, UR38 ;  /* 0x00000026ff037e24 */ /* 0x001fc8000f8e00ff */
[----:B------:R0:W1:Y:S03]  /*14ed0*/  SYNCS.PHASECHK.TRANS64.TRYWAIT P0, [R3+URZ+0x2a860], R2 ;  /* 0x02a86002030075a7 */ /* 0x000066000800017f */
[----:B-1----:R-:W-:Y:S05]  /*14ee0*/  @!P0 NANOSLEEP.SYNCS 0x989680 ;  /* 0x009896800000895d */ /* 0x002fea0003900000 */
[----:B------:R-:W1:Y:S02]  /*14ef0*/  @!P0 SYNCS.PHASECHK.TRANS64 P0, [R3+URZ+0x2a860], R2 ;  /* 0x02a86002030085a7 */ /* 0x000e64000800007f */
[----:B-1----:R-:W-:Y:S05]  /*14f00*/  @!P0 BRA `(.L_x_1053) ;  /* 0xfffffffc00ec8947 */ /* 0x002fea000383ffff */
[----:B------:R-:W-:Y:S05]  /*14f10*/  BRA `(.L_x_1105) ;  /* 0xffffffe000ec7947 */ /* 0x000fea000383ffff */
.L_x_1061:
[----:B-1----:R1:W2:Y:S02]  /*14f20*/  SYNCS.PHASECHK.TRANS64.TRYWAIT P0, [R3+URZ+0x2a860], R2 ;  /* 0x02a86002030075a7 */ /* 0x0022a4000800017f */
[----:B--2---:R-:W-:Y:S05]  /*14f30*/  @!P0 NANOSLEEP.SYNCS 0x989680 ;  /* 0x009896800000895d */ /* 0x004fea0003900000 */
[----:B------:R-:W2:Y:S02]  /*14f40*/  @!P0 SYNCS.PHASECHK.TRANS64 P0, [R3+URZ+0x2a860], R2 ;  /* 0x02a86002030085a7 */ /* 0x000ea4000800007f */
[----:B--2---:R-:W-:Y:S05]  /*14f50*/  @!P0 BRA `(.L_x_1061) ;  /* 0xfffffffc00f08947 */ /* 0x004fea000383ffff */
[----:B------:R-:W-:Y:S05]  /*14f60*/  BRA `(.L_x_1106) ;  /* 0xffffffe400b87947 */ /* 0x000fea000383ffff */
.L_x_1066:
[----:B0-----:R0:W1:Y:S02]  /*14f70*/  SYNCS.PHASECHK.TRANS64.TRYWAIT P0, [R2+URZ+0x2a820], R3 ;  /* 0x02a82003020075a7 */ /* 0x001064000800017f */
[----:B-1----:R-:W-:Y:S05]  /*14f80*/  @!P0 NANOSLEEP.SYNCS 0x989680 ;  /* 0x009896800000895d */ /* 0x002fea0003900000 */
[----:B------:R-:W1:Y:S02]  /*14f90*/  @!P0 SYNCS.PHASECHK.TRANS64 P0, [R2+URZ+0x2a820], R3 ;  /* 0x02a82003020085a7 */ /* 0x000e64000800007f */
[----:B-1----:R-:W-:Y:S05]  /*14fa0*/  @!P0 BRA `(.L_x_1066) ;  /* 0xfffffffc00f08947 */ /* 0x002fea000383ffff */
[----:B------:R-:W-:Y:S05]  /*14fb0*/  BRA `(.L_x_1107) ;  /* 0xffffffe800887947 */ /* 0x000fea000383ffff */
.L_x_1067:
        /* <DEDUP_REMOVED lines=11> */
.L_x_1109:
[----:B------:R-:W-:Y:S05]  /*15070*/  BSYNC B0 ;  /* 0x0000000000007941 */ /* 0x000fea0003800000 */
.L_x_1108:
[----:B------:R-:W-:Y:S05]  /*15080*/  BRA `(.L_x_1110) ;  /* 0xffffffe8006c7947 */ /* 0x000fea000383ffff */
.L_x_1068:
[----:B------:R-:W-:Y:S01]  /*15090*/  BSSY B0, `(.L_x_1111) ;  /* 0x0000006000007945 */ /* 0x000fe20003800000 */
[----:B------:R-:W-:-:S07]  /*150a0*/  IMAD.MOV.U32 R15, RZ, RZ, -0x1 ;  /* 0xffffffffff0f7424 */ /* 0x000fce00078e00ff */
[----:B0-----:R-:W-:Y:S05]  /*150b0*/  WARPSYNC.COLLECTIVE R15, `(.L_x_1112) ;  /* 0x000000000f0c7348 */ /* 0x001fea0003c00000 */
[----:B------:R-:W-:Y:S02]  /*150c0*/  ELECT P6, UR62, PT ;  /* 0x00000000003e782f */ /* 0x000fe400038c0000 */
[----:B------:R-:W-:Y:S01]  /*150d0*/  MOV R14, UR62 ;  /* 0x0000003e000e7c02 */ /* 0x000fe20008000f00 */
[----:B0-----:R-:W-:Y:S10]  /*150e0*/  ENDCOLLECTIVE ;  /* 0x000000000000791b */ /* 0x001ff40003800000 */
.L_x_1112:
[----:B------:R-:W-:Y:S05]  /*150f0*/  BSYNC B0 ;  /* 0x0000000000007941 */ /* 0x000fea0003800000 */
.L_x_1111:
[----:B------:R-:W-:Y:S05]  /*15100*/  BRA `(.L_x_1113) ;  /* 0xffffffe800607947 */ /* 0x000fea000383ffff */
.L_x_1070:
[----:B0-----:R0:W1:Y:S02]  /*15110*/  SYNCS.PHASECHK.TRANS64.TRYWAIT P0, [R6+URZ], R5 ;  /* 0x00000005060075a7 */ /* 0x001064000800017f */
[----:B-1----:R-:W-:Y:S05]  /*15120*/  @!P0 NANOSLEEP.SYNCS 0x989680 ;  /* 0x009896800000895d */ /* 0x002fea0003900000 */
[----:B------:R-:W1:Y:S02]  /*15130*/  @!P0 SYNCS.PHASECHK.TRANS64 P0, [R6+URZ], R5 ;  /* 0x00000005060085a7 */ /* 0x000e64000800007f */
[----:B-1----:R-:W-:Y:S05]  /*15140*/  @!P0 BRA `(.L_x_1070) ;  /* 0xfffffffc00f08947 */ /* 0x002fea000383ffff */
[----:B------:R-:W-:Y:S05]  /*15150*/  BRA `(.L_x_1114) ;  /* 0xffffffe800947947 */ /* 0x000fea000383ffff */
.L_x_1071:
[----:B-1----:R1:W2:Y:S02]  /*15160*/  SYNCS.PHASECHK.TRANS64.TRYWAIT P0, [R3+URZ], R4 ;  /* 0x00000004030075a7 */ /* 0x0022a4000800017f */
[----:B--2---:R-:W-:Y:S05]  /*15170*/  @!P0 NANOSLEEP.SYNCS 0x989680 ;  /* 0x009896800000895d */ /* 0x004fea0003900000 */
[----:B------:R-:W2:Y:S02]  /*15180*/  @!P0 SYNCS.PHASECHK.TRANS64 P0, [R3+URZ], R4 ;  /* 0x00000004030085a7 */ /* 0x000ea4000800007f */
[----:B--2---:R-:W-:Y:S05]  /*15190*/  @!P0 BRA `(.L_x_1071) ;  /* 0xfffffffc00f08947 */ /* 0x004fea000383ffff */
[----:B------:R-:W-:Y:S05]  /*151a0*/  BRA `(.L_x_1115) ;  /* 0xffffffe800887947 */ /* 0x000fea000383ffff */
.L_x_1073:
[----:B-1----:R1:W2:Y:S02]  /*151b0*/  SYNCS.PHASECHK.TRANS64.TRYWAIT P0, [R0+URZ], R5 ;  /* 0x00000005000075a7 */ /* 0x0022a4000800017f */
[----:B--2---:R-:W-:Y:S05]  /*151c0*/  @!P0 NANOSLEEP.SYNCS 0x989680 ;  /* 0x009896800000895d */ /* 0x004fea0003900000 */
[----:B------:R-:W2:Y:S02]  /*151d0*/  @!P0 SYNCS.PHASECHK.TRANS64 P0, [R0+URZ], R5 ;  /* 0x00000005000085a7 */ /* 0x000ea4000800007f */
[----:B--2---:R-:W-:Y:S05]  /*151e0*/  @!P0 BRA `(.L_x_1073) ;  /* 0xfffffffc00f08947 */ /* 0x004fea000383ffff */
[----:B------:R-:W-:Y:S05]  /*151f0*/  BRA `(.L_x_1116) ;  /* 0xffffffe8008c7947 */ /* 0x000fea000383ffff */
.L_x_1117:
        /* <DEDUP_REMOVED lines=16> */
.L_x_2983:


//--------------------- .text._ZN7cutlass13device_kernelIN5flash11enable_sm90INS1_16FlashAttnFwdSm90INS1_25CollectiveMainloopFwdSm90ILi2EN4cute5tupleIJNS5_1CILi1EEES8_S8_EEENS6_IJNS7_ILi128EEENS7_ILi96EEENS7_ILi192EEEEEELi128ENS_10bfloat16_tEfNS_4arch4Sm90ELb0ELb1ELb1ELb1ELb0ELb0ELb0ELb1ELb1ELb1ELb1ELb0EEENS1_21CollectiveEpilogueFwdINS6_IJSA_SA_SB_EEES9_SE_SG_Li256ELb1ELb1ELb1ELb0EEENS1_36VarlenDynamicPersistentTileSchedulerILi128ELi96ELi256ELi128ELb1ELb1ELb1ELb1ELb0ELb1EEEEEEEEEvNT_6ParamsE --------------------------
	.section	.text._ZN7cutlass13device_kernelIN5flash11enable_sm90INS1_16FlashAttnFwdSm90INS1_25CollectiveMainloopFwdSm90ILi2EN4cute5tupleIJNS5_1CILi1EEES8_S8_EEENS6_IJNS7_ILi128EEENS7_ILi96EEENS7_ILi192EEEEEELi128ENS_10bfloat16_tEfNS_4arch4Sm90ELb0ELb1ELb1ELb1ELb0ELb0ELb0ELb1ELb1ELb1ELb1ELb0EEENS1_21CollectiveEpilogueFwdINS6_IJSA_SA_SB_EEES9_SE_SG_Li256ELb1ELb1ELb1ELb0EEENS1_36VarlenDynamicPersistentTileSchedulerILi128ELi96ELi256ELi128ELb1ELb1ELb1ELb1ELb0ELb1EEEEEEEEEvNT_6ParamsE,"ax",@progbits
	.align	128
.text._ZN7cutlass13device_kernelIN5flash11enable_sm90INS1_16FlashAttnFwdSm90INS1_25CollectiveMainloopFwdSm90ILi2EN4cute5tupleIJNS5_1CILi1EEES8_S8_EEENS6_IJNS7_ILi128EEENS7_ILi96EEENS7_ILi192EEEEEELi128ENS_10bfloat16_tEfNS_4arch4Sm90ELb0ELb1ELb1ELb1ELb0ELb0ELb0ELb1ELb1ELb1ELb1ELb0EEENS1_21CollectiveEpilogueFwdINS6_IJSA_SA_SB_EEES9_SE_SG_Li256ELb1ELb1ELb1ELb0EEENS1_36VarlenDynamicPersistentTileSchedulerILi128ELi96ELi256ELi128ELb1ELb1ELb1ELb1ELb0ELb1EEEEEEEEEvNT_6ParamsE:
        .type           _ZN7cutlass13device_kernelIN5flash11enable_sm90INS1_16FlashAttnFwdSm90INS1_25CollectiveMainloopFwdSm90ILi2EN4cute5tupleIJNS5_1CILi1EEES8_S8_EEENS6_IJNS7_ILi128EEENS7_ILi96EEENS7_ILi192EEEEEELi128ENS_10bfloat16_tEfNS_4arch4Sm90ELb0ELb1ELb1ELb1ELb0ELb0ELb0ELb1ELb1ELb1ELb1ELb0EEENS1_21CollectiveEpilogueFwdINS6_IJSA_SA_SB_EEES9_SE_SG_Li256ELb1ELb1ELb1ELb0EEENS1_36VarlenDynamicPersistentTileSchedulerILi128ELi96ELi256ELi128ELb1ELb1ELb1ELb1ELb0ELb1EEEEEEEEEvNT_6ParamsE,@function
        .size           _ZN7cutlass13device_kernelIN5flash11enable_sm90INS1_16FlashAttnFwdSm90INS1_25CollectiveMainloopFwdSm90ILi2EN4cute5tupleIJNS5_1CILi1EEES8_S8_EEENS6_IJNS7_ILi128EEENS7_ILi96EEENS7_ILi192EEEEEELi128ENS_10bfloat16_tEfNS_4arch4Sm90ELb0ELb1ELb1ELb1ELb0ELb0ELb0ELb1ELb1ELb1ELb1ELb0EEENS1_21CollectiveEpilogueFwdINS6_IJSA_SA_SB_EEES9_SE_SG_Li256ELb1ELb1ELb1ELb0EEENS1_36VarlenDynamicPersistentTileSchedulerILi128ELi96ELi256ELi128ELb1ELb1ELb1ELb1ELb0ELb1EEEEEEEEEvNT_6ParamsE,(.L_x_2984 - _ZN7cutlass13device_kernelIN5flash11enable_sm90INS1_16FlashAttnFwdSm90INS1_25CollectiveMainloopFwdSm90ILi2EN4cute5tupleIJNS5_1CILi1EEES8_S8_EEENS6_IJNS7_ILi128EEENS7_ILi96EEENS7_ILi192EEEEEELi128ENS_10bfloat16_tEfNS_4arch4Sm90ELb0ELb1ELb1ELb1ELb0ELb0ELb0ELb1ELb1ELb1ELb1ELb0EEENS1_21CollectiveEpilogueFwdINS6_IJSA_SA_SB_EEES9_SE_SG_Li256ELb1ELb1ELb1ELb0EEENS1_36VarlenDynamicPersistentTileSchedulerILi128ELi96ELi256ELi128ELb1ELb1ELb1ELb1ELb0ELb1EEEEEEEEEvNT_6ParamsE)
        .other          _ZN7cutlass13device_kernelIN5flash11enable_sm90INS1_16FlashAttnFwdSm90INS1_25CollectiveMainloopFwdSm90ILi2EN4cute5tupleIJNS5_1CILi1EEES8_S8_EEENS6_IJNS7_ILi128EEENS7_ILi96EEENS7_ILi192EEEEEELi128ENS_10bfloat16_tEfNS_4arch4Sm90ELb0ELb1ELb1ELb1ELb0ELb0ELb0ELb1ELb1ELb1ELb1ELb0EEENS1_21CollectiveEpilogueFwdINS6_IJSA_SA_SB_EEES9_SE_SG_Li256ELb1ELb1ELb1ELb0EEENS1_36VarlenDynamicPersistentTileSchedulerILi128ELi96ELi256ELi128ELb1ELb1ELb1ELb1ELb0ELb1EEEEEEEEEvNT_6ParamsE,@"STO_CUDA_ENTRY STV_DEFAULT"
_ZN7cutlass13device_kernelIN5flash11enable_sm90INS1_16FlashAttnFwdSm90INS1_25CollectiveMainloopFwdSm90ILi2EN4cute5tupleIJNS5_1CILi1EEES8_S8_EEENS6_IJNS7_ILi128EEENS7_ILi96EEENS7_ILi192EEEEEELi128ENS_10bfloat16_tEfNS_4arch4Sm90ELb0ELb1ELb1ELb1ELb0ELb0ELb0ELb1ELb1ELb1ELb1ELb0EEENS1_21CollectiveEpilogueFwdINS6_IJSA_SA_SB_EEES9_SE_SG_Li256ELb1ELb1ELb1ELb0EEENS1_36VarlenDynamicPersistentTileSchedulerILi128ELi96ELi256ELi128ELb1ELb1ELb1ELb1ELb0ELb1EEEEEEEEEvNT_6ParamsE:
        /* <DEDUP_REMOVED lines=18> */
.L_x_1119:
[----:B------:R-:W-:Y:S05]  /*0120*/  BSYNC B0 ;  /* 0x0000000000007941 */ /* 0x000fea0003800000 */
.L_x_1118:
        /* <DEDUP_REMOVED lines=41> */
.L_x_1120:
        /* <DEDUP_REMOVED lines=22> */
.L_x_1121:
        /* <DEDUP_REMOVED lines=18> */
.L_x_1122:
        /* <DEDUP_REMOVED lines=22> */
.L_x_1123:
        /* <DEDUP_REMOVED lines=22> */
.L_x_1124:
[----:B0-----:R-:W-:Y:S01]  /*0900*/  UMOV UR4, 0x1 ;  /* 0x0000000100047882 */ /* 0x001fe20000000000 */
[----:B------:R-:W-:Y:S01]  /*0910*/  PLOP3.LUT P0, PT, PT, PT, UP0, 0x80, 0x0 ;  /* 0x000000000000781c */ /* 0x000fe20003f0f008 */
[----:B------:R-:W-:Y:S01]  /*0920*/  USEL UR4, UR4, 0x2, !UP0 ;  /* 0x0000000204047887 */ /* 0x000fe2000c000000 */
[----:B------:R-:W-:-:S05]  /*0930*/  NOP ;  /* 0x0000000000007918 */ /* 0x000fca0000000000 */
[----:B------:R-:W-:-:S05]  /*0940*/  IMAD.U32 R2, RZ, RZ, UR4 ;  /* 0x00000004ff027e24 */ /* 0x000fca000f8e00ff */
[----:B------:R0:W-:Y:S01]  /*0950*/  STL [R1+0x5c], R2 ;  /* 0x00005c0201007387 */ /* 0x0001e20000100800 */
[----:B-12-4-:R-:W-:Y:S06]  /*0960*/  BAR.SYNC.DEFER_BLOCKING 0x0 ;  /* 0x0000000000007b1d */ /* 0x016fec0000010000 */
[----:B------:R-:W-:Y:S05]  /*0970*/  @!P0 BRA `(.L_x_1125) ;  /* 0x00000114000c8947 */ /* 0x000fea0003800000 */
.L_x_1126:
        /* <DEDUP_REMOVED lines=14> */
[----:B------:R-:W2:Y:S01]  /*0a60*/  LDL R0, [R1+0x5c] ;  /* 0x00005c0001007983 */ /* 0x000ea20000100800 */
[----:B------:R-:W-:Y:S01]  /*0a70*/  VIADD R205, R6, 0xffffff80 ;  /* 0xffffff8006cd7836 */ /* 0x000fe20000000000 */
[----:B------:R-:W-:Y:S01]  /*0a80*/  R2UR UR5, R13 ;  /* 0x000000000d0572ca */ /* 0x000fe200000e0000 */
[----:B------:R-:W-:Y:S01]  /*0a90*/  UMOV UR36, URZ ;  /* 0x0000003f00247c82 */ /* 0x000fe20008000000 */
[----:B------:R-:W-:Y:S01]  /*0aa0*/  R2UR UR6, R14 ;  /* 0x000000000e0672ca */ /* 0x000fe200000e0000 */
[----:B------:R-:W-:Y:S01]  /*0ab0*/  UMOV UR37, URZ ;  /* 0x0000003f00257c82 */ /* 0x000fe20008000000 */
[----:B------:R-:W-:Y:S02]  /*0ac0*/  R2UR UR7, R15 ;  /* 0x000000000f0772ca */ /* 0x000fe400000e0000 */
[----:B--2---:R-:W-:Y:S02]  /*0ad0*/  R2UR UR4, R0 ;  /* 0x00000000000472ca */ /* 0x004fe400000e0000 */
[----:B------:R-:W-:-:S04]  /*0ae0*/  SHF.R.S32.HI R0, RZ, 0x1f, R205 ;  /* 0x0000001fff007819 */ /* 0x000fc800000114cd */
[CC--:B0-----:R-:W-:Y:S02]  /*0af0*/  LEA.HI R2, R0.reuse, R205.reuse, RZ, 0x7 ;  /* 0x000000cd00027211 */ /* 0x0c1fe400078f38ff */
[-C--:B------:R-:W-:Y:S02]  /*0b00*/  LEA.HI R3, R0, R205.reuse, RZ, 0x4 ;  /* 0x000000cd00037211 */ /* 0x080fe400078f20ff */
[----:B------:R-:W-:Y:S02]  /*0b10*/  LOP3.LUT R4, R2, 0xffffff80, RZ, 0xc0, !PT ;  /* 0xffffff8002047812 */ /* 0x000fe400078ec0ff */
[----:B------:R-:W-:Y:S01]  /*0b20*/  SHF.R.S32.HI R6, RZ, 0x4, R3 ;  /* 0x00000004ff067819 */ /* 0x000fe20000011403 */
[----:B------:R-:W-:Y:S01]  /*0b30*/  ULOP3.LUT UR8, UR4, 0x1, URZ, 0xfc, !UPT ;  /* 0x0000000104087892 */ /* 0x000fe2000f8efc3f */
[----:B------:R-:W-:Y:S01]  /*0b40*/  SHF.R.S32.HI R199, RZ, 0x7, R2 ;  /* 0x00000007ffc77819 */ /* 0x000fe20000011402 */
[----:B------:R-:W-:Y:S01]  /*0b50*/  IMAD.IADD R183, R205, 0x1, -R4 ;  /* 0x00000001cdb77824 */ /* 0x000fe200078e0a04 */
[----:B------:R-:W-:Y:S01]  /*0b60*/  LEA.HI R4, R0, R205, RZ, 0x5 ;  /* 0x000000cd00047211 */ /* 0x000fe200078f28ff */
[----:B------:R-:W-:Y:S01]  /*0b70*/  UMOV UR4, URZ ;  /* 0x0000003f00047c82 */ /* 0x000fe20008000000 */
[----:B------:R-:W-:Y:S01]  /*0b80*/  LEA.HI R2, R2, R199, RZ, 0x1 ;  /* 0x000000c702027211 */ /* 0x000fe200078f08ff */
[----:B------:R-:W-:Y:S01]  /*0b90*/  IMAD.U32 R202, RZ, RZ, UR8 ;  /* 0x00000008ffca7e24 */ /* 0x000fe2000f8e00ff */
[----:B------:R-:W-:Y:S01]  /*0ba0*/  SHF.R.S32.HI R8, RZ, 0x1f, R183 ;  /* 0x0000001fff087819 */ /* 0x000fe200000114b7 */
[----:B------:R-:W-:Y:S01]  /*0bb0*/  IMAD.SHL.U32 R5, R4, 0x20, RZ ;  /* 0x0000002004057824 */ /* 0x000fe200078e00ff */
[C---:B------:R-:W-:Y:S01]  /*0bc0*/  LOP3.LUT R4, R3.reuse, 0x3fffff0, RZ, 0xc0, !PT ;  /* 0x03fffff003047812 */ /* 0x040fe200078ec0ff */
[----:B------:R-:W-:Y:S01]  /*0bd0*/  IMAD.U32 R182, RZ, RZ, UR4 ;  /* 0x00000004ffb67e24 */ /* 0x000fe2000f8e00ff */
[----:B------:R-:W-:-:S02]  /*0be0*/  LEA.HI R3, R3, R6, RZ, 0x1 ;  /* 0x0000000603037211 */ /* 0x000fc400078f08ff */
[----:B------:R-:W-:Y:S01]  /*0bf0*/  LOP3.LUT R5, R5, 0xfffffc00, RZ, 0xc0, !PT ;  /* 0xfffffc0005057812 */ /* 0x000fe200078ec0ff */
[----:B------:R-:W-:Y:S01]  /*0c00*/  IMAD.IADD R4, R205, 0x1, -R4 ;  /* 0x00000001cd047824 */ /* 0x000fe200078e0a04 */
[----:B------:R-:W-:Y:S02]  /*0c10*/  LOP3.LUT R3, R3, 0x1ffffffe, RZ, 0xc0, !PT ;  /* 0x1ffffffe03037812 */ /* 0x000fe400078ec0ff */
[----:B------:R-:W-:Y:S01]  /*0c20*/  LEA.HI R7, R8, R183, RZ, 0x2 ;  /* 0x000000b708077211 */ /* 0x000fe200078f10ff */
[----:B------:R-:W-:Y:S01]  /*0c30*/  IMAD R4, R4, 0x40, R5 ;  /* 0x0000004004047824 */ /* 0x000fe200078e0205 */
[-C--:B------:R-:W-:Y:S01]  /*0c40*/  LEA.HI R5, R0, R205.reuse, RZ, 0x2 ;  /* 0x000000cd00057211 */ /* 0x080fe200078f10ff */
[----:B------:R-:W-:Y:S01]  /*0c50*/  IMAD.IADD R3, R6, 0x1, -R3 ;  /* 0x0000000106037824 */ /* 0x000fe200078e0a03 */
[----:B------:R-:W-:Y:S02]  /*0c60*/  LEA.HI R0, R0, R205, RZ, 0x3 ;  /* 0x000000cd00007211 */ /* 0x000fe400078f18ff */
[----:B------:R-:W-:Y:S01]  /*0c70*/  SHF.R.S32.HI R9, RZ, 0x2, R7 ;  /* 0x00000002ff097819 */ /* 0x000fe20000011407 */
[----:B------:R-:W-:Y:S01]  /*0c80*/  IMAD R201, R3, 0x8, R4 ;  /* 0x0000000803c97824 */ /* 0x000fe200078e0204 */
[----:B------:R-:W-:-:S02]  /*0c90*/  LOP3.LUT R4, R5, 0xfffffffc, RZ, 0xc0, !PT ;  /* 0xfffffffc05047812 */ /* 0x000fc400078ec0ff */
[----:B------:R-:W-:Y:S02]  /*0ca0*/  SHF.R.S32.HI R10, RZ, 0x1f, R7 ;  /* 0x0000001fff0a7819 */ /* 0x000fe40000011407 */
[----:B------:R-:W-:Y:S01]  /*0cb0*/  LEA.HI R8, R8, R183, RZ, 0x5 ;  /* 0x000000b708087211 */ /* 0x000fe200078f28ff */
[----:B------:R-:W-:Y:S01]  /*0cc0*/  IMAD.IADD R3, R205, 0x1, -R4 ;  /* 0x00000001cd037824 */ /* 0x000fe200078e0a04 */
[----:B------:R-:W-:Y:S02]  /*0cd0*/  LOP3.LUT R4, R2, 0x3fffffe, RZ, 0xc0, !PT ;  /* 0x03fffffe02047812 */ /* 0x000fe400078ec0ff */
[----:B------:R-:W-:Y:S02]  /*0ce0*/  LOP3.LUT R2, R0, 0xfffffff8, RZ, 0xc0, !PT ;  /* 0xfffffff800027812 */ /* 0x000fe400078ec0ff */
[----:B------:R-:W-:Y:S01]  /*0cf0*/  LEA.HI R10, R10, R9, RZ, 0x3 ;  /* 0x000000090a0a7211 */ /* 0x000fe200078f18ff */
[----:B------:R-:W-:Y:S01]  /*0d00*/  IMAD.IADD R4, R199, 0x1, -R4 ;  /* 0x00000001c7047824 */ /* 0x000fe200078e0a04 */
[----:B------:R-:W-:Y:S01]  /*0d10*/  SHF.R.S32.HI R8, RZ, 0x5, R8 ;  /* 0x00000005ff087819 */ /* 0x000fe20000011408 */
[----:B------:R-:W-:Y:S01]  /*0d20*/  IMAD.IADD R161, R205, 0x1, -R2 ;  /* 0x00000001cda17824 */ /* 0x000fe200078e0a02 */
[----:B------:R-:W-:-:S02]  /*0d30*/  LOP3.LUT R2, R7, 0x7ffffffc, RZ, 0xc0, !PT ;  /* 0x7ffffffc07027812 */ /* 0x000fc400078ec0ff */
[----:B------:R-:W-:Y:S01]  /*0d40*/  LOP3.LUT R10, R10, 0xfffffff8, RZ, 0xc0, !PT ;  /* 0xfffffff80a0a7812 */ /* 0x000fe200078ec0ff */
[----:B------:R-:W-:Y:S01]  /*0d50*/  IMAD.SHL.U32 R22, R161, 0x8, RZ ;  /* 0x00000008a1167824 */ /* 0x000fe200078e00ff */
[----:B------:R-:W-:Y:S01]  /*0d60*/  LEA.HI R5, R3, R3, RZ, 0x1 ;  /* 0x0000000303057211 */ /* 0x000fe200078f08ff */
[----:B------:R-:W-:Y:S01]  /*0d70*/  IMAD.IADD R2, R183, 0x1, -R2 ;  /* 0x00000001b7027824 */ /* 0x000fe200078e0a02 */
[----:B------:R-:W-:Y:S01]  /*0d80*/  SHF.R.S32.HI R180, RZ, 0x3, R0 ;  /* 0x00000003ffb47819 */ /* 0x000fe20000011400 */
[----:B------:R-:W-:Y:S01]  /*0d90*/  IMAD.IADD R9, R9, 0x1, -R10 ;  /* 0x0000000109097824 */ /* 0x000fe200078e0a0a */
[----:B------:R-:W-:Y:S01]  /*0da0*/  LOP3.LUT R6, R5, 0x1ffffffe, RZ, 0xc0, !PT ;  /* 0x1ffffffe05067812 */ /* 0x000fe200078ec0ff */
[----:B------:R-:W-:Y:S01]  /*0db0*/  IMAD.SHL.U32 R18, R2, 0x2, RZ ;  /* 0x0000000202127824 */ /* 0x000fe200078e00ff */
[----:B------:R-:W-:Y:S01]  /*0dc0*/  SHF.R.S32.HI R204, RZ, 0x1f, R22 ;  /* 0x0000001fffcc7819 */ /* 0x000fe20000011416 */
[----:B------:R-:W-:Y:S02]  /*0dd0*/  IMAD R9, R8, 0x10, R9 ;  /* 0x0000001008097824 */ /* 0x000fe400078e0209 */
[----:B------:R-:W-:-:S02]  /*0de0*/  VIADD R160, R22, 0x40 ;  /* 0x0000004016a07836 */ /* 0x000fc40000000000 */
[C---:B------:R-:W-:Y:S02]  /*0df0*/  VIADD R179, R18.reuse, 0x8 ;  /* 0x0000000812b37836 */ /* 0x040fe40000000000 */
[C---:B------:R-:W-:Y:S01]  /*0e00*/  VIADD R178, R18.reuse, 0x10 ;  /* 0x0000001012b27836 */ /* 0x040fe20000000000 */
[----:B------:R-:W-:Y:S01]  /*0e10*/  SHF.R.S32.HI R203, RZ, 0x1f, R160 ;  /* 0x0000001fffcb7819 */ /* 0x000fe200000114a0 */
        /* <DEDUP_REMOVED lines=24> */
[----:B------:R-:W-:Y:S01]  /*0fa0*/  VIADD R165, R18, 0x78 ;  /* 0x0000007812a57836 */ /* 0x000fe20000000000 */
[----:B------:R-:W-:Y:S01]  /*0fb0*/  SHF.R.S32.HI R186, RZ, 0x1f, R167 ;  /* 0x0000001fffba7819 */ /* 0x000fe200000114a7 */
[----:B------:R-:W-:Y:S01]  /*0fc0*/  IMAD.IADD R19, R3, 0x1, -R6 ;  /* 0x0000000103137824 */ /* 0x000fe200078e0a06 */
[----:B------:R-:W-:Y:S01]  /*0fd0*/  SHF.R.S32.HI R185, RZ, 0x1f, R166 ;  /* 0x0000001fffb97819 */ /* 0x000fe200000114a6 */
[----:B------:R-:W-:Y:S01]  /*0fe0*/  IMAD R200, R4, 0x40, R9 ;  /* 0x0000004004c87824 */ /* 0x000fe200078e0209 */
[----:B------:R-:W-:-:S03]  /*0ff0*/  SHF.R.S32.HI R184, RZ, 0x1f, R165 ;  /* 0x0000001fffb87819 */ /* 0x000fc600000114a5 */
[----:B------:R-:W-:-:S07]  /*1000*/  IMAD R19, R19, 0x8, R200 ;  /* 0x0000000813137824 */ /* 0x000fce00078e02c8 */
.L_x_1230:
[----:B01234-:R-:W0:Y:S01]  /*1010*/  LDC.64 R2, c[0x0][0xa28] ;  /* 0x00028a00ff027b82 */ /* 0x01fe220000000a00 */
[----:B------:R-:W-:Y:S01]  /*1020*/  IMAD.U32 R9, RZ, RZ, UR7 ;  /* 0x00000007ff097e24 */ /* 0x000fe2000f8e00ff */
[----:B------:R-:W-:Y:S01]  /*1030*/  ULDC.64 UR8, c[0x0][0x208] ;  /* 0x0000820000087ab9 */ /* 0x000fe20000000a00 */
[----:B------:R-:W-:-:S05]  /*1040*/  IMAD.MOV.U32 R7, RZ, RZ, RZ ;  /* 0x000000ffff077224 */ /* 0x000fca00078e00ff */
[----:B------:R-:W1:Y:S08]  /*1050*/  LDC.64 R4, c[0x0][0xa18] ;  /* 0x00028600ff047b82 */ /* 0x000e700000000a00 */
[----:B------:R-:W2:Y:S01]  /*1060*/  LDC R17, c[0x0][0x288] ;  /* 0x0000a200ff117b82 */ /* 0x000ea20000000800 */
[----:B------:R-:W-:Y:S01]  /*1070*/  ULOP3.LUT UR4, UR6, 0xff000000, URZ, 0xc0, !UPT ;  /* 0xff00000006047892 */ /* 0x000fe2000f8ec03f */
[----:B------:R-:W-:Y:S01]  /*1080*/  ULDC.64 UR10, c[0x0][0xa20] ;  /* 0x00028800000a7ab9 */ /* 0x000fe20000000a00 */
[----:B0-----:R-:W-:-:S05]  /*1090*/  ISETP.NE.U32.AND P0, PT, R2, RZ, PT ;  /* 0x000000ff0200720c */ /* 0x001fca0003f05070 */
[----:B------:R-:W0:Y:S01]  /*10a0*/  LDC R0, c[0x0][0x424] ;  /* 0x00010900ff007b82 */ /* 0x000e220000000800 */
[----:B------:R-:W-:Y:S02]  /*10b0*/  ISETP.NE.AND.EX P0, PT, R3, RZ, PT, P0 ;  /* 0x000000ff0300720c */ /* 0x000fe40003f05300 */
[----:B-1----:R-:W-:-:S05]  /*10c0*/  ISETP.NE.U32.AND P1, PT, R4, RZ, PT ;  /* 0x000000ff0400720c */ /* 0x002fca0003f25070 */
[----:B------:R-:W1:Y:S01]  /*10d0*/  LDC R11, c[0x0][0x2f0] ;  /* 0x0000bc00ff0b7b82 */ /* 0x000e620000000800 */
[----:B------:R-:W-:-:S07]  /*10e0*/  ISETP.NE.AND.EX P1, PT, R5, RZ, PT, P1 ;  /* 0x000000ff0500720c */ /* 0x000fce0003f25310 */
[----:B------:R-:W3:Y:S08]  /*10f0*/  @P0 LDC.64 R2, c[0x0][0xa28] ;  /* 0x00028a00ff020b82 */ /* 0x000ef00000000a00 */
[----:B------:R-:W4:Y:S01]  /*1100*/  @P1 LDC.64 R4, c[0x0][0xa18] ;  /* 0x00028600ff041b82 */ /* 0x000f220000000a00 */
[----:B---3--:R-:W-:Y:S01]  /*1110*/  @P0 IMAD.WIDE R2, R9, 0x4, R2 ;  /* 0x0000000409020825 */ /* 0x008fe200078e0202 */
[----:B------:R-:W-:-:S04]  /*1120*/  USHF.R.U32.HI UR4, URZ, 0x8, UR4 ;  /* 0x000000083f047899 */ /* 0x000fc80008011604 */
[----:B------:R3:W5:Y:S01]  /*1130*/  @P0 LDG.E R7, desc[UR8][R2.64] ;  /* 0x0000000802070981 */ /* 0x000762000c1e1900 */
[----:B----4-:R-:W-:Y:S02]  /*1140*/  @P1 IMAD.WIDE R4, R9, 0x4, R4 ;  /* 0x0000000409041825 */ /* 0x010fe400078e0204 */
[----:B------:R-:W4:Y:S03]  /*1150*/  LDC.64 R8, c[0x0][0x418] ;  /* 0x00010600ff087b82 */ /* 0x000f260000000a00 */
[----:B--2---:R3:W5:Y:S01]  /*1160*/  @P1 LDG.E R17, desc[UR8][R4.64] ;  /* 0x0000000804111981 */ /* 0x004762000c1e1900 */
[----:B------:R-:W-:Y:S01]  /*1170*/  ULOP3.LUT UR8, UR6, 0xff0000, URZ, 0xc0, !UPT ;  /* 0x00ff000006087892 */ /* 0x000fe2000f8ec03f */
[----:B------:R-:W-:-:S03]  /*1180*/  ISETP.NE.U32.AND P2, PT, RZ, UR10, PT ;  /* 0x0000000aff007c0c */ /* 0x000fc6000bf45070 */
[----:B------:R-:W-:Y:S01]  /*1190*/  ULEA.HI UR8, UR8, UR4, URZ, 0x10 ;  /* 0x0000000408087291 */ /* 0x000fe2000f8f803f */
[----:B------:R-:W-:Y:S01]  /*11a0*/  ISETP.NE.AND.EX P2, PT, RZ, UR11, PT, P2 ;  /* 0x0000000bff007c0c */ /* 0x000fe2000bf45320 */
[----:B------:R-:W-:-:S06]  /*11b0*/  ULOP3.LUT UR4, UR6, 0xffff, URZ, 0xc0, !UPT ;  /* 0x0000ffff06047892 */ /* 0x000fcc000f8ec03f */
[----:B------:R-:W-:Y:S01]  /*11c0*/  IMAD.U32 R164, RZ, RZ, UR4 ;  /* 0x00000004ffa47e24 */ /* 0x000fe2000f8e00ff */
[----:B----4-:R-:W-:-:S04]  /*11d0*/  ISETP.NE.U32.AND P0, PT, R8, RZ, PT ;  /* 0x000000ff0800720c */ /* 0x010fc80003f05070 */
[----:B------:R-:W-:-:S04]  /*11e0*/  ISETP.NE.AND.EX P0, PT, R9, RZ, PT, P0 ;  /* 0x000000ff0900720c */ /* 0x000fc80003f05300 */
[----:B0-----:R-:W-:Y:S01]  /*11f0*/  SEL R0, R0, 0x1, P0 ;  /* 0x0000000100007807 */ /* 0x001fe20000000000 */
[----:B-1-3--:R-:W-:Y:S08]  /*1200*/  @P1 BRA `(.L_x_1127) ;  /* 0x00000000002c1947 */ /* 0x00aff00003800000 */
[----:B------:R-:W-:Y:S02]  /*1210*/  ULDC.64 UR10, c[0x0][0xa00] ;  /* 0x00028000000a7ab9 */ /* 0x000fe40000000a00 */
[----:B------:R-:W-:-:S04]  /*1220*/  ISETP.NE.U32.AND P0, PT, RZ, UR10, PT ;  /* 0x0000000aff007c0c */ /* 0x000fc8000bf05070 */
[----:B------:R-:W-:-:S13]  /*1230*/  ISETP.NE.AND.EX P0, PT, RZ, UR11, PT, P0 ;  /* 0x0000000bff007c0c */ /* 0x000fda000bf05300 */
[----:B------:R-:W-:Y:S05]  /*1240*/  @!P0 BRA `(.L_x_1127) ;  /* 0x00000000001c8947 */ /* 0x000fea0003800000 */
[----:B------:R-:W0:Y:S01]  /*1250*/  LDC.64 R2, c[0x0][0xa00] ;  /* 0x00028000ff027b82 */ /* 0x000e220000000a00 */
[----:B------:R-:W-:Y:S01]  /*1260*/  IMAD.U32 R5, RZ, RZ, UR7 ;  /* 0x00000007ff057e24 */ /* 0x000fe2000f8e00ff */
[----:B------:R-:W-:-:S03]  /*1270*/  ULDC.64 UR10, c[0x0][0x208] ;  /* 0x00008200000a7ab9 */ /* 0x000fc60000000a00 */
[----:B0-----:R-:W-:-:S05]  /*1280*/  IMAD.WIDE R2, R5, 0x4, R2 ;  /* 0x0000000405027825 */ /* 0x001fca00078e0202 */
[----:B-----5:R-:W2:Y:S04]  /*1290*/  LDG.E R17, desc[UR10][R2.64] ;  /* 0x0000000a02117981 */ /* 0x020ea8000c1e1900 */
[----:B------:R-:W2:Y:S02]  /*12a0*/  LDG.E R4, desc[UR10][R2.64+0x4] ;  /* 0x0000040a02047981 */ /* 0x000ea4000c1e1900 */
[----:B--2---:R-:W-:-:S07]  /*12b0*/  IMAD.IADD R17, R4, 0x1, -R17 ;  /* 0x0000000104117824 */ /* 0x004fce00078e0a11 */
.L_x_1127:
[----:B------:R-:W-:Y:S02]  /*12c0*/  IMAD R16, R0, R11, RZ ;  /* 0x0000000b00107224 */ /* 0x000fe400078e02ff */
[----:B------:R-:W-:Y:S01]  /*12d0*/  IMAD.U32 R181, RZ, RZ, UR7 ;  /* 0x00000007ffb57e24 */ /* 0x000fe2000f8e00ff */
[----:B------:R-:W-:Y:S06]  /*12e0*/  @!P2 BRA `(.L_x_1128) ;  /* 0x00000000001ca947 */ /* 0x000fec0003800000 */
[----:B------:R-:W-:Y:S01]  /*12f0*/  ULDC.64 UR10, c[0x0][0xa20] ;  /* 0x00028800000a7ab9 */ /* 0x000fe20000000a00 */
[----:B------:R-:W-:Y:S01]  /*1300*/  ULDC.64 UR12, c[0x0][0x208] ;  /* 0x00008200000c7ab9 */ /* 0x000fe20000000a00 */
[----:B------:R-:W-:-:S06]  /*1310*/  UIMAD.WIDE UR6, UR7, 0x4, UR10 ;  /* 0x00000004070678a5 */ /* 0x000fcc000f8e020a */
[----:B------:R-:W-:Y:S02]  /*1320*/  IMAD.U32 R2, RZ, RZ, UR6 ;  /* 0x00000006ff027e24 */ /* 0x000fe4000f8e00ff */
[----:B------:R-:W-:-:S05]  /*1330*/  IMAD.U32 R3, RZ, RZ, UR7 ;  /* 0x00000007ff037e24 */ /* 0x000fca000f8e00ff */
[----:B------:R0:W5:Y:S01]  /*1340*/  LDG.E R16, desc[UR12][R2.64] ;  /* 0x0000000c02107981 */ /* 0x000162000c1e1900 */
[----:B------:R-:W-:Y:S05]  /*1350*/  BRA `(.L_x_1129) ;  /* 0x00000000002c7947 */ /* 0x000fea0003800000 */
.L_x_1128:
        /* <DEDUP_REMOVED lines=8> */
[----:B------:R-:W2:Y:S04]  /*13e0*/  LDG.E R16, desc[UR10][R2.64] ;  /* 0x0000000a02107981 */ /* 0x000ea8000c1e1900 */
[----:B------:R-:W2:Y:S02]  /*13f0*/  LDG.E R5, desc[UR10][R2.64+0x4] ;  /* 0x0000040a02057981 */ /* 0x000ea4000c1e1900 */
[----:B--2---:R-:W-:-:S07]  /*1400*/  IMAD.IADD R16, R5, 0x1, -R16 ;  /* 0x0000000105107824 */ /* 0x004fce00078e0a10 */
.L_x_1129:
[----:B------:R-:W-:Y:S01]  /*1410*/  ULDC UR4, c[0x0][0x448] ;  /* 0x0001120000047ab9 */ /* 0x000fe20000000800 */
[----:B-----5:R-:W-:Y:S01]  /*1420*/  IMAD.IADD R16, R16, 0x1, -R7 ;  /* 0x0000000110107824 */ /* 0x020fe200078e0a07 */
[----:B------:R-:W-:Y:S02]  /*1430*/  UISETP.NE.AND UP0, UPT, UR4, 0x1, UPT ;  /* 0x000000010400788c */ /* 0x000fe4000bf05270 */
[----:B------:R-:W-:Y:S02]  /*1440*/  USHF.L.U32 UR60, UR5, 0x7, URZ ;  /* 0x00000007053c7899 */ /* 0x000fe4000800063f */
[----:B------:R-:W-:Y:S01]  /*1450*/  IADD3 R0, R16, 0x1, -R17 ;  /* 0x0000000110007810 */ /* 0x000fe20007ffe811 */
[----:B------:R-:W-:Y:S01]  /*1460*/  ULDC.64 UR4, c[0x0][0x9e0] ;  /* 0x0002780000047ab9 */ /* 0x000fe20000000a00 */
[----:B------:R-:W-:Y:S02]  /*1470*/  UIADD3 UR9, UR60, 0x7f, URZ ;  /* 0x0000007f3c097890 */ /* 0x000fe4000fffe03f */
[----:B------:R-:W-:Y:S01]  /*1480*/  R2UR UR10, R0 ;  /* 0x00000000000a72ca */ /* 0x000fe200000e0000 */
[----:B------:R-:W-:-:S02]  /*1490*/  UISETP.GE.AND UP1, UPT, UR5, 0x1, UPT ;  /* 0x000000010500788c */ /* 0x000fc4000bf26270 */
[----:B------:R-:W-:Y:S01]  /*14a0*/  @UP0 ULDC UR6, c[0x0][0x44c] ;  /* 0x0001130000060ab9 */ /* 0x000fe20000000800 */
[----:B------:R-:W-:Y:S01]  /*14b0*/  @UP0 ULDC UR11, c[0x0][0x450] ;  /* 0x00011400000b0ab9 */ /* 0x000fe20000000800 */
[----:B------:R-:W-:Y:S02]  /*14c0*/  UIMAD.WIDE.U32 UR6, UR9, UR6, URZ ;  /* 0x00000006090672a5 */ /* 0x000fe4000f8e003f */
[----:B------:R-:W-:Y:S02]  /*14d0*/  PLOP3.LUT P1, PT, PT, PT, UP1, 0x80, 0x0 ;  /* 0x000000000000781c */ /* 0x000fe40003f2f018 */
[----:B------:R-:W-:-:S04]  /*14e0*/  @UP0 USHF.R.U32.HI UR9, URZ, UR11, UR7 ;  /* 0x0000000b3f090299 */ /* 0x000fc80008011607 */
[----:B------:R-:W-:-:S04]  /*14f0*/  UIADD3 UR9, UR10, UR9, URZ ;  /* 0x000000090a097290 */ /* 0x000fc8000fffe03f */
[----:B------:R-:W-:-:S06]  /*1500*/  UIADD3 UR4, UR9, UR4, URZ ;  /* 0x0000000409047290 */ /* 0x000fcc000fffe03f */
[----:B------:R-:W-:Y:S01]  /*1510*/  IMAD.U32 R0, RZ, RZ, UR4 ;  /* 0x00000004ff007e24 */ /* 0x000fe2000f8e00ff */
[----:B------:R-:W-:Y:S06]  /*1520*/  @!P1 BRA `(.L_x_1130) ;  /* 0x0000000000409947 */ /* 0x000fec0003800000 */
        /* <DEDUP_REMOVED lines=10> */
.L_x_1131:
[----:B------:R-:W-:-:S11]  /*15d0*/  UISETP.NE.AND UP1, UPT, UR5, 0x1, UPT ;  /* 0x000000010500788c */ /* 0x000fd6000bf25270 */
[----:B------:R-:W-:Y:S02]  /*15e0*/  @UP1 ULDC.64 UR10, c[0x0][0x9e8] ;  /* 0x00027a00000a1ab9 */ /* 0x000fe40000000a00 */
[----:B------:R-:W-:-:S04]  /*15f0*/  UIMAD.WIDE.U32 UR6, UR4, UR10, URZ ;  /* 0x0000000a040672a5 */ /* 0x000fc8000f8e003f */
[----:B------:R-:W-:-:S12]  /*1600*/  @UP1 USHF.R.U32.HI UR4, URZ, UR11, UR7 ;  /* 0x0000000b3f041299 */ /* 0x000fd80008011607 */
.L_x_1132:
[----:B------:R-:W-:-:S06]  /*1610*/  UIMAD UR4, UR4, UR5, UR5 ;  /* 0x00000005040472a4 */ /* 0x000fcc000f8e0205 */
[----:B------:R-:W-:-:S07]  /*1620*/  VIMNMX R0, R0, UR4, PT ;  /* 0x0000000400007c48 */ /* 0x000fce000bfe0100 */
.L_x_1130:
[----:B------:R-:W-:Y:S01]  /*1630*/  IMAD.IADD R82, R16, 0x1, -R17 ;  /* 0x0000000110527824 */ /* 0x000fe200078e0a11 */
[----:B------:R-:W-:Y:S01]  /*1640*/  @UP0 ULDC UR6, c[0x0][0x44c] ;  /* 0x0001130000060ab9 */ /* 0x000fe20000000800 */
[----:B0-----:R-:W-:Y:S01]  /*1650*/  VIADD R2, R0, 0x5f ;  /* 0x0000005f00027836 */ /* 0x001fe20000000000 */
[----:B------:R-:W-:Y:S01]  /*1660*/  UIMAD.WIDE.U32 UR6, UR60, UR6, URZ ;  /* 0x000000063c0672a5 */ /* 0x000fe2000f8e003f */
[----:B------:R-:W-:Y:S01]  /*1670*/  VIADD R0, R16, 0x5f ;  /* 0x0000005f10007836 */ /* 0x000fe20000000000 */
[----:B------:R-:W-:Y:S01]  /*1680*/  R2UR UR9, R82 ;  /* 0x00000000520972ca */ /* 0x000fe200000e0000 */
[----:B------:R-:W-:Y:S01]  /*1690*/  @UP0 ULDC UR10, c[0x0][0x450] ;  /* 0x00011400000a0ab9 */ /* 0x000fe20000000800 */
[----:B------:R-:W-:Y:S01]  /*16a0*/  IMAD.HI R2, R2, 0x2aaaaaab, RZ ;  /* 0x2aaaaaab02027827 */ /* 0x000fe200078e02ff */
[----:B------:R-:W-:Y:S01]  /*16b0*/  UMOV UR4, UR60 ;  /* 0x0000003c00047c82 */ /* 0x000fe20008000000 */
[----:B------:R-:W-:Y:S02]  /*16c0*/  @UP0 USHF.R.U32.HI UR4, URZ, UR10, UR7 ;  /* 0x0000000a3f040299 */ /* 0x000fe40008011607 */
[----:B------:R-:W-:Y:S01]  /*16d0*/  IMAD.HI R0, R0, 0x2aaaaaab, RZ ;  /* 0x2aaaaaab00007827 */ /* 0x000fe200078e02ff */
[----:B------:R-:W-:-:S04]  /*16e0*/  SHF.R.U32.HI R5, RZ, 0x1f, R2 ;  /* 0x0000001fff057819 */ /* 0x000fc80000011602 */
[----:B------:R-:W-:Y:S02]  /*16f0*/  SHF.R.U32.HI R3, RZ, 0x1f, R0 ;  /* 0x0000001fff037819 */ /* 0x000fe40000011600 */
[----:B------:R-:W-:Y:S01]  /*1700*/  UIADD3 UR4, UR9, UR4, URZ ;  /* 0x0000000409047290 */ /* 0x000fe2000fffe03f */
[----:B------:R-:W-:Y:S02]  /*1710*/  LEA.HI.SX32 R2, R2, R5, 0x1c ;  /* 0x0000000502027211 */ /* 0x000fe400078fe2ff */
[----:B------:R-:W-:Y:S01]  /*1720*/  ULDC UR9, c[0x0][0x9dc] ;  /* 0x0002770000097ab9 */ /* 0x000fe20000000800 */
[----:B------:R-:W-:Y:S01]  /*1730*/  LEA.HI.SX32 R3, R0, R3, 0x1c ;  /* 0x0000000300037211 */ /* 0x000fe200078fe2ff */
[----:B------:R-:W-:-:S03]  /*1740*/  UIADD3 UR9, UR4, -UR9, URZ ;  /* 0x8000000904097290 */ /* 0x000fc6000fffe03f */
[----:B------:R-:W-:Y:S01]  /*1750*/  VIMNMX R83, R3, R2, PT ;  /* 0x0000000203537248 */ /* 0x000fe20003fe0100 */
[----:B------:R-:W-:Y:S08]  /*1760*/  @!P1 BRA `(.L_x_1133) ;  /* 0x0000000000449947 */ /* 0x000ff00003800000 */
        /* <DEDUP_REMOVED lines=10> */
.L_x_1134:
[----:B------:R-:W-:-:S11]  /*1810*/  UISETP.NE.AND UP0, UPT, UR5, 0x1, UPT ;  /* 0x000000010500788c */ /* 0x000fd6000bf05270 */
[----:B------:R-:W-:Y:S02]  /*1820*/  @UP0 ULDC.64 UR10, c[0x0][0x9e8] ;  /* 0x00027a00000a0ab9 */ /* 0x000fe40000000a00 */
[----:B------:R-:W-:-:S04]  /*1830*/  UIMAD.WIDE.U32 UR6, UR4, UR10, URZ ;  /* 0x0000000a040672a5 */ /* 0x000fc8000f8e003f */
[----:B------:R-:W-:-:S12]  /*1840*/  @UP0 USHF.R.U32.HI UR4, URZ, UR11, UR7 ;  /* 0x0000000b3f040299 */ /* 0x000fd80008011607 */
.L_x_1135:
[----:B------:R-:W-:-:S04]  /*1850*/  UIMAD UR4, UR4, UR5, URZ ;  /* 0x00000005040472a4 */ /* 0x000fc8000f8e023f */
[----:B------:R-:W-:-:S04]  /*1860*/  UISETP.LT.AND UP0, UPT, UR9, UR4, UPT ;  /* 0x000000040900728c */ /* 0x000fc8000bf01270 */
[----:B------:R-:W-:-:S12]  /*1870*/  USEL UR9, UR9, UR4, !UP0 ;  /* 0x0000000409097287 */ /* 0x000fd8000c000000 */
.L_x_1133:
[----:B------:R-:W-:Y:S02]  /*1880*/  UIMAD.WIDE UR4, UR9, 0x2aaaaaab, URZ ;  /* 0x2aaaaaab090478a5 */ /* 0x000fe4000f8e023f */
[----:B------:R-:W-:Y:S02]  /*1890*/  ULOP3.LUT UR6, UR8, 0xff, URZ, 0xc0, !UPT ;  /* 0x000000ff08067892 */ /* 0x000fe4000f8ec03f */
[----:B------:R-:W-:-:S04]  /*18a0*/  USHF.R.U32.HI UR4, URZ, 0x1f, UR5 ;  /* 0x0000001f3f047899 */ /* 0x000fc80008011605 */
[----:B------:R-:W-:Y:S01]  /*18b0*/  ULEA.HI.SX32 UR4, UR5, UR4, 0x1c ;  /* 0x0000000405047291 */ /* 0x000fe2000f8fe23f */
[----:B------:R-:W-:Y:S01]  /*18c0*/  IMAD.U32 R163, RZ, RZ, UR6 ;  /* 0x00000006ffa37e24 */ /* 0x000fe2000f8e00ff */
[----:B------:R-:W-:Y:S02]  /*18d0*/  USHF.R.U32.HI UR5, URZ, 0x10, UR8 ;  /* 0x000000103f057899 */ /* 0x000fe40008011608 */
[----:B------:R-:W-:-:S04]  /*18e0*/  UISETP.LT.AND UP0, UPT, URZ, UR4, UPT ;  /* 0x000000043f00728c */ /* 0x000fc8000bf01270 */
[----:B------:R-:W-:Y:S01]  /*18f0*/  USEL UR9, URZ, UR4, !UP0 ;  /* 0x000000043f097287 */ /* 0x000fe2000c000000 */
[----:B------:R-:W-:Y:S02]  /*1900*/  IMAD.U32 R162, RZ, RZ, UR5 ;  /* 0x00000005ffa27e24 */ /* 0x000fe4000f8e00ff */
[----:B------:R-:W-:-:S03]  /*1910*/  UMOV UR4, URZ ;  /* 0x0000003f00047c82 */ /* 0x000fc60008000000 */
[----:B------:R-:W-:-:S13]  /*1920*/  ISETP.GT.AND P0, PT, R83, UR9, PT ;  /* 0x0000000953007c0c */ /* 0x000fda000bf04270 */
[----:B------:R-:W-:Y:S05]  /*1930*/  @!P0 BRA `(.L_x_1136) ;  /* 0x00000000009c8947 */ /* 0x000fea0003800000 */
[----:B------:R-:W-:Y:S01]  /*1940*/  R2UR UR5, R162 ;  /* 0x00000000a20572ca */ /* 0x000fe200000e0000 */
[----:B------:R-:W-:-:S12]  /*1950*/  ULDC UR4, c[0x0][0x9f0] ;  /* 0x00027c0000047ab9 */ /* 0x000fd80000000800 */
[----:B------:R-:W-:-:S04]  /*1960*/  UISETP.NE.AND UP0, UPT, UR5, URZ, UPT ;  /* 0x0000003f0500728c */ /* 0x000fc8000bf05270 */
[----:B------:R-:W-:-:S03]  /*1970*/  USEL UR10, UR5, UR4, UP0 ;  /* 0x00000004050a7287 */ /* 0x000fc60008000000 */
[----:B------:R-:W-:-:S03]  /*1980*/  UMOV UR4, URZ ;  /* 0x0000003f00047c82 */ /* 0x000fc60008000000 */
[----:B------:R-:W-:-:S05]  /*1990*/  IMAD.U32 R4, RZ, RZ, UR10 ;  /* 0x0000000aff047e24 */ /* 0x000fca000f8e00ff */
[----:B------:R-:W-:-:S04]  /*19a0*/  IABS R0, R4 ;  /* 0x0000000400007213 */ /* 0x000fc80000000000 */
[----:B------:R-:W-:Y:S02]  /*19b0*/  R2UR UR11, R0 ;  /* 0x00000000000b72ca */ /* 0x000fe400000e0000 */
[----:B------:R-:W-:Y:S02]  /*19c0*/  IADD3 R0, R4, -0x1, R83 ;  /* 0xffffffff04007810 */ /* 0x000fe40007ffe053 */
[----:B------:R-:W-:Y:S02]  /*19d0*/  IABS R4, R4 ;  /* 0x0000000400047213 */ /* 0x000fe40000000000 */
[----:B------:R-:W-:-:S03]  /*19e0*/  R2UR UR6, R0 ;  /* 0x00000000000672ca */ /* 0x000fc600000e0000 */
[----:B------:R-:W-:-:S04]  /*19f0*/  IMAD.MOV R4, RZ, RZ, -R4 ;  /* 0x000000ffff047224 */ /* 0x000fc800078e0a04 */
[----:B------:R-:W0:Y:S06]  /*1a00*/  I2F.RP R2, UR11 ;  /* 0x0000000b00027d06 */ /* 0x000e2c0008209400 */
[----:B------:R-:W-:-:S06]  /*1a10*/  UIADD3 UR6, -UR9, UR6, URZ ;  /* 0x0000000609067290 */ /* 0x000fcc000fffe13f */
[----:B------:R-:W-:Y:S01]  /*1a20*/  IMAD.U32 R0, RZ, RZ, UR6 ;  /* 0x00000006ff007e24 */ /* 0x000fe2000f8e00ff */
[----:B------:R-:W-:Y:S01]  /*1a30*/  ULOP3.LUT UR6, UR6, UR10, URZ, 0x3c, !UPT ;  /* 0x0000000a06067292 */ /* 0x000fe2000f8e3c3f */
[----:B0-----:R-:W0:Y:S03]  /*1a40*/  MUFU.RCP R2, R2 ;  /* 0x0000000200027308 */ /* 0x001e260000001000 */
[----:B------:R-:W-:-:S04]  /*1a50*/  IABS R0, R0 ;  /* 0x0000000000007213 */ /* 0x000fc80000000000 */
[----:B------:R-:W-:Y:S01]  /*1a60*/  R2UR UR8, R0 ;  /* 0x00000000000872ca */ /* 0x000fe200000e0000 */
[----:B------:R-:W-:Y:S02]  /*1a70*/  IMAD.MOV.U32 R0, RZ, RZ, R4 ;  /* 0x000000ffff007224 */ /* 0x000fe400078e0004 */
[----:B0-----:R-:W-:-:S06]  /*1a80*/  VIADD R3, R2, 0xffffffe ;  /* 0x0ffffffe02037836 */ /* 0x001fcc0000000000 */
[----:B------:R-:W0:Y:S02]  /*1a90*/  F2I.FTZ.U32.TRUNC.NTZ R3, R3 ;  /* 0x0000000300037305 */ /* 0x000e24000021f000 */
[----:B0-----:R-:W-:-:S13]  /*1aa0*/  R2UR UR5, R3 ;  /* 0x00000000030572ca */ /* 0x001fda00000e0000 */
[----:B------:R-:W-:-:S04]  /*1ab0*/  UIADD3 UR7, URZ, -UR5, URZ ;  /* 0x800000053f077290 */ /* 0x000fc8000fffe03f */
[----:B------:R-:W-:-:S04]  /*1ac0*/  UIMAD UR7, UR7, UR11, URZ ;  /* 0x0000000b070772a4 */ /* 0x000fc8000f8e023f */
[----:B------:R-:W-:-:S03]  /*1ad0*/  UIMAD.WIDE.U32 UR4, UR5, UR7, UR4 ;  /* 0x00000007050472a5 */ /* 0x000fc6000f8e0004 */
[----:B------:R-:W-:Y:S01]  /*1ae0*/  R2UR UR7, R0 ;  /* 0x00000000000772ca */ /* 0x000fe200000e0000 */
[----:B------:R-:W-:-:S12]  /*1af0*/  UIMAD.WIDE.U32 UR4, UR5, UR8, URZ ;  /* 0x00000008050472a5 */ /* 0x000fd8000f8e003f */
[----:B------:R-:W-:-:S04]  /*1b00*/  UIMAD UR4, UR5, UR7, UR8 ;  /* 0x00000007050472a4 */ /* 0x000fc8000f8e0208 */
[----:B------:R-:W-:-:S11]  /*1b10*/  UISETP.GT.U32.AND UP1, UPT, UR11, UR4, UPT ;  /* 0x000000040b00728c */ /* 0x000fd6000bf24070 */
[----:B------:R-:W-:Y:S02]  /*1b20*/  @!UP1 UIADD3 UR4, UR4, -UR11, URZ ;  /* 0x8000000b04049290 */ /* 0x000fe4000fffe03f */
[----:B------:R-:W-:Y:S02]  /*1b30*/  @!UP1 UIADD3 UR5, UR5, 0x1, URZ ;  /* 0x0000000105059890 */ /* 0x000fe4000fffe03f */
[----:B------:R-:W-:Y:S02]  /*1b40*/  UISETP.GE.U32.AND UP0, UPT, UR4, UR11, UPT ;  /* 0x0000000b0400728c */ /* 0x000fe4000bf06070 */
[----:B------:R-:W-:-:S09]  /*1b50*/  UISETP.GE.AND UP1, UPT, UR6, URZ, UPT ;  /* 0x0000003f0600728c */ /* 0x000fd2000bf26270 */
[----:B------:R-:W-:Y:S02]  /*1b60*/  @UP0 UIADD3 UR5, UR5, 0x1, URZ ;  /* 0x0000000105050890 */ /* 0x000fe4000fffe03f */
[----:B------:R-:W-:-:S05]  /*1b70*/  UISETP.NE.AND UP0, UPT, UR10, URZ, UPT ;  /* 0x0000003f0a00728c */ /* 0x000fca000bf05270 */
[----:B------:R-:W-:Y:S02]  /*1b80*/  UMOV UR4, UR5 ;  /* 0x0000000500047c82 */ /* 0x000fe40008000000 */
[----:B------:R-:W-:-:S04]  /*1b90*/  @!UP1 UIADD3 UR4, -UR4, URZ, URZ ;  /* 0x0000003f04049290 */ /* 0x000fc8000fffe13f */
[----:B------:R-:W-:-:S12]  /*1ba0*/  @!UP0 ULOP3.LUT UR4, URZ, UR10, URZ, 0x33, !UPT ;  /* 0x0000000a3f048292 */ /* 0x000fd8000f8e333f */
.L_x_1136:
[----:B------:R-:W-:Y:S01]  /*1bb0*/  R2UR UR5, R163 ;  /* 0x00000000a30572ca */ /* 0x000fe200000e0000 */
[----:B------:R-:W-:Y:S01]  /*1bc0*/  IMAD.U32 R2, RZ, RZ, UR4 ;  /* 0x00000004ff027e24 */ /* 0x000fe2000f8e00ff */
[----:B------:R-:W-:Y:S01]  /*1bd0*/  PLOP3.LUT P0, PT, PT, PT, PT, 0x80, 0x0 ;  /* 0x000000000000781c */ /* 0x000fe20003f0f070 */
[----:B------:R-:W-:Y:S01]  /*1be0*/  IMAD.MOV.U32 R0, RZ, RZ, RZ ;  /* 0x000000ffff007224 */ /* 0x000fe200078e00ff */
[----:B------:R-:W-:Y:S01]  /*1bf0*/  CS2R R86, SRZ ;  /* 0x0000000000567805 */ /* 0x000fe2000001ff00 */
[----:B------:R-:W-:Y:S01]  /*1c00*/  IMAD.MOV.U32 R92, RZ, RZ, RZ ;  /* 0x000000ffff5c7224 */ /* 0x000fe200078e00ff */
[----:B------:R-:W-:Y:S02]  /*1c10*/  CS2R R84, SRZ ;  /* 0x0000000000547805 */ /* 0x000fe4000001ff00 */
[----:B------:R-:W-:Y:S02]  /*1c20*/  CS2R R94, SRZ ;  /* 0x00000000005e7805 */ /* 0x000fe4000001ff00 */
[----:B------:R-:W-:-:S02]  /*1c30*/  CS2R R80, SRZ ;  /* 0x0000000000507805 */ /* 0x000fc4000001ff00 */
[----:B------:R-:W-:Y:S02]  /*1c40*/  CS2R R78, SRZ ;  /* 0x00000000004e7805 */ /* 0x000fe4000001ff00 */
[----:B------:R-:W-:Y:S02]  /*1c50*/  CS2R R76, SRZ ;  /* 0x00000000004c7805 */ /* 0x000fe4000001ff00 */
[----:B------:R-:W-:Y:S02]  /*1c60*/  CS2R R74, SRZ ;  /* 0x00000000004a7805 */ /* 0x000fe4000001ff00 */
[----:B------:R-:W-:Y:S01]  /*1c70*/  CS2R R72, SRZ ;  /* 0x0000000000487805 */ /* 0x000fe2000001ff00 */
[----:B------:R-:W-:Y:S01]  /*1c80*/  UIMAD UR5, UR5, UR4, UR9 ;  /* 0x00000004050572a4 */ /* 0x000fe2000f8e0209 */
[----:B------:R-:W-:Y:S02]  /*1c90*/  CS2R R70, SRZ ;  /* 0x0000000000467805 */ /* 0x000fe4000001ff00 */
[----:B------:R-:W-:-:S02]  /*1ca0*/  CS2R R68, SRZ ;  /* 0x0000000000447805 */ /* 0x000fc4000001ff00 */
[----:B------:R-:W-:Y:S02]  /*1cb0*/  CS2R R66, SRZ ;  /* 0x0000000000427805 */ /* 0x000fe4000001ff00 */
[----:B------:R-:W-:Y:S02]  /*1cc0*/  CS2R R64, SRZ ;  /* 0x0000000000407805 */ /* 0x000fe4000001ff00 */
[----:B------:R-:W-:Y:S02]  /*1cd0*/  CS2R R62, SRZ ;  /* 0x00000000003e7805 */ /* 0x000fe4000001ff00 */
[----:B------:R-:W-:Y:S01]  /*1ce0*/  VIADDMNMX R83, R2, UR5, R83, PT ;  /* 0x0000000502537c46 */ /* 0x000fe2000b800153 */
[----:B------:R-:W-:Y:S01]  /*1cf0*/  IMAD.U32 R23, RZ, RZ, UR5 ;  /* 0x00000005ff177e24 */ /* 0x000fe2000f8e00ff */
[----:B------:R-:W-:Y:S02]  /*1d00*/  CS2R R60, SRZ ;  /* 0x00000000003c7805 */ /* 0x000fe4000001ff00 */
[----:B------:R-:W-:-:S02]  /*1d10*/  CS2R R58, SRZ ;  /* 0x00000000003a7805 */ /* 0x000fc4000001ff00 */
[----:B------:R-:W-:Y:S02]  /*1d20*/  ISETP.GT.AND P1, PT, R83, UR5, PT ;  /* 0x0000000553007c0c */ /* 0x000fe4000bf24270 */
        /* <DEDUP_REMOVED lines=49> */
.L_x_1138:
[----:B------:R-:W-:Y:S02]  /*2040*/  R2UR UR6, R182 ;  /* 0x00000000b60672ca */ /* 0x000fe400000e0000 */
[----:B------:R-:W-:-:S11]  /*2050*/  R2UR UR5, R202 ;  /* 0x00000000ca0572ca */ /* 0x000fd600000e0000 */
[----:B------:R-:W-:Y:S02]  /*2060*/  ULEA.HI UR4, UR6, UR6, URZ, 0x1 ;  /* 0x0000000606047291 */ /* 0x000fe4000f8f083f */
[----:B------:R-:W-:Y:S02]  /*2070*/  IMAD.U32 R2, RZ, RZ, UR5 ;  /* 0x00000005ff027e24 */ /* 0x000fe4000f8e00ff */
[----:B------:R-:W-:-:S03]  /*2080*/  ULOP3.LUT UR4, UR4, 0xfffffffe, URZ, 0xc0, !UPT ;  /* 0xfffffffe04047892 */ /* 0x000fc6000f8ec03f */
[----:B------:R-:W-:Y:S01]  /*2090*/  ISETP.NE.AND P0, PT, R2, 0x3, PT ;  /* 0x000000030200780c */ /* 0x000fe20003f05270 */
[----:B------:R-:W-:-:S06]  /*20a0*/  UIADD3 UR4, UR6, -UR4, URZ ;  /* 0x8000000406047290 */ /* 0x000fcc000fffe03f */
[----:B------:R-:W-:-:S05]  /*20b0*/  IMAD.U32 R0, RZ, RZ, UR4 ;  /* 0x00000004ff007e24 */ /* 0x000fca000f8e00ff */
[----:B------:R-:W-:-:S04]  /*20c0*/  SHF.L.U32 R0, R0, 0x1f, RZ ;  /* 0x0000001f00007819 */ /* 0x000fc800000006ff */
[----:B------:R-:W0:Y:S02]  /*20d0*/  SYNCS.PHASECHK.TRANS64.TRYWAIT P1, [UR38+0x2a800], R0 ;  /* 0x02a80000ff0075a7 */ /* 0x000e240008020166 */
[----:B0-----:R-:W-:Y:S05]  /*20e0*/  @!P1 BRA `(.L_x_1139) ;  /* 0x0000017000a09947 */ /* 0x001fea0003800000 */
.L_x_1365:
[----:B------:R-:W-:Y:S05]  /*20f0*/  @!P0 BRA `(.L_x_1140) ;  /* 0x0000000000048947 */ /* 0x000fea0003800000 */
[----:B------:R-:W-:Y:S01]  /*2100*/  BPT.TRAP 0x1 ;  /* 0x000000040000795c */ /* 0x000fe20000300000 */
.L_x_1140:
[----:B------:R-:W-:Y:S02]  /*2110*/  IMAD.U32 R21, RZ, RZ, UR37 ;  /* 0x00000025ff157e24 */ /* 0x000fe4000f8e00ff */
[----:B0-----:R-:W-:-:S03]  /*2120*/  IMAD.U32 R0, RZ, RZ, UR36 ;  /* 0x00000024ff007e24 */ /* 0x001fc6000f8e00ff */
[----:B------:R-:W-:Y:S02]  /*2130*/  LEA R21, R21, UR38, 0x3 ;  /* 0x0000002615157c11 */ /* 0x000fe4000f8e18ff */
[----:B------:R-:W-:-:S04]  /*2140*/  SHF.L.U32 R0, R0, 0x1f, RZ ;  /* 0x0000001f00007819 */ /* 0x000fc800000006ff */
[----:B------:R0:W1:Y:S01]  /*2150*/  SYNCS.PHASECHK.TRANS64.TRYWAIT P2, [R21+URZ+0x2a830], R0 ;  /* 0x02a83000150075a7 */ /* 0x000062000804017f */
[----:B------:R-:W-:Y:S05]  /*2160*/  @!P0 BRA `(.L_x_1141) ;  /* 0x0000000000048947 */ /* 0x000fea0003800000 */
[----:B------:R-:W-:Y:S01]  /*2170*/  BPT.TRAP 0x1 ;  /* 0x000000040000795c */ /* 0x000fe20000300000 */
.L_x_1141:
[----:B------:R-:W2:Y:S02]  /*2180*/  S2R R2, SR_TID.X ;  /* 0x0000000000027919 */ /* 0x000ea40000002100 */
[----:B--2---:R-:W-:-:S04]  /*2190*/  LOP3.LUT R2, R2, 0x7f, RZ, 0xc0, !PT ;  /* 0x0000007f02027812 */ /* 0x004fc800078ec0ff */
[----:B------:R-:W-:Y:S01]  /*21a0*/  ISETP.NE.AND P1, PT, R2, RZ, PT ;  /* 0x000000ff0200720c */ /* 0x000fe20003f25270 */
[----:B-1----:R-:W-:-:S12]  /*21b0*/  @P2 BRA `(.L_x_1142) ;  /* 0x0000000000082947 */ /* 0x002fd80003800000 */
[----:B------:R-:W1:Y:S02]  /*21c0*/  SYNCS.PHASECHK.TRANS64.TRYWAIT P2, [R21+URZ+0x2a830], R0 ;  /* 0x02a83000150075a7 */ /* 0x000e64000804017f */
[----:B-1----:R-:W-:Y:S05]  /*21d0*/  @!P2 BRA `(.L_x_1143) ;  /* 0x00000170007ca947 */ /* 0x002fea0003800000 */
.L_x_1142:
[----:B------:R-:W-:Y:S05]  /*21e0*/  WARPSYNC.ALL ;  /* 0x0000000000007948 */ /* 0x000fea0003800000 */
[----:B------:R-:W-:Y:S01]  /*21f0*/  UIADD3 UR4, UR38, 0x18400, URZ ;  /* 0x0001840026047890 */ /* 0x000fe2000fffe03f */
[----:B------:R-:W-:Y:S01]  /*2200*/  WARPGROUP.ARRIVE ;  /* 0x00000000000079c5 */ /* 0x000fe20000000000 */
[----:B------:R-:W-:Y:S01]  /*2210*/  UMOV UR9, 0x40000040 ;  /* 0x4000004000097882 */ /* 0x000fe20000000000 */
[----:B------:R-:W-:Y:S01]  /*2220*/  UMOV UR11, 0x40000040 ;  /* 0x40000040000b7882 */ /* 0x000fe20000000000 */
[----:B------:R-:W-:Y:S01]  /*2230*/  USHF.R.U32.HI UR4, URZ, 0x4, UR4 ;  /* 0x000000043f047899 */ /* 0x000fe20008011604 */
[----:B------:R-:W-:Y:S01]  /*2240*/  IMAD.U32 R5, RZ, RZ, UR9 ;  /* 0x00000009ff057e24 */ /* 0x000fe2000f8e00ff */
[----:B------:R-:W-:Y:S01]  /*2250*/  UMOV UR57, 0x40000040 ;  /* 0x4000004000397882 */ /* 0x000fe20000000000 */
[----:B------:R-:W-:Y:S01]  /*2260*/  UMOV UR59, 0x40000040 ;  /* 0x40000040003b7882 */ /* 0x000fe20000000000 */
[----:B------:R-:W-:Y:S01]  /*2270*/  ULOP3.LUT UR4, UR4, 0x3fff, URZ, 0xc0, !UPT ;  /* 0x00003fff04047892 */ /* 0x000fe2000f8ec03f */
[----:B------:R-:W-:Y:S01]  /*2280*/  VIADD R12, R19, UR60 ;  /* 0x0000003c130c7c36 */ /* 0x000fe20008000000 */
[----:B------:R-:W-:Y:S01]  /*2290*/  UMOV UR53, 0x40000040 ;  /* 0x4000004000357882 */ /* 0x000fe20000000000 */
[----:B------:R-:W-:Y:S01]  /*22a0*/  UMOV UR55, 0x40000040 ;  /* 0x4000004000377882 */ /* 0x000fe20000000000 */
[----:B------:R-:W-:-:S02]  /*22b0*/  ULOP3.LUT UR61, UR4, 0x10000, URZ, 0xfc, !UPT ;  /* 0x00010000043d7892 */ /* 0x000fc4000f8efc3f */
[----:B------:R-:W-:Y:S02]  /*22c0*/  ULOP3.LUT UR4, UR39, 0x10000, URZ, 0xfc, !UPT ;  /* 0x0001000027047892 */ /* 0x000fe4000f8efc3f */
[----:B------:R-:W-:Y:S02]  /*22d0*/  UIMAD UR5, UR37, 0x900, UR61 ;  /* 0x00000900250578a4 */ /* 0x000fe4000f8e023d */
[----:B------:R-:W-:Y:S02]  /*22e0*/  UIADD3 UR56, UR4, 0x2, URZ ;  /* 0x0000000204387890 */ /* 0x000fe4000fffe03f */
[----:B------:R-:W-:Y:S01]  /*22f0*/  UIADD3 UR58, UR5, 0x2, URZ ;  /* 0x00000002053a7890 */ /* 0x000fe2000fffe03f */
[----:B------:R-:W-:Y:S02]  /*2300*/  UMOV UR8, UR4 ;  /* 0x0000000400087c82 */ /* 0x000fe40008000000 */
[----:B------:R-:W-:Y:S01]  /*2310*/  UMOV UR10, UR5 ;  /* 0x00000005000a7c82 */ /* 0x000fe20008000000 */
[----:B------:R-:W-:Y:S01]  /*2320*/  UIADD3 UR52, UR4, 0x4, URZ ;  /* 0x0000000404347890 */ /* 0x000fe2000fffe03f */
[----:B------:R-:W-:Y:S01]  /*2330*/  HGMMA.64x96x16.F32.BF16 R24, gdesc[UR8], RZ, !UPT, gsb0 ;  /* 0x01600000081879f0 */ /* 0x000fe2000c0018ff */
[----:B------:R-:W-:Y:S01]  /*2340*/  UIADD3 UR54, UR5, 0x4, URZ ;  /* 0x0000000405367890 */ /* 0x000fe2000fffe03f */
[----:B------:R-:W-:Y:S01]  /*2350*/  IMAD.U32 R4, RZ, RZ, UR8 ;  /* 0x00000008ff047e24 */ /* 0x000fe2000f8e00ff */
        /* <DEDUP_REMOVED lines=38> */
[----:B------:R-:W-:-:S06]  /*25c0*/  UISETP.NE.AND UP0, UPT, UR5, 0x1, UPT ;  /* 0x000000010500788c */ /* 0x000fcc000bf05270 */
[----:B------:R-:W-:Y:S02]  /*25d0*/  PLOP3.LUT P2, PT, PT, PT, UP0, 0x80, 0x0 ;  /* 0x000000000000781c */ /* 0x000fe40003f4f008 */
[----:B------:R-:W-:-:S03]  /*25e0*/  PLOP3.LUT P3, PT, PT, PT, UP0, 0x80, 0x0 ;  /* 0x000000000000781c */ /* 0x000fc60003f6f008 */
[----:B------:R-:W-:-:S08]  /*25f0*/  @UP0 ULDC UR5, c[0x0][0x44c] ;  /* 0x0001130000050ab9 */ /* 0x000fd00000000800 */
[----:B------:R-:W-:Y:S01]  /*2600*/  @P2 IMAD.HI.U32 R14, R12, UR5, RZ ;  /* 0x000000050c0e2c27 */ /* 0x000fe2000f8e00ff */
[----:B------:R-:W-:Y:S01]  /*2610*/  @UP0 ULDC UR5, c[0x0][0x450] ;  /* 0x0001140000050ab9 */ /* 0x000fe20000000800 */
[----:B------:R-:W-:Y:S02]  /*2620*/  WARPGROUP.DEPBAR.LE gsb0, 0x0 ;  /* 0x00008000000079c5 */ /* 0x000fe40000010000 */
[----:B------:R-:W-:-:S06]  /*2630*/  WARPGROUP.ARRIVE ;  /* 0x00000000000079c5 */ /* 0x000fcc0000000000 */
[----:B------:R-:W-:Y:S03]  /*2640*/  HGMMA.64x96x16.F32.BF16 R24, gdesc[UR56], R24, gsb0 ;  /* 0x01600000381879f0 */ /* 0x000fe60008001818 */
[----:B------:R-:W-:Y:S02]  /*2650*/  WARPGROUP.DEPBAR.LE gsb0, 0x0 ;  /* 0x00008000000079c5 */ /* 0x000fe40000010000 */
[----:B------:R-:W-:-:S06]  /*2660*/  WARPGROUP.ARRIVE ;  /* 0x00000000000079c5 */ /* 0x000fcc0000000000 */
[----:B------:R-:W-:Y:S01]  /*2670*/  HGMMA.64x96x16.F32.BF16 R24, gdesc[UR52], R24, gsb0 ;  /* 0x01600000341879f0 */ /* 0x000fe20008001818 */
[----:B------:R-:W-:Y:S02]  /*2680*/  ULDC UR54, c[0x0][0x9dc] ;  /* 0x0002770000367ab9 */ /* 0x000fe40000000800 */
[----:B------:R-:W-:Y:S01]  /*2690*/  ULOP3.LUT UR54, URZ, UR54, URZ, 0x33, !UPT ;  /* 0x000000363f367292 */ /* 0x000fe2000f8e333f */
[----:B------:R-:W-:Y:S02]  /*26a0*/  WARPGROUP.DEPBAR.LE gsb0, 0x0 ;  /* 0x00008000000079c5 */ /* 0x000fe40000010000 */
[----:B------:R-:W-:-:S06]  /*26b0*/  WARPGROUP.ARRIVE ;  /* 0x00000000000079c5 */ /* 0x000fcc0000000000 */
[----:B------:R-:W-:Y:S01]  /*26c0*/  HGMMA.64x96x16.F32.BF16 R24, gdesc[UR8], R24, gsb0 ;  /* 0x01600000081879f0 */ /* 0x000fe20008001818 */
[----:B------:R-:W-:Y:S02]  /*26d0*/  ULDC.64 UR10, c[0x0][0x9e0] ;  /* 0x00027800000a7ab9 */ /* 0x000fe40000000a00 */
[----:B------:R-:W-:-:S06]  /*26e0*/  UISETP.GE.AND UP1, UPT, UR11, 0x1, UPT ;  /* 0x000000010b00788c */ /* 0x000fcc000bf26270 */
[----:B------:R-:W-:Y:S01]  /*26f0*/  PLOP3.LUT P2, PT, PT, PT, UP1, 0x40, 0x0 ;  /* 0x000000000000781c */ /* 0x000fe20003f4e818 */
        /* <DEDUP_REMOVED lines=26> */
[----:B------:R-:W-:Y:S01]  /*28a0*/  FMUL.FTZ R51, R51, UR4 ;  /* 0x0000000433337c20 */ /* 0x000fe20008410000 */
[----:B------:R-:W-:Y:S01]  /*28b0*/  FMUL.FTZ R64, R64, UR4 ;  /* 0x0000000440407c20 */ /* 0x000fe20008410000 */
[----:B------:R-:W-:Y:S01]  /*28c0*/  IMAD.MOV.U32 R24, RZ, RZ, R12 ;  /* 0x000000ffff187224 */ /* 0x000fe200078e000c */
[----:B------:R-:W-:Y:S01]  /*28d0*/  @P3 SHF.R.U32.HI R24, RZ, UR5, R14 ;  /* 0x00000005ff183c19 */ /* 0x000fe2000801160e */
[----:B------:R-:W-:-:S02]  /*28e0*/  @!P1 VIADD R12, R21, 0x2a840 ;  /* 0x0002a840150c9836 */ /* 0x000fc40000000000 */
[----:B------:R-:W-:Y:S01]  /*28f0*/  FMUL.FTZ R11, R34, UR4 ;  /* 0x00000004220b7c20 */ /* 0x000fe20008410000 */
[----:B------:R-:W-:Y:S01]  /*2900*/  FMUL.FTZ R25, R25, UR4 ;  /* 0x0000000419197c20 */ /* 0x000fe20008410000 */
[----:B------:R-:W2:Y:S01]  /*2910*/  MUFU.TANH R34, R51 ;  /* 0x0000003300227308 */ /* 0x000ea20000002400 */
[----:B01----:R-:W-:Y:S01]  /*2920*/  FMUL.FTZ R0, R26, UR4 ;  /* 0x000000041a007c20 */ /* 0x003fe20008410000 */
[----:B------:R-:W-:Y:S01]  /*2930*/  FMUL.FTZ R33, R33, UR4 ;  /* 0x0000000421217c20 */ /* 0x000fe20008410000 */
[----:B------:R-:W-:Y:S01]  /*2940*/  FMUL.FTZ R2, R37, UR4 ;  /* 0x0000000425027c20 */ /* 0x000fe20008410000 */
[----:B------:R-:W-:Y:S01]  /*2950*/  @!P1 PRMT R12, RZ, 0x654, R12 ;  /* 0x00000654ff0c9816 */ /* 0x000fe2000000000c */
[----:B------:R-:W-:Y:S02]  /*2960*/  IMAD.MOV.U32 R26, RZ, RZ, -0x60 ;  /* 0xffffffa0ff1a7424 */ /* 0x000fe400078e00ff */
[----:B------:R-:W-:Y:S01]  /*2970*/  FMUL.FTZ R3, R27, UR4 ;  /* 0x000000041b037c20 */ /* 0x000fe20008410000 */
[----:B------:R-:W-:Y:S01]  /*2980*/  FMUL.FTZ R9, R30, UR4 ;  /* 0x000000041e097c20 */ /* 0x000fe20008410000 */
[----:B------:R0:W1:Y:S01]  /*2990*/  MUFU.TANH R51, R64 ;  /* 0x0000004000337308 */ /* 0x0000620000002400 */
[----:B------:R-:W-:Y:S01]  /*29a0*/  FMUL.FTZ R10, R31, UR4 ;  /* 0x000000041f0a7c20 */ /* 0x000fe20008410000 */
[----:B------:R-:W-:Y:S01]  /*29b0*/  FMUL.FTZ R13, R35, UR4 ;  /* 0x00000004230d7c20 */ /* 0x000fe20008410000 */
[----:B------:R3:W-:Y:S01]  /*29c0*/  @!P1 SYNCS.ARRIVE.TRANS64.RED.A1T0 RZ, [R12+URZ], RZ ;  /* 0x000000ff0cff99a7 */ /* 0x0007e2000810043f */
[----:B------:R-:W-:Y:S01]  /*29d0*/  FMUL.FTZ R28, R28, UR4 ;  /* 0x000000041c1c7c20 */ /* 0x000fe20008410000 */
[----:B------:R-:W-:Y:S01]  /*29e0*/  FMUL.FTZ R29, R29, UR4 ;  /* 0x000000041d1d7c20 */ /* 0x000fe20008410000 */
[----:B------:R-:W-:Y:S01]  /*29f0*/  FMUL.FTZ R32, R32, UR4 ;  /* 0x0000000420207c20 */ /* 0x000fe20008410000 */
[----:B------:R-:W-:Y:S01]  /*2a00*/  FMUL.FTZ R36, R36, UR4 ;  /* 0x0000000424247c20 */ /* 0x000fe20008410000 */
[----:B------:R4:W1:Y:S01]  /*2a10*/  MUFU.TANH R72, R25 ;  /* 0x0000001900487308 */ /* 0x0008620000002400 */
[----:B0-----:R-:W0:Y:S01]  /*2a20*/  SHFL.IDX PT, R64, R24, RZ, 0x1c1f ;  /* 0x001c1fff18407589 */ /* 0x001e2200000e0000 */
[----:B------:R-:W-:Y:S01]  /*2a30*/  FMUL.FTZ R15, R38, UR4 ;  /* 0x00000004260f7c20 */ /* 0x000fe20008410000 */
[----:B------:R-:W-:Y:S01]  /*2a40*/  FMUL.FTZ R39, R39, UR4 ;  /* 0x0000000427277c20 */ /* 0x000fe20008410000 */
[----:B------:R-:W-:Y:S01]  /*2a50*/  FMUL.FTZ R40, R40, UR4 ;  /* 0x0000000428287c20 */ /* 0x000fe20008410000 */
[----:B------:R-:W-:Y:S01]  /*2a60*/  FMUL.FTZ R41, R41, UR4 ;  /* 0x0000000429297c20 */ /* 0x000fe20008410000 */
[----:B------:R-:W-:Y:S01]  /*2a70*/  FMUL.FTZ R37, R42, UR4 ;  /* 0x000000042a257c20 */ /* 0x000fe20008410000 */
[----:B------:R-:W-:Y:S01]  /*2a80*/  FMUL.FTZ R35, R43, UR4 ;  /* 0x000000042b237c20 */ /* 0x000fe20008410000 */
[----:B------:R5:W0:Y:S01]  /*2a90*/  MUFU.TANH R27, R33 ;  /* 0x00000021001b7308 */ /* 0x000a220000002400 */
[----:B----4-:R-:W-:-:S02]  /*2aa0*/  IMAD R25, R83, R26, 0x61 ;  /* 0x0000006153197424 */ /* 0x010fc400078e021a */
[----:B------:R-:W-:Y:S01]  /*2ab0*/  FMUL.FTZ R44, R44, UR4 ;  /* 0x000000042c2c7c20 */ /* 0x000fe20008410000 */
[----:B------:R-:W-:Y:S01]  /*2ac0*/  FMUL.FTZ R45, R45, UR4 ;  /* 0x000000042d2d7c20 */ /* 0x000fe20008410000 */
[----:B------:R-:W-:Y:S01]  /*2ad0*/  FMUL.FTZ R31, R47, UR4 ;  /* 0x000000042f1f7c20 */ /* 0x000fe20008410000 */
[----:B------:R-:W-:Y:S01]  /*2ae0*/  FMUL.FTZ R48, R48, UR4 ;  /* 0x0000000430307c20 */ /* 0x000fe20008410000 */
[----:B------:R-:W-:Y:S01]  /*2af0*/  FMUL.FTZ R49, R49, UR4 ;  /* 0x0000000431317c20 */ /* 0x000fe20008410000 */
[----:B------:R-:W-:Y:S01]  /*2b00*/  FMUL.FTZ R50, R50, UR4 ;  /* 0x0000000432327c20 */ /* 0x000fe20008410000 */
[----:B------:R4:W0:Y:S01]  /*2b10*/  MUFU.TANH R30, R2 ;  /* 0x00000002001e7308 */ /* 0x0008220000002400 */
[----:B-----5:R-:W-:Y:S01]  /*2b20*/  FMUL.FTZ R33, R46, UR4 ;  /* 0x000000042e217c20 */ /* 0x020fe20008410000 */
        /* <DEDUP_REMOVED lines=8> */
[----:B----4-:R-:W-:Y:S01]  /*2bb0*/  FMUL.FTZ R2, R63, UR4 ;  /* 0x000000043f027c20 */ /* 0x010fe20008410000 */
[----:B------:R-:W-:Y:S01]  /*2bc0*/  FMUL.FTZ R65, R65, UR4 ;  /* 0x0000000441417c20 */ /* 0x000fe20008410000 */
[----:B------:R-:W-:Y:S01]  /*2bd0*/  FMUL.FTZ R8, R66, UR4 ;  /* 0x0000000442087c20 */ /* 0x000fe20008410000 */
[----:B------:R-:W-:Y:S01]  /*2be0*/  FMUL.FTZ R6, R67, UR4 ;  /* 0x0000000443067c20 */ /* 0x000fe20008410000 */
[----:B------:R-:W-:Y:S01]  /*2bf0*/  FMUL.FTZ R68, R68, UR4 ;  /* 0x0000000444447c20 */ /* 0x000fe20008410000 */
[----:B------:R-:W-:Y:S01]  /*2c00*/  FMUL.FTZ R14, R70, UR4 ;  /* 0x00000004460e7c20 */ /* 0x000fe20008410000 */
[----:B---3--:R-:W-:Y:S01]  /*2c10*/  FMUL.FTZ R12, R71, UR4 ;  /* 0x00000004470c7c20 */ /* 0x008fe20008410000 */
[----:B------:R-:W-:Y:S01]  /*2c20*/  FMUL.FTZ R59, R59, UR4 ;  /* 0x000000043b3b7c20 */ /* 0x000fe20008410000 */
[----:B------:R-:W-:Y:S01]  /*2c30*/  FMUL.FTZ R69, R69, UR4 ;  /* 0x0000000445457c20 */ /* 0x000fe20008410000 */
[----:B------:R-:W-:Y:S01]  /*2c40*/  IADD3 R26, R16, R25, -R18 ;  /* 0x00000019101a7210 */ /* 0x000fe20007ffe812 */
[----:B------:R-:W3:Y:S01]  /*2c50*/  MUFU.TANH R7, R7 ;  /* 0x0000000700077308 */ /* 0x000ee20000002400 */
[----:B------:R-:W-:Y:S01]  /*2c60*/  FMUL.FTZ R55, R55, UR4 ;  /* 0x0000000437377c20 */ /* 0x000fe20008410000 */
[----:B------:R-:W-:Y:S01]  /*2c70*/  FMUL.FTZ R61, R61, UR4 ;  /* 0x000000043d3d7c20 */ /* 0x000fe20008410000 */
[----:B------:R-:W-:-:S02]  /*2c80*/  IMAD R21, R83, -0x60, R16 ;  /* 0xffffffa053157824 */ /* 0x000fc400078e0210 */
[----:B------:R-:W-:Y:S02]  /*2c90*/  IMAD.IADD R26, R26, 0x1, -R17 ;  /* 0x000000011a1a7824 */ /* 0x000fe400078e0a11 */
[----:B------:R-:W-:Y:S01]  /*2ca0*/  VIADD R63, R25, 0xffffffff ;  /* 0xffffffff193f7836 */ /* 0x000fe20000000000 */
[----:B------:R-:W4:Y:S01]  /*2cb0*/  MUFU.TANH R0, R0 ;  /* 0x0000000000007308 */ /* 0x000f220000002400 */
[----:B------:R-:W-:Y:S01]  /*2cc0*/  VIADD R46, R26, UR10 ;  /* 0x0000000a1a2e7c36 */ /* 0x000fe20008000000 */
[----:B------:R-:W-:Y:S01]  /*2cd0*/  IADD3 R43, -R18, 0x60, R21 ;  /* 0x00000060122b7810 */ /* 0x000fe20007ffe115 */
[----:B------:R-:W-:-:S03]  /*2ce0*/  IMAD.IADD R62, R63, 0x1, -R18 ;  /* 0x000000013f3e7824 */ /* 0x000fc600078e0a12 */
[----:B0-----:R-:W-:Y:S02]  /*2cf0*/  VIADDMNMX R21, R64, R46, R43, PT ;  /* 0x0000002e40157246 */ /* 0x001fe4000380012b */
        /* <DEDUP_REMOVED lines=40> */
[----:B------:R5:W0:Y:S02]  /*2f80*/  MUFU.TANH R55, R61 ;  /* 0x0000003d00377308 */ /* 0x000a240000002400 */
[----:B-----5:R-:W-:-:S04]  /*2f90*/  VIADD R61, R26, UR54 ;  /* 0x000000361a3d7c36 */ /* 0x020fc80008000000 */
[----:B------:R-:W-:Y:S01]  /*2fa0*/  IMAD.IADD R25, R61, 0x1, R64 ;  /* 0x000000013d197824 */ /* 0x000fe200078e0240 */
[----:B-1234-:R-:W-:Y:S06]  /*2fb0*/  @P2 BRA `(.L_x_1144) ;  /* 0x0000000000542947 */ /* 0x01efec0003800000 */
[----:B------:R-:W-:Y:S01]  /*2fc0*/  IADD3 R26, -R17, R16, R64 ;  /* 0x00000010111a7210 */ /* 0x000fe20007ffe140 */
[----:B------:R-:W-:Y:S03]  /*2fd0*/  BSSY B0, `(.L_x_1145) ;  /* 0x0000010000007945 */ /* 0x000fe60003800000 */
[----:B------:R-:W-:-:S13]  /*2fe0*/  ISETP.GT.AND P2, PT, R26, -0x1, PT ;  /* 0xffffffff1a00780c */ /* 0x000fda0003f44270 */
[----:B------:R-:W-:Y:S05]  /*2ff0*/  @P2 BRA `(.L_x_1146) ;  /* 0x0000000000202947 */ /* 0x000fea0003800000 */
[----:B------:R-:W-:Y:S01]  /*3000*/  UISETP.NE.AND UP2, UPT, UR11, 0x1, UPT ;  /* 0x000000010b00788c */ /* 0x000fe2000bf45270 */
[----:B------:R-:W-:-:S05]  /*3010*/  LOP3.LUT R26, RZ, R26, RZ, 0x33, !PT ;  /* 0x0000001aff1a7212 */ /* 0x000fca00078e33ff */
[----:B------:R-:W-:-:S05]  /*3020*/  PLOP3.LUT P2, PT, PT, PT, UP2, 0x80, 0x0 ;  /* 0x000000000000781c */ /* 0x000fca0003f4f028 */
[----:B------:R-:W-:-:S08]  /*3030*/  @UP2 ULDC.64 UR4, c[0x0][0x9e8] ;  /* 0x00027a0000042ab9 */ /* 0x000fd00000000a00 */
[----:B------:R-:W-:-:S05]  /*3040*/  @P2 IMAD.HI.U32 R59, R26, UR4, RZ ;  /* 0x000000041a3b2c27 */ /* 0x000fca000f8e00ff */
[----:B------:R-:W-:-:S04]  /*3050*/  @P2 SHF.R.U32.HI R26, RZ, UR5, R59 ;  /* 0x00000005ff1a2c19 */ /* 0x000fc8000801163b */
[----:B------:R-:W-:Y:S01]  /*3060*/  LOP3.LUT R26, RZ, R26, RZ, 0x33, !PT ;  /* 0x0000001aff1a7212 */ /* 0x000fe200078e33ff */
[----:B------:R-:W-:Y:S06]  /*3070*/  BRA `(.L_x_1147) ;  /* 0x0000000000147947 */ /* 0x000fec0003800000 */
.L_x_1146:
[----:B------:R-:W-:-:S06]  /*3080*/  UISETP.NE.AND UP2, UPT, UR11, 0x1, UPT ;  /* 0x000000010b00788c */ /* 0x000fcc000bf45270 */
[----:B------:R-:W-:-:S05]  /*3090*/  PLOP3.LUT P2, PT, PT, PT, UP2, 0x80, 0x0 ;  /* 0x000000000000781c */ /* 0x000fca0003f4f028 */
[----:B------:R-:W-:-:S08]  /*30a0*/  @UP2 ULDC.64 UR4, c[0x0][0x9e8] ;  /* 0x00027a0000042ab9 */ /* 0x000fd00000000a00 */
[----:B------:R-:W-:-:S05]  /*30b0*/  @P2 IMAD.HI.U32 R59, R26, UR4, RZ ;  /* 0x000000041a3b2c27 */ /* 0x000fca000f8e00ff */
[----:B------:R-:W-:-:S07]  /*30c0*/  @P2 SHF.R.U32.HI R26, RZ, UR5, R59 ;  /* 0x00000005ff1a2c19 */ /* 0x000fce000801163b */
.L_x_1147:
[----:B------:R-:W-:Y:S05]  /*30d0*/  BSYNC B0 ;  /* 0x0000000000007941 */ /* 0x000fea0003800000 */
.L_x_1145:
[----:B------:R-:W-:-:S05]  /*30e0*/  IMAD R26, R26, UR11, R62 ;  /* 0x0000000b1a1a7c24 */ /* 0x000fca000f8e023e */
[----:B------:R-:W-:Y:S02]  /*30f0*/  VIMNMX R25, R25, R26, !PT ;  /* 0x0000001a19197248 */ /* 0x000fe40007fe0100 */
[----:B------:R-:W-:-:S07]  /*3100*/  VIADDMNMX R21, R26, UR11, R21, PT ;  /* 0x0000000b1a157c46 */ /* 0x000fce000b800115 */
.L_x_1144:
        /* <DEDUP_REMOVED lines=8> */
[C---:B------:R-:W-:Y:S02]  /*3190*/  ISETP.GT.AND P4, PT, R25.reuse, 0x9, !P6 ;  /* 0x000000091900780c */ /* 0x040fe40007784270 */
[----:B------:R-:W-:Y:S02]  /*31a0*/  ISETP.GT.AND P5, PT, R25, 0x8, !P3 ;  /* 0x000000081900780c */ /* 0x000fe40005fa4270 */
[----:B------:R-:W-:Y:S02]  /*31b0*/  ISETP.LT.OR P4, PT, R21, 0xa, P4 ;  /* 0x0000000a1500780c */ /* 0x000fe40002781670 */
[----:B------:R-:W-:Y:S02]  /*31c0*/  ISETP.GE.AND P6, PT, R63, 0x11, PT ;  /* 0x000000113f00780c */ /* 0x000fe40003fc6270 */
[----:B0-----:R-:W-:-:S02]  /*31d0*/  FSEL R93, R29, -INF , !P4 ;  /* 0xff8000001d5d7808 */ /* 0x001fc40006000000 */
[----:B------:R-:W-:Y:S02]  /*31e0*/  ISETP.LT.OR P5, PT, R21, 0x9, P5 ;  /* 0x000000091500780c */ /* 0x000fe40002fa1670 */
[----:B------:R-:W-:Y:S02]  /*31f0*/  ISETP.GT.AND P4, PT, R25, 0x10, !P6 ;  /* 0x000000101900780c */ /* 0x000fe40007784270 */
[----:B------:R-:W-:Y:S01]  /*3200*/  FSEL R91, R28, -INF , !P5 ;  /* 0xff8000001c5b7808 */ /* 0x000fe20006800000 */
[----:B-1----:R-:W-:Y:S01]  /*3210*/  IMAD.IADD R28, R61, 0x1, R24 ;  /* 0x000000013d1c7824 */ /* 0x002fe200078e0218 */
        /* <DEDUP_REMOVED lines=81> */
[----:B------:R-:W-:Y:S02]  /*3730*/  P2R R66, PR, RZ, 0x40 ;  /* 0x00000040ff427803 */ /* 0x000fe40000000000 */
[----:B------:R-:W-:Y:S02]  /*3740*/  FSEL R51, R51, -INF , !P4 ;  /* 0xff80000033337808 */ /* 0x000fe40006000000 */
[----:B------:R-:W-:Y:S02]  /*3750*/  ISETP.GE.AND P4, PT, R63, 0x52, PT ;  /* 0x000000523f00780c */ /* 0x000fe40003f86270 */
[----:B------:R-:W-:Y:S02]  /*3760*/  VIADDMNMX R26, R24, R46, R43, PT ;  /* 0x0000002e181a7246 */ /* 0x000fe4000380012b */
        /* <DEDUP_REMOVED lines=12> */
[----:B------:R-:W-:-:S04]  /*3830*/  ISETP.GE.AND P6, PT, R63, 0x5a, PT ;  /* 0x0000005a3f00780c */ /* 0x000fc80003fc6270 */
[----:B------:R-:W-:Y:S02]  /*3840*/  P2R R63, PR, RZ, 0x40 ;  /* 0x00000040ff3f7803 */ /* 0x000fe40000000000 */
[----:B------:R-:W-:-:S04]  /*3850*/  ISETP.GT.AND P6, PT, R25, 0x59, !P6 ;  /* 0x000000591900780c */ /* 0x000fc800077c4270 */
[----:B------:R-:W-:-:S04]  /*3860*/  ISETP.LT.OR P6, PT, R21, 0x5a, P6 ;  /* 0x0000005a1500780c */ /* 0x000fc800037c1670 */
[----:B------:R-:W-:Y:S02]  /*3870*/  FSEL R47, R47, -INF , !P6 ;  /* 0xff8000002f2f7808 */ /* 0x000fe40007000000 */
[----:B------:R-:W-:-:S13]  /*3880*/  PLOP3.LUT P6, PT, PT, PT, UP1, 0x40, 0x0 ;  /* 0x000000000000781c */ /* 0x000fda0003fce818 */
[----:B------:R-:W-:Y:S05]  /*3890*/  @P6 BRA `(.L_x_1148) ;  /* 0x00000000005c6947 */ /* 0x000fea0003800000 */
        /* <DEDUP_REMOVED lines=8> */
[----:B------:R-:W-:Y:S01]  /*3920*/  @P6 IMAD.HI.U32 R21, R7, UR4, RZ ;  /* 0x0000000407156c27 */ /* 0x000fe2000f8e00ff */
[----:B------:R-:W-:-:S13]  /*3930*/  PLOP3.LUT P6, PT, PT, PT, UP2, 0x80, 0x0 ;  /* 0x000000000000781c */ /* 0x000fda0003fcf028 */
[----:B------:R-:W-:-:S04]  /*3940*/  @P6 SHF.R.U32.HI R7, RZ, UR5, R21 ;  /* 0x00000005ff076c19 */ /* 0x000fc80008011615 */
[----:B------:R-:W-:Y:S01]  /*3950*/  LOP3.LUT R7, RZ, R7, RZ, 0x33, !PT ;  /* 0x00000007ff077212 */ /* 0x000fe200078e33ff */
[----:B------:R-:W-:Y:S06]  /*3960*/  BRA `(.L_x_1151) ;  /* 0x0000000000187947 */ /* 0x000fec0003800000 */
.L_x_1150:
[----:B------:R-:W-:-:S06]  /*3970*/  UISETP.NE.AND UP2, UPT, UR11, 0x1, UPT ;  /* 0x000000010b00788c */ /* 0x000fcc000bf45270 */
[----:B------:R-:W-:-:S05]  /*3980*/  PLOP3.LUT P6, PT, PT, PT, UP2, 0x80, 0x0 ;  /* 0x000000000000781c */ /* 0x000fca0003fcf028 */
[----:B------:R-:W-:-:S08]  /*3990*/  @UP2 ULDC.64 UR4, c[0x0][0x9e8] ;  /* 0x00027a0000042ab9 */ /* 0x000fd00000000a00 */
[----:B------:R-:W-:Y:S01]  /*39a0*/  @P6 IMAD.HI.U32 R21, R7, UR4, RZ ;  /* 0x0000000407156c27 */ /* 0x000fe2000f8e00ff */
[----:B------:R-:W-:-:S13]  /*39b0*/  PLOP3.LUT P6, PT, PT, PT, UP2, 0x80, 0x0 ;  /* 0x000000000000781c */ /* 0x000fda0003fcf028 */
[----:B------:R-:W-:-:S07]  /*39c0*/  @P6 SHF.R.U32.HI R7, RZ, UR5, R21 ;  /* 0x00000005ff076c19 */ /* 0x000fce0008011615 */
.L_x_1151:
[----:B------:R-:W-:Y:S05]  /*39d0*/  BSYNC B0 ;  /* 0x0000000000007941 */ /* 0x000fea0003800000 */
.L_x_1149:
[----:B------:R-:W-:-:S05]  /*39e0*/  IMAD R7, R7, UR11, R62 ;  /* 0x0000000b07077c24 */ /* 0x000fca000f8e023e */
[----:B------:R-:W-:Y:S02]  /*39f0*/  VIMNMX R28, R28, R7, !PT ;  /* 0x000000071c1c7248 */ /* 0x000fe40007fe0100 */
[----:B------:R-:W-:-:S07]  /*3a00*/  VIADDMNMX R26, R7, UR11, R26, PT ;  /* 0x0000000b071a7c46 */ /* 0x000fce000b80011a */
.L_x_1148:
[C---:B------:R-:W-:Y:S01]  /*3a10*/  ISETP.GT.AND P2, PT, R28.reuse, 0x1, !P2 ;  /* 0x000000011c00780c */ /* 0x040fe20005744270 */
[----:B------:R-:W-:Y:S01]  /*3a20*/  ULDC UR4, c[0x0][0x988] ;  /* 0x0002620000047ab9 */ /* 0x000fe20000000800 */
[----:B------:R-:W-:Y:S01]  /*3a30*/  ISETP.GT.AND P3, PT, R28, 0x8, !P3 ;  /* 0x000000081c00780c */ /* 0x000fe20005f64270 */
[----:B------:R-:W-:Y:S01]  /*3a40*/  @UP0 ULDC UR14, c[0x0][0x450] ;  /* 0x00011400000e0ab9 */ /* 0x000fe20000000800 */
[C---:B------:R-:W-:Y:S01]  /*3a50*/  ISETP.LT.OR P2, PT, R26.reuse, 0x2, P2 ;  /* 0x000000021a00780c */ /* 0x040fe20001741670 */
[----:B------:R-:W-:Y:S01]  /*3a60*/  UMOV UR6, UR60 ;  /* 0x0000003c00067c82 */ /* 0x000fe20008000000 */
        /* <DEDUP_REMOVED lines=10> */
[----:B------:R-:W-:Y:S02]  /*3b10*/  ISETP.NE.AND P6, PT, R36, RZ, PT ;  /* 0x000000ff2400720c */ /* 0x000fe40003fc5270 */
        /* <DEDUP_REMOVED lines=17> */
[----:B------:R-:W-:Y:S02]  /*3c30*/  ISETP.GT.AND P2, PT, R28, 0x19, !P6 ;  /* 0x000000191c00780c */ /* 0x000fe40007744270 */
[----:B------:R-:W-:Y:S02]  /*3c40*/  FMNMX.FTZ R10, R85, R10, !PT ;  /* 0x0000000a550a7209 */ /* 0x000fe40007810000 */
        /* <DEDUP_REMOVED lines=34> */
[----:B------:R-:W-:Y:S01]  /*3e70*/  ISETP.NE.AND P3, PT, R56, RZ, PT ;  /* 0x000000ff3800720c */ /* 0x000fe20003f65270 */
[----:B------:R-:W0:Y:S01]  /*3e80*/  SHFL.BFLY PT, R7, R24, 0x2, 0x1f ;  /* 0x0c401f0018077f89 */ /* 0x000e2200000e0000 */
[----:B------:R-:W-:Y:S02]  /*3e90*/  ISETP.LT.OR P2, PT, R26, 0x31, P2 ;  /* 0x000000311a00780c */ /* 0x000fe40001741670 */
[----:B------:R-:W-:Y:S02]  /*3ea0*/  ISETP.NE.AND P6, PT, R27, RZ, PT ;  /* 0x000000ff1b00720c */ /* 0x000fe40003fc5270 */
[----:B------:R-:W-:Y:S02]  /*3eb0*/  FSEL R21, R50, -INF , !P2 ;  /* 0xff80000032157808 */ /* 0x000fe40005000000 */
[----:B------:R-:W-:-:S02]  /*3ec0*/  ISETP.NE.AND P2, PT, R48, RZ, PT ;  /* 0x000000ff3000720c */ /* 0x000fc40003f45270 */
[C---:B------:R-:W-:Y:S02]  /*3ed0*/  ISETP.GT.AND P4, PT, R28.reuse, 0x51, !P4 ;  /* 0x000000511c00780c */ /* 0x040fe40006784270 */
[C---:B------:R-:W-:Y:S02]  /*3ee0*/  ISETP.GT.AND P2, PT, R28.reuse, 0x31, !P2 ;  /* 0x000000311c00780c */ /* 0x040fe40005744270 */
[----:B------:R-:W-:Y:S02]  /*3ef0*/  ISETP.GT.AND P5, PT, R28, 0x58, !P5 ;  /* 0x000000581c00780c */ /* 0x000fe40006fa4270 */
[C---:B------:R-:W-:Y:S02]  /*3f00*/  ISETP.LT.OR P2, PT, R26.reuse, 0x32, P2 ;  /* 0x000000321a00780c */ /* 0x040fe40001741670 */
[----:B------:R-:W-:Y:S02]  /*3f10*/  ISETP.LT.OR P4, PT, R26, 0x52, P4 ;  /* 0x000000521a00780c */ /* 0x000fe40002781670 */
[----:B------:R-:W-:-:S02]  /*3f20*/  FSEL R11, R34, -INF , !P2 ;  /* 0xff800000220b7808 */ /* 0x000fc40005000000 */
[----:B------:R-:W-:Y:S02]  /*3f30*/  ISETP.NE.AND P2, PT, R76, RZ, PT ;  /* 0x000000ff4c00720c */ /* 0x000fe40003f45270 */
[----:B------:R-:W-:Y:S02]  /*3f40*/  ISETP.LT.OR P5, PT, R26, 0x59, P5 ;  /* 0x000000591a00780c */ /* 0x000fe40002fa1670 */
[----:B------:R-:W-:Y:S02]  /*3f50*/  ISETP.GT.AND P2, PT, R28, 0x38, !P2 ;  /* 0x000000381c00780c */ /* 0x000fe40005744270 */
[----:B0-----:R-:W-:Y:S02]  /*3f60*/  FMNMX.FTZ R25, R24, R7, !PT ;  /* 0x0000000718197209 */ /* 0x001fe40007810000 */
[----:B------:R-:W-:Y:S02]  /*3f70*/  ISETP.LT.OR P2, PT, R26, 0x39, P2 ;  /* 0x000000391a00780c */ /* 0x000fe40001741670 */
[----:B------:R-:W-:Y:S01]  /*3f80*/  R2UR UR7, R82 ;  /* 0x00000000520772ca */ /* 0x000fe200000e0000 */
[----:B------:R-:W0:Y:S01]  /*3f90*/  SHFL.BFLY PT, R10, R25, 0x1, 0x1f ;  /* 0x0c201f00190a7f89 */ /* 0x000e2200000e0000 */
[----:B------:R-:W-:-:S02]  /*3fa0*/  FSEL R9, R54, -INF , !P2 ;  /* 0xff80000036097808 */ /* 0x000fc40005000000 */
[----:B------:R-:W-:-:S04]  /*3fb0*/  ISETP.NE.AND P2, PT, R52, RZ, PT ;  /* 0x000000ff3400720c */ /* 0x000fc80003f45270 */
[----:B------:R-:W-:-:S04]  /*3fc0*/  ISETP.GT.AND P2, PT, R28, 0x39, !P2 ;  /* 0x000000391c00780c */ /* 0x000fc80005744270 */
[----:B------:R-:W-:-:S04]  /*3fd0*/  ISETP.LT.OR P2, PT, R26, 0x3a, P2 ;  /* 0x0000003a1a00780c */ /* 0x000fc80001741670 */
[----:B------:R-:W-:Y:S02]  /*3fe0*/  FSEL R15, R38, -INF , !P2 ;  /* 0xff800000260f7808 */ /* 0x000fe40005000000 */
[----:B------:R-:W-:-:S04]  /*3ff0*/  ISETP.NE.AND P2, PT, R78, RZ, PT ;  /* 0x000000ff4e00720c */ /* 0x000fc80003f45270 */
[----:B------:R-:W-:Y:S02]  /*4000*/  ISETP.GT.AND P2, PT, R28, 0x40, !P2 ;  /* 0x000000401c00780c */ /* 0x000fe40005744270 */
[----:B0-----:R-:W-:Y:S01]  /*4010*/  FMNMX.FTZ R7, R25, R10, !PT ;  /* 0x0000000a19077209 */ /* 0x001fe20007810000 */
[----:B------:R-:W-:Y:S01]  /*4020*/  IMAD.U32 R10, RZ, RZ, UR4 ;  /* 0x00000004ff0a7e24 */ /* 0x000fe2000f8e00ff */
[----:B------:R-:W-:Y:S01]  /*4030*/  ISETP.LT.OR P2, PT, R26, 0x41, P2 ;  /* 0x000000411a00780c */ /* 0x000fe20001741670 */
[----:B------:R-:W-:Y:S02]  /*4040*/  @UP0 ULDC UR4, c[0x0][0x44c] ;  /* 0x0001130000040ab9 */ /* 0x000fe40000000800 */
[----:B------:R-:W-:Y:S01]  /*4050*/  FMUL.FTZ R27, R7, R10 ;  /* 0x0000000a071b7220 */ /* 0x000fe20000410000 */
[----:B------:R-:W-:Y:S01]  /*4060*/  FSEL R3, R58, -INF , !P2 ;  /* 0xff8000003a037808 */ /* 0x000fe20005000000 */
[----:B------:R-:W-:Y:S01]  /*4070*/  UIMAD.WIDE.U32 UR4, UR60, UR4, URZ ;  /* 0x000000043c0472a5 */ /* 0x000fe2000f8e003f */
[----:B------:R-:W-:-:S02]  /*4080*/  ISETP.GT.AND P2, PT, R28, 0x41, !P3 ;  /* 0x000000411c00780c */ /* 0x000fc40005f44270 */
[----:B------:R-:W-:Y:S01]  /*4090*/  ISETP.NE.AND P3, PT, R84, RZ, PT ;  /* 0x000000ff5400720c */ /* 0x000fe20003f65270 */
[----:B------:R-:W-:Y:S01]  /*40a0*/  @UP0 USHF.R.U32.HI UR6, URZ, UR14, UR5 ;  /* 0x0000000e3f060299 */ /* 0x000fe20008011605 */
[----:B------:R-:W-:Y:S02]  /*40b0*/  ISETP.LT.OR P2, PT, R26, 0x42, P2 ;  /* 0x000000421a00780c */ /* 0x000fe40001741670 */
[----:B------:R-:W-:Y:S01]  /*40c0*/  ISETP.GT.AND P3, PT, R28, 0x50, !P3 ;  /* 0x000000501c00780c */ /* 0x000fe20005f64270 */
[----:B------:R-:W-:Y:S01]  /*40d0*/  UIADD3 UR4, UR7, UR6, URZ ;  /* 0x0000000607047290 */ /* 0x000fe2000fffe03f */
[----:B------:R-:W-:Y:S02]  /*40e0*/  FSEL R13, R42, -INF , !P2 ;  /* 0xff8000002a0d7808 */ /* 0x000fe40005000000 */
[----:B------:R-:W-:Y:S01]  /*40f0*/  ISETP.GT.AND P2, PT, R28, RZ, !P6 ;  /* 0x000000ff1c00720c */ /* 0x000fe20007744270 */
[----:B------:R-:W-:Y:S01]  /*4100*/  UIADD3 UR10, UR4, UR10, URZ ;  /* 0x0000000a040a7290 */ /* 0x000fe2000fffe03f */
[----:B------:R-:W-:-:S02]  /*4110*/  ISETP.NE.AND P6, PT, R80, RZ, PT ;  /* 0x000000ff5000720c */ /* 0x000fc40003fc5270 */
[C---:B------:R-:W-:Y:S02]  /*4120*/  ISETP.LT.OR P2, PT, R26.reuse, 0x1, P2 ;  /* 0x000000011a00780c */ /* 0x040fe40001741670 */
[----:B------:R-:W-:Y:S02]  /*4130*/  ISETP.LT.OR P3, PT, R26, 0x51, P3 ;  /* 0x000000511a00780c */ /* 0x000fe40001f61670 */
[----:B------:R-:W-:Y:S02]  /*4140*/  FSEL R0, R0, -INF , !P2 ;  /* 0xff80000000007808 */ /* 0x000fe40005000000 */
[----:B------:R-:W-:-:S04]  /*4150*/  FSETP.NEU.FTZ.AND P2, PT, R7, -INF , PT ;  /* 0xff8000000700780b */ /* 0x000fc80003f5d000 */
[----:B------:R-:W-:Y:S02]  /*4160*/  FSEL R30, R27, RZ, P2 ;  /* 0x000000ff1b1e7208 */ /* 0x000fe40001000000 */
[----:B------:R-:W-:Y:S02]  /*4170*/  ISETP.GT.AND P2, PT, R28, 0x48, !P6 ;  /* 0x000000481c00780c */ /* 0x000fe40007744270 */
[----:B------:R-:W-:Y:S01]  /*4180*/  ISETP.NE.AND P6, PT, R63, RZ, PT ;  /* 0x000000ff3f00720c */ /* 0x000fe20003fc5270 */
[-CC-:B------:R-:W-:Y:S01]  /*4190*/  FFMA.FTZ R25, R89, R10.reuse, -R30.reuse ;  /* 0x0000000a59197223 */ /* 0x180fe2000001081e */
[----:B------:R-:W-:Y:S01]  /*41a0*/  ISETP.LT.OR P2, PT, R26, 0x49, P2 ;  /* 0x000000491a00780c */ /* 0x000fe20001741670 */
[-CC-:B------:R-:W-:Y:S01]  /*41b0*/  FFMA.FTZ R158, R91, R10.reuse, -R30.reuse ;  /* 0x0000000a5b9e7223 */ /* 0x180fe2000001081e */
[----:B------:R-:W-:Y:S01]  /*41c0*/  ISETP.GT.AND P6, PT, R28, 0x59, !P6 ;  /* 0x000000591c00780c */ /* 0x000fe200077c4270 */
[-CC-:B------:R-:W-:Y:S01]  /*41d0*/  FFMA.FTZ R27, R93, R10.reuse, -R30.reuse ;  /* 0x0000000a5d1b7223 */ /* 0x180fe2000001081e */
[----:B------:R-:W-:Y:S01]  /*41e0*/  FSEL R63, R20, -INF , !P2 ;  /* 0xff800000143f7808 */ /* 0x000fe20005000000 */
[-CC-:B------:R-:W-:Y:S01]  /*41f0*/  FFMA.FTZ R156, R29, R10.reuse, -R30.reuse ;  /* 0x0000000a1d9c7223 */ /* 0x180fe2000001081e */
[----:B------:R-:W-:Y:S01]  /*4200*/  FMNMX.FTZ R20, R0, R65, !PT ;  /* 0x0000004100147209 */ /* 0x000fe20007810000 */
[----:B------:R-:W-:Y:S01]  /*4210*/  MUFU.EX2 R25, R25 ;  /* 0x0000001900197308 */ /* 0x000fe20000000800 */
[----:B------:R-:W-:Y:S01]  /*4220*/  ISETP.NE.AND P2, PT, R60, RZ, PT ;  /* 0x000000ff3c00720c */ /* 0x000fe20003f45270 */
[--C-:B------:R-:W-:Y:S01]  /*4230*/  FFMA.FTZ R152, R95, R10, -R30.reuse ;  /* 0x0000000a5f987223 */ /* 0x100fe2000001081e */
[----:B------:R-:W-:Y:S01]  /*4240*/  FMNMX.FTZ R20, R61, R20, !PT ;  /* 0x000000143d147209 */ /* 0x000fe20007810000 */
[-CC-:B------:R-:W-:Y:S01]  /*4250*/  FFMA.FTZ R29, R97, R10.reuse, -R30.reuse ;  /* 0x0000000a611d7223 */ /* 0x180fe2000001081e */
[----:B------:R-:W-:Y:S01]  /*4260*/  ISETP.GT.AND P2, PT, R28, 0x49, !P2 ;  /* 0x000000491c00780c */ /* 0x000fe20005744270 */
[--C-:B------:R-:W-:Y:S01]  /*4270*/  FFMA.FTZ R45, R45, R10, -R30.reuse ;  /* 0x0000000a2d2d7223 */ /* 0x100fe2000001081e */
[----:B------:R-:W-:Y:S01]  /*4280*/  FMNMX.FTZ R20, R57, R20, !PT ;  /* 0x0000001439147209 */ /* 0x000fe20007810000 */
[----:B------:R-:W0:Y:S01]  /*4290*/  MUFU.EX2 R156, R156 ;  /* 0x0000009c009c7308 */ /* 0x000e220000000800 */
[----:B------:R-:W-:Y:S01]  /*42a0*/  ISETP.LT.OR P2, PT, R26, 0x4a, P2 ;  /* 0x0000004a1a00780c */ /* 0x000fe20001741670 */
[--C-:B------:R-:W-:Y:S01]  /*42b0*/  FFMA.FTZ R154, R99, R10, -R30.reuse ;  /* 0x0000000a639a7223 */ /* 0x100fe2000001081e */
[----:B------:R-:W-:Y:S01]  /*42c0*/  FMNMX.FTZ R20, R53, R20, !PT ;  /* 0x0000001435147209 */ /* 0x000fe20007810000 */
[-CC-:B------:R-:W-:Y:S01]  /*42d0*/  FFMA.FTZ R24, R101, R10.reuse, -R30.reuse ;  /* 0x0000000a65187223 */ /* 0x180fe2000001081e */
[----:B------:R-:W-:Y:S01]  /*42e0*/  FSEL R89, R2, -INF , !P2 ;  /* 0xff80000002597808 */ /* 0x000fe20005000000 */
[--C-:B------:R-:W-:Y:S01]  /*42f0*/  FFMA.FTZ R2, R87, R10, -R30.reuse ;  /* 0x0000000a57027223 */ /* 0x100fe2000001081e */
[----:B------:R-:W-:Y:S01]  /*4300*/  FMNMX.FTZ R20, R49, R20, !PT ;  /* 0x0000001431147209 */ /* 0x000fe20007810000 */
[----:B------:R-:W1:Y:S01]  /*4310*/  MUFU.EX2 R158, R158 ;  /* 0x0000009e009e7308 */ /* 0x000e620000000800 */
[----:B------:R-:W-:Y:S01]  /*4320*/  FSEL R87, R8, -INF , !P3 ;  /* 0xff80000008577808 */ /* 0x000fe20005800000 */
[--C-:B------:R-:W-:Y:S01]  /*4330*/  FFMA.FTZ R8, R79, R10, -R30.reuse ;  /* 0x0000000a4f087223 */ /* 0x100fe2000001081e */
[----:B------:R-:W-:Y:S01]  /*4340*/  FMNMX.FTZ R20, R43, R20, !PT ;  /* 0x000000142b147209 */ /* 0x000fe20007810000 */
[-CC-:B------:R-:W-:Y:S01]  /*4350*/  FFMA.FTZ R81, R81, R10.reuse, -R30.reuse ;  /* 0x0000000a51517223 */ /* 0x180fe2000001081e */
[----:B------:R-:W-:Y:S01]  /*4360*/  FSEL R91, R6, -INF , !P4 ;  /* 0xff800000065b7808 */ /* 0x000fe20006000000 */
[--C-:B------:R-:W-:Y:S01]  /*4370*/  FFMA.FTZ R6, R85, R10, -R30.reuse ;  /* 0x0000000a55067223 */ /* 0x100fe2000001081e */
[----:B------:R-:W-:Y:S01]  /*4380*/  FMNMX.FTZ R20, R39, R20, !PT ;  /* 0x0000001427147209 */ /* 0x000fe20007810000 */
[----:B------:R-:W-:Y:S01]  /*4390*/  MUFU.EX2 R150, R8 ;  /* 0x0000000800967308 */ /* 0x000fe20000000800 */
[----:B------:R-:W-:Y:S01]  /*43a0*/  ISETP.LT.OR P6, PT, R26, 0x5a, P6 ;  /* 0x0000005a1a00780c */ /* 0x000fe200037c1670 */
[--C-:B------:R-:W-:Y:S01]  /*43b0*/  FFMA.FTZ R77, R77, R10, -R30.reuse ;  /* 0x0000000a4d4d7223 */ /* 0x100fe2000001081e */
[----:B------:R-:W-:Y:S01]  /*43c0*/  FMNMX.FTZ R20, R37, R20, !PT ;  /* 0x0000001425147209 */ /* 0x000fe20007810000 */
[-CC-:B------:R-:W-:Y:S01]  /*43d0*/  FFMA.FTZ R75, R75, R10.reuse, -R30.reuse ;  /* 0x0000000a4b4b7223 */ /* 0x180fe2000001081e */
[----:B------:R-:W-:Y:S01]  /*43e0*/  FSEL R85, R14, -INF , !P5 ;  /* 0xff8000000e557808 */ /* 0x000fe20006800000 */
[--C-:B------:R-:W-:Y:S01]  /*43f0*/  FFMA.FTZ R73, R73, R10, -R30.reuse ;  /* 0x0000000a49497223 */ /* 0x100fe2000001081e */
[----:B------:R-:W-:Y:S01]  /*4400*/  FMNMX.FTZ R20, R35, R20, !PT ;  /* 0x0000001423147209 */ /* 0x000fe20007810000 */
[----:B------:R-:W2:Y:S01]  /*4410*/  MUFU.EX2 R27, R27 ;  /* 0x0000001b001b7308 */ /* 0x000ea20000000800 */
[----:B------:R-:W-:Y:S01]  /*4420*/  FSEL R93, R12, -INF , !P6 ;  /* 0xff8000000c5d7808 */ /* 0x000fe20007000000 */
[--C-:B------:R-:W-:Y:S01]  /*4430*/  FFMA.FTZ R71, R71, R10, -R30.reuse ;  /* 0x0000000a47477223 */ /* 0x100fe2000001081e */
[----:B------:R-:W-:Y:S01]  /*4440*/  FMNMX.FTZ R20, R33, R20, !PT ;  /* 0x0000001421147209 */ /* 0x000fe20007810000 */
[-CC-:B------:R-:W-:Y:S01]  /*4450*/  FFMA.FTZ R69, R69, R10.reuse, -R30.reuse ;  /* 0x0000000a45457223 */ /* 0x180fe2000001081e */
[-CC-:B------:R-:W-:Y:S01]  /*4460*/  FFMA.FTZ R67, R67, R10.reuse, -R30.reuse ;  /* 0x0000000a43437223 */ /* 0x180fe2000001081e */
[--C-:B------:R-:W-:Y:S01]  /*4470*/  FFMA.FTZ R59, R59, R10, -R30.reuse ;  /* 0x0000000a3b3b7223 */ /* 0x100fe2000001081e */
[----:B------:R-:W-:Y:S01]  /*4480*/  FMNMX.FTZ R20, R31, R20, !PT ;  /* 0x000000141f147209 */ /* 0x000fe20007810000 */
[----:B------:R-:W-:Y:S01]  /*4490*/  MUFU.EX2 R97, R6 ;  /* 0x0000000600617308 */ /* 0x000fe20000000800 */
[-CC-:B------:R-:W-:Y:S01]  /*44a0*/  FFMA.FTZ R55, R55, R10.reuse, -R30.reuse ;  /* 0x0000000a37377223 */ /* 0x180fe2000001081e */
[--C-:B------:R-:W-:Y:S01]  /*44b0*/  FFMA.FTZ R51, R51, R10, -R30.reuse ;  /* 0x0000000a33337223 */ /* 0x100fe2000001081e */
[----:B------:R-:W-:Y:S01]  /*44c0*/  FMNMX.FTZ R20, R21, R20, !PT ;  /* 0x0000001415147209 */ /* 0x000fe20007810000 */
[-CC-:B------:R-:W-:Y:S01]  /*44d0*/  FFMA.FTZ R41, R41, R10.reuse, -R30.reuse ;  /* 0x0000000a29297223 */ /* 0x180fe2000001081e */
[----:B------:R-:W-:-:S02]  /*44e0*/  FFMA.FTZ R30, R47, R10, -R30 ;  /* 0x0000000a2f1e7223 */ /* 0x000fc4000001081e */
[----:B------:R-:W-:Y:S01]  /*44f0*/  FMNMX.FTZ R20, R11, R20, !PT ;  /* 0x000000140b147209 */ /* 0x000fe20007810000 */
[----:B------:R-:W-:Y:S03]  /*4500*/  MUFU.EX2 R152, R152 ;  /* 0x0000009800987308 */ /* 0x000fe60000000800 */
[----:B------:R-:W-:-:S04]  /*4510*/  FMNMX.FTZ R20, R9, R20, !PT ;  /* 0x0000001409147209 */ /* 0x000fc80007810000 */
[----:B------:R-:W-:Y:S01]  /*4520*/  FMNMX.FTZ R20, R15, R20, !PT ;  /* 0x000000140f147209 */ /* 0x000fe20007810000 */
[----:B------:R-:W-:Y:S03]  /*4530*/  MUFU.EX2 R29, R29 ;  /* 0x0000001d001d7308 */ /* 0x000fe60000000800 */
[----:B------:R-:W-:-:S04]  /*4540*/  FMNMX.FTZ R20, R3, R20, !PT ;  /* 0x0000001403147209 */ /* 0x000fc80007810000 */
[----:B------:R-:W-:Y:S01]  /*4550*/  FMNMX.FTZ R20, R13, R20, !PT ;  /* 0x000000140d147209 */ /* 0x000fe20007810000 */
[----:B------:R0:W-:Y:S03]  /*4560*/  MUFU.EX2 R136, R45 ;  /* 0x0000002d00887308 */ /* 0x0001e60000000800 */
[----:B------:R-:W-:-:S04]  /*4570*/  FMNMX.FTZ R20, R63, R20, !PT ;  /* 0x000000143f147209 */ /* 0x000fc80007810000 */
[----:B------:R-:W-:Y:S01]  /*4580*/  FMNMX.FTZ R20, R89, R20, !PT ;  /* 0x0000001459147209 */ /* 0x000fe20007810000 */
[----:B------:R-:W-:Y:S01]  /*4590*/  MUFU.EX2 R154, R154 ;  /* 0x0000009a009a7308 */ /* 0x000fe20000000800 */
[----:B0-----:R-:W-:Y:S01]  /*45a0*/  FADD.FTZ R45, R156, R25 ;  /* 0x000000199c2d7221 */ /* 0x001fe20000010000 */
[----:B------:R-:W-:Y:S02]  /*45b0*/  F2FP.BF16.F32.PACK_AB R156, R25, R156 ;  /* 0x0000009c199c723e */ /* 0x000fe400000010ff */
[----:B------:R-:W-:Y:S01]  /*45c0*/  FMNMX.FTZ R20, R87, R20, !PT ;  /* 0x0000001457147209 */ /* 0x000fe20007810000 */
[----:B-1----:R-:W-:Y:S01]  /*45d0*/  FADD.FTZ R28, R158, R45 ;  /* 0x0000002d9e1c7221 */ /* 0x002fe20000010000 */
[----:B--2---:R-:W-:Y:S02]  /*45e0*/  F2FP.BF16.F32.PACK_AB R158, R27, R158 ;  /* 0x0000009e1b9e723e */ /* 0x004fe400000010ff */
[----:B------:R-:W-:Y:S01]  /*45f0*/  FMNMX.FTZ R20, R91, R20, !PT ;  /* 0x000000145b147209 */ /* 0x000fe20007810000 */
[----:B------:R-:W-:Y:S03]  /*4600*/  MUFU.EX2 R95, R24 ;  /* 0x00000018005f7308 */ /* 0x000fe60000000800 */
[----:B------:R-:W-:-:S04]  /*4610*/  FMNMX.FTZ R20, R85, R20, !PT ;  /* 0x0000001455147209 */ /* 0x000fc80007810000 */
[----:B------:R-:W-:Y:S01]  /*4620*/  FMNMX.FTZ R20, R93, R20, !PT ;  /* 0x000000145d147209 */ /* 0x000fe20007810000 */
[----:B------:R-:W0:Y:S04]  /*4630*/  MUFU.EX2 R2, R2 ;  /* 0x0000000200027308 */ /* 0x000e280000000800 */
[----:B------:R-:W1:Y:S04]  /*4640*/  SHFL.BFLY PT, R79, R20, 0x2, 0x1f ;  /* 0x0c401f00144f7f89 */ /* 0x000e6800000e0000 */
[----:B------:R-:W-:Y:S08]  /*4650*/  MUFU.EX2 R81, R81 ;  /* 0x0000005100517308 */ /* 0x000ff00000000800 */
[----:B------:R-:W-:Y:S01]  /*4660*/  MUFU.EX2 R77, R77 ;  /* 0x0000004d004d7308 */ /* 0x000fe20000000800 */
[----:B0-----:R-:W-:-:S07]  /*4670*/  F2FP.BF16.F32.PACK_AB R148, R97, R2 ;  /* 0x000000026194723e */ /* 0x001fce00000010ff */
[----:B------:R-:W-:Y:S01]  /*4680*/  MUFU.EX2 R144, R75 ;  /* 0x0000004b00907308 */ /* 0x000fe20000000800 */
[----:B-1----:R-:W-:-:S07]  /*4690*/  FMNMX.FTZ R79, R20, R79, !PT ;  /* 0x0000004f144f7209 */ /* 0x002fce0007810000 */
        /* <DEDUP_REMOVED lines=9> */
[----:B------:R-:W-:Y:S02]  /*4730*/  FSEL R6, R6, RZ, P2 ;  /* 0x000000ff06067208 */ /* 0x000fe40001000000 */
[----:B------:R-:W-:-:S03]  /*4740*/  PLOP3.LUT P2, PT, PT, PT, UP1, 0x40, 0x0 ;  /* 0x000000000000781c */ /* 0x000fc60003f4e818 */
        /* <DEDUP_REMOVED lines=13> */
[----:B0-----:R-:W-:Y:S01]  /*4820*/  FADD.FTZ R39, R27, R28 ;  /* 0x0000001c1b277221 */ /* 0x001fe20000010000 */
[-CC-:B------:R-:W-:Y:S01]  /*4830*/  FFMA.FTZ R11, R11, R10.reuse, -R6.reuse ;  /* 0x0000000a0b0b7223 */ /* 0x180fe20000010806 */
[-CC-:B------:R-:W-:Y:S01]  /*4840*/  FFMA.FTZ R33, R33, R10.reuse, -R6.reuse ;  /* 0x0000000a21217223 */ /* 0x180fe20000010806 */
[-CC-:B------:R-:W-:Y:S01]  /*4850*/  FFMA.FTZ R15, R15, R10.reuse, -R6.reuse ;  /* 0x0000000a0f0f7223 */ /* 0x180fe20000010806 */
[----:B------:R-:W-:Y:S01]  /*4860*/  FADD.FTZ R28, R152, R39 ;  /* 0x00000027981c7221 */ /* 0x000fe20000010000 */
        /* <DEDUP_REMOVED lines=11> */
[----:B------:R-:W-:Y:S01]  /*4920*/  FFMA.FTZ R93, R93, R10, -R6 ;  /* 0x0000000a5d5d7223 */ /* 0x000fe20000010806 */
[----:B------:R-:W-:-:S06]  /*4930*/  F2FP.BF16.F32.PACK_AB R152, R29, R152 ;  /* 0x000000981d98723e */ /* 0x000fcc00000010ff */
[----:B------:R-:W-:Y:S01]  /*4940*/  MUFU.EX2 R61, R61 ;  /* 0x0000003d003d7308 */ /* 0x000fe20000000800 */
[----:B-1----:R-:W-:Y:S01]  /*4950*/  FADD.FTZ R35, R29, R28 ;  /* 0x0000001c1d237221 */ /* 0x002fe20000010000 */
[----:B0-----:R-:W-:-:S03]  /*4960*/  F2FP.BF16.F32.PACK_AB R157, R65, R0 ;  /* 0x00000000419d723e */ /* 0x001fc600000010ff */
[----:B------:R-:W-:Y:S01]  /*4970*/  FADD.FTZ R32, R154, R35 ;  /* 0x000000239a207221 */ /* 0x000fe20000010000 */
[C---:B------:R-:W-:Y:S02]  /*4980*/  F2FP.BF16.F32.PACK_AB R154, R95.reuse, R154 ;  /* 0x0000009a5f9a723e */ /* 0x040fe400000010ff */
[----:B------:R-:W0:Y:S01]  /*4990*/  MUFU.EX2 R12, R57 ;  /* 0x00000039000c7308 */ /* 0x000e220000000800 */
[----:B------:R-:W-:Y:S01]  /*49a0*/  FADD.FTZ R35, R95, R32 ;  /* 0x000000205f237221 */ /* 0x000fe20000010000 */
[----:B------:R-:W-:-:S03]  /*49b0*/  FADD.FTZ R32, R0, R65 ;  /* 0x0000004100207221 */ /* 0x000fc60000010000 */
[----:B------:R-:W-:-:S03]  /*49c0*/  FADD.FTZ R34, R2, R35 ;  /* 0x0000002302227221 */ /* 0x000fc60000010000 */
[----:B------:R-:W-:Y:S01]  /*49d0*/  MUFU.EX2 R53, R53 ;  /* 0x0000003500357308 */ /* 0x000fe20000000800 */
[----:B------:R-:W-:-:S04]  /*49e0*/  FADD.FTZ R34, R97, R34 ;  /* 0x0000002261227221 */ /* 0x000fc80000010000 */
[----:B------:R-:W-:-:S03]  /*49f0*/  FADD.FTZ R35, R81, R34 ;  /* 0x0000002251237221 */ /* 0x000fc60000010000 */
[----:B------:R-:W1:Y:S01]  /*4a00*/  MUFU.EX2 R14, R49 ;  /* 0x00000031000e7308 */ /* 0x000e620000000800 */
[----:B------:R-:W-:Y:S01]  /*4a10*/  FADD.FTZ R36, R150, R35 ;  /* 0x0000002396247221 */ /* 0x000fe20000010000 */
[----:B0-----:R-:W-:Y:S02]  /*4a20*/  F2FP.BF16.F32.PACK_AB R159, R12, R61 ;  /* 0x0000003d0c9f723e */ /* 0x001fe400000010ff */
[----:B------:R-:W-:-:S04]  /*4a30*/  F2FP.BF16.F32.PACK_AB R150, R150, R81 ;  /* 0x000000519696723e */ /* 0x000fc800000010ff */
[----:B------:R-:W0:Y:S08]  /*4a40*/  MUFU.EX2 R43, R43 ;  /* 0x0000002b002b7308 */ /* 0x000e300000000800 */
[----:B------:R2:W-:Y:S01]  /*4a50*/  MUFU.EX2 R26, R31 ;  /* 0x0000001f001a7308 */ /* 0x0005e20000000800 */
[----:B-1----:R-:W-:-:S07]  /*4a60*/  F2FP.BF16.F32.PACK_AB R153, R14, R53 ;  /* 0x000000350e99723e */ /* 0x002fce00000010ff */
[----:B------:R-:W1:Y:S01]  /*4a70*/  MUFU.EX2 R37, R37 ;  /* 0x0000002500257308 */ /* 0x000e620000000800 */
[----:B--2---:R-:W-:Y:S01]  /*4a80*/  FADD.FTZ R31, R61, R32 ;  /* 0x000000203d1f7221 */ /* 0x004fe20000010000 */
[----:B0-----:R-:W-:-:S03]  /*4a90*/  F2FP.BF16.F32.PACK_AB R155, R20, R43 ;  /* 0x0000002b149b723e */ /* 0x001fc600000010ff */
[----:B------:R-:W-:Y:S01]  /*4aa0*/  FADD.FTZ R34, R12, R31 ;  /* 0x0000001f0c227221 */ /* 0x000fe20000010000 */
[----:B------:R-:W-:Y:S02]  /*4ab0*/  FADD.FTZ R31, R77, R36 ;  /* 0x000000244d1f7221 */ /* 0x000fe40000010000 */
[----:B------:R0:W-:Y:S02]  /*4ac0*/  MUFU.EX2 R28, R11 ;  /* 0x0000000b001c7308 */ /* 0x0001e40000000800 */
[C---:B------:R-:W-:Y:S01]  /*4ad0*/  FADD.FTZ R36, R144.reuse, R31 ;  /* 0x0000001f90247221 */ /* 0x040fe20000010000 */
[----:B------:R-:W-:-:S05]  /*4ae0*/  F2FP.BF16.F32.PACK_AB R144, R144, R77 ;  /* 0x0000004d9090723e */ /* 0x000fca00000010ff */
[----:B------:R-:W2:Y:S01]  /*4af0*/  MUFU.EX2 R33, R33 ;  /* 0x0000002100217308 */ /* 0x000ea20000000800 */
[----:B0-----:R-:W-:Y:S01]  /*4b00*/  FADD.FTZ R11, R53, R34 ;  /* 0x00000022350b7221 */ /* 0x001fe20000010000 */
[----:B-1----:R-:W-:-:S03]  /*4b10*/  F2FP.BF16.F32.PACK_AB R149, R24, R37 ;  /* 0x000000251895723e */ /* 0x002fc600000010ff */
[----:B------:R-:W-:-:S03]  /*4b20*/  FADD.FTZ R34, R14, R11 ;  /* 0x0000000b0e227221 */ /* 0x000fc60000010000 */
[----:B------:R0:W-:Y:S01]  /*4b30*/  MUFU.EX2 R32, R15 ;  /* 0x0000000f00207308 */ /* 0x0001e20000000800 */
[----:B------:R-:W-:-:S07]  /*4b40*/  FADD.FTZ R11, R43, R34 ;  /* 0x000000222b0b7221 */ /* 0x000fce0000010000 */
[----:B------:R-:W1:Y:S01]  /*4b50*/  MUFU.EX2 R21, R21 ;  /* 0x0000001500157308 */ /* 0x000e620000000800 */
[----:B0-----:R-:W-:Y:S01]  /*4b60*/  FADD.FTZ R15, R73, R36 ;  /* 0x00000024490f7221 */ /* 0x001fe20000010000 */
[----:B------:R-:W-:Y:S01]  /*4b70*/  FADD.FTZ R36, R20, R11 ;  /* 0x0000000b14247221 */ /* 0x000fe20000010000 */
[----:B--2---:R-:W-:Y:S02]  /*4b80*/  F2FP.BF16.F32.PACK_AB R151, R26, R33 ;  /* 0x000000211a97723e */ /* 0x004fe400000010ff */
[C---:B------:R-:W-:Y:S01]  /*4b90*/  FADD.FTZ R38, R146.reuse, R15 ;  /* 0x0000000f92267221 */ /* 0x040fe20000010000 */
[----:B------:R-:W-:Y:S01]  /*4ba0*/  FADD.FTZ R11, R37, R36 ;  /* 0x00000024250b7221 */ /* 0x000fe20000010000 */
[----:B------:R-:W-:Y:S01]  /*4bb0*/  F2FP.BF16.F32.PACK_AB R146, R146, R73 ;  /* 0x000000499292723e */ /* 0x000fe200000010ff */
[----:B------:R-:W-:Y:S01]  /*4bc0*/  MUFU.EX2 R142, R55 ;  /* 0x00000037008e7308 */ /* 0x000fe20000000800 */
[----:B------:R-:W-:Y:S01]  /*4bd0*/  FADD.FTZ R15, R69, R38 ;  /* 0x00000026450f7221 */ /* 0x000fe20000010000 */
[----:B------:R-:W-:-:S03]  /*4be0*/  FADD.FTZ R6, R24, R11 ;  /* 0x0000000b18067221 */ /* 0x000fc60000010000 */
[C---:B------:R-:W-:Y:S01]  /*4bf0*/  FADD.FTZ R36, R140.reuse, R15 ;  /* 0x0000000f8c247221 */ /* 0x040fe20000010000 */
[----:B------:R-:W-:Y:S01]  /*4c00*/  FADD.FTZ R11, R33, R6 ;  /* 0x00000006210b7221 */ /* 0x000fe20000010000 */
[----:B------:R-:W-:Y:S01]  /*4c10*/  F2FP.BF16.F32.PACK_AB R140, R140, R69 ;  /* 0x000000458c8c723e */ /* 0x000fe200000010ff */
[----:B------:R-:W0:Y:S01]  /*4c20*/  MUFU.EX2 R9, R9 ;  /* 0x0000000900097308 */ /* 0x000e220000000800 */
[----:B-1----:R-:W-:Y:S01]  /*4c30*/  F2FP.BF16.F32.PACK_AB R145, R28, R21 ;  /* 0x000000151c91723e */ /* 0x002fe200000010ff */
[----:B------:R-:W-:-:S04]  /*4c40*/  FADD.FTZ R6, R26, R11 ;  /* 0x0000000b1a067221 */ /* 0x000fc80000010000 */
[----:B------:R-:W-:Y:S02]  /*4c50*/  FADD.FTZ R11, R21, R6 ;  /* 0x00000006150b7221 */ /* 0x000fe40000010000 */
[----:B------:R-:W-:Y:S02]  /*4c60*/  MUFU.EX2 R51, R51 ;  /* 0x0000003300337308 */ /* 0x000fe40000000800 */
[----:B------:R-:W-:-:S06]  /*4c70*/  FADD.FTZ R6, R28, R11 ;  /* 0x0000000b1c067221 */ /* 0x000fcc0000010000 */
[----:B------:R-:W1:Y:S01]  /*4c80*/  MUFU.EX2 R3, R3 ;  /* 0x0000000300037308 */ /* 0x000e620000000800 */
[----:B0-----:R-:W-:Y:S01]  /*4c90*/  FADD.FTZ R11, R9, R6 ;  /* 0x00000006090b7221 */ /* 0x001fe20000010000 */
[C---:B------:R-:W-:Y:S01]  /*4ca0*/  F2FP.BF16.F32.PACK_AB R147, R32.reuse, R9 ;  /* 0x000000092093723e */ /* 0x040fe200000010ff */
[----:B------:R-:W-:Y:S02]  /*4cb0*/  VIADD R9, R83, 0xfffffffe ;  /* 0xfffffffe53097836 */ /* 0x000fe40000000000 */
[----:B------:R-:W-:-:S03]  /*4cc0*/  FADD.FTZ R38, R32, R11 ;  /* 0x0000000b20267221 */ /* 0x000fc60000010000 */
[----:B------:R0:W2:Y:S08]  /*4cd0*/  MUFU.EX2 R34, R13 ;  /* 0x0000000d00227308 */ /* 0x0000b00000000800 */
[----:B------:R-:W3:Y:S01]  /*4ce0*/  MUFU.EX2 R41, R41 ;  /* 0x0000002900297308 */ /* 0x000ee20000000800 */
[----:B0-----:R-:W-:Y:S01]  /*4cf0*/  FADD.FTZ R13, R59, R36 ;  /* 0x000000243b0d7221 */ /* 0x001fe20000010000 */
[----:B-1----:R-:W-:-:S03]  /*4d00*/  FADD.FTZ R11, R3, R38 ;  /* 0x00000026030b7221 */ /* 0x002fc60000010000 */
[C---:B------:R-:W-:Y:S01]  /*4d10*/  FADD.FTZ R36, R142.reuse, R13 ;  /* 0x0000000d8e247221 */ /* 0x040fe20000010000 */
[----:B------:R-:W-:Y:S02]  /*4d20*/  F2FP.BF16.F32.PACK_AB R142, R142, R59 ;  /* 0x0000003b8e8e723e */ /* 0x000fe400000010ff */
[----:B------:R-:W0:Y:S01]  /*4d30*/  MUFU.EX2 R63, R63 ;  /* 0x0000003f003f7308 */ /* 0x000e220000000800 */
[----:B------:R-:W-:Y:S01]  /*4d40*/  FADD.FTZ R13, R51, R36 ;  /* 0x00000024330d7221 */ /* 0x000fe20000010000 */
[C---:B--2---:R-:W-:Y:S01]  /*4d50*/  FADD.FTZ R0, R34.reuse, R11 ;  /* 0x0000000b22007221 */ /* 0x044fe20000010000 */
[----:B------:R-:W-:Y:S02]  /*4d60*/  F2FP.BF16.F32.PACK_AB R141, R34, R3 ;  /* 0x00000003228d723e */ /* 0x000fe400000010ff */
[C---:B------:R-:W-:Y:S01]  /*4d70*/  FADD.FTZ R36, R136.reuse, R13 ;  /* 0x0000000d88247221 */ /* 0x040fe20000010000 */
[----:B------:R-:W-:Y:S02]  /*4d80*/  F2FP.BF16.F32.PACK_AB R136, R136, R51 ;  /* 0x000000338888723e */ /* 0x000fe400000010ff */
[----:B------:R-:W1:Y:S01]  /*4d90*/  MUFU.EX2 R2, R89 ;  /* 0x0000005900027308 */ /* 0x000e620000000800 */
[----:B---3--:R-:W-:-:S07]  /*4da0*/  FADD.FTZ R13, R41, R36 ;  /* 0x00000024290d7221 */ /* 0x008fce0000010000 */
        /* <DEDUP_REMOVED lines=11> */
[----:B-1----:R-:W-:Y:S01]  /*4e60*/  FADD.FTZ R3, R85, R12 ;  /* 0x0000000c55037221 */ /* 0x002fe20000010000 */
[C---:B--2---:R-:W-:Y:S01]  /*4e70*/  FADD.FTZ R6, R30.reuse, R13 ;  /* 0x0000000d1e067221 */ /* 0x044fe20000010000 */
[----:B------:R-:W-:Y:S02]  /*4e80*/  F2FP.BF16.F32.PACK_AB R138, R30, R41 ;  /* 0x000000291e8a723e */ /* 0x000fe400000010ff */
[C---:B0-----:R-:W-:Y:S01]  /*4e90*/  FADD.FTZ R3, R0.reuse, R3 ;  /* 0x0000000300037221 */ /* 0x041fe20000010000 */
[----:B------:R-:W-:Y:S01]  /*4ea0*/  F2FP.BF16.F32.PACK_AB R139, R0, R85 ;  /* 0x00000055008b723e */ /* 0x000fe200000010ff */
[----:B------:R-:W-:Y:S06]  /*4eb0*/  @P2 BRA `(.L_x_1152) ;  /* 0x0000000000442947 */ /* 0x000fec0003800000 */
        /* <DEDUP_REMOVED lines=10> */
.L_x_1153:
[----:B------:R-:W-:-:S11]  /*4f60*/  UISETP.NE.AND UP2, UPT, UR11, 0x1, UPT ;  /* 0x000000010b00788c */ /* 0x000fd6000bf45270 */
[----:B------:R-:W-:Y:S02]  /*4f70*/  @UP2 ULDC.64 UR4, c[0x0][0x9e8] ;  /* 0x00027a0000042ab9 */ /* 0x000fe40000000a00 */
[----:B------:R-:W-:-:S04]  /*4f80*/  UIMAD.WIDE.U32 UR6, UR14, UR4, URZ ;  /* 0x000000040e0672a5 */ /* 0x000fc8000f8e003f */
[----:B------:R-:W-:-:S12]  /*4f90*/  @UP2 USHF.R.U32.HI UR14, URZ, UR5, UR7 ;  /* 0x000000053f0e2299 */ /* 0x000fd80008011607 */
.L_x_1154:
[----:B------:R-:W-:-:S04]  /*4fa0*/  UIMAD UR11, UR14, UR11, UR11 ;  /* 0x0000000b0e0b72a4 */ /* 0x000fc8000f8e020b */
[----:B------:R-:W-:-:S04]  /*4fb0*/  UISETP.LT.AND UP2, UPT, UR10, UR11, UPT ;  /* 0x0000000b0a00728c */ /* 0x000fc8000bf41270 */
[----:B------:R-:W-:-:S12]  /*4fc0*/  USEL UR10, UR10, UR11, UP2 ;  /* 0x0000000b0a0a7287 */ /* 0x000fd80009000000 */
.L_x_1152:
[----:B------:R-:W-:Y:S01]  /*4fd0*/  R2UR UR6, R23 ;  /* 0x00000000170672ca */ /* 0x000fe200000e0000 */
[----:B------:R-:W-:Y:S01]  /*4fe0*/  UIMAD.WIDE UR4, UR10, 0x2aaaaaab, URZ ;  /* 0x2aaaaaab0a0478a5 */ /* 0x000fe2000f8e023f */
[----:B------:R-:W-:Y:S01]  /*4ff0*/  IMAD.MOV.U32 R2, RZ, RZ, 0x3f800000 ;  /* 0x3f800000ff027424 */ /* 0x000fe200078e00ff */
[----:B------:R-:W-:Y:S01]  /*5000*/  CS2R R86, SRZ ;  /* 0x0000000000567805 */ /* 0x000fe2000001ff00 */
[----:B------:R-:W-:Y:S01]  /*5010*/  IMAD.MOV.U32 R0, RZ, RZ, 0x3f800000 ;  /* 0x3f800000ff007424 */ /* 0x000fe200078e00ff */
[----:B------:R-:W-:Y:S01]  /*5020*/  USHF.R.U32.HI UR4, URZ, 0x1f, UR5 ;  /* 0x0000001f3f047899 */ /* 0x000fe20008011605 */
[----:B------:R-:W-:Y:S02]  /*5030*/  CS2R R84, SRZ ;  /* 0x0000000000547805 */ /* 0x000fe4000001ff00 */
[----:B------:R-:W-:Y:S02]  /*5040*/  CS2R R82, SRZ ;  /* 0x0000000000527805 */ /* 0x000fe4000001ff00 */
[----:B------:R-:W-:Y:S01]  /*5050*/  CS2R R80, SRZ ;  /* 0x0000000000507805 */ /* 0x000fe2000001ff00 */
[----:B------:R-:W-:Y:S01]  /*5060*/  ULEA.HI.SX32 UR4, UR5, UR4, 0x1c ;  /* 0x0000000405047291 */ /* 0x000fe2000f8fe23f */
[----:B------:R-:W-:-:S02]  /*5070*/  CS2R R78, SRZ ;  /* 0x00000000004e7805 */ /* 0x000fc4000001ff00 */
[----:B------:R-:W-:Y:S02]  /*5080*/  CS2R R76, SRZ ;  /* 0x00000000004c7805 */ /* 0x000fe4000001ff00 */
[----:B------:R-:W-:Y:S01]  /*5090*/  CS2R R74, SRZ ;  /* 0x00000000004a7805 */ /* 0x000fe2000001ff00 */
[----:B------:R-:W-:Y:S01]  /*50a0*/  UISETP.LT.AND UP2, UPT, UR6, UR4, UPT ;  /* 0x000000040600728c */ /* 0x000fe2000bf41270 */
[----:B------:R-:W-:Y:S02]  /*50b0*/  CS2R R72, SRZ ;  /* 0x0000000000487805 */ /* 0x000fe4000001ff00 */
[----:B------:R-:W-:Y:S02]  /*50c0*/  CS2R R70, SRZ ;  /* 0x0000000000467805 */ /* 0x000fe4000001ff00 */
[----:B------:R-:W-:Y:S01]  /*50d0*/  CS2R R68, SRZ ;  /* 0x0000000000447805 */ /* 0x000fe2000001ff00 */
[----:B------:R-:W-:Y:S01]  /*50e0*/  USEL UR50, UR6, UR4, !UP2 ;  /* 0x0000000406327287 */ /* 0x000fe2000d000000 */
[----:B------:R-:W-:-:S02]  /*50f0*/  CS2R R66, SRZ ;  /* 0x0000000000427805 */ /* 0x000fc4000001ff00 */
[----:B------:R-:W-:Y:S02]  /*5100*/  CS2R R64, SRZ ;  /* 0x0000000000407805 */ /* 0x000fe4000001ff00 */
[----:B------:R-:W-:Y:S02]  /*5110*/  CS2R R62, SRZ ;  /* 0x00000000003e7805 */ /* 0x000fe4000001ff00 */
[----:B------:R-:W-:Y:S02]  /*5120*/  CS2R R60, SRZ ;  /* 0x00000000003c7805 */ /* 0x000fe4000001ff00 */
[----:B------:R-:W-:Y:S02]  /*5130*/  CS2R R58, SRZ ;  /* 0x00000000003a7805 */ /* 0x000fe4000001ff00 */
[----:B------:R-:W-:Y:S02]  /*5140*/  ISETP.GE.AND P2, PT, R9, UR50, PT ;  /* 0x0000003209007c0c */ /* 0x000fe4000bf46270 */
        /* <DEDUP_REMOVED lines=17> */
[----:B------:R-:W-:Y:S06]  /*5260*/  @!P2 BRA `(.L_x_1155) ;  /* 0x0000003000eca947 */ /* 0x000fec0003800000 */
[----:B------:R-:W-:Y:S01]  /*5270*/  IMAD.MOV.U32 R2, RZ, RZ, 0x3f800000 ;  /* 0x3f800000ff027424 */ /* 0x000fe200078e00ff */
[----:B------:R-:W-:Y:S01]  /*5280*/  ULDC UR51, c[0x0][0x9e4] ;  /* 0x0002790000337ab9 */ /* 0x000fe20000000800 */
[----:B------:R-:W-:Y:S01]  /*5290*/  IMAD.MOV.U32 R87, RZ, RZ, RZ ;  /* 0x000000ffff577224 */ /* 0x000fe200078e00ff */
[----:B------:R-:W-:Y:S01]  /*52a0*/  ULDC UR4, c[0x0][0x9d8] ;  /* 0x0002760000047ab9 */ /* 0x000fe20000000800 */
[----:B------:R-:W-:-:S05]  /*52b0*/  ULDC UR55, c[0x0][0x9e0] ;  /* 0x0002780000377ab9 */ /* 0x000fca0000000800 */
.L_x_1172:
[----:B------:R-:W-:-:S04]  /*52c0*/  UIADD3 UR5, UR37, 0x1, URZ ;  /* 0x0000000125057890 */ /* 0x000fc8000fffe03f */
[----:B------:R-:W-:-:S04]  /*52d0*/  UISETP.NE.AND UP2, UPT, UR5, 0x2, UPT ;  /* 0x000000020500788c */ /* 0x000fc8000bf45270 */
[----:B------:R-:W-:Y:S02]  /*52e0*/  USEL UR39, URZ, 0x1, UP2 ;  /* 0x000000013f277887 */ /* 0x000fe40009000000 */
[----:B------:R-:W-:Y:S02]  /*52f0*/  USEL UR5, UR5, URZ, UP2 ;  /* 0x0000003f05057287 */ /* 0x000fe40009000000 */
[----:B------:R-:W-:Y:S01]  /*5300*/  ULOP3.LUT UR39, UR36, UR39, URZ, 0x3c, !UPT ;  /* 0x0000002724277292 */ /* 0x000fe2000f8e3c3f */
[----:B------:R-:W-:Y:S11]  /*5310*/  @!P0 BRA `(.L_x_1156) ;  /* 0x0000000000048947 */ /* 0x000ff60003800000 */
[----:B------:R-:W-:Y:S01]  /*5320*/  BPT.TRAP 0x1 ;  /* 0x000000040000795c */ /* 0x000fe20000300000 */
.L_x_1156:
[----:B------:R-:W-:Y:S01]  /*5330*/  ULEA UR7, UR5, UR38, 0x3 ;  /* 0x0000002605077291 */ /* 0x000fe2000f8e183f */
[----:B------:R-:W-:-:S05]  /*5340*/  IMAD.U32 R10, RZ, RZ, UR39 ;  /* 0x00000027ff0a7e24 */ /* 0x000fca000f8e00ff */
[----:B------:R-:W-:-:S04]  /*5350*/  SHF.L.U32 R10, R10, 0x1f, RZ ;  /* 0x0000001f0a0a7819 */ /* 0x000fc800000006ff */
[----:B------:R0:W1:Y:S01]  /*5360*/  SYNCS.PHASECHK.TRANS64.TRYWAIT P2, [UR7+0x2a830], R10 ;  /* 0x02a8300aff0075a7 */ /* 0x0000620008040147 */
[----:B------:R-:W-:Y:S05]  /*5370*/  @!P0 BRA `(.L_x_1157) ;  /* 0x0000000000048947 */ /* 0x000fea0003800000 */
[----:B------:R-:W-:Y:S01]  /*5380*/  BPT.TRAP 0x1 ;  /* 0x000000040000795c */ /* 0x000fe20000300000 */
.L_x_1157:
[----:B-1----:R-:W-:Y:S05]  /*5390*/  @P2 BRA `(.L_x_1158) ;  /* 0x0000000000082947 */ /* 0x002fea0003800000 */
[----:B------:R-:W1:Y:S02]  /*53a0*/  SYNCS.PHASECHK.TRANS64.TRYWAIT P2, [UR7+0x2a830], R10 ;  /* 0x02a8300aff0075a7 */ /* 0x000e640008040147 */
[----:B-1----:R-:W-:Y:S05]  /*53b0*/  @!P2 BRA `(.L_x_1159) ;  /* 0x000001400018a947 */ /* 0x002fea0003800000 */
.L_x_1158:
        /* <DEDUP_REMOVED lines=18> */
[----:B------:R-:W-:Y:S01]  /*54e0*/  UMOV UR44, UR56 ;  /* 0x00000038002c7c82 */ /* 0x000fe20008000000 */
[----:B------:R-:W-:Y:S01]  /*54f0*/  UMOV UR45, UR57 ;  /* 0x00000039002d7c82 */ /* 0x000fe20008000000 */
        /* <DEDUP_REMOVED lines=73> */
[----:B------:R-:W-:Y:S01]  /*5990*/  HGMMA.64x96x16.F32.BF16 R88, gdesc[UR44], R88, gsb0 ;  /* 0x016000002c5879f0 */ /* 0x000fe20008001858 */
[----:B------:R-:W-:Y:S01]  /*59a0*/  UIADD3 UR46, UR6, 0x4, URZ ;  /* 0x00000004062e7890 */ /* 0x000fe2000fffe03f */
[----:B------:R-:W-:Y:S01]  /*59b0*/  UMOV UR44, UR52 ;  /* 0x00000034002c7c82 */ /* 0x000fe20008000000 */
[----:B------:R-:W-:Y:S01]  /*59c0*/  UMOV UR45, UR53 ;  /* 0x00000035002d7c82 */ /* 0x000fe20008000000 */
[----:B------:R-:W-:Y:S01]  /*59d0*/  UMOV UR47, 0x40000040 ;  /* 0x40000040002f7882 */ /* 0x000fe20000000000 */
[----:B------:R-:W-:Y:S02]  /*59e0*/  WARPGROUP.DEPBAR.LE gsb0, 0x0 ;  /* 0x00008000000079c5 */ /* 0x000fe40000010000 */
        /* <DEDUP_REMOVED lines=36> */
.L_x_1160:
[----:B------:R-:W-:Y:S01]  /*5c30*/  ULEA UR6, UR37, UR38, 0x3 ;  /* 0x0000002625067291 */ /* 0x000fe2000f8e183f */
[----:B------:R-:W-:-:S05]  /*5c40*/  IMAD.U32 R0, RZ, RZ, UR36 ;  /* 0x00000024ff007e24 */ /* 0x000fca000f8e00ff */
[----:B------:R-:W-:-:S04]  /*5c50*/  SHF.L.U32 R0, R0, 0x1f, RZ ;  /* 0x0000001f00007819 */ /* 0x000fc800000006ff */
[----:B------:R2:W3:Y:S01]  /*5c60*/  SYNCS.PHASECHK.TRANS64.TRYWAIT P2, [UR6+0x2a850], R0 ;  /* 0x02a85000ff0075a7 */ /* 0x0004e20008040146 */
[----:B------:R-:W-:Y:S05]  /*5c70*/  @!P0 BRA `(.L_x_1161) ;  /* 0x0000000000048947 */ /* 0x000fea0003800000 */
[----:B------:R-:W-:Y:S01]  /*5c80*/  BPT.TRAP 0x1 ;  /* 0x000000040000795c */ /* 0x000fe20000300000 */
.L_x_1161:
[----:B---3--:R-:W-:Y:S05]  /*5c90*/  @P2 BRA `(.L_x_1162) ;  /* 0x0000000000082947 */ /* 0x008fea0003800000 */
[----:B------:R-:W3:Y:S02]  /*5ca0*/  SYNCS.PHASECHK.TRANS64.TRYWAIT P2, [UR6+0x2a850], R0 ;  /* 0x02a85000ff0075a7 */ /* 0x000ee40008040146 */
[----:B---3--:R-:W-:Y:S05]  /*5cb0*/  @!P2 BRA `(.L_x_1163) ;  /* 0x0000013400f0a947 */ /* 0x008fea0003800000 */
.L_x_1162:
[----:B------:R-:W-:Y:S01]  /*5cc0*/  UIADD3 UR10, UR38, 0x400, URZ ;  /* 0x00000400260a7890 */ /* 0x000fe2000fffe03f */
[----:B------:R-:W-:Y:S01]  /*5cd0*/  WARPGROUP.ARRIVE ;  /* 0x00000000000079c5 */ /* 0x000fe20000000000 */
[----:B------:R-:W-:Y:S01]  /*5ce0*/  UMOV UR11, 0x40000040 ;  /* 0x40000040000b7882 */ /* 0x000fe20000000000 */
[----:B------:R-:W-:Y:S01]  /*5cf0*/  PLOP3.LUT P2, PT, PT, PT, UP0, 0x80, 0x0 ;  /* 0x000000000000781c */ /* 0x000fe20003f4f008 */
[----:B------:R-:W-:Y:S01]  /*5d00*/  USHF.R.U32.HI UR10, URZ, 0x4, UR10 ;  /* 0x000000043f0a7899 */ /* 0x000fe2000801160a */
[----:B------:R-:W-:Y:S01]  /*5d10*/  PLOP3.LUT P3, PT, PT, PT, UP0, 0x80, 0x0 ;  /* 0x000000000000781c */ /* 0x000fe20003f6f008 */
[----:B------:R-:W-:Y:S01]  /*5d20*/  FMUL.FTZ R14, R95, UR4 ;  /* 0x000000045f0e7c20 */ /* 0x000fe20008410000 */
[----:B------:R-:W-:Y:S01]  /*5d30*/  FMUL.FTZ R95, R115, UR4 ;  /* 0x00000004735f7c20 */ /* 0x000fe20008410000 */
[----:B------:R-:W-:Y:S01]  /*5d40*/  ULOP3.LUT UR10, UR10, 0x3fff, URZ, 0xc0, !UPT ;  /* 0x00003fff0a0a7892 */ /* 0x000fe2000f8ec03f */
[----:B-12---:R-:W-:Y:S01]  /*5d50*/  FMUL.FTZ R0, R90, UR4 ;  /* 0x000000045a007c20 */ /* 0x006fe20008410000 */
[----:B------:R-:W-:Y:S01]  /*5d60*/  FMUL.FTZ R90, R106, UR4 ;  /* 0x000000046a5a7c20 */ /* 0x000fe20008410000 */
[----:B------:R-:W-:Y:S01]  /*5d70*/  FMUL.FTZ R12, R88, UR4 ;  /* 0x00000004580c7c20 */ /* 0x000fe20008410000 */
[----:B------:R-:W-:Y:S01]  /*5d80*/  ULOP3.LUT UR10, UR10, 0x3000000, URZ, 0xfc, !UPT ;  /* 0x030000000a0a7892 */ /* 0x000fe2000f8efc3f */
[----:B------:R-:W-:Y:S01]  /*5d90*/  FMUL.FTZ R2, R91, UR4 ;  /* 0x000000045b027c20 */ /* 0x000fe20008410000 */
[----:B------:R-:W-:Y:S01]  /*5da0*/  FMUL.FTZ R20, R99, UR4 ;  /* 0x0000000463147c20 */ /* 0x000fe20008410000 */
[----:B------:R-:W-:Y:S01]  /*5db0*/  FMUL.FTZ R21, R102, UR4 ;  /* 0x0000000466157c20 */ /* 0x000fe20008410000 */
[----:B------:R-:W-:Y:S01]  /*5dc0*/  UIMAD UR14, UR37, 0x600, UR10 ;  /* 0x00000600250e78a4 */ /* 0x000fe2000f8e020a */
[----:B------:R-:W-:Y:S01]  /*5dd0*/  FMUL.FTZ R106, R108, UR4 ;  /* 0x000000046c6a7c20 */ /* 0x000fe20008410000 */
        /* <DEDUP_REMOVED lines=20> */
[----:B------:R-:W1:Y:S08]  /*5f20*/  MUFU.TANH R12, R12 ;  /* 0x0000000c000c7308 */ /* 0x000e700000002400 */
[----:B------:R-:W2:Y:S08]  /*5f30*/  MUFU.TANH R0, R0 ;  /* 0x0000000000007308 */ /* 0x000eb00000002400 */
[----:B------:R-:W3:Y:S08]  /*5f40*/  MUFU.TANH R2, R2 ;  /* 0x0000000200027308 */ /* 0x000ef00000002400 */
[----:B------:R-:W4:Y:S08]  /*5f50*/  MUFU.TANH R13, R13 ;  /* 0x0000000d000d7308 */ /* 0x000f300000002400 */
        /* <DEDUP_REMOVED lines=27> */
[----:B------:R-:W-:-:S06]  /*6110*/  WARPGROUP.ARRIVE ;  /* 0x00000000000079c5 */ /* 0x000fcc0000000000 */
[----:B------:R-:W-:Y:S01]  /*6120*/  HGMMA.64x128x16.F32.BF16 R24, R148, gdesc[UR8].tnspB, R24, gsb0 ;  /* 0x41e0000894187df0 */ /* 0x000fe20008001818 */
[----:B------:R-:W-:Y:S01]  /*6130*/  UIADD3 UR10, UR14, 0x180, URZ ;  /* 0x000001800e0a7890 */ /* 0x000fe2000fffe03f */
[----:B------:R-:W-:Y:S01]  /*6140*/  UMOV UR11, 0x40000040 ;  /* 0x40000040000b7882 */ /* 0x000fe20000000000 */
[----:B------:R-:W-:Y:S02]  /*6150*/  WARPGROUP.DEPBAR.LE gsb0, 0x0 ;  /* 0x00008000000079c5 */ /* 0x000fe40000010000 */
[----:B------:R-:W-:Y:S01]  /*6160*/  WARPGROUP.ARRIVE ;  /* 0x00000000000079c5 */ /* 0x000fe20000000000 */
[----:B------:R-:W-:Y:S01]  /*6170*/  FMUL.FTZ R148, R97, UR4 ;  /* 0x0000000461947c20 */ /* 0x000fe20008410000 */
[----:B------:R-:W-:Y:S01]  /*6180*/  FMUL.FTZ R149, R100, UR4 ;  /* 0x0000000464957c20 */ /* 0x000fe20008410000 */
[----:B------:R-:W-:Y:S01]  /*6190*/  FMUL.FTZ R150, R101, UR4 ;  /* 0x0000000465967c20 */ /* 0x000fe20008410000 */
[----:B------:R-:W-:Y:S01]  /*61a0*/  FMUL.FTZ R100, R118, UR4 ;  /* 0x0000000476647c20 */ /* 0x000fe20008410000 */
[----:B------:R-:W-:-:S02]  /*61b0*/  FMUL.FTZ R101, R122, UR4 ;  /* 0x000000047a657c20 */ /* 0x000fc40008410000 */
[----:B------:R-:W-:Y:S01]  /*61c0*/  HGMMA.64x128x16.F32.BF16 R24, R144, gdesc[UR8].tnspB, R24, gsb0 ;  /* 0x41e0000890187df0 */ /* 0x000fe20008001818 */
[----:B------:R-:W-:Y:S01]  /*61d0*/  UIADD3 UR10, UR14, 0x200, URZ ;  /* 0x000002000e0a7890 */ /* 0x000fe2000fffe03f */
[----:B------:R-:W-:Y:S01]  /*61e0*/  FMUL.FTZ R97, R134, UR4 ;  /* 0x0000000486617c20 */ /* 0x000fe20008410000 */
[----:B------:R-:W-:Y:S01]  /*61f0*/  UMOV UR11, 0x40000040 ;  /* 0x40000040000b7882 */ /* 0x000fe20000000000 */
[----:B------:R-:W-:Y:S01]  /*6200*/  IMAD R151, R9, -0x60, RZ ;  /* 0xffffffa009977824 */ /* 0x000fe200078e02ff */
        /* <DEDUP_REMOVED lines=10> */
[----:B------:R-:W-:Y:S02]  /*62b0*/  VIADD R114, R19, UR60 ;  /* 0x0000003c13727c36 */ /* 0x000fe40008000000 */
[----:B------:R-:W-:Y:S01]  /*62c0*/  FMUL.FTZ R144, R89, UR4 ;  /* 0x0000000459907c20 */ /* 0x000fe20008410000 */
        /* <DEDUP_REMOVED lines=14> */
[----:B------:R-:W0:Y:S01]  /*63b0*/  MUFU.TANH R144, R144 ;  /* 0x0000009000907308 */ /* 0x000e220000002400 */
[----:B------:R-:W-:-:S07]  /*63c0*/  IMAD.IADD R116, R151, 0x1, -R18 ;  /* 0x0000000197747824 */ /* 0x000fce00078e0a12 */
        /* <DEDUP_REMOVED lines=12> */
[----:B------:R-:W1:Y:S01]  /*6490*/  MUFU.TANH R93, R93 ;  /* 0x0000005d005d7308 */ /* 0x000e620000002400 */
[----:B------:R-:W-:-:S02]  /*64a0*/  WARPGROUP.DEPBAR.LE gsb0, 0x0 ;  /* 0x00008000000079c5 */ /* 0x000fc40000010000 */
[----:B------:R-:W-:Y:S01]  /*64b0*/  WARPGROUP.ARRIVE ;  /* 0x00000000000079c5 */ /* 0x000fe20000000000 */
[----:B------:R-:W-:Y:S01]  /*64c0*/  FMUL.FTZ R140, R104, UR4 ;  /* 0x00000004688c7c20 */ /* 0x000fe20008410000 */
[----:B------:R-:W-:Y:S01]  /*64d0*/  FMUL.FTZ R104, R127, UR4 ;  /* 0x000000047f687c20 */ /* 0x000fe20008410000 */
[----:B------:R-:W-:-:S03]  /*64e0*/  FMUL.FTZ R127, R132, UR4 ;  /* 0x00000004847f7c20 */ /* 0x000fc60008410000 */
[----:B------:R-:W-:Y:S01]  /*64f0*/  HGMMA.64x128x16.F32.BF16 R24, R136, gdesc[UR8].tnspB, R24, gsb0 ;  /* 0x41e0000888187df0 */ /* 0x000fe20008001818 */
[----:B------:R-:W-:Y:S01]  /*6500*/  @UP0 ULDC UR10, c[0x0][0x44c] ;  /* 0x00011300000a0ab9 */ /* 0x000fe20000000800 */
[----:B------:R-:W1:Y:S01]  /*6510*/  MUFU.TANH R140, R140 ;  /* 0x0000008c008c7308 */ /* 0x000e620000002400 */
[----:B0-----:R-:W-:Y:S01]  /*6520*/  @P2 IMAD.HI.U32 R10, R114, UR10, RZ ;  /* 0x0000000a720a2c27 */ /* 0x001fe2000f8e00ff */
[----:B------:R-:W-:Y:S01]  /*6530*/  @UP0 ULDC UR10, c[0x0][0x450] ;  /* 0x00011400000a0ab9 */ /* 0x000fe20000000800 */
[----:B------:R-:W-:-:S03]  /*6540*/  PLOP3.LUT P2, PT, PT, PT, UP1, 0x40, 0x0 ;  /* 0x000000000000781c */ /* 0x000fc60003f4e818 */
[----:B------:R-:W-:Y:S01]  /*6550*/  @P3 SHF.R.U32.HI R114, RZ, UR10, R10 ;  /* 0x0000000aff723c19 */ /* 0x000fe2000801160a */
[----:B------:R-:W-:Y:S01]  /*6560*/  IMAD.U32 R10, RZ, RZ, UR7 ;  /* 0x00000007ff0a7e24 */ /* 0x000fe2000f8e00ff */
[----:B------:R-:W0:Y:S03]  /*6570*/  MUFU.TANH R104, R104 ;  /* 0x0000006800687308 */ /* 0x000e260000002400 */
[----:B------:R-:W5:Y:S01]  /*6580*/  SHFL.IDX PT, R115, R114, RZ, 0x1c1f ;  /* 0x001c1fff72737589 */ /* 0x000f6200000e0000 */
[----:B------:R-:W-:-:S04]  /*6590*/  @!P1 VIADD R10, R10, 0x2a840 ;  /* 0x0002a8400a0a9836 */ /* 0x000fc80000000000 */
[----:B------:R-:W0:Y:S01]  /*65a0*/  MUFU.TANH R127, R127 ;  /* 0x0000007f007f7308 */ /* 0x000e220000002400 */
[----:B------:R-:W-:Y:S01]  /*65b0*/  @!P1 PRMT R10, RZ, 0x654, R10 ;  /* 0x00000654ff0a9816 */ /* 0x000fe2000000000a */
[----:B------:R-:W-:-:S03]  /*65c0*/  WARPGROUP.DEPBAR.LE gsb0, 0x0 ;  /* 0x00008000000079c5 */ /* 0x000fc60000010000 */
[----:B------:R2:W-:Y:S02]  /*65d0*/  @!P1 SYNCS.ARRIVE.TRANS64.RED.A1T0 RZ, [R10+URZ], RZ ;  /* 0x000000ff0aff99a7 */ /* 0x0005e4000810043f */
[----:B--2---:R-:W-:-:S04]  /*65e0*/  IADD3 R10, -R18, 0x1, R151 ;  /* 0x00000001120a7810 */ /* 0x004fc80007ffe197 */
[----:B------:R-:W-:-:S05]  /*65f0*/  IADD3 R10, -R17, R10, R16 ;  /* 0x0000000a110a7210 */ /* 0x000fca0007ffe110 */
[C---:B------:R-:W-:Y:S02]  /*6600*/  VIADD R122, R10.reuse, UR55 ;  /* 0x000000370a7a7c36 */ /* 0x040fe40008000000 */
[----:B------:R-:W-:Y:S02]  /*6610*/  VIADD R124, R10, UR54 ;  /* 0x000000360a7c7c36 */ /* 0x000fe40008000000 */
[--C-:B-----5:R-:W-:Y:S02]  /*6620*/  IMAD.IADD R118, R122, 0x1, R115.reuse ;  /* 0x000000017a767824 */ /* 0x120fe400078e0273 */
[----:B------:R-:W-:Y:S01]  /*6630*/  IMAD.IADD R120, R124, 0x1, R115 ;  /* 0x000000017c787824 */ /* 0x000fe200078e0273 */
[----:B01-34-:R-:W-:Y:S06]  /*6640*/  @P2 BRA `(.L_x_1164) ;  /* 0x0000000000542947 */ /* 0x01bfec0003800000 */
[----:B------:R-:W-:Y:S01]  /*6650*/  IADD3 R115, -R17, R16, R115 ;  /* 0x0000001011737210 */ /* 0x000fe20007ffe173 */
[----:B------:R-:W-:Y:S03]  /*6660*/  BSSY B0, `(.L_x_1165) ;  /* 0x0000010000007945 */ /* 0x000fe60003800000 */
        /* <DEDUP_REMOVED lines=10> */
.L_x_1166:
[----:B------:R-:W-:-:S05]  /*6710*/  IMAD.U32 R117, RZ, RZ, UR51 ;  /* 0x00000033ff757e24 */ /* 0x000fca000f8e00ff */
[----:B------:R-:W-:-:S13]  /*6720*/  ISETP.NE.AND P2, PT, R117, 0x1, PT ;  /* 0x000000017500780c */ /* 0x000fda0003f45270 */
[----:B------:R-:W0:Y:S02]  /*6730*/  @P2 LDC.64 R10, c[0x0][0x9e8] ;  /* 0x00027a00ff0a2b82 */ /* 0x000e240000000a00 */
[----:B0-----:R-:W-:-:S05]  /*6740*/  @P2 IMAD.HI.U32 R10, R115, R10, RZ ;  /* 0x0000000a730a2227 */ /* 0x001fca00078e00ff */
[----:B------:R-:W-:-:S07]  /*6750*/  @P2 SHF.R.U32.HI R115, RZ, R11, R10 ;  /* 0x0000000bff732219 */ /* 0x000fce000001160a */
.L_x_1167:
[----:B------:R-:W-:Y:S05]  /*6760*/  BSYNC B0 ;  /* 0x0000000000007941 */ /* 0x000fea0003800000 */
.L_x_1165:
[----:B------:R-:W-:-:S05]  /*6770*/  IMAD R115, R115, R117, R116 ;  /* 0x0000007573737224 */ /* 0x000fca00078e0274 */
[----:B------:R-:W-:Y:S02]  /*6780*/  VIADDMNMX R118, R115, R117, R118, PT ;  /* 0x0000007573767246 */ /* 0x000fe40003800176 */
[----:B------:R-:W-:-:S07]  /*6790*/  VIMNMX R120, R120, R115, !PT ;  /* 0x0000007378787248 */ /* 0x000fce0007fe0100 */
.L_x_1164:
[C---:B------:R-:W-:Y:S02]  /*67a0*/  ISETP.GE.AND P2, PT, R151.reuse, 0x2, PT ;  /* 0x000000029700780c */ /* 0x040fe40003f46270 */
[C---:B------:R-:W-:Y:S02]  /*67b0*/  ISETP.GE.AND P6, PT, R151.reuse, 0xa, PT ;  /* 0x0000000a9700780c */ /* 0x040fe40003fc6270 */
        /* <DEDUP_REMOVED lines=9> */
[----:B------:R-:W-:-:S02]  /*6850*/  FSEL R137, R146, -INF , !P4 ;  /* 0xff80000092897808 */ /* 0x000fc40006000000 */
[----:B------:R-:W-:Y:S02]  /*6860*/  ISETP.LT.OR P5, PT, R118, 0x9, P5 ;  /* 0x000000097600780c */ /* 0x000fe40002fa1670 */
[----:B------:R-:W-:Y:S02]  /*6870*/  ISETP.GT.AND P4, PT, R120, 0x10, !P6 ;  /* 0x000000107800780c */ /* 0x000fe40007784270 */
[----:B------:R-:W-:Y:S02]  /*6880*/  FSEL R145, R145, -INF , !P5 ;  /* 0xff80000091917808 */ /* 0x000fe40006800000 */
        /* <DEDUP_REMOVED lines=21> */
[C---:B------:R-:W-:Y:S02]  /*69e0*/  ISETP.GE.AND P5, PT, R151.reuse, 0x22, PT ;  /* 0x000000229700780c */ /* 0x040fe40003fa6270 */
        /* <DEDUP_REMOVED lines=74> */
[----:B------:R-:W-:Y:S02]  /*6e90*/  ISETP.GE.AND P6, PT, R151, 0x5a, PT ;  /* 0x0000005a9700780c */ /* 0x000fe40003fc6270 */
[----:B------:R-:W0:Y:S02]  /*6ea0*/  SHFL.IDX PT, R151, R114, 0x1, 0x1c1f ;  /* 0x003c1f0072977f89 */ /* 0x000e2400000e0000 */
[----:B------:R-:W-:Y:S02]  /*6eb0*/  P2R R112, PR, RZ, 0x40 ;  /* 0x00000040ff707803 */ /* 0x000fe40000000000 */
[----:B------:R-:W-:-:S04]  /*6ec0*/  ISETP.GT.AND P6, PT, R120, 0x59, !P6 ;  /* 0x000000597800780c */ /* 0x000fc800077c4270 */
[----:B------:R-:W-:-:S04]  /*6ed0*/  ISETP.LT.OR P6, PT, R118, 0x5a, P6 ;  /* 0x0000005a7600780c */ /* 0x000fc800037c1670 */
[----:B------:R-:W-:Y:S02]  /*6ee0*/  FSEL R133, R133, -INF , !P6 ;  /* 0xff80000085857808 */ /* 0x000fe40007000000 */
[----:B------:R-:W-:Y:S01]  /*6ef0*/  PLOP3.LUT P6, PT, PT, PT, UP1, 0x40, 0x0 ;  /* 0x000000000000781c */ /* 0x000fe20003fce818 */
[--C-:B0-----:R-:W-:Y:S02]  /*6f00*/  IMAD.IADD R12, R122, 0x1, R151.reuse ;  /* 0x000000017a0c7824 */ /* 0x101fe400078e0297 */
[----:B------:R-:W-:-:S10]  /*6f10*/  IMAD.IADD R106, R124, 0x1, R151 ;  /* 0x000000017c6a7824 */ /* 0x000fd400078e0297 */
[----:B------:R-:W-:Y:S05]  /*6f20*/  @P6 BRA `(.L_x_1168) ;  /* 0x0000000000546947 */ /* 0x000fea0003800000 */
        /* <DEDUP_REMOVED lines=12> */
.L_x_1170:
[----:B------:R-:W-:-:S05]  /*6ff0*/  IMAD.U32 R114, RZ, RZ, UR51 ;  /* 0x00000033ff727e24 */ /* 0x000fca000f8e00ff */
[----:B------:R-:W-:-:S13]  /*7000*/  ISETP.NE.AND P6, PT, R114, 0x1, PT ;  /* 0x000000017200780c */ /* 0x000fda0003fc5270 */
[----:B------:R-:W0:Y:S02]  /*7010*/  @P6 LDC.64 R10, c[0x0][0x9e8] ;  /* 0x00027a00ff0a6b82 */ /* 0x000e240000000a00 */
[----:B0-----:R-:W-:-:S05]  /*7020*/  @P6 IMAD.HI.U32 R10, R151, R10, RZ ;  /* 0x0000000a970a6227 */ /* 0x001fca00078e00ff */
[----:B------:R-:W-:-:S07]  /*7030*/  @P6 SHF.R.U32.HI R151, RZ, R11, R10 ;  /* 0x0000000bff976219 */ /* 0x000fce000001160a */
.L_x_1171:
[----:B------:R-:W-:Y:S05]  /*7040*/  BSYNC B0 ;  /* 0x0000000000007941 */ /* 0x000fea0003800000 */
.L_x_1169:
[----:B------:R-:W-:-:S05]  /*7050*/  IMAD R151, R151, R114, R116 ;  /* 0x0000007297977224 */ /* 0x000fca00078e0274 */
[----:B------:R-:W-:Y:S02]  /*7060*/  VIADDMNMX R12, R151, R114, R12, PT ;  /* 0x00000072970c7246 */ /* 0x000fe4000380010c */
[----:B------:R-:W-:-:S07]  /*7070*/  VIMNMX R106, R106, R151, !PT ;  /* 0x000000976a6a7248 */ /* 0x000fce0007fe0100 */
.L_x_1168:
[C---:B------:R-:W-:Y:S01]  /*7080*/  ISETP.GT.AND P2, PT, R106.reuse, 0x1, !P2 ;  /* 0x000000016a00780c */ /* 0x040fe20005744270 */
[----:B------:R-:W0:Y:S01]  /*7090*/  LDC R10, c[0x0][0x988] ;  /* 0x00026200ff0a7b82 */ /* 0x000e220000000800 */
[----:B------:R-:W-:Y:S01]  /*70a0*/  ISETP.GT.AND P3, PT, R106, 0x8, !P3 ;  /* 0x000000086a00780c */ /* 0x000fe20005f64270 */
[----:B------:R-:W-:Y:S01]  /*70b0*/  UMOV UR36, UR39 ;  /* 0x0000002700247c82 */ /* 0x000fe20008000000 */
        /* <DEDUP_REMOVED lines=33> */
[----:B------:R-:W-:Y:S02]  /*72d0*/  ISETP.NE.AND P3, PT, R155, RZ, PT ;  /* 0x000000ff9b00720c */ /* 0x000fe40003f65270 */
        /* <DEDUP_REMOVED lines=41> */
[----:B------:R-:W-:Y:S02]  /*7570*/  ISETP.LT.OR P2, PT, R12, 0x32, P2 ;  /* 0x000000320c00780c */ /* 0x000fe40001741670 */
[----:B------:R-:W-:Y:S02]  /*7580*/  ISETP.GT.AND P5, PT, R106, 0x58, !P5 ;  /* 0x000000586a00780c */ /* 0x000fe40006fa4270 */
[----:B------:R-:W-:Y:S02]  /*7590*/  FSEL R95, R95, -INF , !P2 ;  /* 0xff8000005f5f7808 */ /* 0x000fe40005000000 */
[----:B------:R-:W-:-:S02]  /*75a0*/  ISETP.NE.AND P2, PT, R150, RZ, PT ;  /* 0x000000ff9600720c */ /* 0x000fc40003f45270 */
[----:B------:R-:W-:Y:S02]  /*75b0*/  ISETP.LT.OR P4, PT, R12, 0x52, P4 ;  /* 0x000000520c00780c */ /* 0x000fe40002781670 */
[----:B------:R-:W-:Y:S02]  /*75c0*/  ISETP.GT.AND P2, PT, R106, 0x38, !P2 ;  /* 0x000000386a00780c */ /* 0x000fe40005744270 */
[C---:B------:R-:W-:Y:S02]  /*75d0*/  ISETP.LT.OR P5, PT, R12.reuse, 0x59, P5 ;  /* 0x000000590c00780c */ /* 0x040fe40002fa1670 */
[----:B------:R-:W-:Y:S02]  /*75e0*/  ISETP.LT.OR P2, PT, R12, 0x39, P2 ;  /* 0x000000390c00780c */ /* 0x000fe40001741670 */
[----:B------:R-:W-:Y:S02]  /*75f0*/  FSEL R97, R97, -INF , !P5 ;  /* 0xff80000061617808 */ /* 0x000fe40006800000 */
        /* <DEDUP_REMOVED lines=16> */
[----:B------:R-:W-:Y:S02]  /*7700*/  ISETP.GT.AND P2, PT, R106, 0x48, !P3 ;  /* 0x000000486a00780c */ /* 0x000fe40005f44270 */
[----:B------:R-:W-:Y:S02]  /*7710*/  ISETP.NE.AND P3, PT, R110, RZ, PT ;  /* 0x000000ff6e00720c */ /* 0x000fe40003f65270 */
[----:B------:R-:W-:Y:S02]  /*7720*/  ISETP.LT.OR P2, PT, R12, 0x49, P2 ;  /* 0x000000490c00780c */ /* 0x000fe40001741670 */
[----:B------:R-:W-:Y:S02]  /*7730*/  ISETP.GT.AND P3, PT, R106, 0x50, !P3 ;  /* 0x000000506a00780c */ /* 0x000fe40005f64270 */
[----:B------:R-:W-:-:S02]  /*7740*/  FSEL R103, R103, -INF , !P2 ;  /* 0xff80000067677808 */ /* 0x000fc40005000000 */
[----:B------:R-:W-:Y:S02]  /*7750*/  ISETP.GT.AND P2, PT, R106, 0x49, !P6 ;  /* 0x000000496a00780c */ /* 0x000fe40007744270 */
[----:B------:R-:W-:Y:S02]  /*7760*/  ISETP.NE.AND P6, PT, R126, RZ, PT ;  /* 0x000000ff7e00720c */ /* 0x000fe40003fc5270 */
[C---:B------:R-:W-:Y:S02]  /*7770*/  ISETP.LT.OR P2, PT, R12.reuse, 0x4a, P2 ;  /* 0x0000004a0c00780c */ /* 0x040fe40001741670 */
[----:B------:R-:W-:Y:S02]  /*7780*/  ISETP.LT.OR P3, PT, R12, 0x51, P3 ;  /* 0x000000510c00780c */ /* 0x000fe40001f61670 */
[----:B------:R-:W-:Y:S02]  /*7790*/  FSEL R215, R104, -INF , !P2 ;  /* 0xff80000068d77808 */ /* 0x000fe40005000000 */
[----:B------:R-:W-:-:S02]  /*77a0*/  ISETP.GT.AND P2, PT, R106, RZ, !P6 ;  /* 0x000000ff6a00720c */ /* 0x000fc40007744270 */
[----:B------:R-:W-:Y:S02]  /*77b0*/  ISETP.NE.AND P6, PT, R112, RZ, PT ;  /* 0x000000ff7000720c */ /* 0x000fe40003fc5270 */
[----:B------:R-:W-:Y:S02]  /*77c0*/  ISETP.LT.OR P2, PT, R12, 0x1, P2 ;  /* 0x000000010c00780c */ /* 0x000fe40001741670 */
[----:B------:R-:W-:Y:S02]  /*77d0*/  ISETP.GT.AND P6, PT, R106, 0x59, !P6 ;  /* 0x000000596a00780c */ /* 0x000fe400077c4270 */
[----:B------:R-:W-:Y:S01]  /*77e0*/  FSEL R219, R0, -INF , !P2 ;  /* 0xff80000000db7808 */ /* 0x000fe20005000000 */
[C---:B0-----:R-:W-:Y:S01]  /*77f0*/  FMUL.FTZ R0, R11.reuse, R10 ;  /* 0x0000000a0b007220 */ /* 0x041fe20000410000 */
[----:B------:R-:W-:Y:S02]  /*7800*/  FSETP.NEU.FTZ.AND P2, PT, R11, -INF , PT ;  /* 0xff8000000b00780b */ /* 0x000fe40003f5d000 */
[----:B------:R-:W-:-:S02]  /*7810*/  FMNMX.FTZ R2, R219, R8, !PT ;  /* 0x00000008db027209 */ /* 0x000fc40007810000 */
[----:B------:R-:W-:Y:S02]  /*7820*/  FSEL R0, R0, RZ, P2 ;  /* 0x000000ff00007208 */ /* 0x000fe40001000000 */
[----:B------:R-:W-:Y:S02]  /*7830*/  FMNMX.FTZ R2, R213, R2, !PT ;  /* 0x00000002d5027209 */ /* 0x000fe40007810000 */
[----:B------:R-:W-:Y:S01]  /*7840*/  ISETP.LT.OR P6, PT, R12, 0x5a, P6 ;  /* 0x0000005a0c00780c */ /* 0x000fe200037c1670 */
[--C-:B------:R-:W-:Y:S01]  /*7850*/  FFMA.FTZ R148, R141, R10, -R0.reuse ;  /* 0x0000000a8d947223 */ /* 0x100fe20000010800 */
[----:B------:R-:W-:Y:S01]  /*7860*/  FMNMX.FTZ R2, R151, R2, !PT ;  /* 0x0000000297027209 */ /* 0x000fe20007810000 */
[-CC-:B------:R-:W-:Y:S01]  /*7870*/  FFMA.FTZ R150, R129, R10.reuse, -R0.reuse ;  /* 0x0000000a81967223 */ /* 0x180fe20000010800 */
[----:B------:R-:W-:Y:S01]  /*7880*/  FSEL R141, R93, -INF , !P3 ;  /* 0xff8000005d8d7808 */ /* 0x000fe20005800000 */
        /* <DEDUP_REMOVED lines=11> */
[----:B------:R-:W-:Y:S01]  /*7940*/  FSEL R12, R11, RZ, P2 ;  /* 0x000000ff0b0c7208 */ /* 0x000fe20001000000 */
[--C-:B------:R-:W-:Y:S01]  /*7950*/  FFMA.FTZ R140, R117, R10, -R0.reuse ;  /* 0x0000000a758c7223 */ /* 0x100fe20000010800 */
[----:B------:R-:W-:Y:S01]  /*7960*/  FMNMX.FTZ R2, R153, R2, !PT ;  /* 0x0000000299027209 */ /* 0x000fe20007810000 */
[-CC-:B------:R-:W-:Y:S01]  /*7970*/  FFMA.FTZ R217, R108, R10.reuse, -R0.reuse ;  /* 0x0000000a6cd97223 */ /* 0x180fe20000010800 */
[--C-:B------:R-:W-:Y:S01]  /*7980*/  FFMA.FTZ R158, R145, R10, -R0.reuse ;  /* 0x0000000a919e7223 */ /* 0x100fe20000010800 */
[----:B------:R-:W-:Y:S01]  /*7990*/  FADD.FTZ R119, -R12, R7 ;  /* 0x000000070c777221 */ /* 0x000fe20000010100 */
[----:B------:R-:W-:Y:S01]  /*79a0*/  FMNMX.FTZ R2, R207, R2, !PT ;  /* 0x00000002cf027209 */ /* 0x000fe20007810000 */
[-CC-:B------:R-:W-:Y:S01]  /*79b0*/  FFMA.FTZ R137, R137, R10.reuse, -R0.reuse ;  /* 0x0000000a89897223 */ /* 0x180fe20000010800 */
[-CC-:B------:R-:W-:Y:S01]  /*79c0*/  FFMA.FTZ R152, R147, R10.reuse, -R0.reuse ;  /* 0x0000000a93987223 */ /* 0x180fe20000010800 */
[--C-:B------:R-:W-:Y:S01]  /*79d0*/  FFMA.FTZ R139, R139, R10, -R0.reuse ;  /* 0x0000000a8b8b7223 */ /* 0x100fe20000010800 */
        /* <DEDUP_REMOVED lines=13> */
[-C--:B------:R-:W-:Y:S01]  /*7ab0*/  FFMA.FTZ R7, R133, R10.reuse, -R0 ;  /* 0x0000000a85077223 */ /* 0x080fe20000010800 */
[----:B------:R-:W-:Y:S01]  /*7ac0*/  FMUL.FTZ R0, R119, R10 ;  /* 0x0000000a77007220 */ /* 0x000fe20000410000 */
[----:B------:R-:W-:Y:S01]  /*7ad0*/  MUFU.EX2 R217, R217 ;  /* 0x000000d900d97308 */ /* 0x000fe20000000800 */
[----:B------:R-:W-:-:S04]  /*7ae0*/  FMNMX.FTZ R2, R21, R2, !PT ;  /* 0x0000000215027209 */ /* 0x000fc80007810000 */
[----:B------:R-:W-:-:S03]  /*7af0*/  FMNMX.FTZ R2, R95, R2, !PT ;  /* 0x000000025f027209 */ /* 0x000fc60007810000 */
[----:B------:R-:W0:Y:S01]  /*7b00*/  MUFU.EX2 R0, R0 ;  /* 0x0000000000007308 */ /* 0x000e220000000800 */
[----:B------:R-:W-:-:S04]  /*7b10*/  FMNMX.FTZ R2, R15, R2, !PT ;  /* 0x000000020f027209 */ /* 0x000fc80007810000 */
[----:B------:R-:W-:-:S03]  /*7b20*/  FMNMX.FTZ R2, R99, R2, !PT ;  /* 0x0000000263027209 */ /* 0x000fc60007810000 */
[----:B------:R-:W1:Y:S01]  /*7b30*/  MUFU.EX2 R156, R156 ;  /* 0x0000009c009c7308 */ /* 0x000e620000000800 */
[----:B------:R-:W-:-:S04]  /*7b40*/  FMNMX.FTZ R2, R101, R2, !PT ;  /* 0x0000000265027209 */ /* 0x000fc80007810000 */
[----:B------:R-:W-:-:S03]  /*7b50*/  FMNMX.FTZ R2, R13, R2, !PT ;  /* 0x000000020d027209 */ /* 0x000fc60007810000 */
[----:B------:R-:W2:Y:S01]  /*7b60*/  MUFU.EX2 R158, R158 ;  /* 0x0000009e009e7308 */ /* 0x000ea20000000800 */
[----:B------:R-:W-:Y:S01]  /*7b70*/  FMNMX.FTZ R2, R103, R2, !PT ;  /* 0x0000000267027209 */ /* 0x000fe20007810000 */
[----:B0-----:R-:W-:-:S03]  /*7b80*/  FFMA.FTZ R127, R0, R6, R217 ;  /* 0x00000006007f7223 */ /* 0x001fc600000100d9 */
[----:B------:R-:W-:-:S03]  /*7b90*/  FMNMX.FTZ R2, R215, R2, !PT ;  /* 0x00000002d7027209 */ /* 0x000fc60007810000 */
[----:B------:R-:W0:Y:S01]  /*7ba0*/  MUFU.EX2 R137, R137 ;  /* 0x0000008900897308 */ /* 0x000e220000000800 */
[----:B------:R-:W-:Y:S01]  /*7bb0*/  FMNMX.FTZ R2, R141, R2, !PT ;  /* 0x000000028d027209 */ /* 0x000fe20007810000 */
[C---:B-1----:R-:W-:Y:S01]  /*7bc0*/  FADD.FTZ R127, R156.reuse, R127 ;  /* 0x0000007f9c7f7221 */ /* 0x042fe20000010000 */
[----:B------:R-:W-:Y:S02]  /*7bd0*/  F2FP.BF16.F32.PACK_AB R156, R156, R217 ;  /* 0x000000d99c9c723e */ /* 0x000fe400000010ff */
[----:B------:R-:W-:-:S03]  /*7be0*/  FMNMX.FTZ R2, R131, R2, !PT ;  /* 0x0000000283027209 */ /* 0x000fc60007810000 */
[----:B------:R-:W1:Y:S01]  /*7bf0*/  MUFU.EX2 R152, R152 ;  /* 0x0000009800987308 */ /* 0x000e620000000800 */
[----:B------:R-:W-:Y:S01]  /*7c00*/  FMNMX.FTZ R2, R97, R2, !PT ;  /* 0x0000000261027209 */ /* 0x000fe20007810000 */
[----:B--2---:R-:W-:-:S03]  /*7c10*/  FADD.FTZ R6, R158, R127 ;  /* 0x0000007f9e067221 */ /* 0x004fc60000010000 */
[----:B------:R-:W-:-:S03]  /*7c20*/  FMNMX.FTZ R2, R129, R2, !PT ;  /* 0x0000000281027209 */ /* 0x000fc60007810000 */
[----:B------:R-:W2:Y:S01]  /*7c30*/  MUFU.EX2 R139, R139 ;  /* 0x0000008b008b7308 */ /* 0x000ea20000000800 */
[----:B0-----:R-:W-:Y:S01]  /*7c40*/  F2FP.BF16.F32.PACK_AB R158, R137, R158 ;  /* 0x0000009e899e723e */ /* 0x001fe200000010ff */
[----:B------:R-:W0:Y:S06]  /*7c50*/  SHFL.BFLY PT, R143, R2, 0x2, 0x1f ;  /* 0x0c401f00028f7f89 */ /* 0x000e2c00000e0000 */
[----:B------:R-:W3:Y:S08]  /*7c60*/  MUFU.EX2 R154, R154 ;  /* 0x0000009a009a7308 */ /* 0x000ef00000000800 */
[----:B------:R-:W-:Y:S08]  /*7c70*/  MUFU.EX2 R135, R135 ;  /* 0x0000008700877308 */ /* 0x000ff00000000800 */
[----:B------:R-:W-:Y:S01]  /*7c80*/  MUFU.EX2 R148, R148 ;  /* 0x0000009400947308 */ /* 0x000fe20000000800 */
[----:B0-----:R-:W-:-:S05]  /*7c90*/  FMNMX.FTZ R143, R2, R143, !PT ;  /* 0x0000008f028f7209 */ /* 0x001fca0007810000 */
[----:B------:R-:W0:Y:S02]  /*7ca0*/  SHFL.BFLY PT, R2, R143, 0x1, 0x1f ;  /* 0x0c201f008f027f89 */ /* 0x000e2400000e0000 */
[----:B------:R-:W-:Y:S08]  /*7cb0*/  MUFU.EX2 R93, R93 ;  /* 0x0000005d005d7308 */ /* 0x000ff00000000800 */
[----:B------:R-:W-:Y:S08]  /*7cc0*/  MUFU.EX2 R150, R150 ;  /* 0x0000009600967308 */ /* 0x000ff00000000800 */
[----:B------:R-:W-:Y:S01]  /*7cd0*/  MUFU.EX2 R107, R107 ;  /* 0x0000006b006b7308 */ /* 0x000fe20000000800 */
[----:B0-----:R-:W-:-:S07]  /*7ce0*/  FMNMX.FTZ R109, R143, R2, !PT ;  /* 0x000000028f6d7209 */ /* 0x001fce0007810000 */
[----:B------:R-:W-:Y:S01]  /*7cf0*/  MUFU.EX2 R144, R144 ;  /* 0x0000009000907308 */ /* 0x000fe20000000800 */
[C---:B------:R-:W-:Y:S01]  /*7d00*/  FSETP.NEU.FTZ.AND P2, PT, R109.reuse, -INF , PT ;  /* 0xff8000006d00780b */ /* 0x040fe20003f5d000 */
[----:B------:R-:W-:-:S06]  /*7d10*/  FMUL.FTZ R90, R109, R10 ;  /* 0x0000000a6d5a7220 */ /* 0x000fcc0000410000 */
[----:B------:R-:W-:Y:S01]  /*7d20*/  MUFU.EX2 R105, R105 ;  /* 0x0000006900697308 */ /* 0x000fe20000000800 */
[----:B------:R-:W-:-:S05]  /*7d30*/  FSEL R90, R90, RZ, P2 ;  /* 0x000000ff5a5a7208 */ /* 0x000fca0001000000 */
[-CC-:B------:R-:W-:Y:S01]  /*7d40*/  FFMA.FTZ R14, R151, R10.reuse, -R90.reuse ;  /* 0x0000000a970e7223 */ /* 0x180fe2000001085a */
[-CC-:B------:R-:W-:Y:S01]  /*7d50*/  FFMA.FTZ R151, R89, R10.reuse, -R90.reuse ;  /* 0x0000000a59977223 */ /* 0x180fe2000001085a */
[----:B------:R-:W-:Y:S01]  /*7d60*/  FSEL R89, R109, RZ, P2 ;  /* 0x000000ff6d597208 */ /* 0x000fe20001000000 */
[-CC-:B------:R-:W-:Y:S01]  /*7d70*/  FFMA.FTZ R119, R219, R10.reuse, -R90.reuse ;  /* 0x0000000adb777223 */ /* 0x180fe2000001085a */
[-CC-:B------:R-:W-:Y:S01]  /*7d80*/  FFMA.FTZ R12, R213, R10.reuse, -R90.reuse ;  /* 0x0000000ad50c7223 */ /* 0x180fe2000001085a */
[-C--:B------:R-:W-:Y:S01]  /*7d90*/  FFMA.FTZ R121, R211, R10.reuse, -R90 ;  /* 0x0000000ad3797223 */ /* 0x080fe2000001085a */
[----:B------:R-:W-:Y:S01]  /*7da0*/  MUFU.EX2 R14, R14 ;  /* 0x0000000e000e7308 */ /* 0x000fe20000000800 */
[----:B------:R-:W-:Y:S01]  /*7db0*/  FADD.FTZ R89, -R89, R8 ;  /* 0x0000000859597221 */ /* 0x000fe20000010100 */
[-CC-:B------:R-:W-:Y:S01]  /*7dc0*/  FFMA.FTZ R20, R157, R10.reuse, -R90.reuse ;  /* 0x0000000a9d147223 */ /* 0x180fe2000001085a */
[-C--:B------:R-:W-:Y:S01]  /*7dd0*/  FFMA.FTZ R145, R21, R10.reuse, -R90 ;  /* 0x0000000a15917223 */ /* 0x080fe2000001085a */
[----:B------:R-:W-:Y:S01]  /*7de0*/  FADD.FTZ R21, R137, R6 ;  /* 0x0000000689157221 */ /* 0x000fe20000010000 */
[-C--:B------:R-:W-:Y:S01]  /*7df0*/  FMUL.FTZ R89, R89, R10.reuse ;  /* 0x0000000a59597220 */ /* 0x080fe20000410000 */
        /* <DEDUP_REMOVED lines=10> */
[----:B------:R0:W1:Y:S01]  /*7ea0*/  MUFU.EX2 R2, R89 ;  /* 0x0000005900027308 */ /* 0x0000620000000800 */
[----:B---3--:R-:W-:Y:S01]  /*7eb0*/  FADD.FTZ R98, R154, R15 ;  /* 0x0000000f9a627221 */ /* 0x008fe20000010000 */
[-CC-:B------:R-:W-:Y:S01]  /*7ec0*/  FFMA.FTZ R94, R95, R10.reuse, -R90.reuse ;  /* 0x0000000a5f5e7223 */ /* 0x180fe2000001085a */
[-CC-:B------:R-:W-:Y:S01]  /*7ed0*/  FFMA.FTZ R13, R13, R10.reuse, -R90.reuse ;  /* 0x0000000a0d0d7223 */ /* 0x180fe2000001085a */
[-CC-:B------:R-:W-:Y:S01]  /*7ee0*/  FFMA.FTZ R96, R99, R10.reuse, -R90.reuse ;  /* 0x0000000a63607223 */ /* 0x180fe2000001085a */
[-CC-:B------:R-:W-:Y:S01]  /*7ef0*/  FFMA.FTZ R103, R103, R10.reuse, -R90.reuse ;  /* 0x0000000a67677223 */ /* 0x180fe2000001085a */
[-CC-:B------:R-:W-:Y:S01]  /*7f00*/  FFMA.FTZ R215, R215, R10.reuse, -R90.reuse ;  /* 0x0000000ad7d77223 */ /* 0x180fe2000001085a */
[----:B------:R-:W-:Y:S01]  /*7f10*/  FFMA.FTZ R141, R141, R10, -R90 ;  /* 0x0000000a8d8d7223 */ /* 0x000fe2000001085a */
[----:B------:R-:W2:Y:S01]  /*7f20*/  MUFU.EX2 R12, R12 ;  /* 0x0000000c000c7308 */ /* 0x000ea20000000800 */
[----:B0-----:R-:W-:-:S02]  /*7f30*/  IMAD.U32 R89, RZ, RZ, UR6 ;  /* 0x00000006ff597e24 */ /* 0x001fc4000f8e00ff */
[-CC-:B------:R-:W-:Y:S01]  /*7f40*/  FFMA.FTZ R131, R131, R10.reuse, -R90.reuse ;  /* 0x0000000a83837223 */ /* 0x180fe2000001085a */
[----:B------:R-:W-:Y:S01]  /*7f50*/  FFMA.FTZ R97, R97, R10, -R90 ;  /* 0x0000000a61617223 */ /* 0x000fe2000001085a */
[----:B------:R-:W-:Y:S01]  /*7f60*/  ISETP.GT.AND P2, PT, R9, UR50, PT ;  /* 0x0000003209007c0c */ /* 0x000fe2000bf44270 */
[----:B------:R-:W-:Y:S01]  /*7f70*/  @!P1 VIADD R89, R89, 0x2a860 ;  /* 0x0002a86059599836 */ /* 0x000fe20000000000 */
[----:B------:R-:W-:Y:S01]  /*7f80*/  F2FP.BF16.F32.PACK_AB R152, R139, R152 ;  /* 0x000000988b98723e */ /* 0x000fe200000010ff */
[----:B------:R-:W-:Y:S01]  /*7f90*/  VIADD R9, R9, 0xffffffff ;  /* 0xffffffff09097836 */ /* 0x000fe20000000000 */
[----:B------:R-:W0:Y:S01]  /*7fa0*/  MUFU.EX2 R121, R121 ;  /* 0x0000007900797308 */ /* 0x000e220000000800 */
[----:B-1----:R-:W-:Y:S01]  /*7fb0*/  FFMA.FTZ R3, R2, R3, R119 ;  /* 0x0000000302037223 */ /* 0x002fe20000010077 */
[----:B------:R-:W-:Y:S02]  /*7fc0*/  @!P1 PRMT R89, RZ, 0x654, R89 ;  /* 0x00000654ff599816 */ /* 0x000fe40000000059 */
[----:B------:R-:W-:-:S02]  /*7fd0*/  F2FP.BF16.F32.PACK_AB R154, R135, R154 ;  /* 0x0000009a879a723e */ /* 0x000fc400000010ff */
[----:B------:R1:W-:Y:S02]  /*7fe0*/  @!P1 SYNCS.ARRIVE.TRANS64.RED.A1T0 RZ, [R89+URZ], RZ ;  /* 0x000000ff59ff99a7 */ /* 0x0003e4000810043f */
[----:B------:R-:W3:Y:S01]  /*7ff0*/  MUFU.EX2 R20, R20 ;  /* 0x0000001400147308 */ /* 0x000ee20000000800 */
[C---:B--2---:R-:W-:Y:S01]  /*8000*/  FADD.FTZ R3, R12.reuse, R3 ;  /* 0x000000030c037221 */ /* 0x044fe20000010000 */
[----:B------:R-:W-:-:S03]  /*8010*/  F2FP.BF16.F32.PACK_AB R157, R12, R119 ;  /* 0x000000770c9d723e */ /* 0x000fc600000010ff */
[----:B------:R-:W-:Y:S01]  /*8020*/  FADD.FTZ R6, R14, R3 ;  /* 0x000000030e067221 */ /* 0x000fe20000010000 */
[----:B------:R-:W-:Y:S02]  /*8030*/  FADD.FTZ R3, R135, R98 ;  /* 0x0000006287037221 */ /* 0x000fe40000010000 */
[----:B------:R-:W2:Y:S01]  /*8040*/  MUFU.EX2 R123, R123 ;  /* 0x0000007b007b7308 */ /* 0x000ea20000000800 */
[----:B0-----:R-:W-:Y:S01]  /*8050*/  FADD.FTZ R15, R121, R6 ;  /* 0x00000006790f7221 */ /* 0x001fe20000010000 */
[----:B------:R-:W-:Y:S01]  /*8060*/  FADD.FTZ R98, R148, R3 ;  /* 0x0000000394627221 */ /* 0x000fe20000010000 */
[-CC-:B------:R-:W-:Y:S01]  /*8070*/  FFMA.FTZ R3, R101, R10.reuse, -R90.reuse ;  /* 0x0000000a65037223 */ /* 0x180fe2000001085a */
[----:B------:R-:W-:Y:S01]  /*8080*/  FFMA.FTZ R90, R129, R10, -R90 ;  /* 0x0000000a815a7223 */ /* 0x000fe2000001085a */
[C---:B------:R-:W-:Y:S01]  /*8090*/  F2FP.BF16.F32.PACK_AB R148, R93.reuse, R148 ;  /* 0x000000945d94723e */ /* 0x040fe200000010ff */
[----:B------:R-:W-:Y:S01]  /*80a0*/  FADD.FTZ R21, R93, R98 ;  /* 0x000000625d157221 */ /* 0x000fe20000010000 */
[----:B------:R-:W-:Y:S01]  /*80b0*/  F2FP.BF16.F32.PACK_AB R159, R121, R14 ;  /* 0x0000000e799f723e */ /* 0x000fe200000010ff */
[----:B------:R-:W0:Y:S01]  /*80c0*/  MUFU.EX2 R88, R88 ;  /* 0x0000005800587308 */ /* 0x000e220000000800 */
[----:B---3--:R-:W-:Y:S01]  /*80d0*/  FADD.FTZ R6, R20, R15 ;  /* 0x0000000f14067221 */ /* 0x008fe20000010000 */
[----:B------:R-:W-:Y:S01]  /*80e0*/  FADD.FTZ R98, R150, R21 ;  /* 0x0000001596627221 */ /* 0x000fe20000010000 */
[----:B------:R-:W-:-:S05]  /*80f0*/  F2FP.BF16.F32.PACK_AB R150, R107, R150 ;  /* 0x000000966b96723e */ /* 0x000fca00000010ff */
[----:B------:R-:W3:Y:S01]  /*8100*/  MUFU.EX2 R125, R125 ;  /* 0x0000007d007d7308 */ /* 0x000ee20000000800 */
[C---:B--2---:R-:W-:Y:S01]  /*8110*/  FADD.FTZ R15, R123.reuse, R6 ;  /* 0x000000067b0f7221 */ /* 0x044fe20000010000 */
[----:B------:R-:W-:-:S06]  /*8120*/  F2FP.BF16.F32.PACK_AB R153, R123, R20 ;  /* 0x000000147b99723e */ /* 0x000fcc00000010ff */
[----:B------:R-:W2:Y:S01]  /*8130*/  MUFU.EX2 R149, R149 ;  /* 0x0000009500957308 */ /* 0x000ea20000000800 */
[----:B0-----:R-:W-:Y:S01]  /*8140*/  FADD.FTZ R6, R88, R15 ;  /* 0x0000000f58067221 */ /* 0x001fe20000010000 */
[----:B------:R-:W-:-:S04]  /*8150*/  FADD.FTZ R15, R107, R98 ;  /* 0x000000626b0f7221 */ /* 0x000fc80000010000 */
[----:B------:R-:W-:Y:S01]  /*8160*/  FADD.FTZ R98, R144, R15 ;  /* 0x0000000f90627221 */ /* 0x000fe20000010000 */
[----:B------:R-:W-:Y:S01]  /*8170*/  F2FP.BF16.F32.PACK_AB R144, R105, R144 ;  /* 0x000000906990723e */ /* 0x000fe200000010ff */
[----:B------:R-:W0:Y:S01]  /*8180*/  MUFU.EX2 R92, R92 ;  /* 0x0000005c005c7308 */ /* 0x000e220000000800 */
[----:B---3--:R-:W-:Y:S01]  /*8190*/  FADD.FTZ R6, R125, R6 ;  /* 0x000000067d067221 */ /* 0x008fe20000010000 */
[----:B------:R-:W-:Y:S01]  /*81a0*/  FADD.FTZ R21, R105, R98 ;  /* 0x0000006269157221 */ /* 0x000fe20000010000 */
[----:B------:R-:W-:-:S05]  /*81b0*/  F2FP.BF16.F32.PACK_AB R155, R125, R88 ;  /* 0x000000587d9b723e */ /* 0x000fca00000010ff */
[----:B------:R-:W3:Y:S01]  /*81c0*/  MUFU.EX2 R146, R146 ;  /* 0x0000009200927308 */ /* 0x000ee20000000800 */
[----:B--2---:R-:W-:-:S07]  /*81d0*/  FADD.FTZ R15, R149, R6 ;  /* 0x00000006950f7221 */ /* 0x004fce0000010000 */
[----:B------:R-:W-:Y:S01]  /*81e0*/  MUFU.EX2 R151, R151 ;  /* 0x0000009700977308 */ /* 0x000fe20000000800 */
[C---:B0-----:R-:W-:Y:S01]  /*81f0*/  FADD.FTZ R6, R92.reuse, R15 ;  /* 0x0000000f5c067221 */ /* 0x041fe20000010000 */
[----:B------:R-:W-:-:S06]  /*8200*/  F2FP.BF16.F32.PACK_AB R149, R92, R149 ;  /* 0x000000955c95723e */ /* 0x000fcc00000010ff */
[----:B------:R-:W0:Y:S01]  /*8210*/  MUFU.EX2 R111, R111 ;  /* 0x0000006f006f7308 */ /* 0x000e220000000800 */
[----:B---3--:R-:W-:-:S07]  /*8220*/  FADD.FTZ R98, R146, R21 ;  /* 0x0000001592627221 */ /* 0x008fce0000010000 */
[----:B------:R-:W-:Y:S08]  /*8230*/  MUFU.EX2 R8, R91 ;  /* 0x0000005b00087308 */ /* 0x000ff00000000800 */
[----:B------:R-:W2:Y:S01]  /*8240*/  MUFU.EX2 R140, R140 ;  /* 0x0000008c008c7308 */ /* 0x000ea20000000800 */
[C---:B0-----:R-:W-:Y:S01]  /*8250*/  FADD.FTZ R15, R111.reuse, R98 ;  /* 0x000000626f0f7221 */ /* 0x041fe20000010000 */
[----:B------:R-:W-:-:S06]  /*8260*/  F2FP.BF16.F32.PACK_AB R146, R111, R146 ;  /* 0x000000926f92723e */ /* 0x000fcc00000010ff */
[----:B------:R-:W-:Y:S08]  /*8270*/  MUFU.EX2 R145, R145 ;  /* 0x0000009100917308 */ /* 0x000ff00000000800 */
[----:B------:R-:W0:Y:S01]  /*8280*/  MUFU.EX2 R113, R113 ;  /* 0x0000007100717308 */ /* 0x000e220000000800 */
[----:B--2---:R-:W-:-:S07]  /*8290*/  FADD.FTZ R98, R140, R15 ;  /* 0x0000000f8c627221 */ /* 0x004fce0000010000 */
[----:B------:R-:W-:Y:S08]  /*82a0*/  MUFU.EX2 R94, R94 ;  /* 0x0000005e005e7308 */ /* 0x000ff00000000800 */
[----:B------:R-:W2:Y:S01]  /*82b0*/  MUFU.EX2 R142, R142 ;  /* 0x0000008e008e7308 */ /* 0x000ea20000000800 */
[C---:B0-----:R-:W-:Y:S01]  /*82c0*/  FADD.FTZ R15, R113.reuse, R98 ;  /* 0x00000062710f7221 */ /* 0x041fe20000010000 */
[----:B------:R-:W-:-:S06]  /*82d0*/  F2FP.BF16.F32.PACK_AB R140, R113, R140 ;  /* 0x0000008c718c723e */ /* 0x000fcc00000010ff */
[----:B------:R-:W0:Y:S08]  /*82e0*/  MUFU.EX2 R147, R147 ;  /* 0x0000009300937308 */ /* 0x000e300000000800 */
[----:B-1----:R1:W-:Y:S01]  /*82f0*/  MUFU.EX2 R89, R13 ;  /* 0x0000000d00597308 */ /* 0x0023e20000000800 */
[----:B--2---:R-:W-:-:S07]  /*8300*/  FADD.FTZ R98, R142, R15 ;  /* 0x0000000f8e627221 */ /* 0x004fce0000010000 */
[----:B------:R-:W2:Y:S01]  /*8310*/  MUFU.EX2 R115, R115 ;  /* 0x0000007300737308 */ /* 0x000ea20000000800 */
[----:B-1----:R-:W-:Y:S01]  /*8320*/  FADD.FTZ R13, R151, R6 ;  /* 0x00000006970d7221 */ /* 0x002fe20000010000 */
[----:B------:R-:W-:-:S03]  /*8330*/  F2FP.BF16.F32.PACK_AB R151, R8, R151 ;  /* 0x000000970897723e */ /* 0x000fc600000010ff */
[----:B------:R-:W-:Y:S01]  /*8340*/  FADD.FTZ R6, R8, R13 ;  /* 0x0000000d08067221 */ /* 0x000fe20000010000 */
[----:B------:R-:W-:Y:S02]  /*8350*/  IMAD.MOV.U32 R8, RZ, RZ, R109 ;  /* 0x000000ffff087224 */ /* 0x000fe400078e006d */
[----:B------:R-:W1:Y:S01]  /*8360*/  MUFU.EX2 R96, R96 ;  /* 0x0000006000607308 */ /* 0x000e620000000800 */
[----:B------:R-:W-:Y:S01]  /*8370*/  FADD.FTZ R13, R145, R6 ;  /* 0x00000006910d7221 */ /* 0x000fe20000010000 */
[----:B------:R-:W-:-:S03]  /*8380*/  F2FP.BF16.F32.PACK_AB R145, R94, R145 ;  /* 0x000000915e91723e */ /* 0x000fc600000010ff */
[----:B------:R-:W-:-:S03]  /*8390*/  FADD.FTZ R6, R94, R13 ;  /* 0x0000000d5e067221 */ /* 0x000fc60000010000 */
[----:B------:R-:W3:Y:S01]  /*83a0*/  MUFU.EX2 R136, R136 ;  /* 0x0000008800887308 */ /* 0x000ee20000000800 */
[----:B0-----:R-:W-:Y:S01]  /*83b0*/  FADD.FTZ R13, R147, R6 ;  /* 0x00000006930d7221 */ /* 0x001fe20000010000 */
[C---:B--2---:R-:W-:Y:S01]  /*83c0*/  FADD.FTZ R15, R115.reuse, R98 ;  /* 0x00000062730f7221 */ /* 0x044fe20000010000 */
[----:B------:R-:W-:-:S05]  /*83d0*/  F2FP.BF16.F32.PACK_AB R142, R115, R142 ;  /* 0x0000008e738e723e */ /* 0x000fca00000010ff */
[----:B------:R-:W0:Y:S01]  /*83e0*/  MUFU.EX2 R3, R3 ;  /* 0x0000000300037308 */ /* 0x000e220000000800 */
[C---:B-1----:R-:W-:Y:S01]  /*83f0*/  FADD.FTZ R6, R96.reuse, R13 ;  /* 0x0000000d60067221 */ /* 0x042fe20000010000 */
[----:B------:R-:W-:-:S06]  /*8400*/  F2FP.BF16.F32.PACK_AB R147, R96, R147 ;  /* 0x000000936093723e */ /* 0x000fcc00000010ff */
[----:B------:R-:W1:Y:S01]  /*8410*/  MUFU.EX2 R117, R117 ;  /* 0x0000007500757308 */ /* 0x000e620000000800 */
[----:B---3--:R-:W-:-:S07]  /*8420*/  FADD.FTZ R98, R136, R15 ;  /* 0x0000000f88627221 */ /* 0x008fce0000010000 */
[----:B------:R-:W2:Y:S01]  /*8430*/  MUFU.EX2 R138, R138 ;  /* 0x0000008a008a7308 */ /* 0x000ea20000000800 */
[----:B0-----:R-:W-:-:S04]  /*8440*/  FADD.FTZ R6, R3, R6 ;  /* 0x0000000603067221 */ /* 0x001fc80000010000 */
[----:B------:R-:W-:-:S03]  /*8450*/  FADD.FTZ R6, R89, R6 ;  /* 0x0000000659067221 */ /* 0x000fc60000010000 */
[----:B------:R-:W0:Y:S01]  /*8460*/  MUFU.EX2 R103, R103 ;  /* 0x0000006700677308 */ /* 0x000e220000000800 */
[C---:B-1----:R-:W-:Y:S01]  /*8470*/  FADD.FTZ R13, R117.reuse, R98 ;  /* 0x00000062750d7221 */ /* 0x042fe20000010000 */
[----:B------:R-:W-:-:S06]  /*8480*/  F2FP.BF16.F32.PACK_AB R136, R117, R136 ;  /* 0x000000887588723e */ /* 0x000fcc00000010ff */
[----:B------:R-:W1:Y:S01]  /*8490*/  MUFU.EX2 R100, R215 ;  /* 0x000000d700647308 */ /* 0x000e620000000800 */
[----:B--2---:R-:W-:-:S07]  /*84a0*/  FADD.FTZ R98, R138, R13 ;  /* 0x0000000d8a627221 */ /* 0x004fce0000010000 */
[----:B------:R2:W3:Y:S01]  /*84b0*/  MUFU.EX2 R102, R141 ;  /* 0x0000008d00667308 */ /* 0x0004e20000000800 */
[----:B0-----:R-:W-:-:S07]  /*84c0*/  FADD.FTZ R13, R103, R6 ;  /* 0x00000006670d7221 */ /* 0x001fce0000010000 */
[----:B------:R-:W0:Y:S01]  /*84d0*/  MUFU.EX2 R131, R131 ;  /* 0x0000008300837308 */ /* 0x000e220000000800 */
[C---:B-1----:R-:W-:Y:S01]  /*84e0*/  FADD.FTZ R13, R100.reuse, R13 ;  /* 0x0000000d640d7221 */ /* 0x042fe20000010000 */
[----:B--2---:R-:W-:Y:S02]  /*84f0*/  F2FP.BF16.F32.PACK_AB R141, R89, R3 ;  /* 0x00000003598d723e */ /* 0x004fe400000010ff */
[----:B------:R-:W-:-:S04]  /*8500*/  F2FP.BF16.F32.PACK_AB R143, R100, R103 ;  /* 0x00000067648f723e */ /* 0x000fc800000010ff */
[----:B------:R-:W1:Y:S01]  /*8510*/  MUFU.EX2 R104, R97 ;  /* 0x0000006100687308 */ /* 0x000e620000000800 */
[----:B---3--:R-:W-:-:S07]  /*8520*/  FADD.FTZ R13, R102, R13 ;  /* 0x0000000d660d7221 */ /* 0x008fce0000010000 */
[----:B------:R-:W2:Y:S01]  /*8530*/  MUFU.EX2 R7, R7 ;  /* 0x0000000700077308 */ /* 0x000ea20000000800 */
[C---:B0-----:R-:W-:Y:S01]  /*8540*/  FADD.FTZ R13, R131.reuse, R13 ;  /* 0x0000000d830d7221 */ /* 0x041fe20000010000 */
[----:B------:R-:W-:-:S06]  /*8550*/  F2FP.BF16.F32.PACK_AB R137, R131, R102 ;  /* 0x000000668389723e */ /* 0x000fcc00000010ff */
[----:B------:R-:W0:Y:S01]  /*8560*/  MUFU.EX2 R90, R90 ;  /* 0x0000005a005a7308 */ /* 0x000e220000000800 */
[----:B-1----:R-:W-:Y:S01]  /*8570*/  FADD.FTZ R13, R104, R13 ;  /* 0x0000000d680d7221 */ /* 0x002fe20000010000 */
[C---:B--2---:R-:W-:Y:S01]  /*8580*/  FADD.FTZ R6, R7.reuse, R98 ;  /* 0x0000006207067221 */ /* 0x044fe20000010000 */
[----:B------:R-:W-:Y:S01]  /*8590*/  F2FP.BF16.F32.PACK_AB R138, R7, R138 ;  /* 0x0000008a078a723e */ /* 0x000fe200000010ff */
[----:B------:R-:W-:Y:S02]  /*85a0*/  IMAD.MOV.U32 R7, RZ, RZ, R11 ;  /* 0x000000ffff077224 */ /* 0x000fe400078e000b */
[C---:B0-----:R-:W-:Y:S01]  /*85b0*/  FADD.FTZ R3, R90.reuse, R13 ;  /* 0x0000000d5a037221 */ /* 0x041fe20000010000 */
[----:B------:R-:W-:Y:S01]  /*85c0*/  F2FP.BF16.F32.PACK_AB R139, R90, R104 ;  /* 0x000000685a8b723e */ /* 0x000fe200000010ff */
[----:B------:R-:W-:Y:S06]  /*85d0*/  @P2 BRA `(.L_x_1172) ;  /* 0xffffffcc00382947 */ /* 0x000fec000383ffff */
[----:B------:R-:W-:Y:S01]  /*85e0*/  IMAD.MOV.U32 R8, RZ, RZ, R109 ;  /* 0x000000ffff087224 */ /* 0x000fe200078e006d */
[----:B------:R-:W-:Y:S01]  /*85f0*/  UMOV UR37, UR5 ;  /* 0x0000000500257c82 */ /* 0x000fe20008000000 */
[----:B------:R-:W-:Y:S01]  /*8600*/  IMAD.MOV.U32 R7, RZ, RZ, R11 ;  /* 0x000000ffff077224 */ /* 0x000fe200078e000b */
[----:B------:R-:W-:-:S06]  /*8610*/  UMOV UR36, UR39 ;  /* 0x0000002700247c82 */ /* 0x000fcc0008000000 */
.L_x_1155:
[----:B------:R-:W-:Y:S01]  /*8620*/  ULDC UR4, c[0x0][0x448] ;  /* 0x0001120000047ab9 */ /* 0x000fe20000000800 */
[----:B------:R-:W-:Y:S01]  /*8630*/  IADD3 R11, R16, 0x1, -R17 ;  /* 0x00000001100b7810 */ /* 0x000fe20007ffe811 */
[----:B------:R-:W-:Y:S01]  /*8640*/  UISETP.NE.AND UP0, UPT, UR4, 0x1, UPT ;  /* 0x000000010400788c */ /* 0x000fe2000bf05270 */
[----:B------:R-:W-:Y:S02]  /*8650*/  ULDC UR10, c[0x0][0x9e4] ;  /* 0x00027900000a7ab9 */ /* 0x000fe40000000800 */
[----:B------:R-:W-:Y:S01]  /*8660*/  R2UR UR7, R11 ;  /* 0x000000000b0772ca */ /* 0x000fe200000e0000 */
[----:B------:R-:W-:Y:S02]  /*8670*/  UISETP.GE.AND UP1, UPT, UR10, 0x1, UPT ;  /* 0x000000010a00788c */ /* 0x000fe4000bf26270 */
[----:B------:R-:W-:Y:S01]  /*8680*/  UIADD3 UR6, UR60, 0x7f, URZ ;  /* 0x0000007f3c067890 */ /* 0x000fe2000fffe03f */
[----:B------:R-:W-:-:S03]  /*8690*/  ULDC UR14, c[0x0][0x9dc] ;  /* 0x00027700000e7ab9 */ /* 0x000fc60000000800 */
[----:B------:R-:W-:Y:S01]  /*86a0*/  PLOP3.LUT P2, PT, PT, PT, UP1, 0x40, 0x0 ;  /* 0x000000000000781c */ /* 0x000fe20003f4e818 */
[----:B------:R-:W-:Y:S01]  /*86b0*/  @UP0 ULDC UR4, c[0x0][0x44c] ;  /* 0x0001130000040ab9 */ /* 0x000fe20000000800 */
[----:B------:R-:W-:Y:S01]  /*86c0*/  @UP0 ULDC UR11, c[0x0][0x450] ;  /* 0x00011400000b0ab9 */ /* 0x000fe20000000800 */
[----:B------:R-:W-:-:S04]  /*86d0*/  UIMAD.WIDE.U32 UR4, UR6, UR4, URZ ;  /* 0x00000004060472a5 */ /* 0x000fc8000f8e003f */
[----:B------:R-:W-:-:S04]  /*86e0*/  @UP0 USHF.R.U32.HI UR6, URZ, UR11, UR5 ;  /* 0x0000000b3f060299 */ /* 0x000fc80008011605 */
[----:B------:R-:W-:-:S04]  /*86f0*/  UIADD3 UR6, UR7, UR6, URZ ;  /* 0x0000000607067290 */ /* 0x000fc8000fffe03f */
[----:B------:R-:W-:Y:S01]  /*8700*/  UIADD3 UR14, UR6, -UR14, URZ ;  /* 0x8000000e060e7290 */ /* 0x000fe2000fffe03f */
[----:B------:R-:W-:Y:S11]  /*8710*/  @P2 BRA `(.L_x_1173) ;  /* 0x0000000000482947 */ /* 0x000ff60003800000 */
[----:B------:R-:W-:Y:S02]  /*8720*/  UMOV UR11, UR6 ;  /* 0x00000006000b7c82 */ /* 0x000fe40008000000 */
        /* <DEDUP_REMOVED lines=10> */
.L_x_1174:
[----:B------:R-:W-:-:S11]  /*87d0*/  UISETP.NE.AND UP2, UPT, UR10, 0x1, UPT ;  /* 0x000000010a00788c */ /* 0x000fd6000bf45270 */
[----:B------:R-:W-:Y:S02]  /*87e0*/  @UP2 ULDC.64 UR4, c[0x0][0x9e8] ;  /* 0x00027a0000042ab9 */ /* 0x000fe40000000a00 */
[----:B------:R-:W-:-:S04]  /*87f0*/  UIMAD.WIDE.U32 UR6, UR11, UR4, URZ ;  /* 0x000000040b0672a5 */ /* 0x000fc8000f8e003f */
[----:B------:R-:W-:-:S12]  /*8800*/  @UP2 USHF.R.U32.HI UR11, URZ, UR5, UR7 ;  /* 0x000000053f0b2299 */ /* 0x000fd80008011607 */
.L_x_1175:
[----:B------:R-:W-:-:S04]  /*8810*/  UIMAD UR10, UR11, UR10, URZ ;  /* 0x0000000a0b0a72a4 */ /* 0x000fc8000f8e023f */
[----:B------:R-:W-:-:S04]  /*8820*/  UISETP.LT.AND UP2, UPT, UR14, UR10, UPT ;  /* 0x0000000a0e00728c */ /* 0x000fc8000bf41270 */
[----:B------:R-:W-:-:S12]  /*8830*/  USEL UR14, UR14, UR10, !UP2 ;  /* 0x0000000a0e0e7287 */ /* 0x000fd8000d000000 */
.L_x_1173:
[----:B------:R-:W-:Y:S01]  /*8840*/  UIADD3 UR4, UR14, 0x5f, URZ ;  /* 0x0000005f0e047890 */ /* 0x000fe2000fffe03f */
[----:B------:R-:W-:-:S03]  /*8850*/  R2UR UR6, R23 ;  /* 0x00000000170672ca */ /* 0x000fc600000e0000 */
[----:B------:R-:W-:-:S04]  /*8860*/  UIMAD.WIDE UR4, UR4, 0x2aaaaaab, URZ ;  /* 0x2aaaaaab040478a5 */ /* 0x000fc8000f8e023f */
[----:B------:R-:W-:-:S04]  /*8870*/  USHF.R.U32.HI UR4, URZ, 0x1f, UR5 ;  /* 0x0000001f3f047899 */ /* 0x000fc80008011605 */
[----:B------:R-:W-:-:S04]  /*8880*/  ULEA.HI.SX32 UR4, UR5, UR4, 0x1c ;  /* 0x0000000405047291 */ /* 0x000fc8000f8fe23f */
[----:B------:R-:W-:-:S04]  /*8890*/  UISETP.LT.AND UP2, UPT, UR6, UR4, UPT ;  /* 0x000000040600728c */ /* 0x000fc8000bf41270 */
[----:B------:R-:W-:-:S06]  /*88a0*/  USEL UR39, UR6, UR4, !UP2 ;  /* 0x0000000406277287 */ /* 0x000fcc000d000000 */
[----:B------:R-:W-:-:S13]  /*88b0*/  ISETP.GE.AND P2, PT, R9, UR39, PT ;  /* 0x0000002709007c0c */ /* 0x000fda000bf46270 */
[----:B------:R-:W-:Y:S05]  /*88c0*/  @!P2 BRA `(.L_x_1176) ;  /* 0x000000200084a947 */ /* 0x000fea0003800000 */
[----:B------:R-:W-:Y:S01]  /*88d0*/  IMAD.MOV.U32 R11, RZ, RZ, R8 ;  /* 0x000000ffff0b7224 */ /* 0x000fe200078e0008 */
[----:B------:R-:W-:Y:S01]  /*88e0*/  UMOV UR7, UR36 ;  /* 0x0000002400077c82 */ /* 0x000fe20008000000 */
[----:B------:R-:W-:Y:S01]  /*88f0*/  IMAD.MOV.U32 R12, RZ, RZ, R7 ;  /* 0x000000ffff0c7224 */ /* 0x000fe200078e0007 */
[----:B------:R-:W-:Y:S01]  /*8900*/  UMOV UR4, UR37 ;  /* 0x0000002500047c82 */ /* 0x000fe20008000000 */
[----:B------:R-:W-:-:S05]  /*8910*/  ULDC UR5, c[0x0][0x9d8] ;  /* 0x0002760000057ab9 */ /* 0x000fca0000000800 */
.L_x_1185:
[----:B------:R-:W-:-:S04]  /*8920*/  UIADD3 UR37, UR4, 0x1, URZ ;  /* 0x0000000104257890 */ /* 0x000fc8000fffe03f */
[----:B------:R-:W-:-:S04]  /*8930*/  UISETP.NE.AND UP2, UPT, UR37, 0x2, UPT ;  /* 0x000000022500788c */ /* 0x000fc8000bf45270 */
[----:B------:R-:W-:Y:S02]  /*8940*/  USEL UR36, URZ, 0x1, UP2 ;  /* 0x000000013f247887 */ /* 0x000fe40009000000 */
[----:B------:R-:W-:Y:S02]  /*8950*/  USEL UR37, UR37, URZ, UP2 ;  /* 0x0000003f25257287 */ /* 0x000fe40009000000 */
[----:B------:R-:W-:Y:S01]  /*8960*/  ULOP3.LUT UR36, UR7, UR36, URZ, 0x3c, !UPT ;  /* 0x0000002407247292 */ /* 0x000fe2000f8e3c3f */
[----:B------:R-:W-:Y:S11]  /*8970*/  @!P0 BRA `(.L_x_1177) ;  /* 0x0000000000048947 */ /* 0x000ff60003800000 */
[----:B------:R-:W-:Y:S01]  /*8980*/  BPT.TRAP 0x1 ;  /* 0x000000040000795c */ /* 0x000fe20000300000 */
.L_x_1177:
[----:B------:R-:W-:Y:S01]  /*8990*/  ULEA UR6, UR37, UR38, 0x3 ;  /* 0x0000002625067291 */ /* 0x000fe2000f8e183f */
[----:B------:R-:W-:-:S05]  /*89a0*/  IMAD.U32 R7, RZ, RZ, UR36 ;  /* 0x00000024ff077e24 */ /* 0x000fca000f8e00ff */
[----:B------:R-:W-:-:S04]  /*89b0*/  SHF.L.U32 R7, R7, 0x1f, RZ ;  /* 0x0000001f07077819 */ /* 0x000fc800000006ff */
[----:B------:R0:W1:Y:S01]  /*89c0*/  SYNCS.PHASECHK.TRANS64.TRYWAIT P2, [UR6+0x2a830], R7 ;  /* 0x02a83007ff0075a7 */ /* 0x0000620008040146 */
[----:B------:R-:W-:Y:S05]  /*89d0*/  @!P0 BRA `(.L_x_1178) ;  /* 0x0000000000048947 */ /* 0x000fea0003800000 */
[----:B------:R-:W-:Y:S01]  /*89e0*/  BPT.TRAP 0x1 ;  /* 0x000000040000795c */ /* 0x000fe20000300000 */
.L_x_1178:
[----:B-1----:R-:W-:Y:S05]  /*89f0*/  @P2 BRA `(.L_x_1179) ;  /* 0x0000000000082947 */ /* 0x002fea0003800000 */
[----:B------:R-:W1:Y:S02]  /*8a00*/  SYNCS.PHASECHK.TRANS64.TRYWAIT P2, [UR6+0x2a830], R7 ;  /* 0x02a83007ff0075a7 */ /* 0x000e640008040146 */
[----:B-1----:R-:W-:Y:S05]  /*8a10*/  @!P2 BRA `(.L_x_1180) ;  /* 0x0000010800b0a947 */ /* 0x002fea0003800000 */
.L_x_1179:
        /* <DEDUP_REMOVED lines=135> */
.L_x_1181:
[----:B------:R-:W-:Y:S01]  /*9290*/  ULEA UR10, UR4, UR38, 0x3 ;  /* 0x00000026040a7291 */ /* 0x000fe2000f8e183f */
[----:B------:R-:W-:-:S05]  /*92a0*/  IMAD.U32 R0, RZ, RZ, UR7 ;  /* 0x00000007ff007e24 */ /* 0x000fca000f8e00ff */
[----:B------:R-:W-:-:S04]  /*92b0*/  SHF.L.U32 R0, R0, 0x1f, RZ ;  /* 0x0000001f00007819 */ /* 0x000fc800000006ff */
[----:B------:R2:W3:Y:S01]  /*92c0*/  SYNCS.PHASECHK.TRANS64.TRYWAIT P2, [UR10+0x2a850], R0 ;  /* 0x02a85000ff0075a7 */ /* 0x0004e2000804014a */
[----:B------:R-:W-:Y:S05]  /*92d0*/  @!P0 BRA `(.L_x_1182) ;  /* 0x0000000000048947 */ /* 0x000fea0003800000 */
[----:B------:R-:W-:Y:S01]  /*92e0*/  BPT.TRAP 0x1 ;  /* 0x000000040000795c */ /* 0x000fe20000300000 */
.L_x_1182:
[----:B---3--:R-:W-:Y:S05]  /*92f0*/  @P2 BRA `(.L_x_1183) ;  /* 0x0000000000082947 */ /* 0x008fea0003800000 */
[----:B------:R-:W3:Y:S02]  /*9300*/  SYNCS.PHASECHK.TRANS64.TRYWAIT P2, [UR10+0x2a850], R0 ;  /* 0x02a85000ff0075a7 */ /* 0x000ee4000804014a */
[----:B---3--:R-:W-:Y:S05]  /*9310*/  @!P2 BRA `(.L_x_1184) ;  /* 0x000001000088a947 */ /* 0x008fea0003800000 */
.L_x_1183:
[----:B------:R-:W-:Y:S01]  /*9320*/  UIADD3 UR6, UR38, 0x400, URZ ;  /* 0x0000040026067890 */ /* 0x000fe2000fffe03f */
[----:B------:R-:W-:Y:S01]  /*9330*/  WARPGROUP.ARRIVE ;  /* 0x00000000000079c5 */ /* 0x000fe20000000000 */
[----:B------:R-:W-:Y:S01]  /*9340*/  UMOV UR7, 0x40000040 ;  /* 0x4000004000077882 */ /* 0x000fe20000000000 */
[----:B------:R-:W-:Y:S01]  /*9350*/  FMUL.FTZ R15, R88, UR5 ;  /* 0x00000005580f7c20 */ /* 0x000fe20008410000 */
[----:B------:R-:W-:Y:S01]  /*9360*/  USHF.R.U32.HI UR6, URZ, 0x4, UR6 ;  /* 0x000000043f067899 */ /* 0x000fe20008011606 */
[----:B------:R-:W-:Y:S01]  /*9370*/  FMUL.FTZ R21, R89, UR5 ;  /* 0x0000000559157c20 */ /* 0x000fe20008410000 */
        /* <DEDUP_REMOVED lines=11> */
[----:B------:R-:W3:Y:S01]  /*9430*/  MUFU.TANH R21, R21 ;  /* 0x0000001500157308 */ /* 0x000ee20000002400 */
        /* <DEDUP_REMOVED lines=9> */
[----:B------:R-:W4:Y:S01]  /*94d0*/  MUFU.TANH R207, R207 ;  /* 0x000000cf00cf7308 */ /* 0x000f220000002400 */
[----:B------:R-:W-:Y:S01]  /*94e0*/  UMOV UR7, 0x40000040 ;  /* 0x4000004000077882 */ /* 0x000fe20000000000 */
[----:B0-2---:R-:W-:Y:S01]  /*94f0*/  FMNMX.FTZ R0, R15, R12, !PT ;  /* 0x0000000c0f007209 */ /* 0x005fe20007810000 */
[----:B------:R-:W-:Y:S01]  /*9500*/  FMUL.FTZ R89, R91, UR5 ;  /* 0x000000055b597c20 */ /* 0x000fe20008410000 */
[----:B------:R-:W-:Y:S01]  /*9510*/  FMUL.FTZ R229, R124, UR5 ;  /* 0x000000057ce57c20 */ /* 0x000fe20008410000 */
[----:B------:R-:W-:Y:S01]  /*9520*/  FMUL.FTZ R91, R94, UR5 ;  /* 0x000000055e5b7c20 */ /* 0x000fe20008410000 */
[----:B------:R-:W-:Y:S01]  /*9530*/  FMUL.FTZ R237, R125, UR5 ;  /* 0x000000057ded7c20 */ /* 0x000fe20008410000 */
[----:B---3--:R-:W-:Y:S01]  /*9540*/  FMNMX.FTZ R0, R21, R0, !PT ;  /* 0x0000000015007209 */ /* 0x008fe20007810000 */
        /* <DEDUP_REMOVED lines=9> */
[----:B----4-:R-:W-:Y:S01]  /*95e0*/  FMNMX.FTZ R0, R207, R0, !PT ;  /* 0x00000000cf007209 */ /* 0x010fe20007810000 */
        /* <DEDUP_REMOVED lines=15> */
[----:B--2---:R-:W-:Y:S01]  /*96e0*/  FMNMX.FTZ R0, R209, R0, !PT ;  /* 0x00000000d1007209 */ /* 0x004fe20007810000 */
[----:B------:R-:W-:Y:S01]  /*96f0*/  FMUL.FTZ R131, R131, UR5 ;  /* 0x0000000583837c20 */ /* 0x000fe20008410000 */
[----:B------:R-:W0:Y:S01]  /*9700*/  LDC R10, c[0x0][0x988] ;  /* 0x00026200ff0a7b82 */ /* 0x000e220000000800 */
[----:B------:R-:W-:Y:S01]  /*9710*/  FMUL.FTZ R135, R135, UR5 ;  /* 0x0000000587877c20 */ /* 0x000fe20008410000 */
[C---:B------:R-:W-:Y:S01]  /*9720*/  ISETP.GT.AND P2, PT, R9.reuse, UR39, PT ;  /* 0x0000002709007c0c */ /* 0x040fe2000bf44270 */
[----:B------:R-:W-:-:S02]  /*9730*/  VIADD R9, R9, 0xffffffff ;  /* 0xffffffff09097836 */ /* 0x000fc40000000000 */
        /* <DEDUP_REMOVED lines=8> */
[----:B------:R-:W2:Y:S08]  /*97c0*/  MUFU.TANH R89, R89 ;  /* 0x0000005900597308 */ /* 0x000eb00000002400 */
[----:B------:R-:W-:Y:S01]  /*97d0*/  MUFU.TANH R229, R229 ;  /* 0x000000e500e57308 */ /* 0x000fe20000002400 */
[----:B-1----:R-:W-:-:S07]  /*97e0*/  FMNMX.FTZ R8, R13, R11, !PT ;  /* 0x0000000b0d087209 */ /* 0x002fce0007810000 */
[----:B------:R-:W1:Y:S01]  /*97f0*/  MUFU.TANH R91, R91 ;  /* 0x0000005b005b7308 */ /* 0x000e620000002400 */
[----:B--2---:R-:W-:-:S07]  /*9800*/  FMNMX.FTZ R8, R89, R8, !PT ;  /* 0x0000000859087209 */ /* 0x004fce0007810000 */
[----:B------:R-:W-:Y:S08]  /*9810*/  MUFU.TANH R237, R237 ;  /* 0x000000ed00ed7308 */ /* 0x000ff00000002400 */
[----:B------:R-:W2:Y:S01]  /*9820*/  MUFU.TANH R95, R95 ;  /* 0x0000005f005f7308 */ /* 0x000ea20000002400 */
[----:B-1----:R-:W-:Y:S01]  /*9830*/  FMNMX.FTZ R8, R91, R8, !PT ;  /* 0x000000085b087209 */ /* 0x002fe20007810000 */
[----:B------:R-:W-:-:S02]  /*9840*/  WARPGROUP.DEPBAR.LE gsb0, 0x0 ;  /* 0x00008000000079c5 */ /* 0x000fc40000010000 */
[----:B------:R-:W-:Y:S01]  /*9850*/  WARPGROUP.ARRIVE ;  /* 0x00000000000079c5 */ /* 0x000fe20000000000 */
[----:B------:R-:W-:Y:S01]  /*9860*/  FMUL.FTZ R157, R97, UR5 ;  /* 0x00000005619d7c20 */ /* 0x000fe20008410000 */
[----:B------:R-:W-:Y:S01]  /*9870*/  FMUL.FTZ R159, R101, UR5 ;  /* 0x00000005659f7c20 */ /* 0x000fe20008410000 */
[----:B------:R-:W-:Y:S01]  /*9880*/  FMUL.FTZ R97, R98, UR5 ;  /* 0x0000000562617c20 */ /* 0x000fe20008410000 */
[----:B------:R-:W-:Y:S01]  /*9890*/  MUFU.TANH R231, R231 ;  /* 0x000000e700e77308 */ /* 0x000fe20000002400 */
[----:B------:R-:W-:Y:S01]  /*98a0*/  FMUL.FTZ R101, R102, UR5 ;  /* 0x0000000566657c20 */ /* 0x000fe20008410000 */
[----:B------:R-:W-:Y:S01]  /*98b0*/  HGMMA.64x128x16.F32.BF16 R24, R152, gdesc[UR4].tnspB, R24, gsb0 ;  /* 0x41e0000498187df0 */ /* 0x000fe20008001818 */
[----:B------:R-:W-:Y:S01]  /*98c0*/  UIADD3 UR6, UR4, 0x100, URZ ;  /* 0x0000010004067890 */ /* 0x000fe2000fffe03f */
[----:B------:R-:W-:Y:S01]  /*98d0*/  UMOV UR7, 0x40000040 ;  /* 0x4000004000077882 */ /* 0x000fe20000000000 */
[----:B--2---:R-:W-:-:S03]  /*98e0*/  FMNMX.FTZ R8, R95, R8, !PT ;  /* 0x000000085f087209 */ /* 0x004fc60007810000 */
[----:B------:R-:W1:Y:S08]  /*98f0*/  MUFU.TANH R157, R157 ;  /* 0x0000009d009d7308 */ /* 0x000e700000002400 */
[----:B------:R-:W2:Y:S08]  /*9900*/  MUFU.TANH R159, R159 ;  /* 0x0000009f009f7308 */ /* 0x000eb00000002400 */
[----:B------:R-:W3:Y:S01]  /*9910*/  MUFU.TANH R97, R97 ;  /* 0x0000006100617308 */ /* 0x000ee20000002400 */
[----:B-1----:R-:W-:-:S04]  /*9920*/  FMNMX.FTZ R0, R157, R0, !PT ;  /* 0x000000009d007209 */ /* 0x002fc80007810000 */
[----:B------:R-:W-:-:S03]  /*9930*/  FMNMX.FTZ R0, R211, R0, !PT ;  /* 0x00000000d3007209 */ /* 0x000fc60007810000 */
[----:B------:R-:W-:Y:S01]  /*9940*/  MUFU.TANH R235, R235 ;  /* 0x000000eb00eb7308 */ /* 0x000fe20000002400 */
[----:B--2---:R-:W-:-:S04]  /*9950*/  FMNMX.FTZ R0, R159, R0, !PT ;  /* 0x000000009f007209 */ /* 0x004fc80007810000 */
[----:B------:R-:W-:-:S03]  /*9960*/  FMNMX.FTZ R0, R213, R0, !PT ;  /* 0x00000000d5007209 */ /* 0x000fc60007810000 */
[----:B------:R-:W1:Y:S01]  /*9970*/  MUFU.TANH R99, R99 ;  /* 0x0000006300637308 */ /* 0x000e620000002400 */
[----:B------:R-:W-:Y:S02]  /*9980*/  FMNMX.FTZ R0, R215, R0, !PT ;  /* 0x00000000d7007209 */ /* 0x000fe40007810000 */
[----:B---3--:R-:W-:Y:S02]  /*9990*/  FMNMX.FTZ R8, R97, R8, !PT ;  /* 0x0000000861087209 */ /* 0x008fe40007810000 */
[----:B------:R-:W-:-:S03]  /*99a0*/  FMNMX.FTZ R0, R217, R0, !PT ;  /* 0x00000000d9007209 */ /* 0x000fc60007810000 */
[----:B------:R-:W-:Y:S01]  /*99b0*/  MUFU.TANH R233, R233 ;  /* 0x000000e900e97308 */ /* 0x000fe20000002400 */
[----:B------:R-:W-:-:S04]  /*99c0*/  FMNMX.FTZ R0, R219, R0, !PT ;  /* 0x00000000db007209 */ /* 0x000fc80007810000 */
[----:B------:R-:W-:-:S03]  /*99d0*/  FMNMX.FTZ R0, R221, R0, !PT ;  /* 0x00000000dd007209 */ /* 0x000fc60007810000 */
[----:B------:R-:W2:Y:S01]  /*99e0*/  MUFU.TANH R101, R101 ;  /* 0x0000006500657308 */ /* 0x000ea20000002400 */
[----:B------:R-:W-:Y:S02]  /*99f0*/  FMNMX.FTZ R0, R223, R0, !PT ;  /* 0x00000000df007209 */ /* 0x000fe40007810000 */
[----:B-1----:R-:W-:Y:S02]  /*9a00*/  FMNMX.FTZ R8, R99, R8, !PT ;  /* 0x0000000863087209 */ /* 0x002fe40007810000 */
[----:B------:R-:W-:-:S03]  /*9a10*/  FMNMX.FTZ R0, R225, R0, !PT ;  /* 0x00000000e1007209 */ /* 0x000fc60007810000 */
[----:B------:R-:W-:Y:S01]  /*9a20*/  MUFU.TANH R129, R129 ;  /* 0x0000008100817308 */ /* 0x000fe20000002400 */
[----:B------:R-:W-:-:S07]  /*9a30*/  FMNMX.FTZ R0, R227, R0, !PT ;  /* 0x00000000e3007209 */ /* 0x000fce0007810000 */
[----:B------:R-:W1:Y:S01]  /*9a40*/  MUFU.TANH R103, R103 ;  /* 0x0000006700677308 */ /* 0x000e620000002400 */
[----:B--2---:R-:W-:-:S07]  /*9a50*/  FMNMX.FTZ R8, R101, R8, !PT ;  /* 0x0000000865087209 */ /* 0x004fce0007810000 */
[----:B------:R-:W2:Y:S08]  /*9a60*/  MUFU.TANH R105, R105 ;  /* 0x0000006900697308 */ /* 0x000eb00000002400 */
[----:B------:R-:W3:Y:S01]  /*9a70*/  MUFU.TANH R107, R107 ;  /* 0x0000006b006b7308 */ /* 0x000ee20000002400 */
[----:B-1----:R-:W-:-:S07]  /*9a80*/  FMNMX.FTZ R8, R103, R8, !PT ;  /* 0x0000000867087209 */ /* 0x002fce0007810000 */
[----:B------:R-:W1:Y:S01]  /*9a90*/  MUFU.TANH R109, R109 ;  /* 0x0000006d006d7308 */ /* 0x000e620000002400 */
[----:B--2---:R-:W-:-:S07]  /*9aa0*/  FMNMX.FTZ R8, R105, R8, !PT ;  /* 0x0000000869087209 */ /* 0x004fce0007810000 */
[----:B------:R-:W2:Y:S01]  /*9ab0*/  MUFU.TANH R111, R111 ;  /* 0x0000006f006f7308 */ /* 0x000ea20000002400 */
[----:B---3--:R-:W-:-:S07]  /*9ac0*/  FMNMX.FTZ R8, R107, R8, !PT ;  /* 0x000000086b087209 */ /* 0x008fce0007810000 */
[----:B------:R-:W3:Y:S01]  /*9ad0*/  MUFU.TANH R113, R113 ;  /* 0x0000007100717308 */ /* 0x000ee20000002400 */
[----:B-1----:R-:W-:-:S07]  /*9ae0*/  FMNMX.FTZ R8, R109, R8, !PT ;  /* 0x000000086d087209 */ /* 0x002fce0007810000 */
[----:B------:R-:W1:Y:S01]  /*9af0*/  MUFU.TANH R115, R115 ;  /* 0x0000007300737308 */ /* 0x000e620000002400 */
[----:B--2---:R-:W-:-:S07]  /*9b00*/  FMNMX.FTZ R8, R111, R8, !PT ;  /* 0x000000086f087209 */ /* 0x004fce0007810000 */
[----:B------:R-:W2:Y:S01]  /*9b10*/  MUFU.TANH R117, R117 ;  /* 0x0000007500757308 */ /* 0x000ea20000002400 */
[----:B---3--:R-:W-:-:S07]  /*9b20*/  FMNMX.FTZ R8, R113, R8, !PT ;  /* 0x0000000871087209 */ /* 0x008fce0007810000 */
[----:B------:R-:W3:Y:S01]  /*9b30*/  MUFU.TANH R119, R119 ;  /* 0x0000007700777308 */ /* 0x000ee20000002400 */
[----:B-1----:R-:W-:Y:S01]  /*9b40*/  FMNMX.FTZ R8, R115, R8, !PT ;  /* 0x0000000873087209 */ /* 0x002fe20007810000 */
[----:B------:R-:W-:Y:S02]  /*9b50*/  WARPGROUP.DEPBAR.LE gsb0, 0x0 ;  /* 0x00008000000079c5 */ /* 0x000fe40000010000 */
[----:B------:R-:W-:Y:S01]  /*9b60*/  WARPGROUP.ARRIVE ;  /* 0x00000000000079c5 */ /* 0x000fe20000000000 */
[----:B------:R-:W-:Y:S01]  /*9b70*/  FMUL.FTZ R153, R120, UR5 ;  /* 0x0000000578997c20 */ /* 0x000fe20008410000 */
[----:B------:R-:W-:Y:S01]  /*9b80*/  FMUL.FTZ R155, R121, UR5 ;  /* 0x00000005799b7c20 */ /* 0x000fe20008410000 */
[----:B------:R-:W-:Y:S01]  /*9b90*/  FMUL.FTZ R121, R122, UR5 ;  /* 0x000000057a797c20 */ /* 0x000fe20008410000 */
[----:B------:R-:W-:Y:S01]  /*9ba0*/  MUFU.TANH R123, R123 ;  /* 0x0000007b007b7308 */ /* 0x000fe20000002400 */
[----:B--2---:R-:W-:Y:S01]  /*9bb0*/  FMNMX.FTZ R8, R117, R8, !PT ;  /* 0x0000000875087209 */ /* 0x004fe20007810000 */
[----:B------:R-:W-:Y:S01]  /*9bc0*/  HGMMA.64x128x16.F32.BF16 R24, R148, gdesc[UR4].tnspB, R24, gsb0 ;  /* 0x41e0000494187df0 */ /* 0x000fe20008001818 */
[----:B------:R-:W-:Y:S01]  /*9bd0*/  UIADD3 UR6, UR4, 0x180, URZ ;  /* 0x0000018004067890 */ /* 0x000fe2000fffe03f */
[----:B------:R-:W-:Y:S01]  /*9be0*/  UMOV UR7, 0x40000040 ;  /* 0x4000004000077882 */ /* 0x000fe20000000000 */
[----:B---3--:R-:W-:-:S03]  /*9bf0*/  FMNMX.FTZ R8, R119, R8, !PT ;  /* 0x0000000877087209 */ /* 0x008fc60007810000 */
[----:B------:R-:W1:Y:S08]  /*9c00*/  MUFU.TANH R153, R153 ;  /* 0x0000009900997308 */ /* 0x000e700000002400 */
[----:B------:R-:W2:Y:S08]  /*9c10*/  MUFU.TANH R155, R155 ;  /* 0x0000009b009b7308 */ /* 0x000eb00000002400 */
[----:B------:R-:W3:Y:S01]  /*9c20*/  MUFU.TANH R121, R121 ;  /* 0x0000007900797308 */ /* 0x000ee20000002400 */
[----:B-1----:R-:W-:-:S07]  /*9c30*/  FMNMX.FTZ R0, R153, R0, !PT ;  /* 0x0000000099007209 */ /* 0x002fce0007810000 */
[----:B------:R-:W1:Y:S01]  /*9c40*/  MUFU.TANH R125, R125 ;  /* 0x0000007d007d7308 */ /* 0x000e620000002400 */
[----:B--2---:R-:W-:-:S04]  /*9c50*/  FMNMX.FTZ R0, R155, R0, !PT ;  /* 0x000000009b007209 */ /* 0x004fc80007810000 */
[----:B------:R-:W-:-:S03]  /*9c60*/  FMNMX.FTZ R0, R229, R0, !PT ;  /* 0x00000000e5007209 */ /* 0x000fc60007810000 */
[----:B------:R-:W2:Y:S01]  /*9c70*/  MUFU.TANH R127, R127 ;  /* 0x0000007f007f7308 */ /* 0x000ea20000002400 */
[----:B------:R-:W-:Y:S02]  /*9c80*/  FMNMX.FTZ R0, R237, R0, !PT ;  /* 0x00000000ed007209 */ /* 0x000fe40007810000 */
[----:B---3--:R-:W-:Y:S02]  /*9c90*/  FMNMX.FTZ R8, R121, R8, !PT ;  /* 0x0000000879087209 */ /* 0x008fe40007810000 */
[----:B------:R-:W-:Y:S02]  /*9ca0*/  FMNMX.FTZ R0, R231, R0, !PT ;  /* 0x00000000e7007209 */ /* 0x000fe40007810000 */
[----:B------:R-:W-:Y:S01]  /*9cb0*/  FMNMX.FTZ R8, R123, R8, !PT ;  /* 0x000000087b087209 */ /* 0x000fe20007810000 */
[----:B------:R-:W3:Y:S01]  /*9cc0*/  MUFU.TANH R133, R133 ;  /* 0x0000008500857308 */ /* 0x000ee20000002400 */
[----:B------:R-:W-:Y:S02]  /*9cd0*/  FMNMX.FTZ R0, R235, R0, !PT ;  /* 0x00000000eb007209 */ /* 0x000fe40007810000 */
[----:B-1----:R-:W-:-:S02]  /*9ce0*/  FMNMX.FTZ R8, R125, R8, !PT ;  /* 0x000000087d087209 */ /* 0x002fc40007810000 */
[----:B------:R-:W-:-:S03]  /*9cf0*/  FMNMX.FTZ R0, R233, R0, !PT ;  /* 0x00000000e9007209 */ /* 0x000fc60007810000 */
[----:B------:R-:W1:Y:S01]  /*9d00*/  MUFU.TANH R131, R131 ;  /* 0x0000008300837308 */ /* 0x000e620000002400 */
[----:B------:R-:W-:Y:S02]  /*9d10*/  FMNMX.FTZ R0, R129, R0, !PT ;  /* 0x0000000081007209 */ /* 0x000fe40007810000 */
[----:B--2---:R-:W-:-:S03]  /*9d20*/  FMNMX.FTZ R8, R127, R8, !PT ;  /* 0x000000087f087209 */ /* 0x004fc60007810000 */
[----:B------:R-:W2:Y:S02]  /*9d30*/  SHFL.BFLY PT, R7, R0, 0x2, 0x1f ;  /* 0x0c401f0000077f89 */ /* 0x000ea400000e0000 */
[----:B------:R-:W-:Y:S01]  /*9d40*/  MUFU.TANH R135, R135 ;  /* 0x0000008700877308 */ /* 0x000fe20000002400 */
[----:B---3--:R-:W-:-:S04]  /*9d50*/  FMNMX.FTZ R8, R133, R8, !PT ;  /* 0x0000000885087209 */ /* 0x008fc80007810000 */
[----:B-1----:R-:W-:Y:S02]  /*9d60*/  FMNMX.FTZ R8, R131, R8, !PT ;  /* 0x0000000883087209 */ /* 0x002fe40007810000 */
[----:B--2---:R-:W-:-:S05]  /*9d70*/  FMNMX.FTZ R7, R0, R7, !PT ;  /* 0x0000000700077209 */ /* 0x004fca0007810000 */
[----:B------:R-:W1:Y:S02]  /*9d80*/  SHFL.BFLY PT, R0, R7, 0x1, 0x1f ;  /* 0x0c201f0007007f89 */ /* 0x000e6400000e0000 */
[----:B-1----:R-:W-:-:S05]  /*9d90*/  FMNMX.FTZ R7, R7, R0, !PT ;  /* 0x0000000007077209 */ /* 0x002fca0007810000 */
[----:B0-----:R-:W-:-:S04]  /*9da0*/  FMUL.FTZ R2, R7, R10 ;  /* 0x0000000a07027220 */ /* 0x001fc80000410000 */
        /* <DEDUP_REMOVED lines=14> */
[----:B------:R-:W-:-:S04]  /*9e90*/  FFMA.FTZ R88, R233, R10, -R2 ;  /* 0x0000000ae9587223 */ /* 0x000fc80000010802 */
[----:B------:R-:W-:Y:S01]  /*9ea0*/  MUFU.EX2 R156, R156 ;  /* 0x0000009c009c7308 */ /* 0x000fe20000000800 */
[----:B------:R-:W-:Y:S02]  /*9eb0*/  WARPGROUP.DEPBAR.LE gsb0, 0x0 ;  /* 0x00008000000079c5 */ /* 0x000fe40000010000 */
[----:B------:R-:W-:Y:S01]  /*9ec0*/  WARPGROUP.ARRIVE ;  /* 0x00000000000079c5 */ /* 0x000fe20000000000 */
[----:B------:R-:W-:Y:S01]  /*9ed0*/  FMUL.FTZ R149, R134, UR5 ;  /* 0x0000000586957c20 */ /* 0x000fe20008410000 */
[----:B------:R-:W-:Y:S01]  /*9ee0*/  FADD.FTZ R151, -R7, R12 ;  /* 0x0000000c07977221 */ /* 0x000fe20000010100 */
[-CC-:B------:R-:W-:Y:S01]  /*9ef0*/  FFMA.FTZ R148, R213, R10.reuse, -R2.reuse ;  /* 0x0000000ad5947223 */ /* 0x180fe20000010802 */
[-CC-:B------:R-:W-:Y:S01]  /*9f00*/  FFMA.FTZ R150, R217, R10.reuse, -R2.reuse ;  /* 0x0000000ad9967223 */ /* 0x180fe20000010802 */
[-CC-:B------:R-:W-:Y:S01]  /*9f10*/  FFMA.FTZ R12, R153, R10.reuse, -R2.reuse ;  /* 0x0000000a990c7223 */ /* 0x180fe20000010802 */
[----:B------:R-:W-:Y:S01]  /*9f20*/  HGMMA.64x128x16.F32.BF16 R24, R144, gdesc[UR4].tnspB, R24, gsb0 ;  /* 0x41e0000490187df0 */ /* 0x000fe20008001818 */
[----:B------:R-:W-:Y:S01]  /*9f30*/  UIADD3 UR6, UR4, 0x200, URZ ;  /* 0x0000020004067890 */ /* 0x000fe2000fffe03f */
[----:B------:R-:W0:Y:S01]  /*9f40*/  MUFU.TANH R149, R149 ;  /* 0x0000009500957308 */ /* 0x000e220000002400 */
[----:B------:R-:W-:Y:S01]  /*9f50*/  UMOV UR7, 0x40000040 ;  /* 0x4000004000077882 */ /* 0x000fe20000000000 */
[-C--:B------:R-:W-:Y:S01]  /*9f60*/  FMUL.FTZ R151, R151, R10.reuse ;  /* 0x0000000a97977220 */ /* 0x080fe20000410000 */
[----:B------:R-:W-:-:S05]  /*9f70*/  FFMA.FTZ R213, R237, R10, -R2 ;  /* 0x0000000aedd57223 */ /* 0x000fca0000010802 */
[----:B------:R1:W-:Y:S08]  /*9f80*/  MUFU.EX2 R0, R151 ;  /* 0x0000009700007308 */ /* 0x0003f00000000800 */
[----:B------:R-:W-:Y:S01]  /*9f90*/  MUFU.EX2 R158, R158 ;  /* 0x0000009e009e7308 */ /* 0x000fe20000000800 */
[----:B0-----:R-:W-:Y:S01]  /*9fa0*/  FMNMX.FTZ R8, R149, R8, !PT ;  /* 0x0000000895087209 */ /* 0x001fe20007810000 */
[----:B-1----:R-:W-:-:S03]  /*9fb0*/  FFMA.FTZ R151, R219, R10, -R2 ;  /* 0x0000000adb977223 */ /* 0x002fc60000010802 */
[----:B------:R-:W-:-:S03]  /*9fc0*/  FMNMX.FTZ R8, R135, R8, !PT ;  /* 0x0000000887087209 */ /* 0x000fc60007810000 */
[----:B------:R-:W-:Y:S02]  /*9fd0*/  MUFU.EX2 R21, R21 ;  /* 0x0000001500157308 */ /* 0x000fe40000000800 */
[----:B------:R-:W0:Y:S06]  /*9fe0*/  SHFL.BFLY PT, R157, R8, 0x2, 0x1f ;  /* 0x0c401f00089d7f89 */ /* 0x000e2c00000e0000 */
[----:B------:R-:W-:Y:S08]  /*9ff0*/  MUFU.EX2 R152, R152 ;  /* 0x0000009800987308 */ /* 0x000ff00000000800 */
        /* <DEDUP_REMOVED lines=9> */
[C---:B------:R-:W-:Y:S01]  /*a090*/  FMUL.FTZ R90, R8.reuse, R10 ;  /* 0x0000000a085a7220 */ /* 0x040fe20000410000 */
[----:B------:R-:W-:-:S03]  /*a0a0*/  FADD.FTZ R129, -R8, R11 ;  /* 0x0000000b08817221 */ /* 0x000fc60000010100 */
[----:B------:R-:W-:-:S03]  /*a0b0*/  FFMA.FTZ R95, R95, R10, -R90 ;  /* 0x0000000a5f5f7223 */ /* 0x000fc6000001085a */
[----:B------:R-:W-:Y:S01]  /*a0c0*/  MUFU.EX2 R11, R94 ;  /* 0x0000005e000b7308 */ /* 0x000fe20000000800 */
[-CC-:B------:R-:W-:Y:S01]  /*a0d0*/  FFMA.FTZ R157, R13, R10.reuse, -R90.reuse ;  /* 0x0000000a0d9d7223 */ /* 0x180fe2000001085a */
[-C--:B------:R-:W-:Y:S01]  /*a0e0*/  FMUL.FTZ R129, R129, R10.reuse ;  /* 0x0000000a81817220 */ /* 0x080fe20000410000 */
        /* <DEDUP_REMOVED lines=12> */
[----:B------:R-:W-:Y:S01]  /*a1b0*/  FFMA.FTZ R119, R119, R10, -R90 ;  /* 0x0000000a77777223 */ /* 0x000fe2000001085a */
[----:B------:R-:W-:Y:S01]  /*a1c0*/  MUFU.EX2 R157, R157 ;  /* 0x0000009d009d7308 */ /* 0x000fe20000000800 */
[----:B0-----:R-:W-:-:S02]  /*a1d0*/  IMAD.U32 R95, RZ, RZ, UR37 ;  /* 0x00000025ff5f7e24 */ /* 0x001fc4000f8e00ff */
[-CC-:B------:R-:W-:Y:S01]  /*a1e0*/  FFMA.FTZ R121, R121, R10.reuse, -R90.reuse ;  /* 0x0000000a79797223 */ /* 0x180fe2000001085a */
[-CC-:B------:R-:W-:Y:S01]  /*a1f0*/  FFMA.FTZ R123, R123, R10.reuse, -R90.reuse ;  /* 0x0000000a7b7b7223 */ /* 0x180fe2000001085a */
[-CC-:B------:R-:W-:Y:S01]  /*a200*/  FFMA.FTZ R125, R125, R10.reuse, -R90.reuse ;  /* 0x0000000a7d7d7223 */ /* 0x180fe2000001085a */
[-CC-:B------:R-:W-:Y:S01]  /*a210*/  FFMA.FTZ R127, R127, R10.reuse, -R90.reuse ;  /* 0x0000000a7f7f7223 */ /* 0x180fe2000001085a */
[----:B------:R-:W-:Y:S01]  /*a220*/  @!P1 LEA R95, R95, UR38, 0x3 ;  /* 0x000000265f5f9c11 */ /* 0x000fe2000f8e18ff */
[-CC-:B------:R-:W-:Y:S01]  /*a230*/  FFMA.FTZ R133, R133, R10.reuse, -R90.reuse ;  /* 0x0000000a85857223 */ /* 0x180fe2000001085a */
[----:B------:R-:W-:Y:S01]  /*a240*/  MUFU.EX2 R92, R92 ;  /* 0x0000005c005c7308 */ /* 0x000fe20000000800 */
[----:B------:R-:W-:Y:S01]  /*a250*/  FFMA.FTZ R131, R131, R10, -R90 ;  /* 0x0000000a83837223 */ /* 0x000fe2000001085a */
[----:B------:R-:W-:Y:S02]  /*a260*/  IMAD.U32 R99, RZ, RZ, UR10 ;  /* 0x0000000aff637e24 */ /* 0x000fe4000f8e00ff */
[----:B------:R-:W-:-:S02]  /*a270*/  @!P1 VIADD R95, R95, 0x2a840 ;  /* 0x0002a8405f5f9836 */ /* 0x000fc40000000000 */
[----:B------:R-:W-:Y:S02]  /*a280*/  @!P1 VIADD R99, R99, 0x2a860 ;  /* 0x0002a86063639836 */ /* 0x000fe40000000000 */
[----:B------:R-:W-:Y:S01]  /*a290*/  MUFU.EX2 R153, R153 ;  /* 0x0000009900997308 */ /* 0x000fe20000000800 */
[----:B------:R-:W-:Y:S02]  /*a2a0*/  @!P1 PRMT R95, RZ, 0x654, R95 ;  /* 0x00000654ff5f9816 */ /* 0x000fe4000000005f */
[----:B------:R-:W-:-:S05]  /*a2b0*/  @!P1 PRMT R99, RZ, 0x654, R99 ;  /* 0x00000654ff639816 */ /* 0x000fca0000000063 */
[----:B------:R-:W-:Y:S08]  /*a2c0*/  MUFU.EX2 R96, R96 ;  /* 0x0000006000607308 */ /* 0x000ff00000000800 */
[----:B------:R-:W-:Y:S01]  /*a2d0*/  MUFU.EX2 R155, R155 ;  /* 0x0000009b009b7308 */ /* 0x000fe20000000800 */
[----:B------:R-:W-:Y:S02]  /*a2e0*/  WARPGROUP.DEPBAR.LE gsb0, 0x0 ;  /* 0x00008000000079c5 */ /* 0x000fe40000010000 */
[----:B------:R-:W-:Y:S01]  /*a2f0*/  WARPGROUP.ARRIVE ;  /* 0x00000000000079c5 */ /* 0x000fe20000000000 */
[-CC-:B------:R-:W-:Y:S01]  /*a300*/  FFMA.FTZ R147, R215, R10.reuse, -R2.reuse ;  /* 0x0000000ad7937223 */ /* 0x180fe20000010802 */
[-CC-:B------:R-:W-:Y:S01]  /*a310*/  FFMA.FTZ R145, R159, R10.reuse, -R2.reuse ;  /* 0x0000000a9f917223 */ /* 0x180fe20000010802 */
[-CC-:B------:R-:W-:Y:S01]  /*a320*/  FFMA.FTZ R144, R221, R10.reuse, -R2.reuse ;  /* 0x0000000add907223 */ /* 0x180fe20000010802 */
[-CC-:B------:R-:W-:Y:S01]  /*a330*/  FFMA.FTZ R146, R225, R10.reuse, -R2.reuse ;  /* 0x0000000ae1927223 */ /* 0x180fe20000010802 */
[-C--:B------:R-:W-:Y:S01]  /*a340*/  FFMA.FTZ R215, R235, R10.reuse, -R2 ;  /* 0x0000000aebd77223 */ /* 0x080fe20000010802 */
[----:B------:R-:W-:Y:S01]  /*a350*/  HGMMA.64x128x16.F32.BF16 R24, R140, gdesc[UR4].tnspB, R24, gsb0 ;  /* 0x41e000048c187df0 */ /* 0x000fe20008001818 */
[----:B------:R-:W-:Y:S01]  /*a360*/  UIADD3 UR6, UR4, 0x280, URZ ;  /* 0x0000028004067890 */ /* 0x000fe2000fffe03f */
[----:B------:R-:W0:Y:S01]  /*a370*/  MUFU.EX2 R2, R129 ;  /* 0x0000008100027308 */ /* 0x000e220000000800 */
[----:B------:R-:W-:Y:S01]  /*a380*/  UMOV UR7, 0x40000040 ;  /* 0x4000004000077882 */ /* 0x000fe20000000000 */
[-CC-:B------:R-:W-:Y:S01]  /*a390*/  FFMA.FTZ R159, R91, R10.reuse, -R90.reuse ;  /* 0x0000000a5b9f7223 */ /* 0x180fe2000001085a */
[----:B------:R-:W-:Y:S01]  /*a3a0*/  FFMA.FTZ R91, R113, R10, -R90 ;  /* 0x0000000a715b7223 */ /* 0x000fe2000001085a */
[----:B------:R-:W-:-:S04]  /*a3b0*/  UMOV UR4, UR37 ;  /* 0x0000002500047c82 */ /* 0x000fc80008000000 */
[----:B------:R-:W-:Y:S08]  /*a3c0*/  MUFU.EX2 R159, R159 ;  /* 0x0000009f009f7308 */ /* 0x000ff00000000800 */
[----:B------:R-:W-:Y:S01]  /*a3d0*/  MUFU.EX2 R145, R145 ;  /* 0x0000009100917308 */ /* 0x000fe20000000800 */
[----:B0-----:R-:W-:Y:S01]  /*a3e0*/  FFMA.FTZ R97, R2, R3, R157 ;  /* 0x0000000302617223 */ /* 0x001fe2000001009d */
[----:B------:R-:W-:-:S06]  /*a3f0*/  F2FP.BF16.F32.PACK_AB R157, R92, R157 ;  /* 0x0000009d5c9d723e */ /* 0x000fcc00000010ff */
        /* <DEDUP_REMOVED lines=17> */
[----:B------:R-:W0:Y:S01]  /*a510*/  MUFU.EX2 R211, R211 ;  /* 0x000000d300d37308 */ /* 0x000e220000000800 */
[----:B------:R-:W-:Y:S01]  /*a520*/  HGMMA.64x128x16.F32.BF16 R24, R136, gdesc[UR4].tnspB, R24, gsb0 ;  /* 0x41e0000488187df0 */ /* 0x000fe20008001818 */
[----:B------:R-:W-:-:S06]  /*a530*/  UMOV UR7, UR36 ;  /* 0x0000002400077c82 */ /* 0x000fcc0008000000 */
[----:B------:R-:W1:Y:S08]  /*a540*/  MUFU.EX2 R123, R123 ;  /* 0x0000007b007b7308 */ /* 0x000e700000000800 */
[----:B------:R-:W-:Y:S01]  /*a550*/  MUFU.EX2 R14, R14 ;  /* 0x0000000e000e7308 */ /* 0x000fe20000000800 */
[----:B0-----:R-:W-:-:S07]  /*a560*/  F2FP.BF16.F32.PACK_AB R140, R211, R12 ;  /* 0x0000000cd38c723e */ /* 0x001fce00000010ff */
[----:B------:R-:W-:Y:S01]  /*a570*/  MUFU.EX2 R125, R125 ;  /* 0x0000007d007d7308 */ /* 0x000fe20000000800 */
[----:B-1----:R-:W-:-:S07]  /*a580*/  F2FP.BF16.F32.PACK_AB R141, R123, R121 ;  /* 0x000000797b8d723e */ /* 0x002fce00000010ff */
[----:B------:R-:W0:Y:S08]  /*a590*/  MUFU.EX2 R213, R213 ;  /* 0x000000d500d57308 */ /* 0x000e300000000800 */
[----:B------:R-:W1:Y:S08]  /*a5a0*/  MUFU.EX2 R127, R127 ;  /* 0x0000007f007f7308 */ /* 0x000e700000000800 */
[----:B------:R-:W-:Y:S01]  /*a5b0*/  MUFU.EX2 R20, R20 ;  /* 0x0000001400147308 */ /* 0x000fe20000000800 */
[----:B0-----:R-:W-:-:S07]  /*a5c0*/  F2FP.BF16.F32.PACK_AB R142, R213, R14 ;  /* 0x0000000ed58e723e */ /* 0x001fce00000010ff */
[----:B------:R-:W-:Y:S01]  /*a5d0*/  MUFU.EX2 R133, R133 ;  /* 0x0000008500857308 */ /* 0x000fe20000000800 */
[----:B-1----:R-:W-:-:S07]  /*a5e0*/  F2FP.BF16.F32.PACK_AB R143, R127, R125 ;  /* 0x0000007d7f8f723e */ /* 0x002fce00000010ff */
[----:B------:R-:W-:Y:S08]  /*a5f0*/  MUFU.EX2 R215, R215 ;  /* 0x000000d700d77308 */ /* 0x000ff00000000800 */
[----:B------:R-:W-:Y:S08]  /*a600*/  MUFU.EX2 R131, R131 ;  /* 0x0000008300837308 */ /* 0x000ff00000000800 */
[----:B------:R-:W0:Y:S01]  /*a610*/  MUFU.EX2 R88, R88 ;  /* 0x0000005800587308 */ /* 0x000e220000000800 */
[----:B------:R-:W-:-:S02]  /*a620*/  WARPGROUP.DEPBAR.LE gsb0, 0x0 ;  /* 0x00008000000079c5 */ /* 0x000fc40000010000 */
[----:B------:R1:W-:Y:S01]  /*a630*/  @!P1 SYNCS.ARRIVE.TRANS64.RED.A1T0 RZ, [R95+URZ], RZ ;  /* 0x000000ff5fff99a7 */ /* 0x0003e2000810043f */
[----:B0-----:R-:W-:Y:S02]  /*a640*/  F2FP.BF16.F32.PACK_AB R138, R11, R88 ;  /* 0x000000580b8a723e */ /* 0x001fe400000010ff */
[----:B------:R-:W-:Y:S02]  /*a650*/  F2FP.BF16.F32.PACK_AB R136, R215, R20 ;  /* 0x00000014d788723e */ /* 0x000fe400000010ff */
[----:B------:R-:W-:Y:S01]  /*a660*/  F2FP.BF16.F32.PACK_AB R137, R131, R133 ;  /* 0x000000858389723e */ /* 0x000fe200000010ff */
[----:B-1----:R-:W-:Y:S01]  /*a670*/  FFMA.FTZ R95, R0, R6, R15 ;  /* 0x00000006005f7223 */ /* 0x002fe2000001000f */
[----:B------:R-:W-:Y:S01]  /*a680*/  FADD.FTZ R6, R92, R97 ;  /* 0x000000615c067221 */ /* 0x000fe20000010000 */
[----:B------:R0:W-:Y:S02]  /*a690*/  @!P1 SYNCS.ARRIVE.TRANS64.RED.A1T0 RZ, [R99+URZ], RZ ;  /* 0x000000ff63ff99a7 */ /* 0x0001e4000810043f */
[C---:B------:R-:W-:Y:S01]  /*a6a0*/  FADD.FTZ R95, R156.reuse, R95 ;  /* 0x0000005f9c5f7221 */ /* 0x040fe20000010000 */
[----:B------:R-:W-:-:S03]  /*a6b0*/  F2FP.BF16.F32.PACK_AB R156, R156, R15 ;  /* 0x0000000f9c9c723e */ /* 0x000fc600000010ff */
[----:B------:R-:W-:Y:S01]  /*a6c0*/  FADD.FTZ R106, R158, R95 ;  /* 0x0000005f9e6a7221 */ /* 0x000fe20000010000 */
[----:B------:R-:W-:Y:S01]  /*a6d0*/  FADD.FTZ R95, R159, R6 ;  /* 0x000000069f5f7221 */ /* 0x000fe20000010000 */
[C---:B------:R-:W-:Y:S02]  /*a6e0*/  F2FP.BF16.F32.PACK_AB R158, R21.reuse, R158 ;  /* 0x0000009e159e723e */ /* 0x040fe400000010ff */
[----:B------:R-:W-:Y:S01]  /*a6f0*/  FADD.FTZ R97, R21, R106 ;  /* 0x0000006a15617221 */ /* 0x000fe20000010000 */
[C---:B------:R-:W-:Y:S01]  /*a700*/  FADD.FTZ R6, R94.reuse, R95 ;  /* 0x0000005f5e067221 */ /* 0x040fe20000010000 */
[----:B------:R-:W-:Y:S02]  /*a710*/  F2FP.BF16.F32.PACK_AB R159, R94, R159 ;  /* 0x0000009f5e9f723e */ /* 0x000fe400000010ff */
[----:B------:R-:W-:Y:S01]  /*a720*/  FADD.FTZ R106, R152, R97 ;  /* 0x00000061986a7221 */ /* 0x000fe20000010000 */
[----:B------:R-:W-:Y:S01]  /*a730*/  FADD.FTZ R95, R153, R6 ;  /* 0x00000006995f7221 */ /* 0x000fe20000010000 */
[----:B------:R-:W-:-:S02]  /*a740*/  F2FP.BF16.F32.PACK_AB R152, R93, R152 ;  /* 0x000000985d98723e */ /* 0x000fc400000010ff */
[----:B------:R-:W-:Y:S01]  /*a750*/  FADD.FTZ R97, R93, R106 ;  /* 0x0000006a5d617221 */ /* 0x000fe20000010000 */
[C---:B------:R-:W-:Y:S01]  /*a760*/  FADD.FTZ R6, R96.reuse, R95 ;  /* 0x0000005f60067221 */ /* 0x040fe20000010000 */
[----:B------:R-:W-:Y:S02]  /*a770*/  F2FP.BF16.F32.PACK_AB R153, R96, R153 ;  /* 0x000000996099723e */ /* 0x000fe400000010ff */
[----:B------:R-:W-:Y:S01]  /*a780*/  FADD.FTZ R106, R154, R97 ;  /* 0x000000619a6a7221 */ /* 0x000fe20000010000 */
[----:B------:R-:W-:Y:S01]  /*a790*/  FADD.FTZ R95, R155, R6 ;  /* 0x000000069b5f7221 */ /* 0x000fe20000010000 */
[-C--:B------:R-:W-:Y:S01]  /*a7a0*/  FFMA.FTZ R6, R149, R10.reuse, -R90 ;  /* 0x0000000a95067223 */ /* 0x080fe2000001085a */
[----:B------:R-:W-:Y:S01]  /*a7b0*/  F2FP.BF16.F32.PACK_AB R149, R100, R13 ;  /* 0x0000000d6495723e */ /* 0x000fe200000010ff */
[----:B------:R-:W-:Y:S01]  /*a7c0*/  FADD.FTZ R97, R145, R106 ;  /* 0x0000006a91617221 */ /* 0x000fe20000010000 */
[----:B------:R-:W-:Y:S01]  /*a7d0*/  FADD.FTZ R106, R98, R95 ;  /* 0x0000005f626a7221 */ /* 0x000fe20000010000 */
[----:B------:R-:W-:Y:S01]  /*a7e0*/  FFMA.FTZ R90, R135, R10, -R90 ;  /* 0x0000000a875a7223 */ /* 0x000fe2000001085a */
[----:B------:R1:W2:Y:S01]  /*a7f0*/  MUFU.EX2 R139, R6 ;  /* 0x00000006008b7308 */ /* 0x0002a20000000800 */
[----:B------:R-:W-:Y:S01]  /*a800*/  FADD.FTZ R108, R148, R97 ;  /* 0x00000061946c7221 */ /* 0x000fe20000010000 */
[----:B------:R-:W-:Y:S01]  /*a810*/  FADD.FTZ R15, R13, R106 ;  /* 0x0000006a0d0f7221 */ /* 0x000fe20000010000 */
[----:B------:R-:W-:-:S02]  /*a820*/  F2FP.BF16.F32.PACK_AB R148, R147, R148 ;  /* 0x000000949394723e */ /* 0x000fc400000010ff */
[----:B------:R-:W-:Y:S01]  /*a830*/  FADD.FTZ R21, R147, R108 ;  /* 0x0000006c93157221 */ /* 0x000fe20000010000 */
[----:B------:R-:W-:Y:S01]  /*a840*/  FADD.FTZ R106, R100, R15 ;  /* 0x0000000f646a7221 */ /* 0x000fe20000010000 */
[----:B------:R-:W-:Y:S01]  /*a850*/  F2FP.BF16.F32.PACK_AB R147, R119, R3 ;  /* 0x000000037793723e */ /* 0x000fe200000010ff */
[----:B------:R-:W3:Y:S01]  /*a860*/  MUFU.EX2 R90, R90 ;  /* 0x0000005a005a7308 */ /* 0x000ee20000000800 */
[----:B------:R-:W-:Y:S01]  /*a870*/  FADD.FTZ R108, R150, R21 ;  /* 0x00000015966c7221 */ /* 0x000fe20000010000 */
[----:B------:R-:W-:Y:S01]  /*a880*/  FADD.FTZ R15, R89, R106 ;  /* 0x0000006a590f7221 */ /* 0x000fe20000010000 */
[----:B------:R-:W-:Y:S02]  /*a890*/  F2FP.BF16.F32.PACK_AB R154, R145, R154 ;  /* 0x0000009a919a723e */ /* 0x000fe400000010ff */
[C---:B------:R-:W-:Y:S01]  /*a8a0*/  FADD.FTZ R21, R151.reuse, R108 ;  /* 0x0000006c97157221 */ /* 0x040fe20000010000 */
[----:B------:R-:W-:Y:S01]  /*a8b0*/  FADD.FTZ R92, R102, R15 ;  /* 0x0000000f665c7221 */ /* 0x000fe20000010000 */
        /* <DEDUP_REMOVED lines=12> */
[----:B------:R-:W-:Y:S02]  /*a980*/  F2FP.BF16.F32.PACK_AB R145, R104, R91 ;  /* 0x0000005b6891723e */ /* 0x000fe400000010ff */
[----:B------:R-:W-:Y:S01]  /*a990*/  FADD.FTZ R94, R12, R13 ;  /* 0x0000000d0c5e7221 */ /* 0x000fe20000010000 */
[----:B------:R-:W-:Y:S01]  /*a9a0*/  FADD.FTZ R92, R121, R92 ;  /* 0x0000005c795c7221 */ /* 0x000fe20000010000 */
[----:B------:R-:W-:Y:S01]  /*a9b0*/  F2FP.BF16.F32.PACK_AB R146, R209, R146 ;  /* 0x00000092d192723e */ /* 0x000fe200000010ff */
[----:B------:R-:W-:Y:S02]  /*a9c0*/  IMAD.MOV.U32 R12, RZ, RZ, R7 ;  /* 0x000000ffff0c7224 */ /* 0x000fe400078e0007 */
[----:B------:R-:W-:Y:S01]  /*a9d0*/  FADD.FTZ R13, R211, R94 ;  /* 0x0000005ed30d7221 */ /* 0x000fe20000010000 */
[----:B------:R-:W-:-:S03]  /*a9e0*/  FADD.FTZ R92, R123, R92 ;  /* 0x0000005c7b5c7221 */ /* 0x000fc60000010000 */
[----:B------:R-:W-:Y:S01]  /*a9f0*/  FADD.FTZ R94, R14, R13 ;  /* 0x0000000d0e5e7221 */ /* 0x000fe20000010000 */
[----:B------:R-:W-:-:S03]  /*aa00*/  FADD.FTZ R92, R125, R92 ;  /* 0x0000005c7d5c7221 */ /* 0x000fc60000010000 */
[----:B------:R-:W-:Y:S01]  /*aa10*/  FADD.FTZ R3, R213, R94 ;  /* 0x0000005ed5037221 */ /* 0x000fe20000010000 */
[----:B------:R-:W-:-:S03]  /*aa20*/  FADD.FTZ R92, R127, R92 ;  /* 0x0000005c7f5c7221 */ /* 0x000fc60000010000 */
[----:B-1----:R-:W-:Y:S01]  /*aa30*/  FADD.FTZ R6, R20, R3 ;  /* 0x0000000314067221 */ /* 0x002fe20000010000 */
[----:B------:R-:W-:-:S03]  /*aa40*/  FADD.FTZ R92, R133, R92 ;  /* 0x0000005c855c7221 */ /* 0x000fc60000010000 */
[----:B------:R-:W-:Y:S01]  /*aa50*/  FADD.FTZ R3, R215, R6 ;  /* 0x00000006d7037221 */ /* 0x000fe20000010000 */
[----:B------:R-:W-:-:S03]  /*aa60*/  FADD.FTZ R92, R131, R92 ;  /* 0x0000005c835c7221 */ /* 0x000fc60000010000 */
[----:B------:R-:W-:Y:S01]  /*aa70*/  FADD.FTZ R6, R88, R3 ;  /* 0x0000000358067221 */ /* 0x000fe20000010000 */
[----:B--2---:R-:W-:Y:S01]  /*aa80*/  FADD.FTZ R92, R139, R92 ;  /* 0x0000005c8b5c7221 */ /* 0x004fe20000010000 */
[C---:B---3--:R-:W-:Y:S02]  /*aa90*/  F2FP.BF16.F32.PACK_AB R139, R90.reuse, R139 ;  /* 0x0000008b5a8b723e */ /* 0x048fe400000010ff */
[----:B------:R-:W-:Y:S01]  /*aaa0*/  FADD.FTZ R6, R11, R6 ;  /* 0x000000060b067221 */ /* 0x000fe20000010000 */
[----:B------:R-:W-:Y:S01]  /*aab0*/  FADD.FTZ R3, R90, R92 ;  /* 0x0000005c5a037221 */ /* 0x000fe20000010000 */
[----:B------:R-:W-:Y:S01]  /*aac0*/  IMAD.MOV.U32 R11, RZ, RZ, R8 ;  /* 0x000000ffff0b7224 */ /* 0x000fe200078e0008 */
[----:B0-----:R-:W-:Y:S06]  /*aad0*/  @P2 BRA `(.L_x_1185) ;  /* 0xffffffdc00902947 */ /* 0x001fec000383ffff */
.L_x_1176:
[----:B------:R-:W-:-:S13]  /*aae0*/  R2UR UR4, R23 ;  /* 0x00000000170472ca */ /* 0x000fda00000e0000 */
[----:B------:R-:W-:-:S13]  /*aaf0*/  ISETP.GE.AND P2, PT, R9, UR4, PT ;  /* 0x0000000409007c0c */ /* 0x000fda000bf46270 */
[----:B------:R-:W-:Y:S05]  /*ab00*/  @!P2 BRA `(.L_x_1186) ;  /* 0x0000003000eca947 */ /* 0x000fea0003800000 */
[----:B------:R-:W-:Y:S01]  /*ab10*/  IMAD.MOV.U32 R13, RZ, RZ, R8 ;  /* 0x000000ffff0d7224 */ /* 0x000fe200078e0008 */
[----:B------:R-:W-:Y:S01]  /*ab20*/  UMOV UR7, UR36 ;  /* 0x0000002400077c82 */ /* 0x000fe20008000000 */
[----:B------:R-:W-:Y:S01]  /*ab30*/  IMAD.MOV.U32 R12, RZ, RZ, R7 ;  /* 0x000000ffff0c7224 */ /* 0x000fe200078e0007 */
[----:B------:R-:W-:Y:S01]  /*ab40*/  UMOV UR4, UR37 ;  /* 0x0000002500047c82 */ /* 0x000fe20008000000 */
[----:B------:R-:W-:Y:S01]  /*ab50*/  ULDC UR39, c[0x0][0x9e4] ;  /* 0x0002790000277ab9 */ /* 0x000fe20000000800 */
[----:B------:R-:W-:Y:S01]  /*ab60*/  ULDC UR5, c[0x0][0x9d8] ;  /* 0x0002760000057ab9 */ /* 0x000fe20000000800 */
[----:B------:R-:W-:-:S05]  /*ab70*/  ULDC UR50, c[0x0][0x9e0] ;  /* 0x0002780000327ab9 */ /* 0x000fca0000000800 */
.L_x_1203:
[----:B------:R-:W-:-:S04]  /*ab80*/  UIADD3 UR37, UR4, 0x1, URZ ;  /* 0x0000000104257890 */ /* 0x000fc8000fffe03f */
[----:B------:R-:W-:-:S04]  /*ab90*/  UISETP.NE.AND UP2, UPT, UR37, 0x2, UPT ;  /* 0x000000022500788c */ /* 0x000fc8000bf45270 */
[----:B------:R-:W-:Y:S02]  /*aba0*/  USEL UR36, URZ, 0x1, UP2 ;  /* 0x000000013f247887 */ /* 0x000fe40009000000 */
[----:B------:R-:W-:Y:S02]  /*abb0*/  USEL UR37, UR37, URZ, UP2 ;  /* 0x0000003f25257287 */ /* 0x000fe40009000000 */
[----:B------:R-:W-:Y:S01]  /*abc0*/  ULOP3.LUT UR36, UR7, UR36, URZ, 0x3c, !UPT ;  /* 0x0000002407247292 */ /* 0x000fe2000f8e3c3f */
[----:B------:R-:W-:Y:S11]  /*abd0*/  @!P0 BRA `(.L_x_1187) ;  /* 0x0000000000048947 */ /* 0x000ff60003800000 */
[----:B------:R-:W-:Y:S01]  /*abe0*/  BPT.TRAP 0x1 ;  /* 0x000000040000795c */ /* 0x000fe20000300000 */
.L_x_1187:
[----:B------:R-:W-:Y:S01]  /*abf0*/  ULEA UR6, UR37, UR38, 0x3 ;  /* 0x0000002625067291 */ /* 0x000fe2000f8e183f */
[----:B------:R-:W-:-:S05]  /*ac00*/  IMAD.U32 R7, RZ, RZ, UR36 ;  /* 0x00000024ff077e24 */ /* 0x000fca000f8e00ff */
[----:B------:R-:W-:-:S04]  /*ac10*/  SHF.L.U32 R7, R7, 0x1f, RZ ;  /* 0x0000001f07077819 */ /* 0x000fc800000006ff */
[----:B------:R0:W1:Y:S01]  /*ac20*/  SYNCS.PHASECHK.TRANS64.TRYWAIT P2, [UR6+0x2a830], R7 ;  /* 0x02a83007ff0075a7 */ /* 0x0000620008040146 */
[----:B------:R-:W-:Y:S05]  /*ac30*/  @!P0 BRA `(.L_x_1188) ;  /* 0x0000000000048947 */ /* 0x000fea0003800000 */
[----:B------:R-:W-:Y:S01]  /*ac40*/  BPT.TRAP 0x1 ;  /* 0x000000040000795c */ /* 0x000fe20000300000 */
.L_x_1188:
[----:B-1----:R-:W-:Y:S05]  /*ac50*/  @P2 BRA `(.L_x_1189) ;  /* 0x0000000000082947 */ /* 0x002fea0003800000 */
[----:B------:R-:W1:Y:S02]  /*ac60*/  SYNCS.PHASECHK.TRANS64.TRYWAIT P2, [UR6+0x2a830], R7 ;  /* 0x02a83007ff0075a7 */ /* 0x000e640008040146 */
[----:B-1----:R-:W-:Y:S05]  /*ac70*/  @!P2 BRA `(.L_x_1190) ;  /* 0x000000e80048a947 */ /* 0x002fea0003800000 */
.L_x_1189:
        /* <DEDUP_REMOVED lines=135> */
.L_x_1191:
[----:B------:R-:W-:Y:S01]  /*b4f0*/  ULEA UR10, UR4, UR38, 0x3 ;  /* 0x00000026040a7291 */ /* 0x000fe2000f8e183f */
[----:B------:R-:W-:-:S05]  /*b500*/  IMAD.U32 R0, RZ, RZ, UR7 ;  /* 0x00000007ff007e24 */ /* 0x000fca000f8e00ff */
[----:B------:R-:W-:-:S04]  /*b510*/  SHF.L.U32 R0, R0, 0x1f, RZ ;  /* 0x0000001f00007819 */ /* 0x000fc800000006ff */
[----:B------:R2:W3:Y:S01]  /*b520*/  SYNCS.PHASECHK.TRANS64.TRYWAIT P2, [UR10+0x2a850], R0 ;  /* 0x02a85000ff0075a7 */ /* 0x0004e2000804014a */
[----:B------:R-:W-:Y:S05]  /*b530*/  @!P0 BRA `(.L_x_1192) ;  /* 0x0000000000048947 */ /* 0x000fea0003800000 */
[----:B------:R-:W-:Y:S01]  /*b540*/  BPT.TRAP 0x1 ;  /* 0x000000040000795c */ /* 0x000fe20000300000 */
.L_x_1192:
[----:B---3--:R-:W-:Y:S05]  /*b550*/  @P2 BRA `(.L_x_1193) ;  /* 0x0000000000082947 */ /* 0x008fea0003800000 */
[----:B------:R-:W3:Y:S02]  /*b560*/  SYNCS.PHASECHK.TRANS64.TRYWAIT P2, [UR10+0x2a850], R0 ;  /* 0x02a85000ff0075a7 */ /* 0x000ee4000804014a */
[----:B---3--:R-:W-:Y:S05]  /*b570*/  @!P2 BRA `(.L_x_1194) ;  /* 0x000000e00020a947 */ /* 0x008fea0003800000 */
.L_x_1193:
[----:B------:R-:W-:Y:S01]  /*b580*/  UIADD3 UR6, UR38, 0x400, URZ ;  /* 0x0000040026067890 */ /* 0x000fe2000fffe03f */
[----:B------:R-:W-:Y:S01]  /*b590*/  WARPGROUP.ARRIVE ;  /* 0x00000000000079c5 */ /* 0x000fe20000000000 */
[----:B------:R-:W-:Y:S01]  /*b5a0*/  UMOV UR7, 0x40000040 ;  /* 0x4000004000077882 */ /* 0x000fe20000000000 */
[----:B------:R-:W-:Y:S01]  /*b5b0*/  PLOP3.LUT P2, PT, PT, PT, UP0, 0x80, 0x0 ;  /* 0x000000000000781c */ /* 0x000fe20003f4f008 */
[----:B------:R-:W-:Y:S01]  /*b5c0*/  USHF.R.U32.HI UR6, URZ, 0x4, UR6 ;  /* 0x000000043f067899 */ /* 0x000fe20008011606 */
[----:B------:R-:W-:Y:S01]  /*b5d0*/  PLOP3.LUT P3, PT, PT, PT, UP0, 0x80, 0x0 ;  /* 0x000000000000781c */ /* 0x000fe20003f6f008 */
[----:B------:R-:W-:Y:S02]  /*b5e0*/  IMAD.U32 R11, RZ, RZ, UR37 ;  /* 0x00000025ff0b7e24 */ /* 0x000fe4000f8e00ff */
[----:B------:R-:W-:Y:S01]  /*b5f0*/  FMUL.FTZ R14, R95, UR5 ;  /* 0x000000055f0e7c20 */ /* 0x000fe20008410000 */
[----:B------:R-:W-:Y:S01]  /*b600*/  ULOP3.LUT UR6, UR6, 0x3fff, URZ, 0xc0, !UPT ;  /* 0x00003fff06067892 */ /* 0x000fe2000f8ec03f */
[----:B------:R-:W-:Y:S01]  /*b610*/  FMUL.FTZ R95, R115, UR5 ;  /* 0x00000005735f7c20 */ /* 0x000fe20008410000 */
[----:B0-2---:R-:W-:Y:S01]  /*b620*/  FMUL.FTZ R0, R90, UR5 ;  /* 0x000000055a007c20 */ /* 0x005fe20008410000 */
[----:B------:R-:W-:Y:S01]  /*b630*/  FMUL.FTZ R90, R106, UR5 ;  /* 0x000000056a5a7c20 */ /* 0x000fe20008410000 */
[----:B------:R-:W-:Y:S01]  /*b640*/  ULOP3.LUT UR6, UR6, 0x3000000, URZ, 0xfc, !UPT ;  /* 0x0300000006067892 */ /* 0x000fe2000f8efc3f */
[----:B-1----:R-:W-:Y:S01]  /*b650*/  FMUL.FTZ R7, R88, UR5 ;  /* 0x0000000558077c20 */ /* 0x002fe20008410000 */
        /* <DEDUP_REMOVED lines=25> */
[----:B------:R-:W0:Y:S08]  /*b7f0*/  MUFU.TANH R7, R7 ;  /* 0x0000000700077308 */ /* 0x000e300000002400 */
        /* <DEDUP_REMOVED lines=63> */
[----:B------:R-:W-:Y:S01]  /*bbf0*/  @UP0 ULDC UR4, c[0x0][0x44c] ;  /* 0x0001130000040ab9 */ /* 0x000fe20000000800 */
[----:B------:R-:W-:Y:S01]  /*bc00*/  FMUL.FTZ R109, R113, UR5 ;  /* 0x00000005716d7c20 */ /* 0x000fe20008410000 */
[----:B------:R-:W-:Y:S01]  /*bc10*/  @P2 IMAD.HI.U32 R10, R114, UR4, RZ ;  /* 0x00000004720a2c27 */ /* 0x000fe2000f8e00ff */
[----:B------:R-:W-:-:S03]  /*bc20*/  @UP0 ULDC UR4, c[0x0][0x450] ;  /* 0x0001140000040ab9 */ /* 0x000fc60000000800 */
[----:B------:R-:W-:Y:S01]  /*bc30*/  FMUL.FTZ R145, R92, UR5 ;  /* 0x000000055c917c20 */ /* 0x000fe20008410000 */
[----:B------:R-:W-:Y:S01]  /*bc40*/  FMUL.FTZ R113, R121, UR5 ;  /* 0x0000000579717c20 */ /* 0x000fe20008410000 */
[----:B------:R-:W-:Y:S01]  /*bc50*/  FMUL.FTZ R146, R93, UR5 ;  /* 0x000000055d927c20 */ /* 0x000fe20008410000 */
[----:B------:R-:W-:Y:S01]  /*bc60*/  @P3 SHF.R.U32.HI R114, RZ, UR4, R10 ;  /* 0x00000004ff723c19 */ /* 0x000fe2000801160a */
[----:B------:R-:W-:Y:S01]  /*bc70*/  FMUL.FTZ R92, R110, UR5 ;  /* 0x000000056e5c7c20 */ /* 0x000fe20008410000 */
[----:B------:R-:W-:Y:S01]  /*bc80*/  @!P1 LEA R10, R11, UR38, 0x3 ;  /* 0x000000260b0a9c11 */ /* 0x000fe2000f8e18ff */
[----:B------:R-:W-:Y:S01]  /*bc90*/  FMUL.FTZ R121, R125, UR5 ;  /* 0x000000057d797c20 */ /* 0x000fe20008410000 */
[----:B------:R-:W-:Y:S01]  /*bca0*/  FMUL.FTZ R110, R116, UR5 ;  /* 0x00000005746e7c20 */ /* 0x000fe20008410000 */
[----:B------:R-:W5:Y:S01]  /*bcb0*/  SHFL.IDX PT, R115, R114, RZ, 0x1c1f ;  /* 0x001c1fff72737589 */ /* 0x000f6200000e0000 */
[----:B------:R-:W-:Y:S01]  /*bcc0*/  FMUL.FTZ R125, R129, UR5 ;  /* 0x00000005817d7c20 */ /* 0x000fe20008410000 */
[----:B------:R-:W-:-:S02]  /*bcd0*/  @!P1 VIADD R10, R10, 0x2a840 ;  /* 0x0002a8400a0a9836 */ /* 0x000fc40000000000 */
[----:B------:R-:W-:Y:S01]  /*bce0*/  FMUL.FTZ R93, R130, UR5 ;  /* 0x00000005825d7c20 */ /* 0x000fe20008410000 */
[----:B------:R-:W-:Y:S01]  /*bcf0*/  PLOP3.LUT P2, PT, PT, PT, UP1, 0x40, 0x0 ;  /* 0x000000000000781c */ /* 0x000fe20003f4e818 */
[----:B------:R-:W0:Y:S01]  /*bd00*/  MUFU.TANH R144, R144 ;  /* 0x0000009000907308 */ /* 0x000e220000002400 */
[----:B------:R-:W-:Y:S01]  /*bd10*/  IMAD.IADD R116, R151, 0x1, -R18 ;  /* 0x0000000197747824 */ /* 0x000fe200078e0a12 */
[----:B------:R-:W-:-:S06]  /*bd20*/  @!P1 PRMT R10, RZ, 0x654, R10 ;  /* 0x00000654ff0a9816 */ /* 0x000fcc000000000a */
        /* <DEDUP_REMOVED lines=17> */
[----:B------:R-:W-:-:S03]  /*be40*/  FMUL.FTZ R127, R132, UR5 ;  /* 0x00000005847f7c20 */ /* 0x000fc60008410000 */
[----:B------:R-:W-:Y:S01]  /*be50*/  HGMMA.64x128x16.F32.BF16 R24, R136, gdesc[UR4].tnspB, R24, gsb0 ;  /* 0x41e0000488187df0 */ /* 0x000fe20008001818 */
[----:B------:R-:W0:Y:S08]  /*be60*/  MUFU.TANH R140, R140 ;  /* 0x0000008c008c7308 */ /* 0x000e300000002400 */
[----:B------:R-:W0:Y:S08]  /*be70*/  MUFU.TANH R104, R104 ;  /* 0x0000006800687308 */ /* 0x000e300000002400 */
[----:B------:R-:W0:Y:S01]  /*be80*/  MUFU.TANH R127, R127 ;  /* 0x0000007f007f7308 */ /* 0x000e220000002400 */
[----:B------:R-:W-:-:S02]  /*be90*/  WARPGROUP.DEPBAR.LE gsb0, 0x0 ;  /* 0x00008000000079c5 */ /* 0x000fc40000010000 */
[----:B------:R1:W-:Y:S02]  /*bea0*/  @!P1 SYNCS.ARRIVE.TRANS64.RED.A1T0 RZ, [R10+URZ], RZ ;  /* 0x000000ff0aff99a7 */ /* 0x0003e4000810043f */
[----:B-1----:R-:W-:-:S04]  /*beb0*/  IADD3 R10, -R18, 0x1, R151 ;  /* 0x00000001120a7810 */ /* 0x002fc80007ffe197 */
        /* <DEDUP_REMOVED lines=18> */
.L_x_1197:
[----:B------:R-:W-:-:S05]  /*bfe0*/  IMAD.U32 R117, RZ, RZ, UR39 ;  /* 0x00000027ff757e24 */ /* 0x000fca000f8e00ff */
[----:B------:R-:W-:-:S13]  /*bff0*/  ISETP.NE.AND P2, PT, R117, 0x1, PT ;  /* 0x000000017500780c */ /* 0x000fda0003f45270 */
[----:B------:R-:W0:Y:S02]  /*c000*/  @P2 LDC.64 R10, c[0x0][0x9e8] ;  /* 0x00027a00ff0a2b82 */ /* 0x000e240000000a00 */
[----:B0-----:R-:W-:-:S05]  /*c010*/  @P2 IMAD.HI.U32 R10, R115, R10, RZ ;  /* 0x0000000a730a2227 */ /* 0x001fca00078e00ff */
[----:B------:R-:W-:-:S07]  /*c020*/  @P2 SHF.R.U32.HI R115, RZ, R11, R10 ;  /* 0x0000000bff732219 */ /* 0x000fce000001160a */
.L_x_1198:
[----:B------:R-:W-:Y:S05]  /*c030*/  BSYNC B0 ;  /* 0x0000000000007941 */ /* 0x000fea0003800000 */
.L_x_1196:
[----:B------:R-:W-:-:S05]  /*c040*/  IMAD R115, R115, R117, R116 ;  /* 0x0000007573737224 */ /* 0x000fca00078e0274 */
[----:B------:R-:W-:Y:S02]  /*c050*/  VIADDMNMX R118, R115, R117, R118, PT ;  /* 0x0000007573767246 */ /* 0x000fe40003800176 */
[----:B------:R-:W-:-:S07]  /*c060*/  VIMNMX R120, R120, R115, !PT ;  /* 0x0000007378787248 */ /* 0x000fce0007fe0100 */
.L_x_1195:
        /* <DEDUP_REMOVED lines=133> */
.L_x_1201:
[----:B------:R-:W-:-:S05]  /*c8c0*/  IMAD.U32 R114, RZ, RZ, UR39 ;  /* 0x00000027ff727e24 */ /* 0x000fca000f8e00ff */
[----:B------:R-:W-:-:S13]  /*c8d0*/  ISETP.NE.AND P6, PT, R114, 0x1, PT ;  /* 0x000000017200780c */ /* 0x000fda0003fc5270 */
[----:B------:R-:W0:Y:S02]  /*c8e0*/  @P6 LDC.64 R10, c[0x0][0x9e8] ;  /* 0x00027a00ff0a6b82 */ /* 0x000e240000000a00 */
[----:B0-----:R-:W-:-:S05]  /*c8f0*/  @P6 IMAD.HI.U32 R10, R7, R10, RZ ;  /* 0x0000000a070a6227 */ /* 0x001fca00078e00ff */
[----:B------:R-:W-:-:S07]  /*c900*/  @P6 SHF.R.U32.HI R7, RZ, R11, R10 ;  /* 0x0000000bff076219 */ /* 0x000fce000001160a */
.L_x_1202:
[----:B------:R-:W-:Y:S05]  /*c910*/  BSYNC B0 ;  /* 0x0000000000007941 */ /* 0x000fea0003800000 */
.L_x_1200:
[----:B------:R-:W-:-:S05]  /*c920*/  IMAD R7, R7, R114, R116 ;  /* 0x0000007207077224 */ /* 0x000fca00078e0274 */
[----:B------:R-:W-:Y:S02]  /*c930*/  VIADDMNMX R106, R7, R114, R106, PT ;  /* 0x00000072076a7246 */ /* 0x000fe4000380016a */
[----:B------:R-:W-:-:S07]  /*c940*/  VIMNMX R108, R108, R7, !PT ;  /* 0x000000076c6c7248 */ /* 0x000fce0007fe0100 */
.L_x_1199:
[C---:B------:R-:W-:Y:S01]  /*c950*/  ISETP.GT.AND P2, PT, R108.reuse, 0x1, !P2 ;  /* 0x000000016c00780c */ /* 0x040fe20005744270 */
[----:B------:R-:W0:Y:S01]  /*c960*/  LDC R10, c[0x0][0x988] ;  /* 0x00026200ff0a7b82 */ /* 0x000e220000000800 */
[----:B------:R-:W-:Y:S01]  /*c970*/  ISETP.GT.AND P3, PT, R108, 0x8, !P3 ;  /* 0x000000086c00780c */ /* 0x000fe20005f64270 */
[----:B------:R-:W-:Y:S01]  /*c980*/  UMOV UR7, UR36 ;  /* 0x0000002400077c82 */ /* 0x000fe20008000000 */
        /* <DEDUP_REMOVED lines=86> */
[----:B------:R-:W-:Y:S02]  /*cef0*/  ISETP.GT.AND P2, PT, R108, 0x39, !P2 ;  /* 0x000000396c00780c */ /* 0x000fe40005744270 */
[----:B------:R-:W-:Y:S01]  /*cf00*/  R2UR UR4, R23 ;  /* 0x00000000170472ca */ /* 0x000fe200000e0000 */
        /* <DEDUP_REMOVED lines=52> */
[----:B------:R-:W-:Y:S01]  /*d250*/  FFMA.FTZ R111, R113, R10, -R0 ;  /* 0x0000000a716f7223 */ /* 0x000fe20000010800 */
        /* <DEDUP_REMOVED lines=30> */
[----:B------:R-:W-:-:S04]  /*d440*/  FMNMX.FTZ R8, R103, R8, !PT ;  /* 0x0000000867087209 */ /* 0x000fc80007810000 */
[----:B------:R-:W-:-:S03]  /*d450*/  FMNMX.FTZ R8, R215, R8, !PT ;  /* 0x00000008d7087209 */ /* 0x000fc60007810000 */
[----:B------:R-:W3:Y:S01]  /*d460*/  MUFU.EX2 R135, R135 ;  /* 0x0000008700877308 */ /* 0x000ee20000000800 */
[----:B------:R-:W-:-:S04]  /*d470*/  FMNMX.FTZ R8, R139, R8, !PT ;  /* 0x000000088b087209 */ /* 0x000fc80007810000 */
[----:B------:R-:W-:-:S03]  /*d480*/  FMNMX.FTZ R8, R131, R8, !PT ;  /* 0x0000000883087209 */ /* 0x000fc60007810000 */
[----:B------:R-:W4:Y:S01]  /*d490*/  MUFU.EX2 R152, R152 ;  /* 0x0000009800987308 */ /* 0x000f220000000800 */
[----:B------:R-:W-:-:S04]  /*d4a0*/  FMNMX.FTZ R8, R97, R8, !PT ;  /* 0x0000000861087209 */ /* 0x000fc80007810000 */
[----:B------:R-:W-:-:S03]  /*d4b0*/  FMNMX.FTZ R8, R129, R8, !PT ;  /* 0x0000000881087209 */ /* 0x000fc60007810000 */
[----:B------:R-:W5:Y:S02]  /*d4c0*/  MUFU.EX2 R137, R137 ;  /* 0x0000008900897308 */ /* 0x000f640000000800 */
[----:B------:R-:W0:Y:S06]  /*d4d0*/  SHFL.BFLY PT, R143, R8, 0x2, 0x1f ;  /* 0x0c401f00088f7f89 */ /* 0x000e2c00000e0000 */
[----:B------:R-:W5:Y:S08]  /*d4e0*/  MUFU.EX2 R154, R154 ;  /* 0x0000009a009a7308 */ /* 0x000f700000000800 */
        /* <DEDUP_REMOVED lines=14> */
[----:B------:R-:W-:Y:S01]  /*d5d0*/  FSEL R2, R8, RZ, P2 ;  /* 0x000000ff08027208 */ /* 0x000fe20001000000 */
[-CC-:B------:R-:W-:Y:S01]  /*d5e0*/  FFMA.FTZ R12, R213, R10.reuse, -R90.reuse ;  /* 0x0000000ad50c7223 */ /* 0x180fe2000001085a */
[-CC-:B------:R-:W-:Y:S01]  /*d5f0*/  FFMA.FTZ R14, R151, R10.reuse, -R90.reuse ;  /* 0x0000000a970e7223 */ /* 0x180fe2000001085a */
[--C-:B------:R-:W-:Y:S01]  /*d600*/  FFMA.FTZ R151, R89, R10, -R90.reuse ;  /* 0x0000000a59977223 */ /* 0x100fe2000001085a */
[----:B------:R-:W-:Y:S01]  /*d610*/  FFMA.FTZ R89, R0, R6, R217 ;  /* 0x0000000600597223 */ /* 0x000fe200000100d9 */
[----:B------:R-:W-:Y:S01]  /*d620*/  FADD.FTZ R13, -R2, R13 ;  /* 0x0000000d020d7221 */ /* 0x000fe20000010100 */
[----:B------:R-:W-:Y:S01]  /*d630*/  MUFU.EX2 R119, R119 ;  /* 0x0000007700777308 */ /* 0x000fe20000000800 */
[-CC-:B------:R-:W-:Y:S01]  /*d640*/  FFMA.FTZ R121, R211, R10.reuse, -R90.reuse ;  /* 0x0000000ad3797223 */ /* 0x180fe2000001085a */
[----:B-1----:R-:W-:Y:S01]  /*d650*/  FADD.FTZ R89, R156, R89 ;  /* 0x000000599c597221 */ /* 0x002fe20000010000 */
[-C--:B------:R-:W-:Y:S01]  /*d660*/  FMUL.FTZ R13, R13, R10.reuse ;  /* 0x0000000a0d0d7220 */ /* 0x080fe20000410000 */
[-CC-:B------:R-:W-:Y:S01]  /*d670*/  FFMA.FTZ R20, R157, R10.reuse, -R90.reuse ;  /* 0x0000000a9d147223 */ /* 0x180fe2000001085a */
[-CC-:B------:R-:W-:Y:S01]  /*d680*/  FFMA.FTZ R145, R21, R10.reuse, -R90.reuse ;  /* 0x0000000a15917223 */ /* 0x180fe2000001085a */
[----:B--2---:R-:W-:Y:S01]  /*d690*/  FADD.FTZ R6, R158, R89 ;  /* 0x000000599e067221 */ /* 0x004fe20000010000 */
[-CC-:B------:R-:W-:Y:S01]  /*d6a0*/  FFMA.FTZ R123, R209, R10.reuse, -R90.reuse ;  /* 0x0000000ad17b7223 */ /* 0x180fe2000001085a */
[----:B------:R5:W0:Y:S01]  /*d6b0*/  MUFU.EX2 R2, R13 ;  /* 0x0000000d00027308 */ /* 0x000a220000000800 */
[-C--:B------:R-:W-:Y:S01]  /*d6c0*/  FFMA.FTZ R88, R153, R10.reuse, -R90 ;  /* 0x0000000a99587223 */ /* 0x080fe2000001085a */
[----:B---3--:R-:W-:Y:S01]  /*d6d0*/  FADD.FTZ R21, R135, R6 ;  /* 0x0000000687157221 */ /* 0x008fe20000010000 */
[-CC-:B------:R-:W-:Y:S01]  /*d6e0*/  FFMA.FTZ R125, R207, R10.reuse, -R90.reuse ;  /* 0x0000000acf7d7223 */ /* 0x180fe2000001085a */
[-CC-:B------:R-:W-:Y:S01]  /*d6f0*/  FFMA.FTZ R149, R155, R10.reuse, -R90.reuse ;  /* 0x0000000a9b957223 */ /* 0x180fe2000001085a */
[-CC-:B------:R-:W-:Y:S01]  /*d700*/  FFMA.FTZ R92, R159, R10.reuse, -R90.reuse ;  /* 0x0000000a9f5c7223 */ /* 0x180fe2000001085a */
[----:B----4-:R-:W-:Y:S01]  /*d710*/  FADD.FTZ R6, R152, R21 ;  /* 0x0000001598067221 */ /* 0x010fe20000010000 */
[-CC-:B------:R-:W-:Y:S01]  /*d720*/  FFMA.FTZ R147, R15, R10.reuse, -R90.reuse ;  /* 0x0000000a0f937223 */ /* 0x180fe2000001085a */
[----:B------:R-:W1:Y:S01]  /*d730*/  MUFU.EX2 R12, R12 ;  /* 0x0000000c000c7308 */ /* 0x000e620000000800 */
[----:B------:R-:W-:Y:S01]  /*d740*/  FFMA.FTZ R94, R91, R10, -R90 ;  /* 0x0000000a5b5e7223 */ /* 0x000fe2000001085a */
[----:B-----5:R-:W-:Y:S01]  /*d750*/  FADD.FTZ R13, R137, R6 ;  /* 0x00000006890d7221 */ /* 0x020fe20000010000 */
[----:B------:R-:W-:-:S02]  /*d760*/  IMAD.U32 R21, RZ, RZ, UR10 ;  /* 0x0000000aff157e24 */ /* 0x000fc4000f8e00ff */
[-CC-:B------:R-:W-:Y:S01]  /*d770*/  FFMA.FTZ R96, R95, R10.reuse, -R90.reuse ;  /* 0x0000000a5f607223 */ /* 0x180fe2000001085a */
[-CC-:B------:R-:W-:Y:S01]  /*d780*/  FFMA.FTZ R11, R11, R10.reuse, -R90.reuse ;  /* 0x0000000a0b0b7223 */ /* 0x180fe2000001085a */
[----:B------:R-:W-:Y:S01]  /*d790*/  FADD.FTZ R100, R154, R13 ;  /* 0x0000000d9a647221 */ /* 0x000fe20000010000 */
[----:B------:R-:W-:Y:S01]  /*d7a0*/  @!P1 VIADD R21, R21, 0x2a860 ;  /* 0x0002a86015159836 */ /* 0x000fe20000000000 */
[----:B------:R-:W2:Y:S01]  /*d7b0*/  MUFU.EX2 R14, R14 ;  /* 0x0000000e000e7308 */ /* 0x000ea20000000800 */
[----:B0-----:R-:W-:Y:S01]  /*d7c0*/  FFMA.FTZ R3, R2, R3, R119 ;  /* 0x0000000302037223 */ /* 0x001fe20000010077 */
[-CC-:B------:R-:W-:Y:S01]  /*d7d0*/  FFMA.FTZ R98, R99, R10.reuse, -R90.reuse ;  /* 0x0000000a63627223 */ /* 0x180fe2000001085a */
[-CC-:B------:R-:W-:Y:S01]  /*d7e0*/  FFMA.FTZ R103, R103, R10.reuse, -R90.reuse ;  /* 0x0000000a67677223 */ /* 0x180fe2000001085a */
[----:B------:R-:W-:Y:S01]  /*d7f0*/  @!P1 PRMT R21, RZ, 0x654, R21 ;  /* 0x00000654ff159816 */ /* 0x000fe20000000015 */
[-CC-:B------:R-:W-:Y:S01]  /*d800*/  FFMA.FTZ R215, R215, R10.reuse, -R90.reuse ;  /* 0x0000000ad7d77223 */ /* 0x180fe2000001085a */
[-CC-:B------:R-:W-:Y:S01]  /*d810*/  FFMA.FTZ R139, R139, R10.reuse, -R90.reuse ;  /* 0x0000000a8b8b7223 */ /* 0x180fe2000001085a */
[-CC-:B------:R-:W-:Y:S01]  /*d820*/  FFMA.FTZ R131, R131, R10.reuse, -R90.reuse ;  /* 0x0000000a83837223 */ /* 0x180fe2000001085a */
[----:B------:R-:W0:Y:S01]  /*d830*/  MUFU.EX2 R121, R121 ;  /* 0x0000007900797308 */ /* 0x000e220000000800 */
[----:B-1----:R-:W-:Y:S01]  /*d840*/  FADD.FTZ R3, R12, R3 ;  /* 0x000000030c037221 */ /* 0x002fe20000010000 */
[----:B------:R1:W-:Y:S01]  /*d850*/  @!P1 SYNCS.ARRIVE.TRANS64.RED.A1T0 RZ, [R21+URZ], RZ ;  /* 0x000000ff15ff99a7 */ /* 0x0003e2000810043f */
[----:B------:R-:W-:Y:S01]  /*d860*/  FFMA.FTZ R97, R97, R10, -R90 ;  /* 0x0000000a61617223 */ /* 0x000fe2000001085a */
[----:B------:R-:W-:Y:S01]  /*d870*/  ISETP.GT.AND P2, PT, R9, UR4, PT ;  /* 0x0000000409007c0c */ /* 0x000fe2000bf44270 */
[----:B------:R-:W-:Y:S01]  /*d880*/  UMOV UR4, UR37 ;  /* 0x0000002500047c82 */ /* 0x000fe20008000000 */
[----:B------:R-:W-:Y:S01]  /*d890*/  F2FP.BF16.F32.PACK_AB R154, R141, R154 ;  /* 0x0000009a8d9a723e */ /* 0x000fe200000010ff */
[----:B------:R-:W-:Y:S01]  /*d8a0*/  VIADD R9, R9, 0xffffffff ;  /* 0xffffffff09097836 */ /* 0x000fe20000000000 */
[----:B------:R-:W3:Y:S01]  /*d8b0*/  MUFU.EX2 R20, R20 ;  /* 0x0000001400147308 */ /* 0x000ee20000000800 */
[----:B--2---:R-:W-:Y:S01]  /*d8c0*/  FADD.FTZ R6, R14, R3 ;  /* 0x000000030e067221 */ /* 0x004fe20000010000 */
[----:B------:R-:W-:Y:S01]  /*d8d0*/  FADD.FTZ R3, R141, R100 ;  /* 0x000000648d037221 */ /* 0x000fe20000010000 */
[----:B------:R-:W-:-:S02]  /*d8e0*/  F2FP.BF16.F32.PACK_AB R152, R137, R152 ;  /* 0x000000988998723e */ /* 0x000fc400000010ff */
[----:B------:R-:W-:Y:S01]  /*d8f0*/  F2FP.BF16.F32.PACK_AB R157, R12, R119 ;  /* 0x000000770c9d723e */ /* 0x000fe200000010ff */
[----:B------:R-:W-:Y:S01]  /*d900*/  FADD.FTZ R100, R148, R3 ;  /* 0x0000000394647221 */ /* 0x000fe20000010000 */
[-C--:B------:R-:W-:Y:S01]  /*d910*/  FFMA.FTZ R3, R101, R10.reuse, -R90 ;  /* 0x0000000a65037223 */ /* 0x080fe2000001085a */
[----:B------:R-:W2:Y:S01]  /*d920*/  MUFU.EX2 R123, R123 ;  /* 0x0000007b007b7308 */ /* 0x000ea20000000800 */
[----:B0-----:R-:W-:Y:S01]  /*d930*/  FADD.FTZ R13, R121, R6 ;  /* 0x00000006790d7221 */ /* 0x001fe20000010000 */
[----:B------:R-:W-:Y:S01]  /*d940*/  FADD.FTZ R15, R93, R100 ;  /* 0x000000645d0f7221 */ /* 0x000fe20000010000 */
[----:B------:R-:W-:Y:S01]  /*d950*/  FFMA.FTZ R90, R129, R10, -R90 ;  /* 0x0000000a815a7223 */ /* 0x000fe2000001085a */
[----:B------:R-:W-:Y:S01]  /*d960*/  F2FP.BF16.F32.PACK_AB R156, R156, R217 ;  /* 0x000000d99c9c723e */ /* 0x000fe200000010ff */
[----:B------:R-:W-:Y:S02]  /*d970*/  IMAD.MOV.U32 R12, RZ, RZ, R7 ;  /* 0x000000ffff0c7224 */ /* 0x000fe400078e0007 */
[----:B------:R-:W-:Y:S01]  /*d980*/  FADD.FTZ R100, R150, R15 ;  /* 0x0000000f96647221 */ /* 0x000fe20000010000 */
[----:B------:R-:W-:Y:S01]  /*d990*/  F2FP.BF16.F32.PACK_AB R158, R135, R158 ;  /* 0x0000009e879e723e */ /* 0x000fe200000010ff */
[----:B------:R-:W0:Y:S01]  /*d9a0*/  MUFU.EX2 R88, R88 ;  /* 0x0000005800587308 */ /* 0x000e220000000800 */
[----:B---3--:R-:W-:Y:S01]  /*d9b0*/  FADD.FTZ R6, R20, R13 ;  /* 0x0000000d14067221 */ /* 0x008fe20000010000 */
[----:B------:R-:W-:-:S02]  /*d9c0*/  F2FP.BF16.F32.PACK_AB R148, R93, R148 ;  /* 0x000000945d94723e */ /* 0x000fc400000010ff */
[----:B------:R-:W-:Y:S02]  /*d9d0*/  F2FP.BF16.F32.PACK_AB R150, R107, R150 ;  /* 0x000000966b96723e */ /* 0x000fe400000010ff */
[----:B------:R-:W-:Y:S02]  /*d9e0*/  F2FP.BF16.F32.PACK_AB R159, R121, R14 ;  /* 0x0000000e799f723e */ /* 0x000fe400000010ff */
        /* <DEDUP_REMOVED lines=36> */
[----:B------:R-:W-:-:S03]  /*dc30*/  FADD.FTZ R6, R94, R11 ;  /* 0x0000000b5e067221 */ /* 0x000fc60000010000 */
        /* <DEDUP_REMOVED lines=12> */
[----:B---3--:R-:W-:Y:S01]  /*dd00*/  FADD.FTZ R100, R136, R13 ;  /* 0x0000000d88647221 */ /* 0x008fe20000010000 */
[----:B------:R-:W-:-:S06]  /*dd10*/  IMAD.MOV.U32 R13, RZ, RZ, R8 ;  /* 0x000000ffff0d7224 */ /* 0x000fcc00078e0008 */
[----:B------:R-:W2:Y:S01]  /*dd20*/  MUFU.EX2 R138, R138 ;  /* 0x0000008a008a7308 */ /* 0x000ea20000000800 */
[----:B0-----:R-:W-:Y:S01]  /*dd30*/  FADD.FTZ R6, R3, R6 ;  /* 0x0000000603067221 */ /* 0x001fe20000010000 */
[----:B------:R-:W-:-:S03]  /*dd40*/  F2FP.BF16.F32.PACK_AB R141, R21, R3 ;  /* 0x00000003158d723e */ /* 0x000fc600000010ff */
[----:B------:R-:W-:-:S03]  /*dd50*/  FADD.FTZ R6, R21, R6 ;  /* 0x0000000615067221 */ /* 0x000fc60000010000 */
        /* <DEDUP_REMOVED lines=22> */
.L_x_1186:
        /* <DEDUP_REMOVED lines=67> */
.L_x_1204:
[----:B------:R-:W-:Y:S01]  /*e2f0*/  ULEA UR5, UR37, UR38, 0x3 ;  /* 0x0000002625057291 */ /* 0x000fe2000f8e183f */
[----:B------:R-:W-:-:S05]  /*e300*/  IMAD.U32 R0, RZ, RZ, UR36 ;  /* 0x00000024ff007e24 */ /* 0x000fca000f8e00ff */
[----:B------:R-:W-:-:S04]  /*e310*/  SHF.L.U32 R0, R0, 0x1f, RZ ;  /* 0x0000001f00007819 */ /* 0x000fc800000006ff */
[----:B------:R0:W1:Y:S01]  /*e320*/  SYNCS.PHASECHK.TRANS64.TRYWAIT P2, [UR5+0x2a850], R0 ;  /* 0x02a85000ff0075a7 */ /* 0x0000620008040145 */
[----:B------:R-:W-:Y:S05]  /*e330*/  @!P0 BRA `(.L_x_1205) ;  /* 0x0000000000048947 */ /* 0x000fea0003800000 */
[----:B------:R-:W-:Y:S01]  /*e340*/  BPT.TRAP 0x1 ;  /* 0x000000040000795c */ /* 0x000fe20000300000 */
.L_x_1205:
[----:B-1----:R-:W-:Y:S05]  /*e350*/  @P2 BRA `(.L_x_1206) ;  /* 0x0000000000082947 */ /* 0x002fea0003800000 */
[----:B------:R-:W1:Y:S02]  /*e360*/  SYNCS.PHASECHK.TRANS64.TRYWAIT P0, [UR5+0x2a850], R0 ;  /* 0x02a85000ff0075a7 */ /* 0x000e640008000145 */
[----:B-1----:R-:W-:Y:S05]  /*e370*/  @!P0 BRA `(.L_x_1207) ;  /* 0x000000b000b88947 */ /* 0x002fea0003800000 */
.L_x_1206:
[----:B------:R-:W-:Y:S01]  /*e380*/  UIADD3 UR38, UR38, 0x400, URZ ;  /* 0x0000040026267890 */ /* 0x000fe2000fffe03f */
[----:B------:R-:W-:Y:S01]  /*e390*/  WARPGROUP.ARRIVE ;  /* 0x00000000000079c5 */ /* 0x000fe20000000000 */
[----:B------:R-:W-:Y:S01]  /*e3a0*/  UMOV UR7, 0x40000040 ;  /* 0x4000004000077882 */ /* 0x000fe20000000000 */
[----:B-1----:R-:W1:Y:S01]  /*e3b0*/  SHFL.BFLY PT, R5, R6, 0x2, 0x1f ;  /* 0x0c401f0006057f89 */ /* 0x002e6200000e0000 */
[----:B------:R-:W-:Y:S01]  /*e3c0*/  USHF.R.U32.HI UR38, URZ, 0x4, UR38 ;  /* 0x000000043f267899 */ /* 0x000fe20008011626 */
[----:B------:R-:W-:Y:S01]  /*e3d0*/  IMAD.MOV.U32 R4, RZ, RZ, RZ ;  /* 0x000000ffff047224 */ /* 0x000fe200078e00ff */
[----:B------:R-:W-:Y:S01]  /*e3e0*/  R2UR UR8, R182 ;  /* 0x00000000b60872ca */ /* 0x000fe200000e0000 */
[----:B0-----:R-:W0:Y:S01]  /*e3f0*/  SHFL.BFLY PT, R0, R3, 0x2, 0x1f ;  /* 0x0c401f0003007f89 */ /* 0x001e2200000e0000 */
[----:B------:R-:W-:Y:S01]  /*e400*/  ULOP3.LUT UR38, UR38, 0x3fff, URZ, 0xc0, !UPT ;  /* 0x00003fff26267892 */ /* 0x000fe2000f8ec03f */
[----:B------:R-:W-:-:S03]  /*e410*/  IMAD.MOV.U32 R92, RZ, RZ, -0x800000 ;  /* 0xff800000ff5c7424 */ /* 0x000fc600078e00ff */
[----:B------:R-:W-:-:S04]  /*e420*/  ULOP3.LUT UR4, UR38, 0x3000000, URZ, 0xfc, !UPT ;  /* 0x0300000026047892 */ /* 0x000fc8000f8efc3f */
[----:B------:R-:W-:Y:S02]  /*e430*/  UIMAD UR4, UR37, 0x600, UR4 ;  /* 0x00000600250478a4 */ /* 0x000fe4000f8e0204 */
[----:B------:R-:W-:Y:S02]  /*e440*/  UIADD3 UR37, UR37, 0x1, URZ ;  /* 0x0000000125257890 */ /* 0x000fe4000fffe03f */
[----:B------:R-:W-:Y:S02]  /*e450*/  UIADD3 UR8, UR8, 0x1, URZ ;  /* 0x0000000108087890 */ /* 0x000fe4000fffe03f */
[----:B------:R-:W-:Y:S01]  /*e460*/  UISETP.NE.AND UP0, UPT, UR37, 0x2, UPT ;  /* 0x000000022500788c */ /* 0x000fe2000bf05270 */
[----:B------:R-:W-:Y:S02]  /*e470*/  UMOV UR6, UR4 ;  /* 0x0000000400067c82 */ /* 0x000fe40008000000 */
[----:B------:R-:W-:Y:S01]  /*e480*/  HGMMA.64x128x16.F32.BF16 R24, R156, gdesc[UR4].tnspB, R24, gsb0 ;  /* 0x41e000049c187df0 */ /* 0x000fe20008001818 */
[----:B------:R-:W-:Y:S01]  /*e490*/  UIADD3 UR6, UR4, 0x80, URZ ;  /* 0x0000008004067890 */ /* 0x000fe2000fffe03f */
[----:B-1----:R-:W-:Y:S01]  /*e4a0*/  FADD.FTZ R5, R5, R6 ;  /* 0x0000000605057221 */ /* 0x002fe20000010000 */
[----:B------:R-:W-:Y:S01]  /*e4b0*/  UMOV UR7, 0x40000040 ;  /* 0x4000004000077882 */ /* 0x000fe20000000000 */
[----:B------:R-:W-:-:S02]  /*e4c0*/  IMAD.U32 R182, RZ, RZ, UR8 ;  /* 0x00000008ffb67e24 */ /* 0x000fc4000f8e00ff */
[----:B0-----:R-:W-:Y:S01]  /*e4d0*/  FADD.FTZ R2, R0, R3 ;  /* 0x0000000300027221 */ /* 0x001fe20000010000 */
[----:B------:R-:W-:Y:S01]  /*e4e0*/  USEL UR37, UR37, URZ, UP0 ;  /* 0x0000003f25257287 */ /* 0x000fe20008000000 */
[----:B------:R-:W0:Y:S04]  /*e4f0*/  SHFL.BFLY PT, R0, R5, 0x1, 0x1f ;  /* 0x0c201f0005007f89 */ /* 0x000e2800000e0000 */
[----:B------:R-:W1:Y:S01]  /*e500*/  SHFL.BFLY PT, R9, R2, 0x1, 0x1f ;  /* 0x0c201f0002097f89 */ /* 0x000e6200000e0000 */
[----:B0-----:R-:W-:Y:S01]  /*e510*/  FADD.FTZ R12, R5, R0 ;  /* 0x00000000050c7221 */ /* 0x001fe20000010000 */
[----:B------:R-:W-:Y:S02]  /*e520*/  IMAD.U32 R5, RZ, RZ, UR5 ;  /* 0x00000005ff057e24 */ /* 0x000fe4000f8e00ff */
[----:B------:R-:W-:-:S02]  /*e530*/  IMAD.MOV.U32 R0, RZ, RZ, -0x800000 ;  /* 0xff800000ff007424 */ /* 0x000fc400078e00ff */
[----:B-1----:R-:W-:Y:S01]  /*e540*/  FADD.FTZ R13, R2, R9 ;  /* 0x00000009020d7221 */ /* 0x002fe20000010000 */
[----:B------:R-:W-:Y:S01]  /*e550*/  FSETP.NE.FTZ.AND P0, PT, R12, RZ, PT ;  /* 0x000000ff0c00720b */ /* 0x000fe20003f15000 */
[----:B------:R-:W-:Y:S02]  /*e560*/  @!P1 VIADD R5, R5, 0x2a860 ;  /* 0x0002a86005059836 */ /* 0x000fe40000000000 */
[----:B------:R-:W-:Y:S01]  /*e570*/  IMAD.MOV.U32 R9, RZ, RZ, RZ ;  /* 0x000000ffff097224 */ /* 0x000fe200078e00ff */
        /* <DEDUP_REMOVED lines=34> */
[----:B------:R-:W-:-:S04]  /*e7a0*/  USEL UR4, URZ, 0x1, UP0 ;  /* 0x000000013f047887 */ /* 0x000fc80008000000 */
[----:B------:R-:W-:Y:S01]  /*e7b0*/  ULOP3.LUT UR36, UR36, UR4, URZ, 0x3c, !UPT ;  /* 0x0000000424247292 */ /* 0x000fe2000f8e3c3f */
        /* <DEDUP_REMOVED lines=69> */
.L_x_1137:
[----:B------:R-:W0:Y:S01]  /*ec10*/  S2R R5, SR_CgaCtaId ;  /* 0x0000000000057919 */ /* 0x000e220000008800 */
[----:B------:R-:W-:Y:S01]  /*ec20*/  MOV R16, 0x400 ;  /* 0x0000040000107802 */ /* 0x000fe20000000f00 */
[----:B------:R-:W-:Y:S01]  /*ec30*/  BSSY B0, `(.L_x_1208) ;  /* 0x0000312000007945 */ /* 0x000fe20003800000 */
[----:B------:R-:W-:Y:S02]  /*ec40*/  BAR.SYNC.DEFER_BLOCKING 0x5, 0x180 ;  /* 0x0146000000007b1d */ /* 0x000fe40000010000 */
[----:B0-----:R-:W-:-:S05]  /*ec50*/  LEA R16, R5, R16, 0x18 ;  /* 0x0000001005107211 */ /* 0x001fca00078ec0ff */
[----:B------:R-:W0:Y:S02]  /*ec60*/  LDS.128 R4, [R16+0x2a8d0] ;  /* 0x02a8d00010047984 */ /* 0x000e240000000c00 */
[----:B0-----:R-:W-:Y:S02]  /*ec70*/  R2UR UR5, R5 ;  /* 0x00000000050572ca */ /* 0x001fe400000e0000 */
[----:B------:R-:W-:Y:S02]  /*ec80*/  R2UR UR6, R6 ;  /* 0x00000000060672ca */ /* 0x000fe400000e0000 */
[----:B------:R-:W-:Y:S01]  /*ec90*/  R2UR UR7, R7 ;  /* 0x00000000070772ca */ /* 0x000fe200000e0000 */
[----:B------:R-:W-:Y:S06]  /*eca0*/  BAR.ARV 0x4, 0x180 ;  /* 0x0106000000007b1d */ /* 0x000fec0000002000 */
[----:B------:R-:W-:Y:S08]  /*ecb0*/  @P0 BRA `(.L_x_1209) ;  /* 0x0000002000ac0947 */ /* 0x000ff00003800000 */
[----:B------:R-:W0:Y:S01]  /*ecc0*/  S2R R5, SR_SWINHI ;  /* 0x0000000000057919 */ /* 0x000e220000002f00 */
[----:B------:R-:W-:Y:S01]  /*ecd0*/  R2UR UR12, R181 ;  /* 0x00000000b50c72ca */ /* 0x000fe200000e0000 */
[----:B------:R-:W-:Y:S01]  /*ece0*/  ULDC.64 UR10, c[0x0][0xc00] ;  /* 0x00030000000a7ab9 */ /* 0x000fe20000000a00 */
[----:B------:R-:W-:Y:S01]  /*ecf0*/  ULDC.64 UR8, c[0x0][0xc00] ;  /* 0x0003000000087ab9 */ /* 0x000fe20000000a00 */
[----:B------:R-:W-:Y:S01]  /*ed00*/  ULDC.64 UR16, c[0x0][0x208] ;  /* 0x0000820000107ab9 */ /* 0x000fe20000000a00 */
[----:B------:R-:W-:Y:S02]  /*ed10*/  R2UR UR14, R162 ;  /* 0x00000000a20e72ca */ /* 0x000fe400000e0000 */
[----:B------:R-:W-:Y:S02]  /*ed20*/  R2UR UR13, R163 ;  /* 0x00000000a30d72ca */ /* 0x000fe400000e0000 */
[----:B------:R-:W-:-:S05]  /*ed30*/  R2UR UR20, R164 ;  /* 0x00000000a41472ca */ /* 0x000fca00000e0000 */
[----:B------:R-:W-:Y:S01]  /*ed40*/  UIMAD.WIDE UR8, UR12, 0x4, UR8 ;  /* 0x000000040c0878a5 */ /* 0x000fe2000f8e0208 */
[----:B------:R-:W-:Y:S02]  /*ed50*/  MOV R82, R16 ;  /* 0x0000001000527202 */ /* 0x000fe40000000f00 */
[----:B0-----:R-:W-:-:S03]  /*ed60*/  MOV R83, R5 ;  /* 0x0000000500537202 */ /* 0x001fc60000000f00 */
[----:B------:R-:W-:-:S03]  /*ed70*/  IMAD.WIDE R4, R201, 0x2, R82 ;  /* 0x00000002c9047825 */ /* 0x000fc600078e0252 */
[C---:B------:R-:W-:Y:S02]  /*ed80*/  LOP3.LUT R7, R4.reuse, 0x380, RZ, 0xc0, !PT ;  /* 0x0000038004077812 */ /* 0x040fe400078ec0ff */
[C---:B------:R-:W-:Y:S02]  /*ed90*/  IADD3 R8, P5, R4.reuse, 0x40, RZ ;  /* 0x0000004004087810 */ /* 0x040fe40007fbe0ff */
[----:B------:R-:W-:Y:S02]  /*eda0*/  SHF.R.U64 R7, R7, 0x3, RZ ;  /* 0x0000000307077819 */ /* 0x000fe400000012ff */
[C---:B------:R-:W-:Y:S01]  /*edb0*/  IADD3 R17, P6, R4.reuse, 0x20, RZ ;  /* 0x0000002004117810 */ /* 0x040fe20007fde0ff */
[--C-:B------:R-:W-:Y:S01]  /*edc0*/  IMAD.X R27, RZ, RZ, R5.reuse, P5 ;  /* 0x000000ffff1b7224 */ /* 0x100fe200028e0605 */
[C---:B------:R-:W-:Y:S02]  /*edd0*/  IADD3 R23, P4, R4.reuse, 0x60, RZ ;  /* 0x0000006004177810 */ /* 0x040fe40007f9e0ff */
[C---:B------:R-:W-:Y:S01]  /*ede0*/  IADD3 R31, P3, R4.reuse, 0x4000, RZ ;  /* 0x00004000041f7810 */ /* 0x040fe20007f7e0ff */
[--C-:B------:R-:W-:Y:S01]  /*edf0*/  IMAD.X R29, RZ, RZ, R5.reuse, P6 ;  /* 0x000000ffff1d7224 */ /* 0x100fe200030e0605 */
[C---:B------:R-:W-:Y:S01]  /*ee00*/  IADD3 R93, P2, R4.reuse, 0x4020, RZ ;  /* 0x00004020045d7810 */ /* 0x040fe20007f5e0ff */
[--C-:B------:R-:W-:Y:S01]  /*ee10*/  IMAD.X R25, RZ, RZ, R5.reuse, P4 ;  /* 0x000000ffff197224 */ /* 0x100fe200020e0605 */
[C---:B------:R-:W-:Y:S01]  /*ee20*/  IADD3 R97, P1, R4.reuse, 0x4040, RZ ;  /* 0x0000404004617810 */ /* 0x040fe20007f3e0ff */
[--C-:B------:R-:W-:Y:S01]  /*ee30*/  IMAD.X R15, RZ, RZ, R5.reuse, P3 ;  /* 0x000000ffff0f7224 */ /* 0x100fe200018e0605 */
[----:B------:R-:W-:Y:S01]  /*ee40*/  BAR.SYNC.DEFER_BLOCKING 0x1, 0x100 ;  /* 0x0044000000007b1d */ /* 0x000fe20000010000 */
[----:B------:R-:W-:Y:S01]  /*ee50*/  IADD3 R30, P0, R4, 0x4060, RZ ;  /* 0x00004060041e7810 */ /* 0x000fe20007f1e0ff */
[--C-:B------:R-:W-:Y:S01]  /*ee60*/  IMAD.X R13, RZ, RZ, R5.reuse, P2 ;  /* 0x000000ffff0d7224 */ /* 0x100fe200010e0605 */
[----:B------:R-:W-:Y:S01]  /*ee70*/  LOP3.LUT R4, R7, R4, RZ, 0x3c, !PT ;  /* 0x0000000407047212 */ /* 0x000fe200078e3cff */
[--C-:B------:R-:W-:Y:S01]  /*ee80*/  IMAD.X R11, RZ, RZ, R5.reuse, P1 ;  /* 0x000000ffff0b7224 */ /* 0x100fe200008e0605 */
[----:B------:R-:W-:Y:S01]  /*ee90*/  LOP3.LUT R7, R8, 0x380, RZ, 0xc0, !PT ;  /* 0x0000038008077812 */ /* 0x000fe200078ec0ff */
[----:B------:R-:W-:Y:S01]  /*eea0*/  IMAD.X R9, RZ, RZ, R5, P0 ;  /* 0x000000ffff097224 */ /* 0x000fe200000e0605 */
[----:B------:R-:W-:-:S02]  /*eeb0*/  LOP3.LUT R10, R23, 0x380, RZ, 0xc0, !PT ;  /* 0x00000380170a7812 */ /* 0x000fc400078ec0ff */
[----:B------:R-:W-:Y:S02]  /*eec0*/  LOP3.LUT R6, R17, 0x380, RZ, 0xc0, !PT ;  /* 0x0000038011067812 */ /* 0x000fe400078ec0ff */
[----:B------:R-:W-:Y:S02]  /*eed0*/  SHF.R.U64 R7, R7, 0x3, RZ ;  /* 0x0000000307077819 */ /* 0x000fe400000012ff */
[----:B------:R-:W-:Y:S02]  /*eee0*/  SHF.R.U64 R10, R10, 0x3, RZ ;  /* 0x000000030a0a7819 */ /* 0x000fe400000012ff */
[----:B------:R-:W-:Y:S02]  /*eef0*/  LOP3.LUT R12, R31, 0x380, RZ, 0xc0, !PT ;  /* 0x000003801f0c7812 */ /* 0x000fe400078ec0ff */
[----:B------:R-:W-:Y:S02]  /*ef00*/  SHF.R.U64 R6, R6, 0x3, RZ ;  /* 0x0000000306067819 */ /* 0x000fe400000012ff */
[----:B------:R-:W-:-:S02]  /*ef10*/  LOP3.LUT R26, R7, R8, RZ, 0x3c, !PT ;  /* 0x00000008071a7212 */ /* 0x000fc400078e3cff */
[----:B------:R-:W-:Y:S02]  /*ef20*/  LOP3.LUT R8, R93, 0x380, RZ, 0xc0, !PT ;  /* 0x000003805d087812 */ /* 0x000fe400078ec0ff */
[----:B------:R-:W-:Y:S02]  /*ef30*/  LOP3.LUT R24, R10, R23, RZ, 0x3c, !PT ;  /* 0x000000170a187212 */ /* 0x000fe400078e3cff */
[----:B------:R-:W-:Y:S02]  /*ef40*/  SHF.R.U64 R12, R12, 0x3, RZ ;  /* 0x000000030c0c7819 */ /* 0x000fe400000012ff */
[----:B------:R-:W-:Y:S02]  /*ef50*/  LOP3.LUT R28, R6, R17, RZ, 0x3c, !PT ;  /* 0x00000011061c7212 */ /* 0x000fe400078e3cff */
[----:B------:R-:W-:Y:S02]  /*ef60*/  LOP3.LUT R10, R97, 0x380, RZ, 0xc0, !PT ;  /* 0x00000380610a7812 */ /* 0x000fe400078ec0ff */
[----:B------:R-:W-:-:S02]  /*ef70*/  LOP3.LUT R17, R30, 0x380, RZ, 0xc0, !PT ;  /* 0x000003801e117812 */ /* 0x000fc400078ec0ff */
[----:B------:R-:W-:Y:S02]  /*ef80*/  SHF.R.U64 R8, R8, 0x3, RZ ;  /* 0x0000000308087819 */ /* 0x000fe400000012ff */
[----:B------:R-:W-:Y:S02]  /*ef90*/  LOP3.LUT R14, R12, R31, RZ, 0x3c, !PT ;  /* 0x0000001f0c0e7212 */ /* 0x000fe400078e3cff */
[----:B------:R-:W-:Y:S02]  /*efa0*/  SHF.R.U64 R10, R10, 0x3, RZ ;  /* 0x000000030a0a7819 */ /* 0x000fe400000012ff */
[----:B------:R-:W-:Y:S02]  /*efb0*/  SHF.R.U64 R17, R17, 0x3, RZ ;  /* 0x0000000311117819 */ /* 0x000fe400000012ff */
[----:B------:R-:W-:Y:S02]  /*efc0*/  LOP3.LUT R12, R8, R93, RZ, 0x3c, !PT ;  /* 0x0000005d080c7212 */ /* 0x000fe400078e3cff */
[----:B------:R-:W-:-:S02]  /*efd0*/  MOV R23, R4 ;  /* 0x0000000400177202 */ /* 0x000fc40000000f00 */
[----:B------:R-:W-:Y:S02]  /*efe0*/  F2FP.BF16.F32.PACK_AB R4, R3, R2 ;  /* 0x000000020304723e */ /* 0x000fe400000010ff */
[----:B------:R-:W-:Y:S02]  /*eff0*/  F2FP.BF16.F32.PACK_AB R5, R89, R88 ;  /* 0x000000585905723e */ /* 0x000fe400000010ff */
[----:B------:R-:W-:Y:S02]  /*f000*/  F2FP.BF16.F32.PACK_AB R6, R21, R20 ;  /* 0x000000141506723e */ /* 0x000fe400000010ff */
[----:B------:R-:W-:Y:S02]  /*f010*/  F2FP.BF16.F32.PACK_AB R7, R91, R90 ;  /* 0x0000005a5b07723e */ /* 0x000fe400000010ff */
[----:B------:R-:W-:Y:S02]  /*f020*/  LOP3.LUT R10, R10, R97, RZ, 0x3c, !PT ;  /* 0x000000610a0a7212 */ /* 0x000fe400078e3cff */
[----:B------:R-:W-:Y:S01]  /*f030*/  LOP3.LUT R8, R17, R30, RZ, 0x3c, !PT ;  /* 0x0000001e11087212 */ /* 0x000fe200078e3cff */
[----:B------:R0:W-:Y:S01]  /*f040*/  STSM.16.M88.4 [R23], R4 ;  /* 0x0000000417007844 */ /* 0x0001e20000000200 */
[----:B------:R-:W-:-:S02]  /*f050*/  MOV R97, R14 ;  /* 0x0000000e00617202 */ /* 0x000fc40000000f00 */
[----:B------:R-:W-:Y:S02]  /*f060*/  MOV R96, R12 ;  /* 0x0000000c00607202 */ /* 0x000fe40000000f00 */
[----:B------:R-:W-:Y:S02]  /*f070*/  MOV R99, R28 ;  /* 0x0000001c00637202 */ /* 0x000fe40000000f00 */
[----:B------:R-:W-:Y:S02]  /*f080*/  MOV R98, R26 ;  /* 0x0000001a00627202 */ /* 0x000fe40000000f00 */
[----:B------:R-:W-:Y:S02]  /*f090*/  MOV R17, R24 ;  /* 0x0000001800117202 */ /* 0x000fe40000000f00 */
[----:B------:R-:W-:Y:S02]  /*f0a0*/  F2FP.BF16.F32.PACK_AB R12, R33, R32 ;  /* 0x00000020210c723e */ /* 0x000fe400000010ff */
[----:B------:R-:W-:-:S02]  /*f0b0*/  F2FP.BF16.F32.PACK_AB R13, R35, R34 ;  /* 0x00000022230d723e */ /* 0x000fc400000010ff */
[----:B------:R-:W-:Y:S02]  /*f0c0*/  F2FP.BF16.F32.PACK_AB R14, R37, R36 ;  /* 0x00000024250e723e */ /* 0x000fe400000010ff */
[----:B------:R-:W-:Y:S02]  /*f0d0*/  F2FP.BF16.F32.PACK_AB R15, R39, R38 ;  /* 0x00000026270f723e */ /* 0x000fe400000010ff */
[----:B------:R-:W-:Y:S02]  /*f0e0*/  F2FP.BF16.F32.PACK_AB R24, R41, R40 ;  /* 0x000000282918723e */ /* 0x000fe400000010ff */
[----:B------:R-:W-:Y:S01]  /*f0f0*/  F2FP.BF16.F32.PACK_AB R25, R43, R42 ;  /* 0x0000002a2b19723e */ /* 0x000fe200000010ff */
[----:B------:R-:W-:Y:S01]  /*f100*/  STSM.16.M88.4 [R99], R12 ;  /* 0x0000000c63007844 */ /* 0x000fe20000000200 */
[----:B------:R-:W-:Y:S02]  /*f110*/  F2FP.BF16.F32.PACK_AB R26, R45, R44 ;  /* 0x0000002c2d1a723e */ /* 0x000fe400000010ff */
[----:B------:R-:W-:-:S02]  /*f120*/  F2FP.BF16.F32.PACK_AB R27, R47, R46 ;  /* 0x0000002e2f1b723e */ /* 0x000fc400000010ff */
[----:B------:R-:W-:Y:S02]  /*f130*/  F2FP.BF16.F32.PACK_AB R28, R49, R48 ;  /* 0x00000030311c723e */ /* 0x000fe400000010ff */
[----:B------:R-:W-:Y:S01]  /*f140*/  F2FP.BF16.F32.PACK_AB R29, R51, R50 ;  /* 0x00000032331d723e */ /* 0x000fe200000010ff */
[----:B------:R-:W-:Y:S01]  /*f150*/  STSM.16.M88.4 [R98], R24 ;  /* 0x0000001862007844 */ /* 0x000fe20000000200 */
[----:B------:R-:W-:Y:S02]  /*f160*/  F2FP.BF16.F32.PACK_AB R30, R53, R52 ;  /* 0x00000034351e723e */ /* 0x000fe400000010ff */
[----:B------:R-:W-:Y:S02]  /*f170*/  F2FP.BF16.F32.PACK_AB R31, R55, R54 ;  /* 0x00000036371f723e */ /* 0x000fe400000010ff */
[----:B------:R-:W-:Y:S02]  /*f180*/  MOV R93, R10 ;  /* 0x0000000a005d7202 */ /* 0x000fe40000000f00 */
[----:B0-----:R-:W-:Y:S01]  /*f190*/  MOV R23, R8 ;  /* 0x0000000800177202 */ /* 0x001fe20000000f00 */
[----:B------:R0:W-:Y:S01]  /*f1a0*/  STSM.16.M88.4 [R17], R28 ;  /* 0x0000001c11007844 */ /* 0x0001e20000000200 */
[----:B------:R-:W-:-:S02]  /*f1b0*/  F2FP.BF16.F32.PACK_AB R4, R57, R56 ;  /* 0x000000383904723e */ /* 0x000fc400000010ff */
[----:B------:R-:W-:Y:S02]  /*f1c0*/  F2FP.BF16.F32.PACK_AB R5, R59, R58 ;  /* 0x0000003a3b05723e */ /* 0x000fe400000010ff */
[----:B------:R-:W-:Y:S02]  /*f1d0*/  F2FP.BF16.F32.PACK_AB R6, R61, R60 ;  /* 0x0000003c3d06723e */ /* 0x000fe400000010ff */
[----:B------:R-:W-:Y:S02]  /*f1e0*/  F2FP.BF16.F32.PACK_AB R7, R63, R62 ;  /* 0x0000003e3f07723e */ /* 0x000fe400000010ff */
[----:B------:R-:W-:Y:S02]  /*f1f0*/  F2FP.BF16.F32.PACK_AB R8, R65, R64 ;  /* 0x000000404108723e */ /* 0x000fe400000010ff */
[----:B------:R-:W-:Y:S01]  /*f200*/  F2FP.BF16.F32.PACK_AB R9, R67, R66 ;  /* 0x000000424309723e */ /* 0x000fe200000010ff */
[----:B------:R-:W-:Y:S01]  /*f210*/  STSM.16.M88.4 [R97], R4 ;  /* 0x0000000461007844 */ /* 0x000fe20000000200 */
[----:B------:R-:W-:-:S02]  /*f220*/  F2FP.BF16.F32.PACK_AB R10, R69, R68 ;  /* 0x00000044450a723e */ /* 0x000fc400000010ff */
[----:B------:R-:W-:Y:S01]  /*f230*/  F2FP.BF16.F32.PACK_AB R11, R71, R70 ;  /* 0x00000046470b723e */ /* 0x000fe200000010ff */
[----:B0-----:R-:W-:Y:S01]  /*f240*/  IMAD.U32 R28, RZ, RZ, UR8 ;  /* 0x00000008ff1c7e24 */ /* 0x001fe2000f8e00ff */
[----:B------:R-:W-:Y:S01]  /*f250*/  F2FP.BF16.F32.PACK_AB R12, R73, R72 ;  /* 0x00000048490c723e */ /* 0x000fe200000010ff */
[----:B------:R-:W-:Y:S01]  /*f260*/  IMAD.U32 R29, RZ, RZ, UR9 ;  /* 0x00000009ff1d7e24 */ /* 0x000fe2000f8e00ff */
[----:B------:R-:W-:Y:S01]  /*f270*/  F2FP.BF16.F32.PACK_AB R13, R75, R74 ;  /* 0x0000004a4b0d723e */ /* 0x000fe200000010ff */
[----:B------:R-:W-:Y:S01]  /*f280*/  STSM.16.M88.4 [R96], R8 ;  /* 0x0000000860007844 */ /* 0x000fe20000000200 */
[----:B------:R-:W-:Y:S01]  /*f290*/  F2FP.BF16.F32.PACK_AB R14, R77, R76 ;  /* 0x0000004c4d0e723e */ /* 0x000fe200000010ff */
[----:B------:R-:W0:Y:S01]  /*f2a0*/  LDC.64 R30, c[0x0][0xc08] ;  /* 0x00030200ff1e7b82 */ /* 0x000e220000000a00 */
[----:B------:R-:W-:Y:S02]  /*f2b0*/  F2FP.BF16.F32.PACK_AB R15, R79, R78 ;  /* 0x0000004e4f0f723e */ /* 0x000fe400000010ff */
[----:B------:R-:W-:-:S02]  /*f2c0*/  F2FP.BF16.F32.PACK_AB R24, R81, R80 ;  /* 0x000000505118723e */ /* 0x000fc400000010ff */
[----:B------:R-:W-:Y:S01]  /*f2d0*/  F2FP.BF16.F32.PACK_AB R25, R95, R94 ;  /* 0x0000005e5f19723e */ /* 0x000fe200000010ff */
[----:B------:R-:W-:Y:S01]  /*f2e0*/  STSM.16.M88.4 [R93], R12 ;  /* 0x0000000c5d007844 */ /* 0x000fe20000000200 */
[----:B------:R-:W-:Y:S02]  /*f2f0*/  F2FP.BF16.F32.PACK_AB R26, R85, R84 ;  /* 0x00000054551a723e */ /* 0x000fe400000010ff */
[----:B------:R-:W-:Y:S02]  /*f300*/  F2FP.BF16.F32.PACK_AB R27, R87, R86 ;  /* 0x00000056571b723e */ /* 0x000fe400000010ff */
[----:B------:R-:W-:-:S03]  /*f310*/  ISETP.NE.U32.AND P0, PT, RZ, UR10, PT ;  /* 0x0000000aff007c0c */ /* 0x000fc6000bf05070 */
[----:B------:R1:W-:Y:S01]  /*f320*/  STSM.16.M88.4 [R23], R24 ;  /* 0x0000001817007844 */ /* 0x0003e20000000200 */
[----:B------:R-:W-:Y:S01]  /*f330*/  BAR.SYNC.DEFER_BLOCKING 0x1, 0x100 ;  /* 0x0044000000007b1d */ /* 0x000fe20000010000 */
[----:B------:R-:W-:-:S07]  /*f340*/  ISETP.NE.AND.EX P0, PT, RZ, UR11, PT, P0 ;  /* 0x0000000bff007c0c */ /* 0x000fce000bf05300 */
[----:B-1----:R-:W1:Y:S06]  /*f350*/  LDC R23, c[0x0][0xbe8] ;  /* 0x0002fa00ff177b82 */ /* 0x002e6c0000000800 */
[----:B------:R-:W2:Y:S01]  /*f360*/  @P0 LDG.E R17, desc[UR16][R28.64] ;  /* 0x000000101c110981 */ /* 0x000ea2000c1e1900 */
[----:B0-----:R-:W-:Y:S02]  /*f370*/  ISETP.NE.U32.AND P1, PT, R30, RZ, PT ;  /* 0x000000ff1e00720c */ /* 0x001fe40003f25070 */
[----:B------:R-:W-:-:S11]  /*f380*/  R2UR UR4, R31 ;  /* 0x000000001f0472ca */ /* 0x000fd600000e0000 */
[----:B------:R-:W-:Y:S02]  /*f390*/  VOTEU.ANY UP0, P1 ;  /* 0x00000000003f7886 */ /* 0x000fe40000800100 */
[----:B------:R-:W-:Y:S01]  /*f3a0*/  UISETP.NE.AND.EX UP0, UPT, UR4, URZ, UPT, UP0 ;  /* 0x0000003f0400728c */ /* 0x000fe2000bf05300 */
[----:B-1----:R-:W-:Y:S02]  /*f3b0*/  ISETP.NE.AND P1, PT, R23, 0x1, PT ;  /* 0x000000011700780c */ /* 0x002fe40003f25270 */
[----:B------:R-:W-:Y:S02]  /*f3c0*/  ULDC UR4, c[0x0][0xa88] ;  /* 0x0002a20000047ab9 */ /* 0x000fe40000000800 */
[----:B------:R-:W-:Y:S01]  /*f3d0*/  IMAD.U32 R8, RZ, RZ, UR4 ;  /* 0x00000004ff087e24 */ /* 0x000fe2000f8e00ff */
[----:B------:R-:W-:Y:S01]  /*f3e0*/  PLOP3.LUT P4, PT, PT, PT, UP0, 0x80, 0x0 ;  /* 0x000000000000781c */ /* 0x000fe20003f8f008 */
[----:B------:R-:W-:-:S04]  /*f3f0*/  ULDC UR4, c[0x0][0xad4] ;  /* 0x0002b50000047ab9 */ /* 0x000fc80000000800 */
[----:B------:R-:W-:Y:S02]  /*f400*/  @UP0 ULDC.64 UR8, c[0x0][0xc08] ;  /* 0x0003020000080ab9 */ /* 0x000fe40000000a00 */
[----:B------:R-:W-:Y:S01]  /*f410*/  @UP0 UIMAD.WIDE UR8, UR12, 0x4, UR8 ;  /* 0x000000040c0808a5 */ /* 0x000fe2000f8e0208 */
[----:B------:R-:W0:Y:S01]  /*f420*/  @P1 LDC R6, c[0x0][0xbec] ;  /* 0x0002fb00ff061b82 */ /* 0x000e220000000800 */
[----:B------:R-:W-:-:S04]  /*f430*/  UISETP.NE.AND UP0, UPT, UR14, URZ, UPT ;  /* 0x0000003f0e00728c */ /* 0x000fc8000bf05270 */
[----:B------:R-:W-:Y:S01]  /*f440*/  USEL UR4, UR14, UR4, UP0 ;  /* 0x000000040e047287 */ /* 0x000fe20008000000 */
[----:B------:R-:W-:Y:S02]  /*f450*/  IMAD.U32 R4, RZ, RZ, UR8 ;  /* 0x00000008ff047e24 */ /* 0x000fe4000f8e00ff */
[----:B------:R-:W1:Y:S01]  /*f460*/  @P1 LDC R9, c[0x0][0xbf0] ;  /* 0x0002fc00ff091b82 */ /* 0x000e620000000800 */
[----:B------:R-:W-:Y:S01]  /*f470*/  UISETP.GT.AND UP1, UPT, UR4, 0x1, UPT ;  /* 0x000000010400788c */ /* 0x000fe2000bf24270 */
[----:B------:R-:W-:Y:S01]  /*f480*/  IMAD.U32 R5, RZ, RZ, UR9 ;  /* 0x00000009ff057e24 */ /* 0x000fe2000f8e00ff */
[----:B------:R-:W-:Y:S02]  /*f490*/  UMOV UR19, 0x9b8 ;  /* 0x000009b800137882 */ /* 0x000fe40000000000 */
[----:B------:R-:W-:Y:S02]  /*f4a0*/  USEL UR19, UR19, 0x978, UP1 ;  /* 0x0000097813137887 */ /* 0x000fe40008800000 */
[----:B------:R-:W-:Y:S01]  /*f4b0*/  UISETP.NE.U32.AND UP0, UPT, UR10, URZ, UPT ;  /* 0x0000003f0a00728c */ /* 0x000fe2000bf05070 */
[----:B------:R-:W-:Y:S01]  /*f4c0*/  VIADD R11, R19, UR60 ;  /* 0x0000003c130b7c36 */ /* 0x000fe20008000000 */
[----:B------:R-:W-:Y:S01]  /*f4d0*/  USHF.R.S32.HI UR10, URZ, 0x1f, UR12 ;  /* 0x0000001f3f0a7899 */ /* 0x000fe2000801140c */
[----:B------:R0:W5:Y:S01]  /*f4e0*/  @P4 LDG.E R8, desc[UR16][R4.64] ;  /* 0x0000001004084981 */ /* 0x000162000c1e1900 */
[----:B------:R-:W-:Y:S01]  /*f4f0*/  UISETP.NE.AND.EX UP0, UPT, UR11, URZ, UPT, UP0 ;  /* 0x0000003f0b00728c */ /* 0x000fe2000bf05300 */
[----:B------:R-:W-:Y:S01]  /*f500*/  IMAD.MOV.U32 R7, RZ, RZ, R11 ;  /* 0x000000ffff077224 */ /* 0x000fe200078e000b */
[----:B------:R-:W-:Y:S01]  /*f510*/  UMOV UR4, URZ ;  /* 0x0000003f00047c82 */ /* 0x000fe20008000000 */
[----:B------:R-:W-:-:S02]  /*f520*/  USEL UR9, UR13, URZ, UP1 ;  /* 0x0000003f0d097287 */ /* 0x000fc40008800000 */
[----:B------:R-:W-:Y:S02]  /*f530*/  USEL UR8, UR12, URZ, !UP0 ;  /* 0x0000003f0c087287 */ /* 0x000fe4000c000000 */
[----:B------:R-:W-:Y:S01]  /*f540*/  USEL UR18, UR10, URZ, !UP0 ;  /* 0x0000003f0a127287 */ /* 0x000fe2000c000000 */
[----:B------:R-:W-:Y:S02]  /*f550*/  ULDC.64 UR12, c[0x0][UR19+0x220] ;  /* 0x00008800130c7abb */ /* 0x000fe40008000a00 */
[----:B------:R-:W-:Y:S01]  /*f560*/  ULDC.64 UR10, c[0x0][UR19+0x218] ;  /* 0x00008600130a7abb */ /* 0x000fe20008000a00 */
[----:B0-----:R-:W-:Y:S01]  /*f570*/  @P1 IMAD.HI.U32 R4, R11, R6, RZ ;  /* 0x000000060b041227 */ /* 0x001fe200078e00ff */
[----:B------:R-:W-:Y:S01]  /*f580*/  ULDC.64 UR14, c[0x0][UR19+0x228] ;  /* 0x00008a00130e7abb */ /* 0x000fe20008000a00 */
[----:B------:R-:W-:Y:S02]  /*f590*/  UIMAD.WIDE.U32 UR16, UR10, UR20, URZ ;  /* 0x000000140a1072a5 */ /* 0x000fe4000f8e003f */
[----:B------:R-:W-:Y:S01]  /*f5a0*/  UIMAD UR13, UR13, UR8, URZ ;  /* 0x000000080d0d72a4 */ /* 0x000fe2000f8e023f */
[----:B-1----:R-:W-:Y:S01]  /*f5b0*/  @P1 SHF.R.U32.HI R7, RZ, R9, R4 ;  /* 0x00000009ff071219 */ /* 0x002fe20000011604 */
[----:B------:R-:W-:-:S02]  /*f5c0*/  UIMAD UR20, UR11, UR20, URZ ;  /* 0x000000140b1472a4 */ /* 0x000fc4000f8e023f */
[----:B------:R-:W-:Y:S02]  /*f5d0*/  UIMAD.WIDE.U32 UR10, UR12, UR8, URZ ;  /* 0x000000080c0a72a5 */ /* 0x000fe4000f8e003f */
[----:B------:R-:W-:Y:S01]  /*f5e0*/  UIMAD.WIDE.U32 UR22, UR14, UR9, URZ ;  /* 0x000000090e1672a5 */ /* 0x000fe2000f8e003f */
[----:B------:R-:W-:Y:S01]  /*f5f0*/  IMAD.MOV R6, RZ, RZ, -R7 ;  /* 0x000000ffff067224 */ /* 0x000fe200078e0a07 */
[----:B------:R-:W-:Y:S02]  /*f600*/  UIMAD UR9, UR15, UR9, URZ ;  /* 0x000000090f0972a4 */ /* 0x000fe4000f8e023f */
[----:B------:R-:W-:Y:S01]  /*f610*/  UIMAD UR13, UR12, UR18, UR13 ;  /* 0x000000120c0d72a4 */ /* 0x000fe2000f8e020d */
[----:B------:R-:W-:Y:S01]  /*f620*/  IMAD R9, R23, R6, R11 ;  /* 0x0000000617097224 */ /* 0x000fe200078e020b */
[----:B------:R-:W-:Y:S01]  /*f630*/  UIADD3 UR20, UR17, UR20, URZ ;  /* 0x0000001411147290 */ /* 0x000fe2000fffe03f */
[----:B------:R-:W-:Y:S02]  /*f640*/  IMAD.U32 R4, RZ, RZ, UR22 ;  /* 0x00000016ff047e24 */ /* 0x000fe4000f8e00ff */
[----:B------:R-:W-:Y:S01]  /*f650*/  IMAD.U32 R5, RZ, RZ, UR23 ;  /* 0x00000017ff057e24 */ /* 0x000fe2000f8e00ff */
[----:B------:R-:W-:-:S02]  /*f660*/  SHF.R.S32.HI R5, RZ, 0x1f, R7 ;  /* 0x0000001fff057819 */ /* 0x000fc40000011407 */
[----:B------:R-:W-:Y:S02]  /*f670*/  SHF.R.S32.HI R6, RZ, 0x1f, R9 ;  /* 0x0000001fff067819 */ /* 0x000fe40000011409 */
[----:B--2---:R-:W-:-:S13]  /*f680*/  @P0 R2UR UR4, R17 ;  /* 0x00000000110402ca */ /* 0x004fda00000e0000 */
[----:B------:R-:W-:Y:S02]  /*f690*/  UIADD3 UR16, UP0, UP2, UR10, UR16, UR4 ;  /* 0x000000100a107290 */ /* 0x000fe4000fa1e004 */
[----:B------:R-:W-:Y:S02]  /*f6a0*/  UIADD3 UR10, UR23, UR9, URZ ;  /* 0x00000009170a7290 */ /* 0x000fe4000fffe03f */
[----:B------:R-:W-:Y:S02]  /*f6b0*/  UIADD3 UR9, UR11, UR13, URZ ;  /* 0x0000000d0b097290 */ /* 0x000fe4000fffe03f */
[----:B------:R-:W-:Y:S01]  /*f6c0*/  USHF.R.S32.HI UR14, URZ, 0x1f, UR4 ;  /* 0x0000001f3f0e7899 */ /* 0x000fe20008011404 */
[----:B------:R-:W-:Y:S01]  /*f6d0*/  IADD3 R4, P2, P3, R7, UR16, R4 ;  /* 0x0000001007047c10 */ /* 0x000fe2000fb5e004 */
[----:B------:R-:W-:Y:S01]  /*f6e0*/  IMAD.U32 R10, RZ, RZ, UR10 ;  /* 0x0000000aff0a7e24 */ /* 0x000fe2000f8e00ff */
[----:B------:R-:W-:Y:S01]  /*f6f0*/  ULDC.64 UR10, c[0x0][UR19+0x210] ;  /* 0x00008400130a7abb */ /* 0x000fe20008000a00 */
[----:B------:R-:W-:Y:S01]  /*f700*/  UIADD3.X UR9, UR9, UR20, UR14, UP0, UP2 ;  /* 0x0000001409097290 */ /* 0x000fe200087e440e */
[----:B------:R-:W-:Y:S01]  /*f710*/  IMAD R7, R9, UR11, RZ ;  /* 0x0000000b09077c24 */ /* 0x000fe2000f8e02ff */
[----:B------:R-:W-:Y:S01]  /*f720*/  ULDC.64 UR12, c[0x0][0xba8] ;  /* 0x0002ea00000c7ab9 */ /* 0x000fe20000000a00 */
[----:B------:R-:W-:Y:S01]  /*f730*/  @!UP1 ULDC UR12, c[0x0][0xb50] ;  /* 0x0002d400000c9ab9 */ /* 0x000fe20000000800 */
[----:B------:R-:W-:Y:S01]  /*f740*/  @!UP1 ULDC UR13, c[0x0][0xb54] ;  /* 0x0002d500000d9ab9 */ /* 0x000fe20000000800 */
[----:B------:R-:W-:Y:S01]  /*f750*/  IMAD R7, R6, UR10, R7 ;  /* 0x0000000a06077c24 */ /* 0x000fe2000f8e0207 */
[----:B------:R-:W-:-:S03]  /*f760*/  IADD3.X R5, R5, UR9, R10, P2, P3 ;  /* 0x0000000905057c10 */ /* 0x000fc600097e640a */
[----:B------:R-:W-:-:S04]  /*f770*/  IMAD.WIDE.U32 R4, R9, UR10, R4 ;  /* 0x0000000a09047c25 */ /* 0x000fc8000f8e0004 */
[----:B------:R-:W-:Y:S01]  /*f780*/  IMAD.IADD R5, R5, 0x1, R7 ;  /* 0x0000000105057824 */ /* 0x000fe200078e0207 */
[----:B------:R-:W-:-:S04]  /*f790*/  LEA R9, P2, R4, UR12, 0x2 ;  /* 0x0000000c04097c11 */ /* 0x000fc8000f8410ff */
[----:B------:R-:W-:Y:S01]  /*f7a0*/  LEA.HI.X R10, R4, UR13, R5, 0x2, P2 ;  /* 0x0000000d040a7c11 */ /* 0x000fe200090f1405 */
[----:B------:R-:W-:Y:S08]  /*f7b0*/  @P4 BRA `(.L_x_1210) ;  /* 0x0000000000144947 */ /* 0x000ff00003800000 */
[----:B------:R-:W-:Y:S05]  /*f7c0*/  @!P0 BRA `(.L_x_1210) ;  /* 0x0000000000108947 */ /* 0x000fea0003800000 */
[----:B------:R-:W-:Y:S02]  /*f7d0*/  ULDC.64 UR10, c[0x0][0x208] ;  /* 0x00008200000a7ab9 */ /* 0x000fe40000000a00 */
[----:B------:R-:W2:Y:S04]  /*f7e0*/  LDG.E R5, desc[UR10][R28.64] ;  /* 0x0000000a1c057981 */ /* 0x000ea8000c1e1900 */
[----:B-----5:R-:W2:Y:S02]  /*f7f0*/  LDG.E R8, desc[UR10][R28.64+0x4] ;  /* 0x0000040a1c087981 */ /* 0x020ea4000c1e1900 */
[----:B--2---:R-:W-:-:S07]  /*f800*/  IMAD.IADD R8, R8, 0x1, -R5 ;  /* 0x0000000108087824 */ /* 0x004fce00078e0a05 */
.L_x_1210:
[----:B------:R-:W-:Y:S01]  /*f810*/  SHFL.IDX PT, R4, R9, RZ, 0x1c1f ;  /* 0x001c1fff09047589 */ /* 0x000fe200000e0000 */
[----:B------:R-:W-:Y:S01]  /*f820*/  VIADD R12, R200, UR60 ;  /* 0x0000003cc80c7c36 */ /* 0x000fe20008000000 */
[----:B------:R-:W-:Y:S01]  /*f830*/  LOP3.LUT P0, RZ, R183, 0x3, RZ, 0xc0, !PT ;  /* 0x00000003b7ff7812 */ /* 0x000fe2000780c0ff */
[----:B-----5:R-:W-:Y:S01]  /*f840*/  IMAD R17, R8, R23, RZ ;  /* 0x0000001708117224 */ /* 0x020fe200078e02ff */
[----:B------:R-:W0:Y:S01]  /*f850*/  SHFL.IDX PT, R5, R10, RZ, 0x1c1f ;  /* 0x001c1fff0a057589 */ /* 0x000e2200000e0000 */
[C---:B------:R-:W-:Y:S01]  /*f860*/  VIADD R24, R12.reuse, 0x8 ;  /* 0x000000080c187836 */ /* 0x040fe20000000000 */
[----:B------:R-:W-:Y:S02]  /*f870*/  ULDC.64 UR10, c[0x0][0x208] ;  /* 0x00008200000a7ab9 */ /* 0x000fe40000000a00 */
[----:B------:R-:W-:Y:S01]  /*f880*/  SHFL.IDX PT, R6, R9, 0x1, 0x1c1f ;  /* 0x003c1f0009067f89 */ /* 0x000fe200000e0000 */
[-C--:B------:R-:W-:Y:S02]  /*f890*/  ISETP.GE.OR P2, PT, R12, R17.reuse, P0 ;  /* 0x000000110c00720c */ /* 0x080fe40000746670 */
[----:B------:R-:W-:Y:S01]  /*f8a0*/  ISETP.GE.OR P0, PT, R24, R17, P0 ;  /* 0x000000111800720c */ /* 0x000fe20000706670 */
[----:B------:R-:W1:Y:S10]  /*f8b0*/  SHFL.IDX PT, R7, R10, 0x1, 0x1c1f ;  /* 0x003c1f000a077f89 */ /* 0x000e7400000e0000 */
[----:B0-----:R0:W-:Y:S04]  /*f8c0*/  @!P2 ST.E desc[UR10][R4.64], R92 ;  /* 0x0000005c0400a985 */ /* 0x0011e8000c10190a */
[----:B-1----:R0:W-:Y:S01]  /*f8d0*/  @!P0 ST.E desc[UR10][R6.64], R0 ;  /* 0x0000000006008985 */ /* 0x0021e2000c10190a */
[----:B------:R-:W-:-:S13]  /*f8e0*/  PLOP3.LUT P0, PT, PT, PT, UP1, 0x80, 0x0 ;  /* 0x000000000000781c */ /* 0x000fda0003f0f018 */
[----:B0-----:R-:W-:Y:S05]  /*f8f0*/  @P0 BRA `(.L_x_1211) ;  /* 0x0000000800a40947 */ /* 0x001fea0003800000 */
[----:B------:R-:W-:Y:S01]  /*f900*/  IMAD R3, R180, 0x40, R22 ;  /* 0x00000040b4037824 */ /* 0x000fe200078e0216 */
[----:B------:R-:W-:Y:S01]  /*f910*/  ULDC.64 UR12, c[0x0][0xaa0] ;  /* 0x0002a800000c7ab9 */ /* 0x000fe20000000a00 */
[----:B------:R-:W-:Y:S01]  /*f920*/  R2UR UR15, R164 ;  /* 0x00000000a40f72ca */ /* 0x000fe200000e0000 */
[----:B------:R-:W0:Y:S01]  /*f930*/  @P1 LDC R45, c[0x0][0xbf0] ;  /* 0x0002fc00ff2d1b82 */ /* 0x000e220000000800 */
[----:B------:R-:W-:Y:S01]  /*f940*/  IMAD.WIDE R82, R3, 0x2, R82 ;  /* 0x0000000203527825 */ /* 0x000fe200078e0252 */
[----:B------:R-:W-:Y:S02]  /*f950*/  ULDC.64 UR10, c[0x0][0x208] ;  /* 0x00008200000a7ab9 */ /* 0x000fe40000000a00 */
[C---:B------:R-:W-:Y:S02]  /*f960*/  IADD3 R9, P6, R82.reuse, 0x1000, RZ ;  /* 0x0000100052097810 */ /* 0x040fe40007fde0ff */
[----:B------:R-:W-:Y:S02]  /*f970*/  IADD3 R13, P5, R82, 0x2000, RZ ;  /* 0x00002000520d7810 */ /* 0x000fe40007fbe0ff */
[----:B------:R-:W-:-:S02]  /*f980*/  LOP3.LUT R8, R9, 0x380, RZ, 0xc0, !PT ;  /* 0x0000038009087812 */ /* 0x000fc400078ec0ff */
[----:B------:R-:W-:Y:S02]  /*f990*/  IADD3 R25, P4, R82, 0x3000, RZ ;  /* 0x0000300052197810 */ /* 0x000fe40007f9e0ff */
[----:B------:R-:W-:Y:S02]  /*f9a0*/  SHF.R.U64 R8, R8, 0x3, RZ ;  /* 0x0000000308087819 */ /* 0x000fe400000012ff */
[----:B------:R-:W-:Y:S02]  /*f9b0*/  IADD3 R29, P3, R82, 0x4000, RZ ;  /* 0x00004000521d7810 */ /* 0x000fe40007f7e0ff */
[----:B------:R-:W-:Y:S01]  /*f9c0*/  LOP3.LUT R8, R8, R9, RZ, 0x3c, !PT ;  /* 0x0000000908087212 */ /* 0x000fe200078e3cff */
[----:B------:R-:W-:Y:S01]  /*f9d0*/  IMAD.X R9, RZ, RZ, R83, P6 ;  /* 0x000000ffff097224 */ /* 0x000fe200030e0653 */
[C---:B------:R-:W-:Y:S02]  /*f9e0*/  IADD3 R3, P6, R82.reuse, 0x7000, RZ ;  /* 0x0000700052037810 */ /* 0x040fe40007fde0ff */
[----:B------:R-:W-:-:S02]  /*f9f0*/  IADD3 R33, P2, R82, 0x5000, RZ ;  /* 0x0000500052217810 */ /* 0x000fc40007f5e0ff */
[----:B------:R-:W-:Y:S01]  /*fa00*/  IADD3 R37, P0, R82, 0x6000, RZ ;  /* 0x0000600052257810 */ /* 0x000fe20007f1e0ff */
[----:B------:R-:W-:Y:S01]  /*fa10*/  IMAD.X R41, RZ, RZ, R83, P6 ;  /* 0x000000ffff297224 */ /* 0x000fe200030e0653 */
[----:B------:R-:W-:Y:S01]  /*fa20*/  LOP3.LUT R0, R3, 0x380, RZ, 0xc0, !PT ;  /* 0x0000038003007812 */ /* 0x000fe200078ec0ff */
[----:B------:R-:W-:Y:S01]  /*fa30*/  UIMAD UR9, UR14, UR12, URZ ;  /* 0x0000000c0e0972a4 */ /* 0x000fe2000f8e023f */
[----:B------:R-:W-:Y:S01]  /*fa40*/  LOP3.LUT R12, R13, 0x380, RZ, 0xc0, !PT ;  /* 0x000003800d0c7812 */ /* 0x000fe200078ec0ff */
[----:B------:R-:W5:Y:S01]  /*fa50*/  LD.E.128 R8, desc[UR10][R8.64] ;  /* 0x0000000a08087980 */ /* 0x000f62000c101d00 */
[----:B------:R-:W-:Y:S02]  /*fa60*/  LOP3.LUT R24, R25, 0x380, RZ, 0xc0, !PT ;  /* 0x0000038019187812 */ /* 0x000fe400078ec0ff */
[----:B------:R-:W-:Y:S02]  /*fa70*/  LOP3.LUT R28, R29, 0x380, RZ, 0xc0, !PT ;  /* 0x000003801d1c7812 */ /* 0x000fe400078ec0ff */
[----:B------:R-:W-:-:S02]  /*fa80*/  LOP3.LUT R32, R33, 0x380, RZ, 0xc0, !PT ;  /* 0x0000038021207812 */ /* 0x000fc400078ec0ff */
[----:B------:R-:W-:Y:S02]  /*fa90*/  LOP3.LUT R36, R37, 0x380, RZ, 0xc0, !PT ;  /* 0x0000038025247812 */ /* 0x000fe400078ec0ff */
[----:B------:R-:W-:Y:S02]  /*faa0*/  SHF.R.U64 R0, R0, 0x3, RZ ;  /* 0x0000000300007819 */ /* 0x000fe400000012ff */
[----:B------:R-:W-:Y:S02]  /*fab0*/  LOP3.LUT R5, R82, 0x380, RZ, 0xc0, !PT ;  /* 0x0000038052057812 */ /* 0x000fe400078ec0ff */
[----:B------:R-:W-:Y:S02]  /*fac0*/  SHF.R.U64 R12, R12, 0x3, RZ ;  /* 0x000000030c0c7819 */ /* 0x000fe400000012ff */
[----:B------:R-:W-:Y:S02]  /*fad0*/  SHF.R.U64 R24, R24, 0x3, RZ ;  /* 0x0000000318187819 */ /* 0x000fe400000012ff */
[----:B------:R-:W-:-:S02]  /*fae0*/  SHF.R.U64 R28, R28, 0x3, RZ ;  /* 0x000000031c1c7819 */ /* 0x000fc400000012ff */
[----:B------:R-:W-:Y:S02]  /*faf0*/  SHF.R.U64 R32, R32, 0x3, RZ ;  /* 0x0000000320207819 */ /* 0x000fe400000012ff */
[----:B------:R-:W-:Y:S02]  /*fb00*/  SHF.R.U64 R36, R36, 0x3, RZ ;  /* 0x0000000324247819 */ /* 0x000fe400000012ff */
[----:B------:R-:W-:Y:S02]  /*fb10*/  LOP3.LUT R40, R0, R3, RZ, 0x3c, !PT ;  /* 0x0000000300287212 */ /* 0x000fe400078e3cff */
[----:B------:R-:W-:Y:S01]  /*fb20*/  SHF.R.U64 R5, R5, 0x3, RZ ;  /* 0x0000000305057819 */ /* 0x000fe200000012ff */
[----:B------:R-:W1:Y:S01]  /*fb30*/  @P1 LDC R3, c[0x0][0xbec] ;  /* 0x0002fb00ff031b82 */ /* 0x000e620000000800 */
        /* <DEDUP_REMOVED lines=10> */
[----:B------:R-:W-:Y:S01]  /*fbe0*/  LOP3.LUT R82, R5, R82, RZ, 0x3c, !PT ;  /* 0x0000005205527212 */ /* 0x000fe200078e3cff */
[----:B------:R-:W5:Y:S01]  /*fbf0*/  LD.E.128 R12, desc[UR10][R12.64] ;  /* 0x0000000a0c0c7980 */ /* 0x000f62000c101d00 */
[----:B------:R-:W-:-:S03]  /*fc00*/  UIMAD UR9, UR4, UR13, UR9 ;  /* 0x0000000d040972a4 */ /* 0x000fc6000f8e0209 */
[----:B------:R2:W5:Y:S04]  /*fc10*/  LD.E.128 R4, desc[UR10][R82.64] ;  /* 0x0000000a52047980 */ /* 0x000568000c101d00 */
[----:B------:R-:W5:Y:S04]  /*fc20*/  LD.E.128 R24, desc[UR10][R24.64] ;  /* 0x0000000a18187980 */ /* 0x000f68000c101d00 */
[----:B------:R-:W5:Y:S04]  /*fc30*/  LD.E.128 R28, desc[UR10][R28.64] ;  /* 0x0000000a1c1c7980 */ /* 0x000f68000c101d00 */
[----:B------:R-:W5:Y:S04]  /*fc40*/  LD.E.128 R32, desc[UR10][R32.64] ;  /* 0x0000000a20207980 */ /* 0x000f68000c101d00 */
[----:B------:R-:W5:Y:S04]  /*fc50*/  LD.E.128 R36, desc[UR10][R36.64] ;  /* 0x0000000a24247980 */ /* 0x000f68000c101d00 */
[----:B------:R-:W5:Y:S01]  /*fc60*/  LD.E.128 R40, desc[UR10][R40.64] ;  /* 0x0000000a28287980 */ /* 0x000f62000c101d00 */
[----:B------:R-:W-:Y:S01]  /*fc70*/  UIMAD.WIDE.U32 UR10, UR4, UR12, URZ ;  /* 0x0000000c040a72a5 */ /* 0x000fe2000f8e003f */
[----:B------:R-:W-:-:S02]  /*fc80*/  IMAD R0, R161, 0x20, R180 ;  /* 0x00000020a1007824 */ /* 0x000fc400078e02b4 */
[----:B------:R-:W-:Y:S01]  /*fc90*/  ULDC.64 UR12, c[0x0][0xae8] ;  /* 0x0002ba00000c7ab9 */ /* 0x000fe20000000a00 */
[----:B------:R-:W-:Y:S01]  /*fca0*/  UIADD3 UR11, UR11, UR9, URZ ;  /* 0x000000090b0b7290 */ /* 0x000fe2000fffe03f */
[----:B------:R-:W-:Y:S01]  /*fcb0*/  VIADD R44, R0, UR60 ;  /* 0x0000003c002c7c36 */ /* 0x000fe20008000000 */
[----:B------:R-:W-:Y:S01]  /*fcc0*/  @!PT LDS RZ, [RZ] ;  /* 0x00000000fffff984 */ /* 0x000fe20000000800 */
[----:B------:R-:W-:Y:S01]  /*fcd0*/  @!PT LDS RZ, [RZ] ;  /* 0x00000000fffff984 */ /* 0x000fe20000000800 */
[----:B------:R-:W-:Y:S01]  /*fce0*/  @!PT LDS RZ, [RZ] ;  /* 0x00000000fffff984 */ /* 0x000fe20000000800 */
[----:B------:R-:W-:Y:S01]  /*fcf0*/  @!PT LDS RZ, [RZ] ;  /* 0x00000000fffff984 */ /* 0x000fe20000000800 */
[----:B------:R3:W-:Y:S06]  /*fd00*/  MEMBAR.ALL.CTA ;  /* 0x0000000000007992 */ /* 0x0007ec0000008000 */
[----:B---3--:R-:W3:Y:S01]  /*fd10*/  FENCE.VIEW.ASYNC.S ;  /* 0x00000000000073c6 */ /* 0x008ee20000000000 */
[----:B------:R-:W-:-:S02]  /*fd20*/  UIMAD.WIDE.U32 UR10, UR15, UR12, UR10 ;  /* 0x0000000c0f0a72a5 */ /* 0x000fc4000f8e000a */
[----:B------:R-:W-:Y:S02]  /*fd30*/  USHF.R.S32.HI UR4, URZ, 0x1f, UR8 ;  /* 0x0000001f3f047899 */ /* 0x000fe40008011408 */
[----:B------:R-:W-:Y:S01]  /*fd40*/  UIMAD UR11, UR15, UR13, UR11 ;  /* 0x0000000d0f0b72a4 */ /* 0x000fe2000f8e020b */
[----:B-1----:R-:W-:Y:S02]  /*fd50*/  @P1 IMAD.HI.U32 R0, R44, R3, RZ ;  /* 0x000000032c001227 */ /* 0x002fe400078e00ff */
[----:B------:R-:W-:Y:S02]  /*fd60*/  ULDC.64 UR12, c[0x0][0xaf0] ;  /* 0x0002bc00000c7ab9 */ /* 0x000fe40000000a00 */
[----:B------:R-:W-:Y:S01]  /*fd70*/  UIMAD UR4, UR4, UR12, URZ ;  /* 0x0000000c040472a4 */ /* 0x000fe2000f8e023f */
[----:B------:R-:W-:Y:S01]  /*fd80*/  IMAD.MOV.U32 R21, RZ, RZ, R44 ;  /* 0x000000ffff157224 */ /* 0x000fe200078e002c */
[----:B0-----:R-:W-:Y:S02]  /*fd90*/  @P1 SHF.R.U32.HI R21, RZ, R45, R0 ;  /* 0x0000002dff151219 */ /* 0x001fe40000011600 */
[----:B------:R-:W-:-:S02]  /*fda0*/  UIMAD UR4, UR8, UR13, UR4 ;  /* 0x0000000d080472a4 */ /* 0x000fc4000f8e0204 */
[----:B------:R-:W-:Y:S01]  /*fdb0*/  UIMAD.WIDE.U32 UR8, UR8, UR12, UR10 ;  /* 0x0000000c080872a5 */ /* 0x000fe2000f8e000a */
[--C-:B------:R-:W-:Y:S01]  /*fdc0*/  SHF.R.S32.HI R0, RZ, 0x1f, R21.reuse ;  /* 0x0000001fff007819 */ /* 0x100fe20000011415 */
[----:B------:R-:W-:Y:S01]  /*fdd0*/  IMAD.MOV R20, RZ, RZ, -R21 ;  /* 0x000000ffff147224 */ /* 0x000fe200078e0a15 */
[----:B------:R-:W-:Y:S01]  /*fde0*/  ULDC.64 UR10, c[0x0][0xae0] ;  /* 0x0002b800000a7ab9 */ /* 0x000fe20000000a00 */
[----:B------:R-:W-:Y:S02]  /*fdf0*/  UIADD3 UR4, UR9, UR4, URZ ;  /* 0x0000000409047290 */ /* 0x000fe4000fffe03f */
[----:B------:R-:W-:Y:S02]  /*fe00*/  IMAD R0, R0, UR10, RZ ;  /* 0x0000000a00007c24 */ /* 0x000fe4000f8e02ff */
[----:B------:R-:W-:Y:S02]  /*fe10*/  IMAD R23, R23, R20, R44 ;  /* 0x0000001417177224 */ /* 0x000fe400078e022c */
[----:B------:R-:W-:-:S02]  /*fe20*/  IMAD.U32 R3, RZ, RZ, UR9 ;  /* 0x00000009ff037e24 */ /* 0x000fc4000f8e00ff */
[----:B------:R-:W-:Y:S01]  /*fe30*/  IMAD.U32 R2, RZ, RZ, UR8 ;  /* 0x00000008ff027e24 */ /* 0x000fe2000f8e00ff */
[----:B------:R-:W-:Y:S01]  /*fe40*/  ULDC.64 UR8, c[0x0][0xad8] ;  /* 0x0002b60000087ab9 */ /* 0x000fe20000000a00 */
[----:B------:R-:W-:Y:S02]  /*fe50*/  IMAD.U32 R3, RZ, RZ, UR4 ;  /* 0x00000004ff037e24 */ /* 0x000fe4000f8e00ff */
[C---:B------:R-:W-:Y:S01]  /*fe60*/  IMAD R45, R21.reuse, UR11, R0 ;  /* 0x0000000b152d7c24 */ /* 0x040fe2000f8e0200 */
[----:B------:R-:W-:Y:S01]  /*fe70*/  SHF.R.S32.HI R0, RZ, 0x1f, R23 ;  /* 0x0000001fff007819 */ /* 0x000fe20000011417 */
[----:B------:R-:W-:-:S04]  /*fe80*/  IMAD.WIDE.U32 R2, R21, UR10, R2 ;  /* 0x0000000a15027c25 */ /* 0x000fc8000f8e0002 */
[----:B------:R-:W-:Y:S02]  /*fe90*/  IMAD.IADD R3, R3, 0x1, R45 ;  /* 0x0000000103037824 */ /* 0x000fe400078e022d */
[----:B------:R-:W-:Y:S02]  /*fea0*/  IMAD R20, R0, UR8, RZ ;  /* 0x0000000800147c24 */ /* 0x000fe4000f8e02ff */
[----:B------:R-:W-:Y:S02]  /*feb0*/  VIADD R46, R180, UR60 ;  /* 0x0000003cb42e7c36 */ /* 0x000fe40008000000 */
[C---:B------:R-:W-:Y:S02]  /*fec0*/  IMAD R21, R23.reuse, UR9, R20 ;  /* 0x0000000917157c24 */ /* 0x040fe4000f8e0214 */
[----:B------:R-:W-:Y:S01]  /*fed0*/  IMAD.WIDE.U32 R2, R23, UR8, R2 ;  /* 0x0000000817027c25 */ /* 0x000fe2000f8e0002 */
[----:B------:R-:W-:Y:S01]  /*fee0*/  ISETP.GE.AND P2, PT, R46, R17, PT ;  /* 0x000000112e00720c */ /* 0x000fe20003f46270 */
[----:B------:R-:W-:-:S02]  /*fef0*/  ULDC.64 UR8, c[0x0][0xa80] ;  /* 0x0002a00000087ab9 */ /* 0x000fc40000000a00 */
[----:B------:R-:W-:Y:S01]  /*ff00*/  IMAD.IADD R3, R3, 0x1, R21 ;  /* 0x0000000103037824 */ /* 0x000fe200078e0215 */
[----:B------:R-:W-:Y:S01]  /*ff10*/  LEA R23, P3, R2, UR8, 0x1 ;  /* 0x0000000802177c11 */ /* 0x000fe2000f8608ff */
[----:B------:R-:W-:Y:S02]  /*ff20*/  VIADD R16, R16, 0x2a820 ;  /* 0x0002a82010107836 */ /* 0x000fe40000000000 */
[----:B------:R-:W-:Y:S01]  /*ff30*/  VIADD R0, R46, 0x20 ;  /* 0x000000202e007836 */ /* 0x000fe20000000000 */
[----:B------:R-:W-:Y:S02]  /*ff40*/  LEA.HI.X R44, R2, UR9, R3, 0x1, P3 ;  /* 0x00000009022c7c11 */ /* 0x000fe400098f0c03 */
[----:B------:R-:W-:Y:S02]  /*ff50*/  PRMT R16, RZ, 0x654, R16 ;  /* 0x00000654ff107816 */ /* 0x000fe40000000010 */
[-C--:B------:R-:W-:Y:S01]  /*ff60*/  ISETP.GE.AND P0, PT, R0, R17.reuse, PT ;  /* 0x000000110000720c */ /* 0x080fe20003f06270 */
[----:B------:R-:W-:Y:S01]  /*ff70*/  VIADD R0, R46, 0x40 ;  /* 0x000000402e007836 */ /* 0x000fe20000000000 */
[----:B---3--:R2:W-:Y:S01]  /*ff80*/  SYNCS.ARRIVE.TRANS64.RED.A1T0 RZ, [R16+URZ], RZ ;  /* 0x000000ff10ff79a7 */ /* 0x0085e2000810043f */
[----:B------:R2:W0:Y:S01]  /*ff90*/  SHFL.IDX PT, R3, R23, RZ, 0x181f ;  /* 0x00181fff17037589 */ /* 0x00042200000e0000 */
[----:B------:R-:W-:Y:S03]  /*ffa0*/  BSSY B1, `(.L_x_1212) ;  /* 0x000000e000017945 */ /* 0x000fe60003800000 */
[----:B------:R2:W1:Y:S01]  /*ffb0*/  SHFL.IDX PT, R21, R44, RZ, 0x181f ;  /* 0x00181fff2c157589 */ /* 0x00046200000e0000 */
[----:B------:R-:W-:Y:S01]  /*ffc0*/  ISETP.GE.AND P1, PT, R0, R17, PT ;  /* 0x000000110000720c */ /* 0x000fe20003f26270 */
[----:B------:R-:W-:-:S12]  /*ffd0*/  @P2 BRA `(.L_x_1213) ;  /* 0x0000000000282947 */ /* 0x000fd80003800000 */
[----:B------:R-:W-:Y:S01]  /*ffe0*/  ULDC UR4, c[0x0][0xac8] ;  /* 0x0002b20000047ab9 */ /* 0x000fe20000000800 */
[----:B------:R-:W-:Y:S01]  /*fff0*/  ULDC.64 UR8, c[0x0][0x208] ;  /* 0x0000820000087ab9 */ /* 0x000fe20000000a00 */
[----:B------:R-:W-:Y:S02]  /*10000*/  ISETP.GE.AND P2, PT, R22, UR4, PT ;  /* 0x0000000416007c0c */ /* 0x000fe4000bf46270 */
[----:B------:R-:W-:-:S11]  /*10010*/  ISETP.GE.AND P3, PT, R160, UR4, PT ;  /* 0x00000004a0007c0c */ /* 0x000fd6000bf66270 */
[-C--:B0-----:R-:W-:Y:S02]  /*10020*/  @!P2 LEA R2, P4, R22, R3.reuse, 0x1 ;  /* 0x000000031602a211 */ /* 0x081fe400078808ff */
[----:B------:R-:W-:Y:S02]  /*10030*/  @!P3 LEA R20, P5, R160, R3, 0x1 ;  /* 0x00000003a014b211 */ /* 0x000fe400078a08ff */
[-C--:B-1----:R-:W-:Y:S02]  /*10040*/  @!P2 LEA.HI.X R3, R22, R21.reuse, R204, 0x1, P4 ;  /* 0x000000151603a211 */ /* 0x082fe400020f0ccc */
[----:B------:R-:W-:-:S03]  /*10050*/  @!P3 LEA.HI.X R21, R160, R21, R203, 0x1, P5 ;  /* 0x00000015a015b211 */ /* 0x000fc600028f0ccb */
[----:B-----5:R3:W-:Y:S04]  /*10060*/  @!P2 ST.E.128 desc[UR8][R2.64], R4 ;  /* 0x000000040200a985 */ /* 0x0207e8000c101d08 */
[----:B------:R3:W-:Y:S02]  /*10070*/  @!P3 ST.E.128 desc[UR8][R20.64], R28 ;  /* 0x0000001c1400b985 */ /* 0x0007e4000c101d08 */
.L_x_1213:
[----:B------:R-:W-:Y:S05]  /*10080*/  BSYNC B1 ;  /* 0x0000000000017941 */ /* 0x000fea0003800000 */
.L_x_1212:
[----:B---3-5:R3:W4:Y:S01]  /*10090*/  SHFL.IDX PT, R5, R44, 0x1, 0x181f ;  /* 0x00381f002c057f89 */ /* 0x02872200000e0000 */
[----:B------:R-:W-:Y:S03]  /*100a0*/  BSSY B1, `(.L_x_1214) ;  /* 0x000000d000017945 */ /* 0x000fe60003800000 */
[----:B0-----:R3:W0:Y:S01]  /*100b0*/  SHFL.IDX PT, R3, R23, 0x1, 0x181f ;  /* 0x00381f0017037f89 */ /* 0x00162200000e0000 */
[----:B------:R-:W-:Y:S05]  /*100c0*/  @P0 BRA `(.L_x_1215) ;  /* 0x0000000000280947 */ /* 0x000fea0003800000 */
[----:B------:R-:W-:Y:S01]  /*100d0*/  ULDC UR4, c[0x0][0xac8] ;  /* 0x0002b20000047ab9 */ /* 0x000fe20000000800 */
[----:B------:R-:W-:Y:S01]  /*100e0*/  ULDC.64 UR8, c[0x0][0x208] ;  /* 0x0000820000087ab9 */ /* 0x000fe20000000a00 */
[----:B------:R-:W-:Y:S02]  /*100f0*/  ISETP.GE.AND P3, PT, R22, UR4, PT ;  /* 0x0000000416007c0c */ /* 0x000fe4000bf66270 */
[----:B------:R-:W-:-:S11]  /*10100*/  ISETP.GE.AND P4, PT, R160, UR4, PT ;  /* 0x00000004a0007c0c */ /* 0x000fd6000bf86270 */
[-C--:B0-----:R-:W-:Y:S02]  /*10110*/  @!P3 LEA R2, P0, R22, R3.reuse, 0x1 ;  /* 0x000000031602b211 */ /* 0x081fe400078008ff */
[----:B------:R-:W-:Y:S02]  /*10120*/  @!P4 LEA R4, P2, R160, R3, 0x1 ;  /* 0x00000003a004c211 */ /* 0x000fe400078408ff */
[-C--:B----4-:R-:W-:Y:S02]  /*10130*/  @!P3 LEA.HI.X R3, R22, R5.reuse, R204, 0x1, P0 ;  /* 0x000000051603b211 */ /* 0x090fe400000f0ccc */
[----:B------:R-:W-:-:S03]  /*10140*/  @!P4 LEA.HI.X R5, R160, R5, R203, 0x1, P2 ;  /* 0x00000005a005c211 */ /* 0x000fc600010f0ccb */
[----:B------:R0:W-:Y:S04]  /*10150*/  @!P3 ST.E.128 desc[UR8][R2.64], R8 ;  /* 0x000000080200b985 */ /* 0x0001e8000c101d08 */
[----:B------:R0:W-:Y:S02]  /*10160*/  @!P4 ST.E.128 desc[UR8][R4.64], R32 ;  /* 0x000000200400c985 */ /* 0x0001e4000c101d08 */
.L_x_1215:
[----:B------:R-:W-:Y:S05]  /*10170*/  BSYNC B1 ;  /* 0x0000000000017941 */ /* 0x000fea0003800000 */
.L_x_1214:
[----:B0---4-:R0:W4:Y:S01]  /*10180*/  SHFL.IDX PT, R5, R44, 0x2, 0x181f ;  /* 0x00581f002c057f89 */ /* 0x01112200000e0000 */
[----:B------:R-:W-:Y:S03]  /*10190*/  BSSY B1, `(.L_x_1216) ;  /* 0x000000d000017945 */ /* 0x000fe60003800000 */
[----:B------:R0:W0:Y:S01]  /*101a0*/  SHFL.IDX PT, R3, R23, 0x2, 0x181f ;  /* 0x00581f0017037f89 */ /* 0x00002200000e0000 */
        /* <DEDUP_REMOVED lines=11> */
.L_x_1217:
[----:B------:R-:W-:Y:S05]  /*10260*/  BSYNC B1 ;  /* 0x0000000000017941 */ /* 0x000fea0003800000 */
.L_x_1216:
[----:B------:R-:W-:Y:S01]  /*10270*/  VIADD R0, R46, 0x60 ;  /* 0x000000602e007836 */ /* 0x000fe20000000000 */
[----:B0---4-:R0:W4:Y:S04]  /*10280*/  SHFL.IDX PT, R5, R44, 0x3, 0x181f ;  /* 0x00781f002c057f89 */ /* 0x01112800000e0000 */
[----:B------:R-:W-:Y:S01]  /*10290*/  ISETP.GE.AND P0, PT, R0, R17, PT ;  /* 0x000000110000720c */ /* 0x000fe20003f06270 */
[----:B--23--:R-:W2:-:S12]  /*102a0*/  SHFL.IDX PT, R23, R23, 0x3, 0x181f ;  /* 0x00781f0017177f89 */ /* 0x00ce9800000e0000 */
[----:B0-----:R-:W-:Y:S05]  /*102b0*/  @P0 BRA `(.L_x_1218) ;  /* 0x0000001800a40947 */ /* 0x001fea0003800000 */
[----:B------:R-:W-:Y:S01]  /*102c0*/  ULDC UR4, c[0x0][0xac8] ;  /* 0x0002b20000047ab9 */ /* 0x000fe20000000800 */
[----:B------:R-:W-:Y:S01]  /*102d0*/  ULDC.64 UR8, c[0x0][0x208] ;  /* 0x0000820000087ab9 */ /* 0x000fe20000000a00 */
[----:B------:R-:W-:-:S13]  /*102e0*/  ISETP.GE.AND P1, PT, R22, UR4, PT ;  /* 0x0000000416007c0c */ /* 0x000fda000bf26270 */
[----:B--2---:R-:W-:-:S04]  /*102f0*/  @!P1 LEA R2, P0, R22, R23, 0x1 ;  /* 0x0000001716029211 */ /* 0x004fc800078008ff */
[----:B----4-:R-:W-:Y:S02]  /*10300*/  @!P1 LEA.HI.X R3, R22, R5, R204, 0x1, P0 ;  /* 0x0000000516039211 */ /* 0x010fe400000f0ccc */
[----:B------:R-:W-:-:S03]  /*10310*/  ISETP.GE.AND P0, PT, R160, UR4, PT ;  /* 0x00000004a0007c0c */ /* 0x000fc6000bf06270 */
[----:B------:R0:W-:Y:S10]  /*10320*/  @!P1 ST.E.128 desc[UR8][R2.64], R24 ;  /* 0x0000001802009985 */ /* 0x0001f4000c101d08 */
[----:B------:R-:W-:Y:S05]  /*10330*/  @P0 BRA `(.L_x_1218) ;  /* 0x0000001800840947 */ /* 0x000fea0003800000 */
[----:B0-----:R-:W-:Y:S01]  /*10340*/  LEA R2, P0, R160, R23, 0x1 ;  /* 0x00000017a0027211 */ /* 0x001fe200078008ff */
[----:B------:R-:W-:-:S03]  /*10350*/  ULDC.64 UR8, c[0x0][0x208] ;  /* 0x0000820000087ab9 */ /* 0x000fc60000000a00 */
[----:B------:R-:W-:-:S05]  /*10360*/  LEA.HI.X R3, R160, R5, R203, 0x1, P0 ;  /* 0x00000005a0037211 */ /* 0x000fca00000f0ccb */
[----:B------:R0:W-:Y:S01]  /*10370*/  ST.E.128 desc[UR8][R2.64], R40 ;  /* 0x0000002802007985 */ /* 0x0001e2000c101d08 */
[----:B------:R-:W-:Y:S05]  /*10380*/  BRA `(.L_x_1218) ;  /* 0x0000001800707947 */ /* 0x000fea0003800000 */
.L_x_1211:
[----:B------:R-:W-:Y:S01]  /*10390*/  ULDC.64 UR12, c[0x0][0xb08] ;  /* 0x0002c200000c7ab9 */ /* 0x000fe20000000a00 */
[----:B------:R-:W-:Y:S01]  /*103a0*/  R2UR UR16, R164 ;  /* 0x00000000a41072ca */ /* 0x000fe200000e0000 */
[----:B------:R-:W-:Y:S01]  /*103b0*/  UIMAD UR9, UR14, UR12, URZ ;  /* 0x0000000c0e0972a4 */ /* 0x000fe2000f8e023f */
[----:B------:R-:W0:Y:S01]  /*103c0*/  @P1 LDC R0, c[0x0][0xbec] ;  /* 0x0002fb00ff001b82 */ /* 0x000e220000000800 */
[----:B------:R-:W-:Y:S01]  /*103d0*/  UIMAD.WIDE.U32 UR10, UR4, UR12, URZ ;  /* 0x0000000c040a72a5 */ /* 0x000fe2000f8e003f */
[----:B------:R-:W-:Y:S01]  /*103e0*/  R2UR UR15, R163 ;  /* 0x00000000a30f72ca */ /* 0x000fe200000e0000 */
[----:B------:R-:W-:Y:S01]  /*103f0*/  UIMAD UR9, UR4, UR13, UR9 ;  /* 0x0000000d040972a4 */ /* 0x000fe2000f8e0209 */
[----:B------:R-:W-:Y:S01]  /*10400*/  IMAD.MOV.U32 R7, RZ, RZ, R11 ;  /* 0x000000ffff077224 */ /* 0x000fe200078e000b */
[----:B------:R-:W-:Y:S01]  /*10410*/  USHF.R.S32.HI UR4, URZ, 0x1f, UR8 ;  /* 0x0000001f3f047899 */ /* 0x000fe20008011408 */
[----:B------:R-:W-:Y:S01]  /*10420*/  ISETP.GE.AND P0, PT, R12, R17, PT ;  /* 0x000000110c00720c */ /* 0x000fe20003f06270 */
[----:B------:R-:W-:Y:S01]  /*10430*/  UIADD3 UR11, UR11, UR9, URZ ;  /* 0x000000090b0b7290 */ /* 0x000fe2000fffe03f */
[----:B------:R-:W1:Y:S01]  /*10440*/  @P1 LDC R5, c[0x0][0xbf0] ;  /* 0x0002fc00ff051b82 */ /* 0x000e620000000800 */
[----:B------:R-:W-:Y:S01]  /*10450*/  ULDC.64 UR12, c[0x0][0xb38] ;  /* 0x0002ce00000c7ab9 */ /* 0x000fe20000000a00 */
[----:B------:R-:W-:Y:S01]  /*10460*/  VIADD R16, R16, 0x2a820 ;  /* 0x0002a82010107836 */ /* 0x000fe20000000000 */
[----:B------:R-:W-:Y:S01]  /*10470*/  UIMAD.WIDE.U32 UR10, UR16, UR12, UR10 ;  /* 0x0000000c100a72a5 */ /* 0x000fe2000f8e000a */
[----:B------:R-:W-:Y:S03]  /*10480*/  BSSY B1, `(.L_x_1219) ;  /* 0x0000066000017945 */ /* 0x000fe60003800000 */
[----:B------:R-:W-:Y:S01]  /*10490*/  UIMAD UR11, UR16, UR13, UR11 ;  /* 0x0000000d100b72a4 */ /* 0x000fe2000f8e020b */
[----:B------:R-:W-:-:S02]  /*104a0*/  PRMT R6, RZ, 0x654, R16 ;  /* 0x00000654ff067816 */ /* 0x000fc40000000010 */
[----:B------:R-:W-:Y:S02]  /*104b0*/  ULDC.64 UR12, c[0x0][0xb40] ;  /* 0x0002d000000c7ab9 */ /* 0x000fe40000000a00 */
[----:B------:R-:W-:Y:S01]  /*104c0*/  UIMAD UR4, UR4, UR12, URZ ;  /* 0x0000000c040472a4 */ /* 0x000fe2000f8e023f */
[----:B------:R2:W-:Y:S03]  /*104d0*/  SYNCS.ARRIVE.TRANS64.RED.A1T0 RZ, [R6+URZ], RZ ;  /* 0x000000ff06ff79a7 */ /* 0x0005e6000810043f */
[----:B------:R-:W-:Y:S01]  /*104e0*/  UIMAD UR4, UR8, UR13, UR4 ;  /* 0x0000000d080472a4 */ /* 0x000fe2000f8e0204 */
[----:B0-----:R-:W-:Y:S01]  /*104f0*/  @P1 IMAD.HI.U32 R0, R11, R0, RZ ;  /* 0x000000000b001227 */ /* 0x001fe200078e00ff */
[----:B------:R-:W-:-:S03]  /*10500*/  UIMAD.WIDE.U32 UR8, UR8, UR12, UR10 ;  /* 0x0000000c080872a5 */ /* 0x000fc6000f8e000a */
[----:B------:R-:W-:Y:S01]  /*10510*/  ULDC.64 UR10, c[0x0][0xb48] ;  /* 0x0002d200000a7ab9 */ /* 0x000fe20000000a00 */
[----:B------:R-:W-:Y:S01]  /*10520*/  UIADD3 UR9, UR9, UR4, URZ ;  /* 0x0000000409097290 */ /* 0x000fe2000fffe03f */
[----:B-1----:R-:W-:-:S03]  /*10530*/  @P1 SHF.R.U32.HI R7, RZ, R5, R0 ;  /* 0x00000005ff071219 */ /* 0x002fc60000011600 */
[----:B------:R-:W-:Y:S01]  /*10540*/  UIMAD.WIDE.U32 UR8, UR15, UR10, UR8 ;  /* 0x0000000a0f0872a5 */ /* 0x000fe2000f8e0008 */
[--C-:B------:R-:W-:Y:S01]  /*10550*/  SHF.R.S32.HI R0, RZ, 0x1f, R7.reuse ;  /* 0x0000001fff007819 */ /* 0x100fe20000011407 */
[----:B------:R-:W-:Y:S02]  /*10560*/  IMAD.MOV R4, RZ, RZ, -R7 ;  /* 0x000000ffff047224 */ /* 0x000fe400078e0a07 */
[----:B------:R-:W-:Y:S02]  /*10570*/  UIMAD UR4, UR15, UR11, UR9 ;  /* 0x0000000b0f0472a4 */ /* 0x000fe4000f8e0209 */
[----:B------:R-:W-:Y:S01]  /*10580*/  IMAD.U32 R5, RZ, RZ, UR9 ;  /* 0x00000009ff057e24 */ /* 0x000fe2000f8e00ff */
[----:B------:R-:W-:Y:S01]  /*10590*/  ULDC.64 UR10, c[0x0][0xb30] ;  /* 0x0002cc00000a7ab9 */ /* 0x000fe20000000a00 */
[----:B------:R-:W-:Y:S02]  /*105a0*/  IMAD R23, R23, R4, R11 ;  /* 0x0000000417177224 */ /* 0x000fe400078e020b */
[----:B------:R-:W-:-:S02]  /*105b0*/  IMAD R0, R0, UR10, RZ ;  /* 0x0000000a00007c24 */ /* 0x000fc4000f8e02ff */
[----:B------:R-:W-:Y:S01]  /*105c0*/  IMAD.U32 R4, RZ, RZ, UR8 ;  /* 0x00000008ff047e24 */ /* 0x000fe2000f8e00ff */
[----:B------:R-:W-:Y:S01]  /*105d0*/  ULDC.64 UR8, c[0x0][0xb28] ;  /* 0x0002ca0000087ab9 */ /* 0x000fe20000000a00 */
[----:B------:R-:W-:Y:S02]  /*105e0*/  IMAD.U32 R5, RZ, RZ, UR4 ;  /* 0x00000004ff057e24 */ /* 0x000fe4000f8e00ff */
        /* <DEDUP_REMOVED lines=11> */
[----:B--2---:R0:W1:Y:S04]  /*106a0*/  SHFL.IDX PT, R6, R0, RZ, 0x1c1f ;  /* 0x001c1fff00067589 */ /* 0x00406800000e0000 */
[----:B------:R0:W2:Y:S01]  /*106b0*/  SHFL.IDX PT, R7, R16, RZ, 0x1c1f ;  /* 0x001c1fff10077589 */ /* 0x0000a200000e0000 */
[----:B------:R-:W-:Y:S05]  /*106c0*/  @P0 BRA `(.L_x_1220) ;  /* 0x0000000400040947 */ /* 0x000fea0003800000 */
[----:B------:R-:W-:Y:S01]  /*106d0*/  ULDC UR4, c[0x0][0xac8] ;  /* 0x0002b20000047ab9 */ /* 0x000fe20000000800 */
[----:B------:R-:W-:Y:S01]  /*106e0*/  ULDC.64 UR8, c[0x0][0x208] ;  /* 0x0000820000087ab9 */ /* 0x000fe20000000a00 */
[----:B------:R-:W-:Y:S02]  /*106f0*/  ISETP.GE.AND P3, PT, R18, UR4, PT ;  /* 0x0000000412007c0c */ /* 0x000fe4000bf66270 */
[----:B------:R-:W-:Y:S02]  /*10700*/  ISETP.GE.AND P2, PT, R179, UR4, PT ;  /* 0x00000004b3007c0c */ /* 0x000fe4000bf46270 */
[----:B------:R-:W-:Y:S02]  /*10710*/  ISETP.GE.AND P1, PT, R178, UR4, PT ;  /* 0x00000004b2007c0c */ /* 0x000fe4000bf26270 */
[----:B------:R-:W-:Y:S02]  /*10720*/  ISETP.GE.AND P0, PT, R177, UR4, PT ;  /* 0x00000004b1007c0c */ /* 0x000fe4000bf06270 */
[----:B------:R-:W-:-:S05]  /*10730*/  ISETP.GE.AND P4, PT, R175, UR4, PT ;  /* 0x00000004af007c0c */ /* 0x000fca000bf86270 */
[----:B-12---:R-:W-:Y:S02]  /*10740*/  @!P3 IMAD.WIDE R4, R18, 0x4, R6 ;  /* 0x000000041204b825 */ /* 0x006fe400078e0206 */
        /* <DEDUP_REMOVED lines=12> */
[-C--:B-1----:R-:W-:Y:S01]  /*10810*/  @!P3 LEA R2, P6, R176, R6.reuse, 0x2 ;  /* 0x00000006b002b211 */ /* 0x082fe200078c10ff */
        /* <DEDUP_REMOVED lines=11> */
[----:B--2---:R-:W-:-:S03]  /*108d0*/  @!P2 LEA R8, P4, R173, R6, 0x2 ;  /* 0x00000006ad08a211 */ /* 0x004fc600078810ff */
[----:B------:R-:W-:Y:S01]  /*108e0*/  @!P5 ST.E.64 desc[UR8][R14.64], R48 ;  /* 0x000000300e00d985 */ /* 0x000fe2000c101b08 */
[CC--:B---3--:R-:W-:Y:S02]  /*108f0*/  @!P1 LEA R10, P5, R172.reuse, R6.reuse, 0x2 ;  /* 0x00000006ac0a9211 */ /* 0x0c8fe400078a10ff */
[-C--:B------:R-:W-:Y:S02]  /*10900*/  @!P2 LEA.HI.X R9, R173, R7.reuse, R192, 0x2, P4 ;  /* 0x00000007ad09a211 */ /* 0x080fe400020f14c0 */
[----:B-1----:R-:W-:Y:S02]  /*10910*/  @!P0 LEA R12, P6, R171, R6, 0x2 ;  /* 0x00000006ab0c8211 */ /* 0x002fe400078c10ff */
        /* <DEDUP_REMOVED lines=14> */
[CC--:B-1----:R-:W-:Y:S02]  /*10a00*/  @!P2 LEA R8, P3, R168.reuse, R6.reuse, 0x2 ;  /* 0x00000006a808a211 */ /* 0x0c2fe400078610ff */
[-C--:B------:R-:W-:Y:S02]  /*10a10*/  @!P4 LEA.HI.X R5, R169, R7.reuse, R188, 0x2, P6 ;  /* 0x00000007a905c211 */ /* 0x080fe400030f14bc */
[-C--:B--2---:R-:W-:Y:S02]  /*10a20*/  @!P1 LEA R10, P6, R167, R6.reuse, 0x2 ;  /* 0x00000006a70a9211 */ /* 0x084fe400078c10ff */
        /* <DEDUP_REMOVED lines=11> */
.L_x_1220:
[----:B------:R-:W-:Y:S05]  /*10ae0*/  BSYNC B1 ;  /* 0x0000000000017941 */ /* 0x000fea0003800000 */
.L_x_1219:
[----:B------:R-:W-:Y:S01]  /*10af0*/  ISETP.GE.AND P0, PT, R24, R17, PT ;  /* 0x000000111800720c */ /* 0x000fe20003f06270 */
[----:B----4-:R3:W4:Y:S04]  /*10b00*/  SHFL.IDX PT, R5, R16, 0x1, 0x1c1f ;  /* 0x003c1f0010057f89 */ /* 0x01072800000e0000 */
[----:B------:R3:W0:Y:S08]  /*10b10*/  SHFL.IDX PT, R4, R0, 0x1, 0x1c1f ;  /* 0x003c1f0000047f89 */ /* 0x00063000000e0000 */
[----:B---3--:R-:W-:Y:S05]  /*10b20*/  @P0 BRA `(.L_x_1218) ;  /* 0x0000001000880947 */ /* 0x008fea0003800000 */
[----:B------:R-:W-:Y:S01]  /*10b30*/  ULDC UR4, c[0x0][0xac8] ;  /* 0x0002b20000047ab9 */ /* 0x000fe20000000800 */
[----:B------:R-:W-:Y:S01]  /*10b40*/  ULDC.64 UR8, c[0x0][0x208] ;  /* 0x0000820000087ab9 */ /* 0x000fe20000000a00 */
[----:B------:R-:W-:Y:S02]  /*10b50*/  ISETP.GE.AND P1, PT, R179, UR4, PT ;  /* 0x00000004b3007c0c */ /* 0x000fe4000bf26270 */
[----:B------:R-:W-:Y:S02]  /*10b60*/  ISETP.GE.AND P0, PT, R178, UR4, PT ;  /* 0x00000004b2007c0c */ /* 0x000fe4000bf06270 */
[----:B------:R-:W-:Y:S02]  /*10b70*/  ISETP.GE.AND P2, PT, R18, UR4, PT ;  /* 0x0000000412007c0c */ /* 0x000fe4000bf46270 */
[----:B------:R-:W-:Y:S02]  /*10b80*/  ISETP.GE.AND P4, PT, R176, UR4, PT ;  /* 0x00000004b0007c0c */ /* 0x000fe4000bf86270 */
[----:B------:R-:W-:-:S05]  /*10b90*/  ISETP.GE.AND P3, PT, R177, UR4, PT ;  /* 0x00000004b1007c0c */ /* 0x000fca000bf66270 */
[CC--:B01----:R-:W-:Y:S02]  /*10ba0*/  @!P1 LEA R6, P5, R179.reuse, R4.reuse, 0x2 ;  /* 0x00000004b3069211 */ /* 0x0c3fe400078a10ff */
[-C--:B------:R-:W-:Y:S02]  /*10bb0*/  @!P0 LEA R8, P6, R178, R4.reuse, 0x2 ;  /* 0x00000004b2088211 */ /* 0x080fe400078c10ff */
[-C--:B--2-4-:R-:W-:Y:S01]  /*10bc0*/  @!P1 LEA.HI.X R7, R179, R5.reuse, R198, 0x2, P5 ;  /* 0x00000005b3079211 */ /* 0x094fe200028f14c6 */
        /* <DEDUP_REMOVED lines=23> */
[----:B------:R-:W-:Y:S02]  /*10d40*/  ISETP.GE.AND P4, PT, R170, UR4, PT ;  /* 0x00000004aa007c0c */ /* 0x000fe4000bf86270 */
[-C--:B------:R-:W-:Y:S01]  /*10d50*/  @!P1 LEA.HI.X R7, R173, R5.reuse, R192, 0x2, P5 ;  /* 0x00000005ad079211 */ /* 0x080fe200028f14c0 */
[----:B------:R-:W-:Y:S01]  /*10d60*/  @!P0 ST.E.64 desc[UR8][R2.64], R50 ;  /* 0x0000003202008985 */ /* 0x000fe2000c101b08 */
[----:B------:R-:W-:Y:S02]  /*10d70*/  @!P2 LEA.HI.X R9, R172, R5, R191, 0x2, P6 ;  /* 0x00000005ac09a211 */ /* 0x000fe400030f14bf */
[----:B------:R-:W-:Y:S01]  /*10d80*/  ISETP.GE.AND P0, PT, R167, UR4, PT ;  /* 0x00000004a7007c0c */ /* 0x000fe2000bf06270 */
[----:B------:R0:W-:Y:S01]  /*10d90*/  @!P1 ST.E.64 desc[UR8][R6.64], R54 ;  /* 0x0000003606009985 */ /* 0x0001e2000c101b08 */
[----:B------:R-:W-:Y:S02]  /*10da0*/  ISETP.GE.AND P1, PT, R168, UR4, PT ;  /* 0x00000004a8007c0c */ /* 0x000fe4000bf26270 */
[----:B--2---:R-:W-:Y:S01]  /*10db0*/  @!P3 LEA R10, P5, R171, R4, 0x2 ;  /* 0x00000004ab0ab211 */ /* 0x004fe200078a10ff */
[----:B------:R1:W-:Y:S01]  /*10dc0*/  @!P2 ST.E.64 desc[UR8][R8.64], R58 ;  /* 0x0000003a0800a985 */ /* 0x0003e2000c101b08 */
[----:B------:R-:W-:-:S02]  /*10dd0*/  ISETP.GE.AND P2, PT, R169, UR4, PT ;  /* 0x00000004a9007c0c */ /* 0x000fc4000bf46270 */
[CC--:B---3--:R-:W-:Y:S02]  /*10de0*/  @!P4 LEA R12, P6, R170.reuse, R4.reuse, 0x2 ;  /* 0x00000004aa0cc211 */ /* 0x0c8fe400078c10ff */
[-C--:B------:R-:W-:Y:S02]  /*10df0*/  @!P3 LEA.HI.X R11, R171, R5.reuse, R190, 0x2, P5 ;  /* 0x00000005ab0bb211 */ /* 0x080fe400028f14be */
[----:B------:R-:W-:Y:S02]  /*10e00*/  @!P4 LEA.HI.X R13, R170, R5, R189, 0x2, P6 ;  /* 0x00000005aa0dc211 */ /* 0x000fe400030f14bd */
[----:B------:R-:W-:Y:S01]  /*10e10*/  ISETP.GE.AND P5, PT, R166, UR4, PT ;  /* 0x00000004a6007c0c */ /* 0x000fe2000bfa6270 */
[----:B------:R2:W-:Y:S01]  /*10e20*/  @!P3 ST.E.64 desc[UR8][R10.64], R62 ;  /* 0x0000003e0a00b985 */ /* 0x0005e2000c101b08 */
[----:B0-----:R-:W-:-:S03]  /*10e30*/  @!P1 LEA R6, P6, R168, R4, 0x2 ;  /* 0x00000004a8069211 */ /* 0x001fc600078c10ff */
[-C--:B------:R-:W-:Y:S01]  /*10e40*/  @!P2 LEA R2, P3, R169, R4.reuse, 0x2 ;  /* 0x00000004a902a211 */ /* 0x080fe200078610ff */
[----:B------:R2:W-:Y:S01]  /*10e50*/  @!P4 ST.E.64 desc[UR8][R12.64], R66 ;  /* 0x000000420c00c985 */ /* 0x0005e2000c101b08 */
[-C--:B-1----:R-:W-:Y:S02]  /*10e60*/  @!P0 LEA R8, P4, R167, R4.reuse, 0x2 ;  /* 0x00000004a7088211 */ /* 0x082fe400078810ff */
[-C--:B------:R-:W-:Y:S02]  /*10e70*/  @!P2 LEA.HI.X R3, R169, R5.reuse, R188, 0x2, P3 ;  /* 0x00000005a903a211 */ /* 0x080fe400018f14bc */
[-C--:B------:R-:W-:Y:S02]  /*10e80*/  @!P1 LEA.HI.X R7, R168, R5.reuse, R187, 0x2, P6 ;  /* 0x00000005a8079211 */ /* 0x080fe400030f14bb */
[----:B------:R-:W-:Y:S01]  /*10e90*/  @!P0 LEA.HI.X R9, R167, R5, R186, 0x2, P4 ;  /* 0x00000005a7098211 */ /* 0x000fe200020f14ba */
[----:B------:R2:W-:Y:S01]  /*10ea0*/  @!P2 ST.E.64 desc[UR8][R2.64], R70 ;  /* 0x000000460200a985 */ /* 0x0005e2000c101b08 */
[----:B------:R-:W-:-:S03]  /*10eb0*/  @!P5 LEA R14, P3, R166, R4, 0x2 ;  /* 0x00000004a60ed211 */ /* 0x000fc600078610ff */
[----:B------:R2:W-:Y:S01]  /*10ec0*/  @!P1 ST.E.64 desc[UR8][R6.64], R74 ;  /* 0x0000004a06009985 */ /* 0x0005e2000c101b08 */
[----:B------:R-:W-:-:S03]  /*10ed0*/  @!P5 LEA.HI.X R15, R166, R5, R185, 0x2, P3 ;  /* 0x00000005a60fd211 */ /* 0x000fc600018f14b9 */
[----:B------:R2:W-:Y:S01]  /*10ee0*/  @!P0 ST.E.64 desc[UR8][R8.64], R78 ;  /* 0x0000004e08008985 */ /* 0x0005e2000c101b08 */
[----:B------:R-:W-:-:S03]  /*10ef0*/  ISETP.GE.AND P0, PT, R165, UR4, PT ;  /* 0x00000004a5007c0c */ /* 0x000fc6000bf06270 */
[----:B------:R2:W-:Y:S10]  /*10f00*/  @!P5 ST.E.64 desc[UR8][R14.64], R94 ;  /* 0x0000005e0e00d985 */ /* 0x0005f4000c101b08 */
[----:B------:R-:W-:Y:S05]  /*10f10*/  @P0 BRA `(.L_x_1218) ;  /* 0x0000000c008c0947 */ /* 0x000fea0003800000 */
[----:B--2---:R-:W-:Y:S01]  /*10f20*/  LEA R2, P0, R165, R4, 0x2 ;  /* 0x00000004a5027211 */ /* 0x004fe200078010ff */
[----:B------:R-:W-:-:S03]  /*10f30*/  ULDC.64 UR8, c[0x0][0x208] ;  /* 0x0000820000087ab9 */ /* 0x000fc60000000a00 */
[----:B------:R-:W-:-:S05]  /*10f40*/  LEA.HI.X R3, R165, R5, R184, 0x2, P0 ;  /* 0x00000005a5037211 */ /* 0x000fca00000f14b8 */
[----:B------:R0:W-:Y:S01]  /*10f50*/  ST.E.64 desc[UR8][R2.64], R86 ;  /* 0x0000005602007985 */ /* 0x0001e2000c101b08 */
[----:B------:R-:W-:Y:S05]  /*10f60*/  BRA `(.L_x_1218) ;  /* 0x0000000c00787947 */ /* 0x000fea0003800000 */
.L_x_1209:
[----:B------:R-:W0:Y:S01]  /*10f70*/  LDC.64 R2, c[0x0][0xc00] ;  /* 0x00030000ff027b82 */ /* 0x000e220000000a00 */
[----:B------:R-:W-:Y:S01]  /*10f80*/  R2UR UR11, R181 ;  /* 0x00000000b50b72ca */ /* 0x000fe200000e0000 */
[----:B------:R-:W-:Y:S01]  /*10f90*/  ULDC.64 UR8, c[0x0][0xc00] ;  /* 0x0003000000087ab9 */ /* 0x000fe20000000a00 */
[----:B------:R-:W-:Y:S01]  /*10fa0*/  R2UR UR10, R162 ;  /* 0x00000000a20a72ca */ /* 0x000fe200000e0000 */
[----:B------:R-:W-:Y:S01]  /*10fb0*/  IMAD.MOV.U32 R7, RZ, RZ, RZ ;  /* 0x000000ffff077224 */ /* 0x000fe200078e00ff */
[----:B------:R-:W-:-:S03]  /*10fc0*/  ULDC.64 UR12, c[0x0][0x208] ;  /* 0x00008200000c7ab9 */ /* 0x000fc60000000a00 */
[----:B------:R-:W1:Y:S06]  /*10fd0*/  LDC.64 R4, c[0x0][0xc08] ;  /* 0x00030200ff047b82 */ /* 0x000e6c0000000a00 */
[----:B------:R-:W-:Y:S01]  /*10fe0*/  UIMAD.WIDE UR8, UR11, 0x4, UR8 ;  /* 0x000000040b0878a5 */ /* 0x000fe2000f8e0208 */
[----:B0-----:R-:W-:-:S05]  /*10ff0*/  ISETP.NE.U32.AND P0, PT, R2, RZ, PT ;  /* 0x000000ff0200720c */ /* 0x001fca0003f05070 */
[----:B------:R-:W-:Y:S01]  /*11000*/  IMAD.U32 R2, RZ, RZ, UR8 ;  /* 0x00000008ff027e24 */ /* 0x000fe2000f8e00ff */
[----:B------:R-:W-:Y:S01]  /*11010*/  R2UR UR4, R3 ;  /* 0x00000000030472ca */ /* 0x000fe200000e0000 */
[----:B------:R-:W-:Y:S01]  /*11020*/  IMAD.U32 R3, RZ, RZ, UR9 ;  /* 0x00000009ff037e24 */ /* 0x000fe2000f8e00ff */
[----:B-1----:R-:W-:-:S05]  /*11030*/  ISETP.NE.U32.AND P1, PT, R4, RZ, PT ;  /* 0x000000ff0400720c */ /* 0x002fca0003f25070 */
[----:B------:R-:W-:-:S06]  /*11040*/  VOTEU.ANY UP0, P0 ;  /* 0x00000000003f7886 */ /* 0x000fcc0000000100 */
[----:B------:R-:W-:Y:S01]  /*11050*/  UISETP.NE.AND.EX UP0, UPT, UR4, URZ, UPT, UP0 ;  /* 0x0000003f0400728c */ /* 0x000fe2000bf05300 */
[----:B------:R-:W-:Y:S01]  /*11060*/  R2UR UR4, R5 ;  /* 0x00000000050472ca */ /* 0x000fe200000e0000 */
[----:B------:R-:W-:-:S04]  /*11070*/  VOTEU.ANY UP1, P1 ;  /* 0x00000000003f7886 */ /* 0x000fc80000820100 */
[----:B------:R-:W-:-:S08]  /*11080*/  PLOP3.LUT P0, PT, PT, PT, UP0, 0x80, 0x0 ;  /* 0x000000000000781c */ /* 0x000fd00003f0f008 */
[----:B------:R-:W-:-:S06]  /*11090*/  UISETP.NE.AND.EX UP1, UPT, UR4, URZ, UPT, UP1 ;  /* 0x0000003f0400728c */ /* 0x000fcc000bf25310 */
[----:B------:R-:W-:Y:S01]  /*110a0*/  PLOP3.LUT P1, PT, PT, PT, UP1, 0x80, 0x0 ;  /* 0x000000000000781c */ /* 0x000fe20003f2f018 */
[----:B------:R0:W5:Y:S01]  /*110b0*/  @P0 LDG.E R7, desc[UR12][R2.64] ;  /* 0x0000000c02070981 */ /* 0x000162000c1e1900 */
[----:B------:R-:W-:Y:S02]  /*110c0*/  ULDC UR4, c[0x0][0xa88] ;  /* 0x0002a20000047ab9 */ /* 0x000fe40000000800 */
[----:B------:R-:W-:Y:S01]  /*110d0*/  IMAD.U32 R0, RZ, RZ, UR4 ;  /* 0x00000004ff007e24 */ /* 0x000fe2000f8e00ff */
[----:B------:R-:W-:Y:S02]  /*110e0*/  @UP1 ULDC.64 UR8, c[0x0][0xc08] ;  /* 0x0003020000081ab9 */ /* 0x000fe40000000a00 */
[----:B------:R-:W-:Y:S02]  /*110f0*/  @UP1 UIMAD.WIDE UR8, UR11, 0x4, UR8 ;  /* 0x000000040b0818a5 */ /* 0x000fe4000f8e0208 */
[----:B------:R-:W-:-:S04]  /*11100*/  UISETP.NE.AND UP1, UPT, UR10, URZ, UPT ;  /* 0x0000003f0a00728c */ /* 0x000fc8000bf25270 */
[----:B------:R-:W-:Y:S02]  /*11110*/  IMAD.U32 R4, RZ, RZ, UR8 ;  /* 0x00000008ff047e24 */ /* 0x000fe4000f8e00ff */
[----:B------:R-:W-:-:S05]  /*11120*/  IMAD.U32 R5, RZ, RZ, UR9 ;  /* 0x00000009ff057e24 */ /* 0x000fca000f8e00ff */
[----:B------:R-:W-:Y:S01]  /*11130*/  @!UP1 ULDC UR10, c[0x0][0xad4] ;  /* 0x0002b500000a9ab9 */ /* 0x000fe20000000800 */
[----:B------:R0:W5:Y:S01]  /*11140*/  @P1 LDG.E R0, desc[UR12][R4.64] ;  /* 0x0000000c04001981 */ /* 0x000162000c1e1900 */
[----:B------:R-:W-:Y:S01]  /*11150*/  IMAD.U32 R162, RZ, RZ, UR10 ;  /* 0x0000000affa27e24 */ /* 0x000fe2000f8e00ff */
[----:B------:R-:W-:Y:S06]  /*11160*/  @P1 BRA `(.L_x_1221) ;  /* 0x0000000000141947 */ /* 0x000fec0003800000 */
[----:B------:R-:W-:Y:S05]  /*11170*/  @!P0 BRA `(.L_x_1221) ;  /* 0x0000000000108947 */ /* 0x000fea0003800000 */
[----:B------:R-:W-:Y:S02]  /*11180*/  ULDC.64 UR8, c[0x0][0x208] ;  /* 0x0000820000087ab9 */ /* 0x000fe40000000a00 */
[----:B0-----:R-:W2:Y:S04]  /*11190*/  LDG.E R5, desc[UR8][R2.64] ;  /* 0x0000000802057981 */ /* 0x001ea8000c1e1900 */
[----:B-----5:R-:W2:Y:S02]  /*111a0*/  LDG.E R0, desc[UR8][R2.64+0x4] ;  /* 0x0000040802007981 */ /* 0x020ea4000c1e1900 */
[----:B--2---:R-:W-:-:S07]  /*111b0*/  IMAD.IADD R0, R0, 0x1, -R5 ;  /* 0x0000000100007824 */ /* 0x004fce00078e0a05 */
.L_x_1221:
[----:B------:R-:W-:Y:S01]  /*111c0*/  R2UR UR4, R181 ;  /* 0x00000000b50472ca */ /* 0x000fe200000e0000 */
[----:B------:R-:W-:Y:S01]  /*111d0*/  BSSY B1, `(.L_x_1222) ;  /* 0x0000042000017945 */ /* 0x000fe20003800000 */
[----:B-----5:R-:W-:Y:S02]  /*111e0*/  R2UR UR20, R7 ;  /* 0x00000000071472ca */ /* 0x020fe400000e0000 */
[----:B------:R-:W-:-:S09]  /*111f0*/  ISETP.GT.AND P0, PT, R205, 0x7f, PT ;  /* 0x0000007fcd00780c */ /* 0x000fd20003f04270 */
[----:B------:R-:W-:Y:S02]  /*11200*/  USHF.R.S32.HI UR8, URZ, 0x1f, UR4 ;  /* 0x0000001f3f087899 */ /* 0x000fe40008011404 */
[----:B------:R-:W-:Y:S02]  /*11210*/  USEL UR4, UR4, URZ, !UP0 ;  /* 0x0000003f04047287 */ /* 0x000fe4000c000000 */
[----:B------:R-:W-:Y:S02]  /*11220*/  USEL UR8, UR8, URZ, !UP0 ;  /* 0x0000003f08087287 */ /* 0x000fe4000c000000 */
[----:B------:R-:W-:Y:S01]  /*11230*/  USHF.R.S32.HI UR20, URZ, 0x1f, UR20 ;  /* 0x0000001f3f147899 */ /* 0x000fe20008011414 */
[----:B------:R-:W-:Y:S11]  /*11240*/  @P0 BRA `(.L_x_1223) ;  /* 0x0000000000e80947 */ /* 0x000ff60003800000 */
[----:B------:R-:W1:Y:S01]  /*11250*/  S2R R6, SR_TID.X ;  /* 0x0000000000067919 */ /* 0x000e620000002100 */
[----:B------:R-:W2:Y:S01]  /*11260*/  LDC R9, c[0x0][0xbe8] ;  /* 0x0002fa00ff097b82 */ /* 0x000ea20000000800 */
[----:B0-----:R-:W-:Y:S02]  /*11270*/  IMAD.U32 R3, RZ, RZ, UR60 ;  /* 0x0000003cff037e24 */ /* 0x001fe4000f8e00ff */
[----:B--2---:R-:W-:-:S03]  /*11280*/  IMAD R2, R0, R9, RZ ;  /* 0x0000000900027224 */ /* 0x004fc600078e02ff */
[----:B-1----:R-:W-:-:S04]  /*11290*/  IADD3 R6, R3, -0x80, R6 ;  /* 0xffffff8003067810 */ /* 0x002fc80007ffe006 */
[----:B------:R-:W-:-:S13]  /*112a0*/  ISETP.GE.AND P0, PT, R6, R2, PT ;  /* 0x000000020600720c */ /* 0x000fda0003f06270 */
[----:B------:R-:W-:Y:S05]  /*112b0*/  @P0 BRA `(.L_x_1223) ;  /* 0x0000000000cc0947 */ /* 0x000fea0003800000 */
[----:B------:R-:W-:Y:S01]  /*112c0*/  ISETP.NE.AND P0, PT, R9, 0x1, PT ;  /* 0x000000010900780c */ /* 0x000fe20003f05270 */
[----:B------:R-:W-:Y:S01]  /*112d0*/  UMOV UR18, 0x9b8 ;  /* 0x000009b800127882 */ /* 0x000fe20000000000 */
[----:B------:R-:W-:Y:S01]  /*112e0*/  R2UR UR10, R162 ;  /* 0x00000000a20a72ca */ /* 0x000fe200000e0000 */
[----:B------:R-:W-:Y:S01]  /*112f0*/  IMAD.MOV.U32 R4, RZ, RZ, R6 ;  /* 0x000000ffff047224 */ /* 0x000fe200078e0006 */
[----:B------:R-:W-:Y:S01]  /*11300*/  R2UR UR19, R164 ;  /* 0x00000000a41372ca */ /* 0x000fe200000e0000 */
[----:B------:R-:W-:Y:S01]  /*11310*/  ULDC.64 UR22, c[0x0][0x208] ;  /* 0x0000820000167ab9 */ /* 0x000fe20000000a00 */
[----:B------:R-:W-:-:S07]  /*11320*/  R2UR UR9, R163 ;  /* 0x00000000a30972ca */ /* 0x000fce00000e0000 */
[----:B------:R-:W0:Y:S02]  /*11330*/  @P0 LDC R5, c[0x0][0xbec] ;  /* 0x0002fb00ff050b82 */ /* 0x000e240000000800 */
[----:B------:R-:W-:-:S04]  /*11340*/  UISETP.GT.AND UP0, UPT, UR10, 0x1, UPT ;  /* 0x000000010a00788c */ /* 0x000fc8000bf04270 */
[----:B------:R-:W-:Y:S02]  /*11350*/  USEL UR18, UR18, 0x978, UP0 ;  /* 0x0000097812127887 */ /* 0x000fe40008000000 */
[----:B------:R-:W1:Y:S01]  /*11360*/  @P0 LDC R8, c[0x0][0xbf0] ;  /* 0x0002fc00ff080b82 */ /* 0x000e620000000800 */
[----:B------:R-:W-:-:S09]  /*11370*/  USEL UR9, UR9, URZ, UP0 ;  /* 0x0000003f09097287 */ /* 0x000fd20008000000 */
[----:B------:R-:W-:Y:S01]  /*11380*/  ULDC.64 UR10, c[0x0][UR18+0x218] ;  /* 0x00008600120a7abb */ /* 0x000fe20008000a00 */
[----:B------:R-:W-:Y:S01]  /*11390*/  ULDC.64 UR12, c[0x0][UR18+0x220] ;  /* 0x00008800120c7abb */ /* 0x000fe20008000a00 */
[----:B------:R-:W-:Y:S02]  /*113a0*/  UIMAD.WIDE.U32 UR16, UR10, UR19, URZ ;  /* 0x000000130a1072a5 */ /* 0x000fe4000f8e003f */
[----:B------:R-:W-:Y:S01]  /*113b0*/  UIMAD UR19, UR11, UR19, URZ ;  /* 0x000000130b1372a4 */ /* 0x000fe2000f8e023f */
[----:B0-----:R-:W-:Y:S01]  /*113c0*/  @P0 IMAD.HI.U32 R5, R6, R5, RZ ;  /* 0x0000000506050227 */ /* 0x001fe200078e00ff */
[----:B------:R-:W-:Y:S02]  /*113d0*/  UIMAD UR13, UR13, UR4, URZ ;  /* 0x000000040d0d72a4 */ /* 0x000fe4000f8e023f */
[----:B------:R-:W-:Y:S01]  /*113e0*/  UIMAD.WIDE.U32 UR10, UR12, UR4, URZ ;  /* 0x000000040c0a72a5 */ /* 0x000fe2000f8e003f */
[----:B------:R-:W-:Y:S01]  /*113f0*/  IMAD.U32 R2, RZ, RZ, UR16 ;  /* 0x00000010ff027e24 */ /* 0x000fe2000f8e00ff */
[----:B------:R-:W-:-:S02]  /*11400*/  UIADD3 UR19, UR17, UR19, URZ ;  /* 0x0000001311137290 */ /* 0x000fc4000fffe03f */
[----:B------:R-:W-:Y:S01]  /*11410*/  IMAD.U32 R3, RZ, RZ, UR17 ;  /* 0x00000011ff037e24 */ /* 0x000fe2000f8e00ff */
[----:B------:R-:W-:Y:S01]  /*11420*/  UIMAD UR13, UR12, UR8, UR13 ;  /* 0x000000080c0d72a4 */ /* 0x000fe2000f8e020d */
[----:B-1----:R-:W-:Y:S01]  /*11430*/  @P0 SHF.R.U32.HI R4, RZ, R8, R5 ;  /* 0x00000008ff040219 */ /* 0x002fe20000011605 */
[----:B------:R-:W-:Y:S01]  /*11440*/  ULDC.64 UR14, c[0x0][UR18+0x228] ;  /* 0x00008a00120e7abb */ /* 0x000fe20008000a00 */
[----:B------:R-:W-:Y:S01]  /*11450*/  IADD3 R3, P0, P1, R2, UR10, R7 ;  /* 0x0000000a02037c10 */ /* 0x000fe2000f91e007 */
[----:B------:R-:W-:Y:S01]  /*11460*/  UIADD3 UR13, UR11, UR13, URZ ;  /* 0x0000000d0b0d7290 */ /* 0x000fe2000fffe03f */
[----:B------:R-:W-:Y:S01]  /*11470*/  IMAD.U32 R2, RZ, RZ, UR20 ;  /* 0x00000014ff027e24 */ /* 0x000fe2000f8e00ff */
[----:B------:R-:W-:Y:S01]  /*11480*/  UIMAD.WIDE.U32 UR16, UR14, UR9, URZ ;  /* 0x000000090e1072a5 */ /* 0x000fe2000f8e003f */
[----:B------:R-:W-:Y:S01]  /*11490*/  IMAD.MOV R5, RZ, RZ, -R4 ;  /* 0x000000ffff057224 */ /* 0x000fe200078e0a04 */
[----:B------:R-:W-:Y:S01]  /*114a0*/  UIMAD UR9, UR15, UR9, URZ ;  /* 0x000000090f0972a4 */ /* 0x000fe2000f8e023f */
[----:B------:R-:W-:Y:S01]  /*114b0*/  IMAD.U32 R11, RZ, RZ, UR19 ;  /* 0x00000013ff0b7e24 */ /* 0x000fe2000f8e00ff */
[----:B------:R-:W-:Y:S01]  /*114c0*/  ULDC.64 UR10, c[0x0][UR18+0x210] ;  /* 0x00008400120a7abb */ /* 0x000fe20008000a00 */
[----:B------:R-:W-:Y:S01]  /*114d0*/  IMAD R5, R9, R5, R6 ;  /* 0x0000000509057224 */ /* 0x000fe200078e0206 */
[----:B------:R-:W-:-:S02]  /*114e0*/  UIADD3 UR9, UR17, UR9, URZ ;  /* 0x0000000911097290 */ /* 0x000fc4000fffe03f */
[----:B------:R-:W-:Y:S01]  /*114f0*/  IADD3.X R6, R11, UR13, R2, P0, P1 ;  /* 0x0000000d0b067c10 */ /* 0x000fe200087e2402 */
[----:B------:R-:W-:Y:S01]  /*11500*/  IMAD R9, R5, UR11, RZ ;  /* 0x0000000b05097c24 */ /* 0x000fe2000f8e02ff */
[----:B------:R-:W-:Y:S01]  /*11510*/  IADD3 R2, P0, P1, R4, UR16, R3 ;  /* 0x0000001004027c10 */ /* 0x000fe2000f91e003 */
[----:B------:R-:W-:Y:S01]  /*11520*/  ULDC.64 UR12, c[0x0][0xba8] ;  /* 0x0002ea00000c7ab9 */ /* 0x000fe20000000a00 */
[----:B------:R-:W-:Y:S01]  /*11530*/  SHF.R.S32.HI R3, RZ, 0x1f, R4 ;  /* 0x0000001fff037819 */ /* 0x000fe20000011404 */
[----:B------:R-:W-:Y:S01]  /*11540*/  @!UP0 ULDC UR12, c[0x0][0xb50] ;  /* 0x0002d400000c8ab9 */ /* 0x000fe20000000800 */
[----:B------:R-:W-:Y:S01]  /*11550*/  SHF.R.S32.HI R4, RZ, 0x1f, R5 ;  /* 0x0000001fff047819 */ /* 0x000fe20000011405 */
[----:B------:R-:W-:Y:S01]  /*11560*/  @!UP0 ULDC UR13, c[0x0][0xb54] ;  /* 0x0002d500000d8ab9 */ /* 0x000fe20000000800 */
[----:B------:R-:W-:-:S03]  /*11570*/  IADD3.X R3, R3, UR9, R6, P0, P1 ;  /* 0x0000000903037c10 */ /* 0x000fc600087e2406 */
[----:B------:R-:W-:Y:S02]  /*11580*/  IMAD R9, R4, UR10, R9 ;  /* 0x0000000a04097c24 */ /* 0x000fe4000f8e0209 */
[----:B------:R-:W-:-:S04]  /*11590*/  IMAD.WIDE.U32 R2, R5, UR10, R2 ;  /* 0x0000000a05027c25 */ /* 0x000fc8000f8e0002 */
[----:B------:R-:W-:Y:S01]  /*115a0*/  IMAD.IADD R3, R3, 0x1, R9 ;  /* 0x0000000103037824 */ /* 0x000fe200078e0209 */
[----:B------:R-:W-:-:S04]  /*115b0*/  LEA R4, P0, R2, UR12, 0x2 ;  /* 0x0000000c02047c11 */ /* 0x000fc8000f8010ff */
[----:B------:R-:W-:Y:S01]  /*115c0*/  LEA.HI.X R5, R2, UR13, R3, 0x2, P0 ;  /* 0x0000000d02057c11 */ /* 0x000fe200080f1403 */
[----:B------:R-:W-:-:S05]  /*115d0*/  IMAD.MOV.U32 R3, RZ, RZ, -0x800000 ;  /* 0xff800000ff037424 */ /* 0x000fca00078e00ff */
[----:B------:R1:W-:Y:S03]  /*115e0*/  STG.E desc[UR22][R4.64], R3 ;  /* 0x0000000304007986 */ /* 0x0003e6000c101916 */
.L_x_1223:
[----:B------:R-:W-:Y:S05]  /*115f0*/  BSYNC B1 ;  /* 0x0000000000017941 */ /* 0x000fea0003800000 */
.L_x_1222:
[----:B------:R-:W-:-:S13]  /*11600*/  R2UR UR9, R162 ;  /* 0x00000000a20972ca */ /* 0x000fda00000e0000 */
[----:B------:R-:W-:-:S06]  /*11610*/  UISETP.GT.AND UP0, UPT, UR9, 0x1, UPT ;  /* 0x000000010900788c */ /* 0x000fcc000bf04270 */
[----:B------:R-:W-:-:S13]  /*11620*/  PLOP3.LUT P0, PT, PT, PT, UP0, 0x80, 0x0 ;  /* 0x000000000000781c */ /* 0x000fda0003f0f008 */
[----:B------:R-:W-:Y:S05]  /*11630*/  @P0 BRA `(.L_x_1218) ;  /* 0x0000000400c40947 */ /* 0x000fea0003800000 */
[----:B------:R-:W2:Y:S01]  /*11640*/  LDC R11, c[0x0][0xbe8] ;  /* 0x0002fa00ff0b7b82 */ /* 0x000ea20000000800 */
[C---:B------:R-:W-:Y:S01]  /*11650*/  R2UR UR10, R7.reuse ;  /* 0x00000000070a72ca */ /* 0x040fe200000e0000 */
[----:B------:R-:W-:Y:S01]  /*11660*/  ULDC.64 UR12, c[0x0][0xaa0] ;  /* 0x0002a800000c7ab9 */ /* 0x000fe20000000a00 */
[----:B------:R-:W-:Y:S01]  /*11670*/  R2UR UR14, R7 ;  /* 0x00000000070e72ca */ /* 0x000fe200000e0000 */
[----:B------:R-:W-:Y:S01]  /*11680*/  UIMAD UR9, UR20, UR12, URZ ;  /* 0x0000000c140972a4 */ /* 0x000fe2000f8e023f */
[----:B------:R-:W-:Y:S01]  /*11690*/  R2UR UR15, R164 ;  /* 0x00000000a40f72ca */ /* 0x000fe200000e0000 */
[----:B0-----:R-:W-:Y:S01]  /*116a0*/  IMAD R2, R161, 0x20, R180 ;  /* 0x00000020a1027824 */ /* 0x001fe200078e02b4 */
[----:B------:R-:W-:Y:S03]  /*116b0*/  BSSY B1, `(.L_x_1224) ;  /* 0x000003c000017945 */ /* 0x000fe60003800000 */
[----:B------:R-:W-:-:S04]  /*116c0*/  VIADD R6, R2, UR60 ;  /* 0x0000003c02067c36 */ /* 0x000fc80008000000 */
[----:B------:R-:W-:Y:S01]  /*116d0*/  UIMAD.WIDE.U32 UR10, UR10, UR12, URZ ;  /* 0x0000000c0a0a72a5 */ /* 0x000fe2000f8e003f */
[----:B-1----:R-:W-:Y:S01]  /*116e0*/  IMAD.MOV.U32 R5, RZ, RZ, R6 ;  /* 0x000000ffff057224 */ /* 0x002fe200078e0006 */
[----:B------:R-:W-:-:S03]  /*116f0*/  UIMAD UR9, UR14, UR13, UR9 ;  /* 0x0000000d0e0972a4 */ /* 0x000fc6000f8e0209 */
[----:B------:R-:W-:Y:S01]  /*11700*/  ULDC.64 UR12, c[0x0][0xae8] ;  /* 0x0002ba00000c7ab9 */ /* 0x000fe20000000a00 */
[----:B------:R-:W-:Y:S01]  /*11710*/  UIADD3 UR11, UR11, UR9, URZ ;  /* 0x000000090b0b7290 */ /* 0x000fe2000fffe03f */
[----:B--2---:R-:W-:-:S03]  /*11720*/  ISETP.NE.AND P0, PT, R11, 0x1, PT ;  /* 0x000000010b00780c */ /* 0x004fc60003f05270 */
[----:B------:R-:W-:-:S04]  /*11730*/  UIMAD.WIDE.U32 UR10, UR15, UR12, UR10 ;  /* 0x0000000c0f0a72a5 */ /* 0x000fc8000f8e000a */
[----:B------:R-:W-:-:S03]  /*11740*/  UIMAD UR9, UR15, UR13, UR11 ;  /* 0x0000000d0f0972a4 */ /* 0x000fc6000f8e020b */
[----:B------:R-:W-:Y:S02]  /*11750*/  ULDC.64 UR12, c[0x0][0xaf0] ;  /* 0x0002bc00000c7ab9 */ /* 0x000fe40000000a00 */
[----:B------:R-:W-:Y:S01]  /*11760*/  UIMAD UR8, UR8, UR12, URZ ;  /* 0x0000000c080872a4 */ /* 0x000fe2000f8e023f */
[----:B------:R-:W0:Y:S03]  /*11770*/  @P0 LDC R3, c[0x0][0xbec] ;  /* 0x0002fb00ff030b82 */ /* 0x000e260000000800 */
[----:B------:R-:W-:-:S03]  /*11780*/  UIMAD UR11, UR4, UR13, UR8 ;  /* 0x0000000d040b72a4 */ /* 0x000fc6000f8e0208 */
[----:B------:R-:W-:Y:S02]  /*11790*/  UMOV UR8, UR10 ;  /* 0x0000000a00087c82 */ /* 0x000fe40008000000 */
[----:B------:R-:W-:Y:S01]  /*117a0*/  UIMAD.WIDE.U32 UR8, UR4, UR12, UR8 ;  /* 0x0000000c040872a5 */ /* 0x000fe2000f8e0008 */
[----:B------:R-:W1:Y:S03]  /*117b0*/  @P0 LDC R7, c[0x0][0xbf0] ;  /* 0x0002fc00ff070b82 */ /* 0x000e660000000800 */
[----:B------:R-:W-:-:S03]  /*117c0*/  UIADD3 UR4, UR9, UR11, URZ ;  /* 0x0000000b09047290 */ /* 0x000fc6000fffe03f */
[----:B------:R-:W-:Y:S01]  /*117d0*/  ULDC.64 UR10, c[0x0][0xae0] ;  /* 0x0002b800000a7ab9 */ /* 0x000fe20000000a00 */
[----:B0-----:R-:W-:-:S04]  /*117e0*/  @P0 IMAD.HI.U32 R2, R6, R3, RZ ;  /* 0x0000000306020227 */ /* 0x001fc800078e00ff */
[----:B------:R-:W-:Y:S02]  /*117f0*/  IMAD.U32 R3, RZ, RZ, UR9 ;  /* 0x00000009ff037e24 */ /* 0x000fe4000f8e00ff */
[----:B------:R-:W-:Y:S01]  /*11800*/  IMAD.U32 R3, RZ, RZ, UR4 ;  /* 0x00000004ff037e24 */ /* 0x000fe2000f8e00ff */
[----:B-1----:R-:W-:-:S04]  /*11810*/  @P0 SHF.R.U32.HI R5, RZ, R7, R2 ;  /* 0x00000007ff050219 */ /* 0x002fc80000011602 */
[--C-:B------:R-:W-:Y:S01]  /*11820*/  SHF.R.S32.HI R2, RZ, 0x1f, R5.reuse ;  /* 0x0000001fff027819 */ /* 0x100fe20000011405 */
[----:B------:R-:W-:-:S04]  /*11830*/  IMAD.MOV R7, RZ, RZ, -R5 ;  /* 0x000000ffff077224 */ /* 0x000fc800078e0a05 */
[----:B------:R-:W-:Y:S02]  /*11840*/  IMAD R4, R2, UR10, RZ ;  /* 0x0000000a02047c24 */ /* 0x000fe4000f8e02ff */
[----:B------:R-:W-:Y:S02]  /*11850*/  IMAD R7, R11, R7, R6 ;  /* 0x000000070b077224 */ /* 0x000fe400078e0206 */
[----:B------:R-:W-:Y:S01]  /*11860*/  IMAD.U32 R2, RZ, RZ, UR8 ;  /* 0x00000008ff027e24 */ /* 0x000fe2000f8e00ff */
[----:B------:R-:W-:Y:S01]  /*11870*/  ULDC.64 UR8, c[0x0][0xad8] ;  /* 0x0002b60000087ab9 */ /* 0x000fe20000000a00 */
[C---:B------:R-:W-:Y:S01]  /*11880*/  IMAD R9, R5.reuse, UR11, R4 ;  /* 0x0000000b05097c24 */ /* 0x040fe2000f8e0204 */
[----:B------:R-:W-:Y:S01]  /*11890*/  SHF.R.S32.HI R4, RZ, 0x1f, R7 ;  /* 0x0000001fff047819 */ /* 0x000fe20000011407 */
[----:B------:R-:W-:-:S04]  /*118a0*/  IMAD.WIDE.U32 R2, R5, UR10, R2 ;  /* 0x0000000a05027c25 */ /* 0x000fc8000f8e0002 */
[----:B------:R-:W-:Y:S02]  /*118b0*/  IMAD.IADD R3, R3, 0x1, R9 ;  /* 0x0000000103037824 */ /* 0x000fe400078e0209 */
[----:B------:R-:W-:Y:S02]  /*118c0*/  IMAD R4, R4, UR8, RZ ;  /* 0x0000000804047c24 */ /* 0x000fe4000f8e02ff */
[----:B------:R-:W-:Y:S02]  /*118d0*/  VIADD R6, R180, UR60 ;  /* 0x0000003cb4067c36 */ /* 0x000fe40008000000 */
[----:B------:R-:W-:Y:S02]  /*118e0*/  IMAD R11, R0, R11, RZ ;  /* 0x0000000b000b7224 */ /* 0x000fe400078e02ff */
[C---:B------:R-:W-:Y:S02]  /*118f0*/  IMAD R5, R7.reuse, UR9, R4 ;  /* 0x0000000907057c24 */ /* 0x040fe4000f8e0204 */
[----:B------:R-:W-:Y:S01]  /*11900*/  IMAD.WIDE.U32 R2, R7, UR8, R2 ;  /* 0x0000000807027c25 */ /* 0x000fe2000f8e0002 */
[----:B------:R-:W-:Y:S01]  /*11910*/  ISETP.GE.AND P2, PT, R6, R11, PT ;  /* 0x0000000b0600720c */ /* 0x000fe20003f46270 */
[----:B------:R-:W-:-:S02]  /*11920*/  ULDC.64 UR8, c[0x0][0xa80] ;  /* 0x0002a00000087ab9 */ /* 0x000fc40000000a00 */
        /* <DEDUP_REMOVED lines=10> */
[----:B------:R-:W-:Y:S01]  /*119d0*/  ULDC UR4, c[0x0][0xac8] ;  /* 0x0002b20000047ab9 */ /* 0x000fe20000000800 */
[----:B------:R-:W-:Y:S01]  /*119e0*/  ULDC.64 UR8, c[0x0][0x208] ;  /* 0x0000820000087ab9 */ /* 0x000fe20000000a00 */
        /* <DEDUP_REMOVED lines=8> */
.L_x_1225:
[----:B------:R-:W-:Y:S05]  /*11a70*/  BSYNC B1 ;  /* 0x0000000000017941 */ /* 0x000fea0003800000 */
.L_x_1224:
[----:B--23--:R2:W3:Y:S01]  /*11a80*/  SHFL.IDX PT, R3, R5, 0x1, 0x181f ;  /* 0x00381f0005037f89 */ /* 0x00c4e200000e0000 */
[----:B------:R-:W-:Y:S03]  /*11a90*/  BSSY B1, `(.L_x_1226) ;  /* 0x000000d000017945 */ /* 0x000fe60003800000 */
[----:B-1----:R2:W1:Y:S01]  /*11aa0*/  SHFL.IDX PT, R7, R4, 0x1, 0x181f ;  /* 0x00381f0004077f89 */ /* 0x00246200000e0000 */
[----:B------:R-:W-:Y:S05]  /*11ab0*/  @P1 BRA `(.L_x_1227) ;  /* 0x0000000000281947 */ /* 0x000fea0003800000 */
[----:B------:R-:W-:Y:S01]  /*11ac0*/  ULDC UR4, c[0x0][0xac8] ;  /* 0x0002b20000047ab9 */ /* 0x000fe20000000800 */
[----:B------:R-:W-:Y:S01]  /*11ad0*/  ULDC.64 UR8, c[0x0][0x208] ;  /* 0x0000820000087ab9 */ /* 0x000fe20000000a00 */
        /* <DEDUP_REMOVED lines=8> */
.L_x_1227:
[----:B------:R-:W-:Y:S05]  /*11b60*/  BSYNC B1 ;  /* 0x0000000000017941 */ /* 0x000fea0003800000 */
.L_x_1226:
[----:B---34-:R3:W4:Y:S01]  /*11b70*/  SHFL.IDX PT, R3, R5, 0x2, 0x181f ;  /* 0x00581f0005037f89 */ /* 0x01872200000e0000 */
        /* <DEDUP_REMOVED lines=13> */
.L_x_1229:
[----:B------:R-:W-:Y:S05]  /*11c50*/  BSYNC B1 ;  /* 0x0000000000017941 */ /* 0x000fea0003800000 */
.L_x_1228:
[----:B------:R-:W-:Y:S01]  /*11c60*/  VIADD R0, R6, 0x60 ;  /* 0x0000006006007836 */ /* 0x000fe20000000000 */
[----:B0-23--:R-:W2:Y:S04]  /*11c70*/  SHFL.IDX PT, R5, R5, 0x3, 0x181f ;  /* 0x00781f0005057f89 */ /* 0x00dea800000e0000 */
[----:B------:R-:W-:Y:S01]  /*11c80*/  ISETP.GE.AND P0, PT, R0, R11, PT ;  /* 0x0000000b0000720c */ /* 0x000fe20003f06270 */
[----:B-1--4-:R3:W4:-:S12]  /*11c90*/  SHFL.IDX PT, R3, R4, 0x3, 0x181f ;  /* 0x00781f0004037f89 */ /* 0x01271800000e0000 */
[----:B---3--:R-:W-:Y:S05]  /*11ca0*/  @P0 BRA `(.L_x_1218) ;  /* 0x0000000000280947 */ /* 0x008fea0003800000 */
[----:B------:R-:W-:Y:S01]  /*11cb0*/  ULDC UR4, c[0x0][0xac8] ;  /* 0x0002b20000047ab9 */ /* 0x000fe20000000800 */
[----:B------:R-:W-:Y:S01]  /*11cc0*/  ULDC.64 UR8, c[0x0][0x208] ;  /* 0x0000820000087ab9 */ /* 0x000fe20000000a00 */
[----:B------:R-:W-:Y:S02]  /*11cd0*/  ISETP.GE.AND P2, PT, R22, UR4, PT ;  /* 0x0000000416007c0c */ /* 0x000fe4000bf46270 */
[----:B------:R-:W-:-:S11]  /*11ce0*/  ISETP.GE.AND P3, PT, R160, UR4, PT ;  /* 0x00000004a0007c0c */ /* 0x000fd6000bf66270 */
[-C--:B----4-:R-:W-:Y:S02]  /*11cf0*/  @!P2 LEA R6, P0, R22, R3.reuse, 0x1 ;  /* 0x000000031606a211 */ /* 0x090fe400078008ff */
[----:B------:R-:W-:Y:S02]  /*11d00*/  @!P3 LEA R2, P1, R160, R3, 0x1 ;  /* 0x00000003a002b211 */ /* 0x000fe400078208ff */
[-C--:B--2---:R-:W-:Y:S02]  /*11d10*/  @!P2 LEA.HI.X R7, R22, R5.reuse, R204, 0x1, P0 ;  /* 0x000000051607a211 */ /* 0x084fe400000f0ccc */
[----:B------:R-:W-:-:S03]  /*11d20*/  @!P3 LEA.HI.X R3, R160, R5, R203, 0x1, P1 ;  /* 0x00000005a003b211 */ /* 0x000fc600008f0ccb */
[----:B------:R3:W-:Y:S04]  /*11d30*/  @!P2 ST.E.128 desc[UR8][R6.64], RZ ;  /* 0x000000ff0600a985 */ /* 0x0007e8000c101d08 */
[----:B------:R3:W-:Y:S02]  /*11d40*/  @!P3 ST.E.128 desc[UR8][R2.64], RZ ;  /* 0x000000ff0200b985 */ /* 0x0007e4000c101d08 */
.L_x_1218:
[----:B------:R-:W-:Y:S05]  /*11d50*/  BSYNC B0 ;  /* 0x0000000000007941 */ /* 0x000fea0003800000 */
.L_x_1208:
[----:B------:R-:W-:Y:S02]  /*11d60*/  ULDC UR4, c[0x0][0xc3c] ;  /* 0x00030f0000047ab9 */ /* 0x000fe40000000800 */
[----:B------:R-:W-:-:S06]  /*11d70*/  UISETP.GE.AND UP0, UPT, UR7, UR4, UPT ;  /* 0x000000040700728c */ /* 0x000fcc000bf06270 */
[----:B------:R-:W-:-:S13]  /*11d80*/  PLOP3.LUT P0, PT, PT, PT, UP0, 0x80, 0x0 ;  /* 0x000000000000781c */ /* 0x000fda0003f0f008 */
[----:B------:R-:W-:Y:S05]  /*11d90*/  @!P0 BRA `(.L_x_1230) ;  /* 0xfffffef0009c8947 */ /* 0x000fea000383ffff */
[----:B------:R-:W-:Y:S05]  /*11da0*/  EXIT ;  /* 0x000000000000794d */ /* 0x000fea0003800000 */
.L_x_1125:
        /* <DEDUP_REMOVED lines=20> */
.L_x_1231:
[----:B------:R-:W-:Y:S01]  /*11ef0*/  LOP3.LUT R0, R6, 0x1f, RZ, 0xc0, !PT ;  /* 0x0000001f06007812 */ /* 0x000fe200078ec0ff */
[----:B------:R-:W-:Y:S01]  /*11f00*/  ULDC UR4, c[0x0][0xc3c] ;  /* 0x00030f0000047ab9 */ /* 0x000fe20000000800 */
[----:B------:R-:W-:Y:S01]  /*11f10*/  ULDC.64 UR6, c[0x0][0x208] ;  /* 0x0000820000067ab9 */ /* 0x000fe20000000a00 */
[----:B------:R-:W-:Y:S01]  /*11f20*/  IMAD.MOV.U32 R8, RZ, RZ, RZ ;  /* 0x000000ffff087224 */ /* 0x000fe200078e00ff */
[----:B------:R-:W-:Y:S01]  /*11f30*/  ISETP.NE.AND P0, PT, R0, 0x1f, PT ;  /* 0x0000001f0000780c */ /* 0x000fe20003f05270 */
[----:B------:R-:W-:-:S03]  /*11f40*/  ULDC UR5, c[0x0][0xc38] ;  /* 0x00030e0000057ab9 */ /* 0x000fc60000000800 */
[----:B------:R-:W-:-:S13]  /*11f50*/  ISETP.GE.OR P1, PT, R0, UR4, !P0 ;  /* 0x0000000400007c0c */ /* 0x000fda000c726670 */
[----:B0-----:R-:W0:Y:S08]  /*11f60*/  @!P1 LDC.64 R2, c[0x0][0xc80] ;  /* 0x00032000ff029b82 */ /* 0x001e300000000a00 */
[----:B------:R-:W1:Y:S01]  /*11f70*/  @!P1 LDC.64 R4, c[0x0][0xc78] ;  /* 0x00031e00ff049b82 */ /* 0x000e620000000a00 */
[----:B0-----:R-:W-:-:S05]  /*11f80*/  @!P1 IMAD.WIDE.U32 R2, R0, 0x4, R2 ;  /* 0x0000000400029825 */ /* 0x001fca00078e0002 */
[----:B------:R1:W2:Y:S02]  /*11f90*/  @!P1 LDG.E R7, desc[UR6][R2.64] ;  /* 0x0000000602079981 */ /* 0x0002a4000c1e1900 */
[----:B-1----:R-:W-:-:S05]  /*11fa0*/  @!P1 IMAD.WIDE.U32 R2, R0, 0x4, R4 ;  /* 0x0000000400029825 */ /* 0x002fca00078e0004 */
[----:B------:R-:W2:Y:S01]  /*11fb0*/  @!P1 LDG.E R8, desc[UR6][R2.64] ;  /* 0x0000000602089981 */ /* 0x000ea2000c1e1900 */
[C---:B------:R-:W-:Y:S01]  /*11fc0*/  ISETP.NE.AND P1, PT, R0.reuse, RZ, PT ;  /* 0x000000ff0000720c */ /* 0x040fe20003f25270 */
[----:B------:R-:W0:Y:S01]  /*11fd0*/  S2UR UR6, SR_CTAID.X ;  /* 0x00000000000679c3 */ /* 0x000e220000002500 */
[C---:B------:R-:W-:Y:S01]  /*11fe0*/  ISETP.GE.U32.AND P2, PT, R0.reuse, 0x2, PT ;  /* 0x000000020000780c */ /* 0x040fe20003f46070 */
[----:B------:R-:W-:Y:S01]  /*11ff0*/  UMOV UR4, URZ ;  /* 0x0000003f00047c82 */ /* 0x000fe20008000000 */
[C---:B------:R-:W-:Y:S02]  /*12000*/  ISETP.GE.U32.AND P3, PT, R0.reuse, 0x4, PT ;  /* 0x000000040000780c */ /* 0x040fe40003f66070 */
[C---:B------:R-:W-:Y:S02]  /*12010*/  ISETP.GE.U32.AND P4, PT, R0.reuse, 0x8, PT ;  /* 0x000000080000780c */ /* 0x040fe40003f86070 */
[----:B------:R-:W-:Y:S01]  /*12020*/  ISETP.GE.U32.AND P5, PT, R0, 0x10, PT ;  /* 0x000000100000780c */ /* 0x000fe20003fa6070 */
[----:B--2---:R-:W-:-:S05]  /*12030*/  IMAD R4, R7, R8, RZ ;  /* 0x0000000807047224 */ /* 0x004fca00078e02ff */
        /* <DEDUP_REMOVED lines=15> */
[----:B------:R-:W1:Y:S02]  /*12130*/  SHFL.IDX PT, R3, R5, 0x1f, 0x1f ;  /* 0x03e01f0005037f89 */ /* 0x000e6400000e0000 */
[----:B-1----:R-:W-:-:S04]  /*12140*/  IMAD R9, R3, UR5, RZ ;  /* 0x0000000503097c24 */ /* 0x002fc8000f8e02ff */
[----:B------:R-:W-:Y:S01]  /*12150*/  IMAD.MOV.U32 R4, RZ, RZ, R9 ;  /* 0x000000ffff047224 */ /* 0x000fe200078e0009 */
[----:B0-----:R-:W-:-:S13]  /*12160*/  ISETP.GT.AND P6, PT, R9, UR6, PT ;  /* 0x0000000609007c0c */ /* 0x001fda000bfc4270 */
[----:B------:R-:W-:Y:S05]  /*12170*/  @P6 BRA `(.L_x_1233) ;  /* 0x0000000000ac6947 */ /* 0x000fea0003800000 */
[----:B------:R-:W-:Y:S01]  /*12180*/  IMAD.MOV.U32 R9, RZ, RZ, R4 ;  /* 0x000000ffff097224 */ /* 0x000fe200078e0004 */
[----:B------:R-:W-:Y:S01]  /*12190*/  UMOV UR4, URZ ;  /* 0x0000003f00047c82 */ /* 0x000fe20008000000 */
[----:B------:R-:W-:-:S05]  /*121a0*/  ULDC UR5, c[0x0][0xc38] ;  /* 0x00030e0000057ab9 */ /* 0x000fca0000000800 */
.L_x_1235:
[----:B------:R-:W0:Y:S01]  /*121b0*/  LDC R2, c[0x0][0xc3c] ;  /* 0x00030f00ff027b82 */ /* 0x000e220000000800 */
[----:B------:R-:W-:Y:S01]  /*121c0*/  ULDC UR7, c[0x0][0xc3c] ;  /* 0x00030f0000077ab9 */ /* 0x000fe20000000800 */
[----:B------:R-:W-:Y:S01]  /*121d0*/  UIADD3 UR4, UR4, 0x1f, URZ ;  /* 0x0000001f04047890 */ /* 0x000fe2000fffe03f */
[----:B------:R-:W-:-:S05]  /*121e0*/  IMAD.U32 R3, RZ, RZ, UR7 ;  /* 0x00000007ff037e24 */ /* 0x000fca000f8e00ff */
[----:B------:R1:W-:Y:S01]  /*121f0*/  STL [R1+0xc], R3 ;  /* 0x00000c0301007387 */ /* 0x0003e20000100800 */
[----:B0-----:R-:W-:-:S13]  /*12200*/  ISETP.LE.AND P6, PT, R2, UR4, PT ;  /* 0x0000000402007c0c */ /* 0x001fda000bfc3270 */
[----:B-1----:R-:W-:Y:S05]  /*12210*/  @P6 BRA `(.L_x_1234) ;  /* 0x0000000800b86947 */ /* 0x002fea0003800000 */
[----:B------:R-:W-:Y:S01]  /*12220*/  VIADD R11, R0, UR4 ;  /* 0x00000004000b7c36 */ /* 0x000fe20008000000 */
[----:B------:R-:W-:Y:S01]  /*12230*/  ULDC.64 UR8, c[0x0][0x208] ;  /* 0x0000820000087ab9 */ /* 0x000fe20000000a00 */
        /* <DEDUP_REMOVED lines=30> */
[----:B------:R-:W-:-:S07]  /*12420*/  IMAD.MOV.U32 R5, RZ, RZ, R2 ;  /* 0x000000ffff057224 */ /* 0x000fce00078e0002 */
.L_x_1233:
[----:B------:R-:W-:Y:S02]  /*12430*/  IMAD.IADD R10, R9, 0x1, -R4 ;  /* 0x00000001090a7824 */ /* 0x000fe400078e0a04 */
[----:B------:R-:W-:Y:S02]  /*12440*/  IMAD.MOV.U32 R3, RZ, RZ, RZ ;  /* 0x000000ffff037224 */ /* 0x000fe400078e00ff */
[----:B------:R-:W-:-:S05]  /*12450*/  IMAD R2, R5, UR5, R10 ;  /* 0x0000000505027c24 */ /* 0x000fca000f8e020a */
[----:B------:R-:W-:-:S13]  /*12460*/  ISETP.GT.AND P0, PT, R2, UR6, PT ;  /* 0x0000000602007c0c */ /* 0x000fda000bf04270 */
[----:B------:R-:W-:-:S04]  /*12470*/  VOTE.ANY R2, PT, !P0 ;  /* 0x0000000000027806 */ /* 0x000fc800040e0100 */
[----:B------:R-:W0:Y:S01]  /*12480*/  POPC R9, R2 ;  /* 0x0000000200097309 */ /* 0x000e220000000000 */
[----:B------:R-:W-:Y:S01]  /*12490*/  ISETP.NE.AND P0, PT, R2, RZ, PT ;  /* 0x000000ff0200720c */ /* 0x000fe20003f05270 */
[----:B0-----:R0:W1:Y:S04]  /*124a0*/  SHFL.IDX PT, R8, R8, R9, 0x1f ;  /* 0x00001f0908087589 */ /* 0x00106800000e0000 */
[----:B------:R0:W2:Y:S08]  /*124b0*/  SHFL.IDX PT, R4, R7, R9, 0x1f ;  /* 0x00001f0907047589 */ /* 0x0000b000000e0000 */
[----:B------:R-:W-:Y:S05]  /*124c0*/  @!P0 BRA `(.L_x_1236) ;  /* 0x0000000000088947 */ /* 0x000fea0003800000 */
[----:B------:R-:W-:-:S05]  /*124d0*/  VIADD R2, R9, 0xffffffff ;  /* 0xffffffff09027836 */ /* 0x000fca0000000000 */
[----:B------:R3:W4:Y:S02]  /*124e0*/  SHFL.IDX PT, R3, R5, R2, 0x1f ;  /* 0x00001f0205037589 */ /* 0x00072400000e0000 */
.L_x_1236:
[----:B----4-:R-:W-:Y:S01]  /*124f0*/  IMAD R3, R3, UR5, R10 ;  /* 0x0000000503037c24 */ /* 0x010fe2000f8e020a */
[----:B-1----:R-:W-:Y:S01]  /*12500*/  ISETP.NE.AND P0, PT, R8, 0x1, PT ;  /* 0x000000010800780c */ /* 0x002fe20003f05270 */
[----:B------:R-:W-:-:S03]  /*12510*/  VIADD R14, R9, UR4 ;  /* 0x00000004090e7c36 */ /* 0x000fc60008000000 */
[----:B------:R1:W-:Y:S01]  /*12520*/  STL [R1], R3 ;  /* 0x0000000301007387 */ /* 0x0003e20000100800 */
[----:B---3--:R-:W-:-:S03]  /*12530*/  IADD3 R5, -R3, UR6, RZ ;  /* 0x0000000603057c10 */ /* 0x008fc6000fffe1ff */
[----:B------:R1:W-:Y:S05]  /*12540*/  STL [R1+0xc], R14 ;  /* 0x00000c0e01007387 */ /* 0x0003ea0000100800 */
[----:B------:R-:W-:Y:S05]  /*12550*/  @!P0 BRA `(.L_x_1237) ;  /* 0x0000000000e08947 */ /* 0x000fea0003800000 */
[----:B0-2---:R-:W-:Y:S02]  /*12560*/  IABS R7, R4 ;  /* 0x0000000400077213 */ /* 0x005fe40000000000 */
[----:B------:R-:W-:Y:S02]  /*12570*/  IABS R9, R8 ;  /* 0x0000000800097213 */ /* 0x000fe40000000000 */
[----:B------:R-:W0:Y:S01]  /*12580*/  I2F.RP R10, R7 ;  /* 0x00000007000a7306 */ /* 0x000e220000209400 */
[----:B------:R-:W-:-:S07]  /*12590*/  IABS R12, R5 ;  /* 0x00000005000c7213 */ /* 0x000fce0000000000 */
[----:B------:R-:W-:Y:S08]  /*125a0*/  I2F.RP R13, R9 ;  /* 0x00000009000d7306 */ /* 0x000ff00000209400 */
[----:B0-----:R-:W1:Y:S02]  /*125b0*/  MUFU.RCP R10, R10 ;  /* 0x0000000a000a7308 */ /* 0x001e640000001000 */
[----:B-1----:R-:W-:-:S06]  /*125c0*/  VIADD R3, R10, 0xffffffe ;  /* 0x0ffffffe0a037836 */ /* 0x002fcc0000000000 */
[----:B------:R-:W0:Y:S02]  /*125d0*/  F2I.FTZ.U32.TRUNC.NTZ R3, R3 ;  /* 0x0000000300037305 */ /* 0x000e24000021f000 */
[----:B0-----:R-:W-:-:S04]  /*125e0*/  IMAD.MOV R2, RZ, RZ, -R3 ;  /* 0x000000ffff027224 */ /* 0x001fc800078e0a03 */
[----:B------:R-:W-:Y:S02]  /*125f0*/  IMAD R11, R2, R7, RZ ;  /* 0x00000007020b7224 */ /* 0x000fe400078e02ff */
[----:B------:R-:W-:-:S04]  /*12600*/  IMAD.MOV.U32 R2, RZ, RZ, RZ ;  /* 0x000000ffff027224 */ /* 0x000fc800078e00ff */
[----:B------:R-:W-:Y:S01]  /*12610*/  IMAD.HI.U32 R11, R3, R11, R2 ;  /* 0x0000000b030b7227 */ /* 0x000fe200078e0002 */
[----:B------:R-:W-:Y:S01]  /*12620*/  IABS R3, R4 ;  /* 0x0000000400037213 */ /* 0x000fe20000000000 */
[----:B------:R-:W0:Y:S04]  /*12630*/  MUFU.RCP R2, R13 ;  /* 0x0000000d00027308 */ /* 0x000e280000001000 */
[----:B------:R-:W-:Y:S02]  /*12640*/  IMAD.MOV R3, RZ, RZ, -R3 ;  /* 0x000000ffff037224 */ /* 0x000fe400078e0a03 */
[----:B------:R-:W-:-:S04]  /*12650*/  IMAD.HI.U32 R10, R11, R12, RZ ;  /* 0x0000000c0b0a7227 */ /* 0x000fc800078e00ff */
[----:B------:R-:W-:-:S05]  /*12660*/  IMAD R12, R10, R3, R12 ;  /* 0x000000030a0c7224 */ /* 0x000fca00078e020c */
[----:B------:R-:W-:Y:S01]  /*12670*/  ISETP.GT.U32.AND P1, PT, R7, R12, PT ;  /* 0x0000000c0700720c */ /* 0x000fe20003f24070 */
[----:B0-----:R-:W-:-:S06]  /*12680*/  VIADD R3, R2, 0xffffffe ;  /* 0x0ffffffe02037836 */ /* 0x001fcc0000000000 */
[----:B------:R-:W0:Y:S06]  /*12690*/  F2I.FTZ.U32.TRUNC.NTZ R3, R3 ;  /* 0x0000000300037305 */ /* 0x000e2c000021f000 */
[----:B------:R-:W-:Y:S02]  /*126a0*/  @!P1 IMAD.IADD R12, R12, 0x1, -R7 ;  /* 0x000000010c0c9824 */ /* 0x000fe400078e0a07 */
[----:B------:R-:W-:Y:S01]  /*126b0*/  @!P1 VIADD R10, R10, 0x1 ;  /* 0x000000010a0a9836 */ /* 0x000fe20000000000 */
[----:B------:R-:W-:Y:S02]  /*126c0*/  ISETP.NE.AND P1, PT, R4, RZ, PT ;  /* 0x000000ff0400720c */ /* 0x000fe40003f25270 */
[----:B------:R-:W-:Y:S01]  /*126d0*/  ISETP.GE.U32.AND P0, PT, R12, R7, PT ;  /* 0x000000070c00720c */ /* 0x000fe20003f06070 */
[----:B0-----:R-:W-:-:S04]  /*126e0*/  IMAD.MOV R2, RZ, RZ, -R3 ;  /* 0x000000ffff027224 */ /* 0x001fc800078e0a03 */
[----:B------:R-:W-:Y:S02]  /*126f0*/  IMAD R7, R2, R9, RZ ;  /* 0x0000000902077224 */ /* 0x000fe400078e02ff */
[----:B------:R-:W-:-:S06]  /*12700*/  IMAD.MOV.U32 R2, RZ, RZ, RZ ;  /* 0x000000ffff027224 */ /* 0x000fcc00078e00ff */
[----:B------:R-:W-:Y:S02]  /*12710*/  @P0 VIADD R10, R10, 0x1 ;  /* 0x000000010a0a0836 */ /* 0x000fe40000000000 */
[----:B------:R-:W-:Y:S01]  /*12720*/  IMAD.HI.U32 R7, R3, R7, R2 ;  /* 0x0000000703077227 */ /* 0x000fe200078e0002 */
[----:B------:R-:W-:Y:S02]  /*12730*/  LOP3.LUT R2, R5, R4, RZ, 0x3c, !PT ;  /* 0x0000000405027212 */ /* 0x000fe400078e3cff */
[----:B------:R-:W-:Y:S02]  /*12740*/  IABS R3, R8 ;  /* 0x0000000800037213 */ /* 0x000fe40000000000 */
[----:B------:R-:W-:-:S03]  /*12750*/  ISETP.GE.AND P2, PT, R2, RZ, PT ;  /* 0x000000ff0200720c */ /* 0x000fc60003f46270 */
[----:B------:R-:W-:-:S10]  /*12760*/  IMAD.MOV R3, RZ, RZ, -R3 ;  /* 0x000000ffff037224 */ /* 0x000fd400078e0a03 */
[----:B------:R-:W-:Y:S01]  /*12770*/  @!P2 IMAD.MOV R10, RZ, RZ, -R10 ;  /* 0x000000ffff0aa224 */ /* 0x000fe200078e0a0a */
[----:B------:R-:W-:-:S04]  /*12780*/  @!P1 LOP3.LUT R10, RZ, R4, RZ, 0x33, !PT ;  /* 0x00000004ff0a9212 */ /* 0x000fc800078e33ff */
        /* <DEDUP_REMOVED lines=8> */
[----:B------:R-:W-:-:S04]  /*12810*/  LOP3.LUT R2, R10, R8, RZ, 0x3c, !PT ;  /* 0x000000080a027212 */ /* 0x000fc800078e3cff */
[----:B------:R-:W-:Y:S01]  /*12820*/  ISETP.GE.AND P2, PT, R2, RZ, PT ;  /* 0x000000ff0200720c */ /* 0x000fe20003f46270 */
[----:B------:R-:W-:-:S04]  /*12830*/  IMAD.MOV R2, RZ, RZ, -R10 ;  /* 0x000000ffff027224 */ /* 0x000fc800078e0a0a */
[----:B------:R-:W-:Y:S02]  /*12840*/  IMAD R2, R4, R2, R5 ;  /* 0x0000000204027224 */ /* 0x000fe400078e0205 */
        /* <DEDUP_REMOVED lines=8> */
[----:B------:R-:W-:Y:S05]  /*128d0*/  BRA `(.L_x_1238) ;  /* 0x0000000000f87947 */ /* 0x000fea0003800000 */
.L_x_1237:
[----:B-1----:R-:W1:Y:S01]  /*128e0*/  LDC.64 R2, c[0x0][0xc90] ;  /* 0x00032400ff027b82 */ /* 0x002e620000000a00 */
[----:B------:R-:W-:Y:S01]  /*128f0*/  ULDC.64 UR6, c[0x0][0x208] ;  /* 0x0000820000067ab9 */ /* 0x000fe20000000a00 */
[----:B-1----:R-:W-:-:S05]  /*12900*/  IMAD.WIDE R2, R14, 0x4, R2 ;  /* 0x000000040e027825 */ /* 0x002fca00078e0202 */
[----:B0-----:R0:W2:Y:S02]  /*12910*/  LDG.E R7, desc[UR6][R2.64] ;  /* 0x0000000602077981 */ /* 0x0010a4000c1e1900 */
[----:B0-----:R-:W-:Y:S02]  /*12920*/  IMAD.MOV.U32 R2, RZ, RZ, RZ ;  /* 0x000000ffff027224 */ /* 0x001fe400078e00ff */
[----:B--2---:R-:W-:-:S05]  /*12930*/  IMAD R8, R4, R7, RZ ;  /* 0x0000000704087224 */ /* 0x004fca00078e02ff */
[----:B------:R-:W-:-:S04]  /*12940*/  IABS R9, R8 ;  /* 0x0000000800097213 */ /* 0x000fc80000000000 */
[----:B------:R-:W0:Y:S08]  /*12950*/  I2F.RP R10, R9 ;  /* 0x00000009000a7306 */ /* 0x000e300000209400 */
[----:B0-----:R-:W0:Y:S02]  /*12960*/  MUFU.RCP R10, R10 ;  /* 0x0000000a000a7308 */ /* 0x001e240000001000 */
[----:B0-----:R-:W-:-:S06]  /*12970*/  VIADD R11, R10, 0xffffffe ;  /* 0x0ffffffe0a0b7836 */ /* 0x001fcc0000000000 */
[----:B------:R-:W0:Y:S02]  /*12980*/  F2I.FTZ.U32.TRUNC.NTZ R3, R11 ;  /* 0x0000000b00037305 */ /* 0x000e24000021f000 */
[----:B0-----:R-:W-:-:S04]  /*12990*/  IMAD.MOV R12, RZ, RZ, -R3 ;  /* 0x000000ffff0c7224 */ /* 0x001fc800078e0a03 */
[----:B------:R-:W-:-:S04]  /*129a0*/  IMAD R13, R12, R9, RZ ;  /* 0x000000090c0d7224 */ /* 0x000fc800078e02ff */
[----:B------:R-:W-:Y:S01]  /*129b0*/  IMAD.HI.U32 R2, R3, R13, R2 ;  /* 0x0000000d03027227 */ /* 0x000fe200078e0002 */
[----:B------:R-:W-:Y:S02]  /*129c0*/  IABS R13, R5 ;  /* 0x00000005000d7213 */ /* 0x000fe40000000000 */
[----:B------:R-:W-:-:S03]  /*129d0*/  IABS R3, R8 ;  /* 0x0000000800037213 */ /* 0x000fc60000000000 */
[----:B------:R-:W-:-:S04]  /*129e0*/  IMAD.HI.U32 R2, R2, R13, RZ ;  /* 0x0000000d02027227 */ /* 0x000fc800078e00ff */
[----:B------:R-:W-:-:S04]  /*129f0*/  IMAD.MOV R3, RZ, RZ, -R3 ;  /* 0x000000ffff037224 */ /* 0x000fc800078e0a03 */
        /* <DEDUP_REMOVED lines=8> */
[----:B------:R-:W-:-:S04]  /*12a80*/  @P0 VIADD R2, R2, 0x1 ;  /* 0x0000000102020836 */ /* 0x000fc80000000000 */
[----:B------:R-:W-:Y:S01]  /*12a90*/  @!P2 IMAD.MOV R2, RZ, RZ, -R2 ;  /* 0x000000ffff02a224 */ /* 0x000fe200078e0a02 */
[----:B------:R-:W-:-:S05]  /*12aa0*/  @!P1 LOP3.LUT R2, RZ, R8, RZ, 0x33, !PT ;  /* 0x00000008ff029212 */ /* 0x000fca00078e33ff */
[----:B------:R-:W-:Y:S02]  /*12ab0*/  IMAD R9, R7, R2, RZ ;  /* 0x0000000207097224 */ /* 0x000fe400078e02ff */
[----:B------:R-:W-:Y:S02]  /*12ac0*/  IMAD.MOV R2, RZ, RZ, -R2 ;  /* 0x000000ffff027224 */ /* 0x000fe400078e0a02 */
[----:B------:R-:W-:Y:S02]  /*12ad0*/  IMAD.MOV R10, RZ, RZ, -R9 ;  /* 0x000000ffff0a7224 */ /* 0x000fe400078e0a09 */
[----:B------:R-:W-:Y:S02]  /*12ae0*/  IMAD R8, R8, R2, R5 ;  /* 0x0000000208087224 */ /* 0x000fe400078e0205 */
[----:B------:R-:W-:Y:S01]  /*12af0*/  IMAD.MOV.U32 R2, RZ, RZ, RZ ;  /* 0x000000ffff027224 */ /* 0x000fe200078e00ff */
[----:B------:R-:W-:Y:S02]  /*12b00*/  VIADDMNMX R7, R10, UR5, R7, PT ;  /* 0x000000050a077c46 */ /* 0x000fe4000b800107 */
[----:B------:R-:W-:-:S02]  /*12b10*/  IADD3 R9, R9, 0x1000000, R8 ;  /* 0x0100000009097810 */ /* 0x000fc40007ffe008 */
[----:B------:R-:W-:-:S04]  /*12b20*/  IABS R10, R7 ;  /* 0x00000007000a7213 */ /* 0x000fc80000000000 */
[----:B------:R-:W0:Y:S08]  /*12b30*/  I2F.RP R11, R10 ;  /* 0x0000000a000b7306 */ /* 0x000e300000209400 */
[----:B0-----:R-:W0:Y:S02]  /*12b40*/  MUFU.RCP R11, R11 ;  /* 0x0000000b000b7308 */ /* 0x001e240000001000 */
[----:B0-----:R-:W-:Y:S01]  /*12b50*/  VIADD R3, R11, 0xffffffe ;  /* 0x0ffffffe0b037836 */ /* 0x001fe20000000000 */
[----:B------:R-:W-:-:S05]  /*12b60*/  IABS R11, R7 ;  /* 0x00000007000b7213 */ /* 0x000fca0000000000 */
[----:B------:R-:W0:Y:S02]  /*12b70*/  F2I.FTZ.U32.TRUNC.NTZ R3, R3 ;  /* 0x0000000300037305 */ /* 0x000e24000021f000 */
[----:B0-----:R-:W-:-:S04]  /*12b80*/  IMAD.MOV R5, RZ, RZ, -R3 ;  /* 0x000000ffff057224 */ /* 0x001fc800078e0a03 */
[----:B------:R-:W-:-:S04]  /*12b90*/  IMAD R5, R5, R10, RZ ;  /* 0x0000000a05057224 */ /* 0x000fc800078e02ff */
[----:B------:R-:W-:Y:S01]  /*12ba0*/  IMAD.HI.U32 R2, R3, R5, R2 ;  /* 0x0000000503027227 */ /* 0x000fe200078e0002 */
[----:B------:R-:W-:-:S03]  /*12bb0*/  IABS R5, R8 ;  /* 0x0000000800057213 */ /* 0x000fc60000000000 */
[----:B------:R-:W-:Y:S02]  /*12bc0*/  IMAD.MOV R3, RZ, RZ, -R11 ;  /* 0x000000ffff037224 */ /* 0x000fe400078e0a0b */
        /* <DEDUP_REMOVED lines=11> */
[----:B------:R-:W-:Y:S01]  /*12c80*/  @!P1 LOP3.LUT R2, RZ, R7, RZ, 0x33, !PT ;  /* 0x00000007ff029212 */ /* 0x000fe200078e33ff */
[----:B------:R-:W-:-:S04]  /*12c90*/  IMAD.MOV R7, RZ, RZ, -R7 ;  /* 0x000000ffff077224 */ /* 0x000fc800078e0a07 */
[----:B------:R-:W-:-:S05]  /*12ca0*/  IMAD R3, R2, R7, R9 ;  /* 0x0000000702037224 */ /* 0x000fca00078e0209 */
[----:B------:R1:W-:Y:S02]  /*12cb0*/  STL [R1+0x8], R3 ;  /* 0x0000080301007387 */ /* 0x0003e40000100800 */
.L_x_1238:
[----:B01----:R-:W-:-:S05]  /*12cc0*/  LOP3.LUT R3, RZ, R2, RZ, 0x33, !PT ;  /* 0x00000002ff037212 */ /* 0x003fca00078e33ff */
[----:B------:R-:W-:-:S05]  /*12cd0*/  IMAD.IADD R2, R4, 0x1, R3 ;  /* 0x0000000104027824 */ /* 0x000fca00078e0203 */
[----:B------:R1:W-:Y:S01]  /*12ce0*/  STL [R1+0x4], R2 ;  /* 0x0000040201007387 */ /* 0x0003e20000100800 */
[----:B------:R-:W-:Y:S05]  /*12cf0*/  BRA `(.L_x_1239) ;  /* 0x0000000000107947 */ /* 0x000fea0003800000 */
.L_x_1234:
[----:B------:R-:W-:Y:S01]  /*12d00*/  IMAD.U32 R2, RZ, RZ, UR6 ;  /* 0x00000006ff027e24 */ /* 0x000fe2000f8e00ff */
[----:B------:R0:W-:Y:S04]  /*12d10*/  STL [R1+0x4], RZ ;  /* 0x000004ff01007387 */ /* 0x0001e80000100800 */
[----:B------:R0:W-:Y:S04]  /*12d20*/  STL [R1+0x8], RZ ;  /* 0x000008ff01007387 */ /* 0x0001e80000100800 */
[----:B------:R0:W-:Y:S02]  /*12d30*/  STL [R1], R2 ;  /* 0x0000000201007387 */ /* 0x0001e40000100800 */
.L_x_1239:
[----:B------:R-:W2:Y:S04]  /*12d40*/  LDL R8, [R1] ;  /* 0x0000000001087983 */ /* 0x000ea80000100800 */
[----:B------:R-:W2:Y:S04]  /*12d50*/  LDL R9, [R1+0x4] ;  /* 0x0000040001097983 */ /* 0x000ea80000100800 */
[----:B------:R-:W2:Y:S04]  /*12d60*/  LDL R10, [R1+0x8] ;  /* 0x00000800010a7983 */ /* 0x000ea80000100800 */
[----:B------:R-:W2:Y:S01]  /*12d70*/  LDL R11, [R1+0xc] ;  /* 0x00000c00010b7983 */ /* 0x000ea20000100800 */
[----:B------:R-:W-:-:S13]  /*12d80*/  ISETP.NE.AND P0, PT, R0, RZ, PT ;  /* 0x000000ff0000720c */ /* 0x000fda0003f05270 */
[----:B------:R-:W3:Y:S01]  /*12d90*/  @!P0 S2R R3, SR_CgaCtaId ;  /* 0x0000000000038919 */ /* 0x000ee20000008800 */
[----:B------:R-:W-:-:S04]  /*12da0*/  @!P0 MOV R0, 0x400 ;  /* 0x0000040000008802 */ /* 0x000fc80000000f00 */
[----:B---3--:R-:W-:-:S05]  /*12db0*/  @!P0 LEA R0, R3, R0, 0x18 ;  /* 0x0000000003008211 */ /* 0x008fca00078ec0ff */
[----:B--2---:R2:W-:Y:S01]  /*12dc0*/  @!P0 STS.128 [R0+0x2a8d0], R8 ;  /* 0x02a8d00800008388 */ /* 0x0045e20000000c00 */
[----:B------:R-:W-:Y:S06]  /*12dd0*/  BAR.ARV 0x5, 0x180 ;  /* 0x0146000000007b1d */ /* 0x000fec0000002000 */
.L_x_1232:
        /* <DEDUP_REMOVED lines=8> */
[----:B------:R-:W4:Y:S01]  /*12e60*/  S2UR UR5, SR_CgaCtaId ;  /* 0x00000000000579c3 */ /* 0x000f220000008800 */
[C---:B--2---:R-:W-:Y:S01]  /*12e70*/  IMAD.SHL.U32 R0, R6.reuse, 0x8, RZ ;  /* 0x0000000806007824 */ /* 0x044fe200078e00ff */
[----:B------:R-:W-:Y:S01]  /*12e80*/  LOP3.LUT R4, R6, 0x7f, RZ, 0xc0, !PT ;  /* 0x0000007f06047812 */ /* 0x000fe200078ec0ff */
[----:B------:R-:W-:Y:S01]  /*12e90*/  UMOV UR4, 0x400 ;  /* 0x0000040000047882 */ /* 0x000fe20000000000 */
[----:B------:R-:W-:Y:S01]  /*12ea0*/  BSSY B8, `(.L_x_1240) ;  /* 0x000060f000087945 */ /* 0x000fe20003800000 */
[----:B------:R-:W-:Y:S01]  /*12eb0*/  IMAD.MOV.U32 R19, RZ, RZ, RZ ;  /* 0x000000ffff137224 */ /* 0x000fe200078e00ff */
[----:B------:R-:W-:Y:S01]  /*12ec0*/  LOP3.LUT R3, R0, 0x1f8, RZ, 0xc0, !PT ;  /* 0x000001f800037812 */ /* 0x000fe200078ec0ff */
[----:B01----:R-:W-:Y:S01]  /*12ed0*/  IMAD.SHL.U32 R2, R4, 0x8, RZ ;  /* 0x0000000804027824 */ /* 0x003fe200078e00ff */
[----:B------:R-:W-:Y:S01]  /*12ee0*/  LOP3.LUT R0, R0, 0x38, RZ, 0xc0, !PT ;  /* 0x0000003800007812 */ /* 0x000fe200078ec0ff */
[----:B------:R-:W-:Y:S01]  /*12ef0*/  ULDC UR38, c[0x0][0xc] ;  /* 0x0000030000267ab9 */ /* 0x000fe20000000800 */
[----:B------:R-:W-:Y:S01]  /*12f00*/  LOP3.LUT R3, R3, 0x38, R6, 0x78, !PT ;  /* 0x0000003803037812 */ /* 0x000fe200078e7806 */
[----:B------:R-:W-:Y:S01]  /*12f10*/  IMAD.SHL.U32 R6, R6, 0x10, RZ ;  /* 0x0000001006067824 */ /* 0x000fe200078e00ff */
[----:B------:R-:W-:-:S02]  /*12f20*/  ULDC.64 UR36, c[0x0][0x198] ;  /* 0x0000660000247ab9 */ /* 0x000fc40000000a00 */
[----:B------:R-:W-:Y:S02]  /*12f30*/  LOP3.LUT R3, R3, 0x200, R2, 0xf8, !PT ;  /* 0x0000020003037812 */ /* 0x000fe400078ef802 */
[----:B------:R-:W-:-:S04]  /*12f40*/  SHF.R.U32.HI R2, RZ, 0x3, R4 ;  /* 0x00000003ff027819 */ /* 0x000fc80000011604 */
[----:B------:R-:W-:Y:S01]  /*12f50*/  LOP3.LUT R4, R2, 0x70, R6, 0xf8, !PT ;  /* 0x0000007002047812 */ /* 0x000fe200078ef806 */
[----:B------:R-:W-:Y:S01]  /*12f60*/  IMAD.MOV.U32 R2, RZ, RZ, 0x1 ;  /* 0x00000001ff027424 */ /* 0x000fe200078e00ff */
[----:B----4-:R-:W-:-:S06]  /*12f70*/  ULEA UR4, UR5, UR4, 0x18 ;  /* 0x0000000405047291 */ /* 0x010fcc000f8ec03f */
[----:B------:R-:W-:-:S04]  /*12f80*/  IMAD.U32 R18, RZ, RZ, UR4 ;  /* 0x00000004ff127e24 */ /* 0x000fc8000f8e00ff */
[----:B------:R-:W-:-:S05]  /*12f90*/  IMAD R3, R3, 0x2, R18 ;  /* 0x0000000203037824 */ /* 0x000fca00078e0212 */
[----:B------:R-:W-:Y:S04]  /*12fa0*/  STL [R1+0x20], R3 ;  /* 0x0000200301007387 */ /* 0x000fe80000100800 */
[----:B------:R-:W-:Y:S04]  /*12fb0*/  STL [R1+0x50], RZ ;  /* 0x000050ff01007387 */ /* 0x000fe80000100800 */
[----:B------:R0:W-:Y:S02]  /*12fc0*/  STL [R1+0x10], R2 ;  /* 0x0000100201007387 */ /* 0x0001e40000100800 */
[----:B0-----:R-:W-:-:S02]  /*12fd0*/  LOP3.LUT R2, R0, 0x40, RZ, 0xfc, !PT ;  /* 0x0000004000027812 */ /* 0x001fc400078efcff */
[----:B------:R-:W-:-:S07]  /*12fe0*/  LOP3.LUT R0, R0, 0x80, RZ, 0xfc, !PT ;  /* 0x0000008000007812 */ /* 0x000fce00078efcff */
.L_x_1352:
[----:B---3--:R-:W2:Y:S01]  /*12ff0*/  LDL R9, [R1+0xc] ;  /* 0x00000c0001097983 */ /* 0x008ea20000100800 */
[----:B------:R-:W-:Y:S05]  /*13000*/  YIELD ;  /* 0x0000000000007946 */ /* 0x000fea0003800000 */
[----:B------:R-:W-:Y:S01]  /*13010*/  ULDC.64 UR4, c[0x0][0xa28] ;  /* 0x00028a0000047ab9 */ /* 0x000fe20000000a00 */
[----:B------:R-:W-:Y:S01]  /*13020*/  IMAD.MOV.U32 R0, RZ, RZ, RZ ;  /* 0x000000ffff007224 */ /* 0x000fe200078e00ff */
[----:B------:R-:W-:Y:S01]  /*13030*/  ISETP.NE.U32.AND P0, PT, RZ, UR4, PT ;  /* 0x00000004ff007c0c */ /* 0x000fe2000bf05070 */
[----:B01----:R-:W0:Y:S01]  /*13040*/  LDC.64 R4, c[0x0][0xa00] ;  /* 0x00028000ff047b82 */ /* 0x003e220000000a00 */
[----:B------:R-:W-:Y:S01]  /*13050*/  ULDC.64 UR8, c[0x0][0x208] ;  /* 0x0000820000087ab9 */ /* 0x000fe20000000a00 */
[----:B------:R-:W-:Y:S01]  /*13060*/  IMAD.MOV.U32 R10, RZ, RZ, RZ ;  /* 0x000000ffff0a7224 */ /* 0x000fe200078e00ff */
[----:B------:R-:W-:Y:S01]  /*13070*/  ISETP.NE.AND.EX P0, PT, RZ, UR5, PT, P0 ;  /* 0x00000005ff007c0c */ /* 0x000fe2000bf05300 */
[----:B------:R-:W-:Y:S01]  /*13080*/  ULDC.64 UR4, c[0x0][0xa18] ;  /* 0x0002860000047ab9 */ /* 0x000fe20000000a00 */
[----:B------:R-:W-:-:S11]  /*13090*/  ULDC.64 UR6, c[0x0][0xa08] ;  /* 0x0002820000067ab9 */ /* 0x000fd60000000a00 */
[----:B------:R-:W2:Y:S02]  /*130a0*/  @P0 LDC.64 R2, c[0x0][0xa28] ;  /* 0x00028a00ff020b82 */ /* 0x000ea40000000a00 */
[----:B--2---:R-:W-:-:S05]  /*130b0*/  @P0 IMAD.WIDE R2, R9, 0x4, R2 ;  /* 0x0000000409020825 */ /* 0x004fca00078e0202 */
[----:B------:R1:W5:Y:S01]  /*130c0*/  @P0 LDG.E R0, desc[UR8][R2.64] ;  /* 0x0000000802000981 */ /* 0x000362000c1e1900 */
[----:B------:R-:W-:Y:S01]  /*130d0*/  ISETP.NE.U32.AND P0, PT, RZ, UR4, PT ;  /* 0x00000004ff007c0c */ /* 0x000fe2000bf05070 */
[----:B0-----:R-:W-:Y:S01]  /*130e0*/  IMAD.WIDE R4, R9, 0x4, R4 ;  /* 0x0000000409047825 */ /* 0x001fe200078e0204 */
[----:B------:R-:W-:Y:S02]  /*130f0*/  ISETP.NE.U32.AND P1, PT, RZ, UR6, PT ;  /* 0x00000006ff007c0c */ /* 0x000fe4000bf25070 */
[----:B------:R-:W-:Y:S01]  /*13100*/  ISETP.NE.AND.EX P2, PT, RZ, UR5, PT, P0 ;  /* 0x00000005ff007c0c */ /* 0x000fe2000bf45300 */
[----:B------:R-:W-:Y:S01]  /*13110*/  ULDC.64 UR4, c[0x0][0xa00] ;  /* 0x0002800000047ab9 */ /* 0x000fe20000000a00 */
[----:B------:R-:W-:Y:S01]  /*13120*/  ISETP.NE.AND.EX P1, PT, RZ, UR7, PT, P1 ;  /* 0x00000007ff007c0c */ /* 0x000fe2000bf25310 */
[----:B------:R-:W-:Y:S01]  /*13130*/  IMAD.MOV.U32 R8, RZ, RZ, RZ ;  /* 0x000000ffff087224 */ /* 0x000fe200078e00ff */
[----:B------:R-:W-:Y:S01]  /*13140*/  ISETP.NE.U32.AND P0, PT, RZ, UR4, PT ;  /* 0x00000004ff007c0c */ /* 0x000fe2000bf05070 */
[----:B-1----:R-:W0:Y:S03]  /*13150*/  LDC.64 R2, c[0x0][0xa08] ;  /* 0x00028200ff027b82 */ /* 0x002e260000000a00 */
[----:B------:R-:W-:-:S05]  /*13160*/  ISETP.NE.AND.EX P0, PT, RZ, UR5, PT, P0 ;  /* 0x00000005ff007c0c */ /* 0x000fca000bf05300 */
[----:B------:R-:W1:Y:S08]  /*13170*/  @P2 LDC.64 R6, c[0x0][0xa18] ;  /* 0x00028600ff062b82 */ /* 0x000e700000000a00 */
[----:B------:R-:W2:Y:S01]  /*13180*/  @P0 LDG.E R10, desc[UR8][R4.64] ;  /* 0x00000008040a0981 */ /* 0x000ea2000c1e1900 */
[----:B------:R-:W-:Y:S01]  /*13190*/  ULDC UR4, c[0x0][0x288] ;  /* 0x0000a20000047ab9 */ /* 0x000fe20000000800 */
[----:B0-----:R-:W-:-:S05]  /*131a0*/  IMAD.WIDE R2, R9, 0x4, R2 ;  /* 0x0000000409027825 */ /* 0x001fca00078e0202 */
[----:B------:R-:W5:Y:S01]  /*131b0*/  @P1 LDG.E R8, desc[UR8][R2.64] ;  /* 0x0000000802081981 */ /* 0x000f62000c1e1900 */
[----:B-1----:R-:W-:-:S03]  /*131c0*/  @P2 IMAD.WIDE R6, R9, 0x4, R6 ;  /* 0x0000000409062825 */ /* 0x002fc600078e0206 */
[----:B--2---:R0:W-:Y:S02]  /*131d0*/  STL [R1+0x30], R10 ;  /* 0x0000300a01007387 */ /* 0x0041e40000100800 */
[----:B0-----:R-:W-:Y:S01]  /*131e0*/  IMAD.U32 R10, RZ, RZ, UR4 ;  /* 0x00000004ff0a7e24 */ /* 0x001fe2000f8e00ff */
[----:B------:R-:W-:-:S05]  /*131f0*/  ULDC.64 UR4, c[0x0][0x418] ;  /* 0x0001060000047ab9 */ /* 0x000fca0000000a00 */
        /* <DEDUP_REMOVED lines=11> */
[----:B------:R-:W-:Y:S02]  /*132b0*/  ULDC.64 UR4, c[0x0][0x208] ;  /* 0x0000820000047ab9 */ /* 0x000fe40000000a00 */
[----:B------:R-:W0:Y:S04]  /*132c0*/  LDG.E R7, desc[UR4][R4.64] ;  /* 0x0000000404077981 */ /* 0x000e28000c1e1900 */
[----:B------:R-:W0:Y:S02]  /*132d0*/  LDG.E R4, desc[UR4][R4.64+0x4] ;  /* 0x0000040404047981 */ /* 0x000e24000c1e1900 */
[----:B0-----:R-:W-:-:S05]  /*132e0*/  IMAD.IADD R10, R4, 0x1, -R7 ;  /* 0x00000001040a7824 */ /* 0x001fca00078e0a07 */
[----:B------:R1:W-:Y:S02]  /*132f0*/  STL [R1+0x2c], R10 ;  /* 0x00002c0a01007387 */ /* 0x0003e40000100800 */
.L_x_1241:
[----:B------:R-:W2:Y:S01]  /*13300*/  LDL.LU R5, [R1+0x8] ;  /* 0x0000080001057983 */ /* 0x000ea20000300800 */
[----:B------:R-:W-:Y:S02]  /*13310*/  ULDC.64 UR4, c[0x0][0xa20] ;  /* 0x0002880000047ab9 */ /* 0x000fe40000000a00 */
[----:B------:R-:W-:-:S04]  /*13320*/  ISETP.NE.U32.AND P0, PT, RZ, UR4, PT ;  /* 0x00000004ff007c0c */ /* 0x000fc8000bf05070 */
[----:B------:R-:W-:Y:S02]  /*13330*/  ISETP.NE.AND.EX P0, PT, RZ, UR5, PT, P0 ;  /* 0x00000005ff007c0c */ /* 0x000fe4000bf05300 */
[C---:B--2---:R-:W-:Y:S02]  /*13340*/  LOP3.LUT R7, R5.reuse, 0xff000000, RZ, 0xc0, !PT ;  /* 0xff00000005077812 */ /* 0x044fe400078ec0ff */
[C---:B------:R-:W-:Y:S02]  /*13350*/  LOP3.LUT R4, R5.reuse, 0xff0000, RZ, 0xc0, !PT ;  /* 0x00ff000005047812 */ /* 0x040fe400078ec0ff */
[----:B------:R-:W-:Y:S02]  /*13360*/  SHF.R.U32.HI R7, RZ, 0x8, R7 ;  /* 0x00000008ff077819 */ /* 0x000fe40000011607 */
[----:B------:R-:W-:Y:S02]  /*13370*/  LOP3.LUT R16, R5, 0xffff, RZ, 0xc0, !PT ;  /* 0x0000ffff05107812 */ /* 0x000fe400078ec0ff */
[----:B------:R-:W-:Y:S01]  /*13380*/  LEA.HI R7, R4, R7, RZ, 0x10 ;  /* 0x0000000704077211 */ /* 0x000fe200078f80ff */
[----:B-----5:R-:W-:-:S05]  /*13390*/  IMAD.IADD R4, R8, 0x1, R0 ;  /* 0x0000000108047824 */ /* 0x020fca00078e0200 */
[----:B------:R2:W-:Y:S01]  /*133a0*/  STL [R1+0x14], R4 ;  /* 0x0000140401007387 */ /* 0x0005e20000100800 */
[----:B------:R-:W-:Y:S05]  /*133b0*/  @!P0 BRA `(.L_x_1242) ;  /* 0x0000000000148947 */ /* 0x000fea0003800000 */
[----:B------:R-:W3:Y:S01]  /*133c0*/  LDC.64 R2, c[0x0][0xa20] ;  /* 0x00028800ff027b82 */ /* 0x000ee20000000a00 */
[----:B------:R-:W-:Y:S01]  /*133d0*/  ULDC.64 UR4, c[0x0][0x208] ;  /* 0x0000820000047ab9 */ /* 0x000fe20000000a00 */
[----:B---3--:R-:W-:-:S05]  /*133e0*/  IMAD.WIDE R2, R9, 0x4, R2 ;  /* 0x0000000409027825 */ /* 0x008fca00078e0202 */
[----:B------:R3:W5:Y:S01]  /*133f0*/  LDG.E R6, desc[UR4][R2.64] ;  /* 0x0000000402067981 */ /* 0x000762000c1e1900 */
[----:B------:R-:W-:Y:S05]  /*13400*/  BRA `(.L_x_1243) ;  /* 0x0000000000147947 */ /* 0x000fea0003800000 */
.L_x_1242:
[----:B------:R-:W-:Y:S05]  /*13410*/  @!P1 BRA `(.L_x_1243) ;  /* 0x0000000000109947 */ /* 0x000fea0003800000 */
[----:B------:R-:W-:Y:S02]  /*13420*/  ULDC.64 UR4, c[0x0][0x208] ;  /* 0x0000820000047ab9 */ /* 0x000fe40000000a00 */
[----:B------:R-:W3:Y:S04]  /*13430*/  LDG.E R6, desc[UR4][R2.64] ;  /* 0x0000000402067981 */ /* 0x000ee8000c1e1900 */
[----:B------:R-:W3:Y:S02]  /*13440*/  LDG.E R2, desc[UR4][R2.64+0x4] ;  /* 0x0000040402027981 */ /* 0x000ee4000c1e1900 */
[----:B---3--:R-:W-:-:S07]  /*13450*/  IMAD.IADD R6, R2, 0x1, -R6 ;  /* 0x0000000102067824 */ /* 0x008fce00078e0a06 */
.L_x_1243:
[----:B--2---:R-:W2:Y:S01]  /*13460*/  LDL.LU R4, [R1+0x4] ;  /* 0x0000040001047983 */ /* 0x004ea20000300800 */
[----:B---3--:R-:W3:Y:S01]  /*13470*/  LDC R2, c[0x0][0x448] ;  /* 0x00011200ff027b82 */ /* 0x008ee20000000800 */
[----:B-----5:R-:W-:Y:S01]  /*13480*/  IMAD.IADD R0, R6, 0x1, -R0 ;  /* 0x0000000106007824 */ /* 0x020fe200078e0a00 */
[----:B---3--:R-:W-:-:S13]  /*13490*/  ISETP.NE.AND P1, PT, R2, 0x1, PT ;  /* 0x000000010200780c */ /* 0x008fda0003f25270 */
[----:B------:R-:W3:Y:S08]  /*134a0*/  @P1 LDC R3, c[0x0][0x44c] ;  /* 0x00011300ff031b82 */ /* 0x000ef00000000800 */
[----:B------:R-:W4:Y:S01]  /*134b0*/  @P1 LDC R2, c[0x0][0x450] ;  /* 0x00011400ff021b82 */ /* 0x000f220000000800 */
[----:B--2---:R-:W-:-:S04]  /*134c0*/  IMAD.SHL.U32 R11, R4, 0x80, RZ ;  /* 0x00000080040b7824 */ /* 0x004fc800078e00ff */
[----:B------:R-:W-:Y:S01]  /*134d0*/  VIADD R4, R11, 0x7f ;  /* 0x0000007f0b047836 */ /* 0x000fe20000000000 */
[----:B------:R2:W-:Y:S03]  /*134e0*/  STL [R1+0x28], R11 ;  /* 0x0000280b01007387 */ /* 0x0005e60000100800 */
[----:B---3--:R-:W-:-:S04]  /*134f0*/  @P1 IMAD.HI.U32 R3, R4, R3, RZ ;  /* 0x0000000304031227 */ /* 0x008fc800078e00ff */
[----:B------:R-:W-:Y:S01]  /*13500*/  IMAD.MOV.U32 R6, RZ, RZ, R4 ;  /* 0x000000ffff067224 */ /* 0x000fe200078e0004 */
[----:B----4-:R-:W-:Y:S01]  /*13510*/  @P1 SHF.R.U32.HI R6, RZ, R2, R3 ;  /* 0x00000002ff061219 */ /* 0x010fe20000011603 */
[----:B------:R-:W-:-:S04]  /*13520*/  VIADD R2, R0, 0x5f ;  /* 0x0000005f00027836 */ /* 0x000fc80000000000 */
[----:B------:R-:W-:-:S05]  /*13530*/  IMAD.HI R2, R2, 0x2aaaaaab, RZ ;  /* 0x2aaaaaab02027827 */ /* 0x000fca00078e02ff */
[----:B------:R-:W-:-:S04]  /*13540*/  SHF.R.U32.HI R3, RZ, 0x1f, R2 ;  /* 0x0000001fff037819 */ /* 0x000fc80000011602 */
[----:B------:R-:W-:Y:S02]  /*13550*/  LEA.HI.SX32 R9, R2, R3, 0x1c ;  /* 0x0000000302097211 */ /* 0x000fe400078fe2ff */
[----:B------:R-:W-:-:S03]  /*13560*/  IADD3 R2, R0, 0x1, -R10 ;  /* 0x0000000100027810 */ /* 0x000fc60007ffe80a */
[----:B------:R2:W-:Y:S02]  /*13570*/  STL [R1+0x58], R9 ;  /* 0x0000580901007387 */ /* 0x0005e40000100800 */
[----:B------:R-:W-:Y:S02]  /*13580*/  IMAD.IADD R6, R2, 0x1, R6 ;  /* 0x0000000102067824 */ /* 0x000fe400078e0206 */
[----:B------:R-:W3:Y:S02]  /*13590*/  LDC.64 R2, c[0x0][0x9e0] ;  /* 0x00027800ff027b82 */ /* 0x000ee40000000a00 */
[----:B---3--:R-:W-:Y:S01]  /*135a0*/  ISETP.GE.AND P2, PT, R3, 0x1, PT ;  /* 0x000000010300780c */ /* 0x008fe20003f46270 */
[----:B------:R-:W-:-:S12]  /*135b0*/  IMAD.IADD R2, R6, 0x1, R2 ;  /* 0x0000000106027824 */ /* 0x000fd800078e0202 */
[----:B--2---:R-:W-:Y:S05]  /*135c0*/  @!P2 BRA `(.L_x_1244) ;  /* 0x000000000048a947 */ /* 0x004fea0003800000 */
[C---:B------:R-:W-:Y:S01]  /*135d0*/  ISETP.GT.AND P0, PT, R6.reuse, RZ, PT ;  /* 0x000000ff0600720c */ /* 0x040fe20003f04270 */
[----:B------:R-:W-:Y:S01]  /*135e0*/  BSSY B0, `(.L_x_1245) ;  /* 0x000000e000007945 */ /* 0x000fe20003800000 */
[----:B------:R-:W-:-:S11]  /*135f0*/  VIADD R8, R6, 0xffffffff ;  /* 0xffffffff06087836 */ /* 0x000fd60000000000 */
[----:B------:R-:W-:Y:S05]  /*13600*/  @P0 BRA `(.L_x_1246) ;  /* 0x00000000001c0947 */ /* 0x000fea0003800000 */
[----:B------:R-:W-:Y:S01]  /*13610*/  ISETP.NE.AND P0, PT, R3, 0x1, PT ;  /* 0x000000010300780c */ /* 0x000fe20003f05270 */
[----:B------:R-:W-:-:S12]  /*13620*/  IMAD.MOV R6, RZ, RZ, -R6 ;  /* 0x000000ffff067224 */ /* 0x000fd800078e0a06 */
[----:B------:R-:W2:Y:S02]  /*13630*/  @P0 LDC.64 R4, c[0x0][0x9e8] ;  /* 0x00027a00ff040b82 */ /* 0x000ea40000000a00 */
[----:B--2---:R-:W-:-:S05]  /*13640*/  @P0 IMAD.HI.U32 R4, R6, R4, RZ ;  /* 0x0000000406040227 */ /* 0x004fca00078e00ff */
[----:B------:R-:W-:-:S04]  /*13650*/  @P0 SHF.R.U32.HI R6, RZ, R5, R4 ;  /* 0x00000005ff060219 */ /* 0x000fc80000011604 */
[----:B------:R-:W-:Y:S01]  /*13660*/  LOP3.LUT R8, RZ, R6, RZ, 0x33, !PT ;  /* 0x00000006ff087212 */ /* 0x000fe200078e33ff */
[----:B------:R-:W-:Y:S06]  /*13670*/  BRA `(.L_x_1247) ;  /* 0x0000000000107947 */ /* 0x000fec0003800000 */
.L_x_1246:
[----:B------:R-:W-:-:S13]  /*13680*/  ISETP.NE.AND P0, PT, R3, 0x1, PT ;  /* 0x000000010300780c */ /* 0x000fda0003f05270 */
[----:B------:R-:W2:Y:S02]  /*13690*/  @P0 LDC.64 R4, c[0x0][0x9e8] ;  /* 0x00027a00ff040b82 */ /* 0x000ea40000000a00 */
[----:B--2---:R-:W-:-:S05]  /*136a0*/  @P0 IMAD.HI.U32 R4, R8, R4, RZ ;  /* 0x0000000408040227 */ /* 0x004fca00078e00ff */
[----:B------:R-:W-:-:S07]  /*136b0*/  @P0 SHF.R.U32.HI R8, RZ, R5, R4 ;  /* 0x00000005ff080219 */ /* 0x000fce0000011604 */
.L_x_1247:
[----:B------:R-:W-:Y:S05]  /*136c0*/  BSYNC B0 ;  /* 0x0000000000007941 */ /* 0x000fea0003800000 */
.L_x_1245:
[----:B------:R-:W-:-:S05]  /*136d0*/  IMAD R8, R8, R3, R3 ;  /* 0x0000000308087224 */ /* 0x000fca00078e0203 */
[----:B------:R-:W-:-:S07]  /*136e0*/  VIMNMX R2, R2, R8, PT ;  /* 0x0000000802027248 */ /* 0x000fce0003fe0100 */
.L_x_1244:
[----:B------:R-:W2:Y:S01]  /*136f0*/  @P1 LDC R4, c[0x0][0x44c] ;  /* 0x00011300ff041b82 */ /* 0x000ea20000000800 */
[----:B------:R-:W-:Y:S01]  /*13700*/  VIADD R2, R2, 0x5f ;  /* 0x0000005f02027836 */ /* 0x000fe20000000000 */
[----:B------:R-:W-:Y:S01]  /*13710*/  ULDC UR4, c[0x0][0x9dc] ;  /* 0x0002770000047ab9 */ /* 0x000fe20000000800 */
[----:B------:R-:W-:Y:S02]  /*13720*/  IMAD.MOV.U32 R5, RZ, RZ, R11 ;  /* 0x000000ffff057224 */ /* 0x000fe400078e000b */
[----:B------:R-:W-:-:S03]  /*13730*/  IMAD.HI R2, R2, 0x2aaaaaab, RZ ;  /* 0x2aaaaaab02027827 */ /* 0x000fc600078e02ff */
[----:B------:R-:W3:Y:S01]  /*13740*/  @P1 LDC R6, c[0x0][0x450] ;  /* 0x00011400ff061b82 */ /* 0x000ee20000000800 */
[----:B--2---:R-:W-:-:S05]  /*13750*/  @P1 IMAD.HI.U32 R4, R11, R4, RZ ;  /* 0x000000040b041227 */ /* 0x004fca00078e00ff */
[----:B---3--:R-:W-:-:S04]  /*13760*/  @P1 SHF.R.U32.HI R5, RZ, R6, R4 ;  /* 0x00000006ff051219 */ /* 0x008fc80000011604 */
[----:B------:R-:W-:Y:S02]  /*13770*/  IADD3 R6, R5, R0, -R10 ;  /* 0x0000000005067210 */ /* 0x000fe40007ffe80a */
[----:B------:R-:W-:-:S04]  /*13780*/  SHF.R.U32.HI R0, RZ, 0x1f, R2 ;  /* 0x0000001fff007819 */ /* 0x000fc80000011602 */
[----:B------:R-:W-:Y:S01]  /*13790*/  LEA.HI.SX32 R4, R2, R0, 0x1c ;  /* 0x0000000002047211 */ /* 0x000fe200078fe2ff */
[----:B------:R-:W-:-:S03]  /*137a0*/  VIADD R2, R6, -UR4 ;  /* 0x8000000406027c36 */ /* 0x000fc60008000000 */
[----:B------:R-:W-:Y:S01]  /*137b0*/  VIMNMX R0, R9, R4, PT ;  /* 0x0000000409007248 */ /* 0x000fe20003fe0100 */
[----:B------:R2:W-:Y:S01]  /*137c0*/  STL [R1+0x54], R4 ;  /* 0x0000540401007387 */ /* 0x0005e20000100800 */
[----:B------:R-:W-:Y:S05]  /*137d0*/  @!P2 BRA `(.L_x_1248) ;  /* 0x000000000044a947 */ /* 0x000fea0003800000 */
[----:B------:R-:W-:Y:S01]  /*137e0*/  ISETP.GT.AND P0, PT, R6, -0x1, PT ;  /* 0xffffffff0600780c */ /* 0x000fe20003f04270 */
[----:B------:R-:W-:-:S12]  /*137f0*/  BSSY B0, `(.L_x_1249) ;  /* 0x000000d000007945 */ /* 0x000fd80003800000 */
[----:B------:R-:W-:Y:S05]  /*13800*/  @P0 BRA `(.L_x_1250) ;  /* 0x00000000001c0947 */ /* 0x000fea0003800000 */
[----:B------:R-:W-:Y:S02]  /*13810*/  ISETP.NE.AND P0, PT, R3, 0x1, PT ;  /* 0x000000010300780c */ /* 0x000fe40003f05270 */
[----:B------:R-:W-:-:S11]  /*13820*/  LOP3.LUT R6, RZ, R6, RZ, 0x33, !PT ;  /* 0x00000006ff067212 */ /* 0x000fd600078e33ff */
[----:B--2---:R-:W2:Y:S02]  /*13830*/  @P0 LDC.64 R4, c[0x0][0x9e8] ;  /* 0x00027a00ff040b82 */ /* 0x004ea40000000a00 */
[----:B--2---:R-:W-:-:S05]  /*13840*/  @P0 IMAD.HI.U32 R4, R6, R4, RZ ;  /* 0x0000000406040227 */ /* 0x004fca00078e00ff */
[----:B------:R-:W-:-:S04]  /*13850*/  @P0 SHF.R.U32.HI R6, RZ, R5, R4 ;  /* 0x00000005ff060219 */ /* 0x000fc80000011604 */
[----:B------:R-:W-:Y:S01]  /*13860*/  LOP3.LUT R6, RZ, R6, RZ, 0x33, !PT ;  /* 0x00000006ff067212 */ /* 0x000fe200078e33ff */
[----:B------:R-:W-:Y:S06]  /*13870*/  BRA `(.L_x_1251) ;  /* 0x0000000000107947 */ /* 0x000fec0003800000 */
.L_x_1250:
[----:B------:R-:W-:-:S13]  /*13880*/  ISETP.NE.AND P0, PT, R3, 0x1, PT ;  /* 0x000000010300780c */ /* 0x000fda0003f05270 */
[----:B--2---:R-:W2:Y:S02]  /*13890*/  @P0 LDC.64 R4, c[0x0][0x9e8] ;  /* 0x00027a00ff040b82 */ /* 0x004ea40000000a00 */
[----:B--2---:R-:W-:-:S05]  /*138a0*/  @P0 IMAD.HI.U32 R4, R6, R4, RZ ;  /* 0x0000000406040227 */ /* 0x004fca00078e00ff */
[----:B------:R-:W-:-:S07]  /*138b0*/  @P0 SHF.R.U32.HI R6, RZ, R5, R4 ;  /* 0x00000005ff060219 */ /* 0x000fce0000011604 */
.L_x_1251:
[----:B------:R-:W-:Y:S05]  /*138c0*/  BSYNC B0 ;  /* 0x0000000000007941 */ /* 0x000fea0003800000 */
.L_x_1249:
[----:B------:R-:W-:-:S05]  /*138d0*/  IMAD R3, R6, R3, RZ ;  /* 0x0000000306037224 */ /* 0x000fca00078e02ff */
[----:B------:R-:W-:-:S07]  /*138e0*/  VIMNMX R2, R2, R3, !PT ;  /* 0x0000000302027248 */ /* 0x000fce0007fe0100 */
.L_x_1248:
[----:B------:R-:W-:Y:S01]  /*138f0*/  IMAD.HI R2, R2, 0x2aaaaaab, RZ ;  /* 0x2aaaaaab02027827 */ /* 0x000fe200078e02ff */
[----:B--2---:R-:W-:Y:S01]  /*13900*/  SHF.R.U32.HI R4, RZ, 0x10, R7 ;  /* 0x00000010ff047819 */ /* 0x004fe20000011607 */
[----:B------:R-:W-:Y:S01]  /*13910*/  BSSY B0, `(.L_x_1252) ;  /* 0x000002a000007945 */ /* 0x000fe20003800000 */
[----:B------:R-:W-:Y:S01]  /*13920*/  LOP3.LUT R8, R7, 0xff, RZ, 0xc0, !PT ;  /* 0x000000ff07087812 */ /* 0x000fe200078ec0ff */
[----:B------:R-:W-:Y:S01]  /*13930*/  IMAD.MOV.U32 R5, RZ, RZ, RZ ;  /* 0x000000ffff057224 */ /* 0x000fe200078e00ff */
[----:B------:R-:W-:Y:S02]  /*13940*/  SHF.R.U32.HI R3, RZ, 0x1f, R2 ;  /* 0x0000001fff037819 */ /* 0x000fe40000011602 */
[----:B------:R-:W-:Y:S01]  /*13950*/  ISETP.NE.AND P0, PT, R4, RZ, PT ;  /* 0x000000ff0400720c */ /* 0x000fe20003f05270 */
[----:B01----:R-:W-:Y:S01]  /*13960*/  IMAD.MOV.U32 R10, RZ, RZ, R5 ;  /* 0x000000ffff0a7224 */ /* 0x003fe200078e0005 */
[----:B------:R-:W-:-:S04]  /*13970*/  LEA.HI.SX32 R3, R2, R3, 0x1c ;  /* 0x0000000302037211 */ /* 0x000fc800078fe2ff */
[----:B------:R-:W-:-:S04]  /*13980*/  VIMNMX R9, RZ, R3, !PT ;  /* 0x00000003ff097248 */ /* 0x000fc80007fe0100 */
[----:B------:R-:W-:Y:S01]  /*13990*/  ISETP.GT.AND P1, PT, R0, R9, PT ;  /* 0x000000090000720c */ /* 0x000fe20003f24270 */
[----:B------:R0:W-:Y:S02]  /*139a0*/  STL [R1+0x34], R9 ;  /* 0x0000340901007387 */ /* 0x0001e40000100800 */
[----:B------:R-:W1:Y:S02]  /*139b0*/  @!P0 LDC R4, c[0x0][0x9f0] ;  /* 0x00027c00ff048b82 */ /* 0x000e640000000800 */
[----:B------:R0:W-:Y:S04]  /*139c0*/  STL [R1+0x38], R5 ;  /* 0x0000380501007387 */ /* 0x0001e80000100800 */
[----:B------:R0:W-:Y:S04]  /*139d0*/  STL [R1+0x40], R8 ;  /* 0x0000400801007387 */ /* 0x0001e80000100800 */
[----:B------:R-:W-:Y:S05]  /*139e0*/  @!P1 BRA `(.L_x_1253) ;  /* 0x0000000000709947 */ /* 0x000fea0003800000 */
[-C--:B01----:R-:W-:Y:S02]  /*139f0*/  IABS R5, R4.reuse ;  /* 0x0000000400057213 */ /* 0x083fe40000000000 */
[----:B------:R-:W-:Y:S02]  /*13a00*/  IABS R7, R4 ;  /* 0x0000000400077213 */ /* 0x000fe40000000000 */
[----:B------:R-:W0:Y:S03]  /*13a10*/  I2F.RP R2, R5 ;  /* 0x0000000500027306 */ /* 0x000e260000209400 */
[----:B------:R-:W-:-:S05]  /*13a20*/  IMAD.MOV R7, RZ, RZ, -R7 ;  /* 0x000000ffff077224 */ /* 0x000fca00078e0a07 */
[----:B0-----:R-:W0:Y:S02]  /*13a30*/  MUFU.RCP R2, R2 ;  /* 0x0000000200027308 */ /* 0x001e240000001000 */
[----:B0-----:R-:W-:-:S06]  /*13a40*/  VIADD R2, R2, 0xffffffe ;  /* 0x0ffffffe02027836 */ /* 0x001fcc0000000000 */
[----:B------:R-:W0:Y:S02]  /*13a50*/  F2I.FTZ.U32.TRUNC.NTZ R3, R2 ;  /* 0x0000000200037305 */ /* 0x000e24000021f000 */
[----:B0-----:R-:W-:-:S04]  /*13a60*/  IMAD.MOV R2, RZ, RZ, -R3 ;  /* 0x000000ffff027224 */ /* 0x001fc800078e0a03 */
[----:B------:R-:W-:Y:S02]  /*13a70*/  IMAD R6, R2, R5, RZ ;  /* 0x0000000502067224 */ /* 0x000fe400078e02ff */
[----:B------:R-:W-:-:S04]  /*13a80*/  IMAD.MOV.U32 R2, RZ, RZ, RZ ;  /* 0x000000ffff027224 */ /* 0x000fc800078e00ff */
[----:B------:R-:W-:Y:S01]  /*13a90*/  IMAD.HI.U32 R6, R3, R6, R2 ;  /* 0x0000000603067227 */ /* 0x000fe200078e0002 */
[----:B------:R-:W-:-:S05]  /*13aa0*/  IADD3 R3, R4, -0x1, R0 ;  /* 0xffffffff04037810 */ /* 0x000fca0007ffe000 */
[----:B------:R-:W-:-:S05]  /*13ab0*/  IMAD.IADD R3, R3, 0x1, -R9 ;  /* 0x0000000103037824 */ /* 0x000fca00078e0a09 */
[----:B------:R-:W-:Y:S02]  /*13ac0*/  IABS R2, R3 ;  /* 0x0000000300027213 */ /* 0x000fe40000000000 */
[----:B------:R-:W-:-:S03]  /*13ad0*/  LOP3.LUT R3, R3, R4, RZ, 0x3c, !PT ;  /* 0x0000000403037212 */ /* 0x000fc600078e3cff */
        /* <DEDUP_REMOVED lines=13> */
.L_x_1253:
[----:B------:R-:W-:Y:S05]  /*13bb0*/  BSYNC B0 ;  /* 0x0000000000007941 */ /* 0x000fea0003800000 */
.L_x_1252:
[----:B------:R-:W-:Y:S01]  /*13bc0*/  IMAD.MOV.U32 R3, RZ, RZ, R10 ;  /* 0x000000ffff037224 */ /* 0x000fe200078e000a */
[----:B------:R-:W-:Y:S03]  /*13bd0*/  BSSY B7, `(.L_x_1254) ;  /* 0x000041a000077945 */ /* 0x000fe60003800000 */
[----:B------:R-:W-:-:S05]  /*13be0*/  IMAD R2, R8, R3, R9 ;  /* 0x0000000308027224 */ /* 0x000fca00078e0209 */
[----:B------:R-:W-:Y:S01]  /*13bf0*/  VIADDMNMX R0, R2, R3, R0, PT ;  /* 0x0000000302007246 */ /* 0x000fe20003800100 */
        /* <DEDUP_REMOVED lines=8> */
[----:B0-----:R-:W0:Y:S01]  /*13c80*/  S2R R5, SR_LANEID ;  /* 0x0000000000057919 */ /* 0x001e220000000000 */
[----:B------:R-:W-:Y:S01]  /*13c90*/  VOTEU.ANY UR4, UPT, PT ;  /* 0x0000000000047886 */ /* 0x000fe200038e0100 */
[----:B------:R-:W3:Y:S01]  /*13ca0*/  LDC.64 R2, c[0x0][0xc60] ;  /* 0x00031800ff027b82 */ /* 0x000ee20000000a00 */
[----:B------:R-:W0:Y:S01]  /*13cb0*/  FLO.U32 R0, UR4 ;  /* 0x0000000400007d00 */ /* 0x000e2200080e0000 */
[----:B------:R-:W-:Y:S01]  /*13cc0*/  ULDC.64 UR6, c[0x0][0x208] ;  /* 0x0000820000067ab9 */ /* 0x000fe20000000a00 */
[----:B0-----:R-:W-:-:S06]  /*13cd0*/  ISETP.EQ.U32.AND P0, PT, R0, R5, PT ;  /* 0x000000050000720c */ /* 0x001fcc0003f02070 */
[----:B------:R-:W3:Y:S07]  /*13ce0*/  POPC R5, UR4 ;  /* 0x0000000400057d09 */ /* 0x000eee0008000000 */
[----:B---3--:R-:W3:Y:S01]  /*13cf0*/  @P0 ATOMG.E.ADD.STRONG.GPU PT, R3, desc[UR6][R2.64], R5 ;  /* 0x00000005020309a8 */ /* 0x008ee200081ee1c6 */
[----:B-1----:R-:W0:Y:S02]  /*13d00*/  S2R R4, SR_LTMASK ;  /* 0x0000000000047919 */ /* 0x002e240000003900 */
[----:B0-----:R-:W-:-:S04]  /*13d10*/  LOP3.LUT R4, R4, UR4, RZ, 0xc0, !PT ;  /* 0x0000000404047c12 */ /* 0x001fc8000f8ec0ff */
[----:B------:R-:W0:Y:S01]  /*13d20*/  POPC R7, R4 ;  /* 0x0000000400077309 */ /* 0x000e220000000000 */
[----:B---3--:R-:W0:Y:S02]  /*13d30*/  SHFL.IDX PT, R0, R3, R0, 0x1f ;  /* 0x00001f0003007589 */ /* 0x008e2400000e0000 */
[----:B0-----:R-:W-:-:S05]  /*13d40*/  IADD3 R0, R0, UR38, R7 ;  /* 0x0000002600007c10 */ /* 0x001fca000fffe007 */
[----:B------:R3:W-:Y:S01]  /*13d50*/  STL [R1], R0 ;  /* 0x0000000001007387 */ /* 0x0007e20000100800 */
[----:B------:R-:W-:Y:S05]  /*13d60*/  BRA `(.L_x_1256) ;  /* 0x0000004000007947 */ /* 0x000fea0003800000 */
.L_x_1255:
        /* <DEDUP_REMOVED lines=8> */
[----:B-1----:R-:W-:Y:S02]  /*13df0*/  IMAD.U32 R4, RZ, RZ, UR6 ;  /* 0x00000006ff047e24 */ /* 0x002fe4000f8e00ff */
[----:B------:R-:W1:Y:S01]  /*13e00*/  LDC.64 R2, c[0x4][R2] ;  /* 0x0100000002027b82 */ /* 0x000e620000000a00 */
[----:B0-----:R-:W-:Y:S02]  /*13e10*/  IMAD.U32 R5, RZ, RZ, UR7 ;  /* 0x00000007ff057e24 */ /* 0x001fe4000f8e00ff */
[----:B------:R-:W-:Y:S02]  /*13e20*/  IMAD.U32 R6, RZ, RZ, UR8 ;  /* 0x00000008ff067e24 */ /* 0x000fe4000f8e00ff */
[----:B------:R-:W-:-:S02]  /*13e30*/  IMAD.U32 R7, RZ, RZ, UR9 ;  /* 0x00000009ff077e24 */ /* 0x000fc4000f8e00ff */
[----:B--2---:R-:W-:Y:S02]  /*13e40*/  IMAD.U32 R10, RZ, RZ, UR4 ;  /* 0x00000004ff0a7e24 */ /* 0x004fe4000f8e00ff */
[----:B------:R-:W-:Y:S02]  /*13e50*/  IMAD.U32 R11, RZ, RZ, UR5 ;  /* 0x00000005ff0b7e24 */ /* 0x000fe4000f8e00ff */
[----:B------:R-:W-:Y:S02]  /*13e60*/  IMAD.MOV.U32 R8, RZ, RZ, 0x70 ;  /* 0x00000070ff087424 */ /* 0x000fe400078e00ff */
[----:B------:R-:W-:Y:S02]  /*13e70*/  IMAD.MOV.U32 R12, RZ, RZ, 0x1 ;  /* 0x00000001ff0c7424 */ /* 0x000fe400078e00ff */
[----:B------:R-:W-:-:S07]  /*13e80*/  IMAD.MOV.U32 R13, RZ, RZ, RZ ;  /* 0x000000ffff0d7224 */ /* 0x000fce00078e00ff */
[----:B------:R-:W-:-:S07]  /*13e90*/  LEPC R20, `(.L_x_1258) ;  /* 0x000000001014794e */ /* 0x000fce0000000000 */
[----:B-1----:R-:W-:Y:S05]  /*13ea0*/  CALL.ABS.NOINC R2 ;  /* 0x0000000002007343 */ /* 0x002fea0003c00000 */
.L_x_1258:
[----:B------:R-:W-:Y:S05]  /*13eb0*/  BSYNC B6 ;  /* 0x0000000000067941 */ /* 0x000fea0003800000 */
.L_x_1257:
        /* <DEDUP_REMOVED lines=9> */
[----:B-1----:R-:W-:Y:S02]  /*13f50*/  IMAD.U32 R4, RZ, RZ, UR6 ;  /* 0x00000006ff047e24 */ /* 0x002fe4000f8e00ff */
[----:B0-----:R-:W-:Y:S02]  /*13f60*/  IMAD.U32 R5, RZ, RZ, UR7 ;  /* 0x00000007ff057e24 */ /* 0x001fe4000f8e00ff */
[----:B------:R-:W-:Y:S02]  /*13f70*/  IMAD.U32 R6, RZ, RZ, UR8 ;  /* 0x00000008ff067e24 */ /* 0x000fe4000f8e00ff */
[----:B------:R-:W-:-:S02]  /*13f80*/  IMAD.U32 R7, RZ, RZ, UR9 ;  /* 0x00000009ff077e24 */ /* 0x000fc4000f8e00ff */
[----:B--2---:R-:W-:Y:S02]  /*13f90*/  IMAD.U32 R10, RZ, RZ, UR4 ;  /* 0x00000004ff0a7e24 */ /* 0x004fe4000f8e00ff */
[----:B------:R-:W-:Y:S02]  /*13fa0*/  IMAD.U32 R11, RZ, RZ, UR5 ;  /* 0x00000005ff0b7e24 */ /* 0x000fe4000f8e00ff */
[----:B------:R-:W-:Y:S02]  /*13fb0*/  IMAD.MOV.U32 R8, RZ, RZ, 0x70 ;  /* 0x00000070ff087424 */ /* 0x000fe400078e00ff */
[----:B------:R-:W-:Y:S02]  /*13fc0*/  IMAD.MOV.U32 R12, RZ, RZ, 0x1 ;  /* 0x00000001ff0c7424 */ /* 0x000fe400078e00ff */
[----:B---3--:R-:W-:-:S07]  /*13fd0*/  IMAD.MOV.U32 R13, RZ, RZ, RZ ;  /* 0x000000ffff0d7224 */ /* 0x008fce00078e00ff */
[----:B------:R-:W-:-:S07]  /*13fe0*/  LEPC R20, `(.L_x_1261) ;  /* 0x000000001014794e */ /* 0x000fce0000000000 */
[----:B----4-:R-:W-:Y:S05]  /*13ff0*/  CALL.ABS.NOINC R2 ;  /* 0x0000000002007343 */ /* 0x010fea0003c00000 */
.L_x_1261:
        /* <DEDUP_REMOVED lines=15> */
.L_x_1260:
[----:B------:R-:W-:Y:S05]  /*140f0*/  BSYNC B6 ;  /* 0x0000000000067941 */ /* 0x000fea0003800000 */
.L_x_1259:
[----:B------:R-:W3:Y:S01]  /*14100*/  LDL R0, [R1+0xc] ;  /* 0x00000c0001007983 */ /* 0x000ee20000100800 */
[----:B------:R-:W-:Y:S02]  /*14110*/  ULDC.64 UR4, c[0x0][0x9f8] ;  /* 0x00027e0000047ab9 */ /* 0x000fe40000000a00 */
[----:B------:R-:W-:Y:S01]  /*14120*/  ISETP.NE.U32.AND P0, PT, RZ, UR4, PT ;  /* 0x00000004ff007c0c */ /* 0x000fe2000bf05070 */
[----:B------:R-:W4:Y:S01]  /*14130*/  LDL R17, [R1+0x3c] ;  /* 0x00003c0001117983 */ /* 0x000f220000100800 */
[----:B------:R-:W-:Y:S02]  /*14140*/  ULDC.64 UR6, c[0x0][0x208] ;  /* 0x0000820000067ab9 */ /* 0x000fe40000000a00 */
[----:B------:R-:W-:Y:S01]  /*14150*/  ISETP.NE.AND.EX P0, PT, RZ, UR5, PT, P0 ;  /* 0x00000005ff007c0c */ /* 0x000fe2000bf05300 */
[----:B------:R-:W-:-:S12]  /*14160*/  ULDC.64 UR4, c[0x0][0xa08] ;  /* 0x0002820000047ab9 */ /* 0x000fd80000000a00 */
[----:B------:R-:W5:Y:S01]  /*14170*/  @P0 LDC.64 R2, c[0x0][0x9f8] ;  /* 0x00027e00ff020b82 */ /* 0x000f620000000a00 */
[----:B---3--:R-:W-:Y:S02]  /*14180*/  IMAD.MOV.U32 R7, RZ, RZ, R0 ;  /* 0x000000ffff077224 */ /* 0x008fe400078e0000 */
[----:B-----5:R-:W-:-:S05]  /*14190*/  @P0 IMAD.WIDE R2, R0, 0x4, R2 ;  /* 0x0000000400020825 */ /* 0x020fca00078e0202 */
[----:B------:R3:W0:Y:S01]  /*141a0*/  @P0 LDG.E R7, desc[UR6][R2.64] ;  /* 0x0000000602070981 */ /* 0x000622000c1e1900 */
[----:B----4-:R-:W-:Y:S01]  /*141b0*/  VIADD R0, R17, 0xffffffff ;  /* 0xffffffff11007836 */ /* 0x010fe20000000000 */
[----:B---3--:R-:W3:Y:S02]  /*141c0*/  LDC.64 R2, c[0x0][0x418] ;  /* 0x00010600ff027b82 */ /* 0x008ee40000000a00 */
[----:B---3--:R-:W-:Y:S01]  /*141d0*/  LOP3.LUT P0, RZ, R2, UR4, RZ, 0xfc, !PT ;  /* 0x0000000402ff7c12 */ /* 0x008fe2000f80fcff */
[----:B------:R-:W-:-:S03]  /*141e0*/  UMOV UR4, 0xffffffff ;  /* 0xffffffff00047882 */ /* 0x000fc60000000000 */
[----:B------:R-:W-:Y:S02]  /*141f0*/  LOP3.LUT P0, RZ, R3, UR5, RZ, 0xfc, P0 ;  /* 0x0000000503ff7c12 */ /* 0x000fe4000800fcff */
[----:B0-----:R-:W-:Y:S01]  /*14200*/  SHF.R.S32.HI R8, RZ, 0x1f, R7 ;  /* 0x0000001fff087819 */ /* 0x001fe20000011407 */
[----:B------:R0:W-:Y:S01]  /*14210*/  STL [R1+0x8], R7 ;  /* 0x0000080701007387 */ /* 0x0001e20000100800 */
[----:B------:R-:W-:-:S03]  /*14220*/  SEL R17, R7, RZ, !P0 ;  /* 0x000000ff07117207 */ /* 0x000fc60004000000 */
[----:B------:R0:W-:Y:S01]  /*14230*/  STL [R1+0x1c], R8 ;  /* 0x00001c0801007387 */ /* 0x0001e20000100800 */
[----:B------:R-:W-:Y:S05]  /*14240*/  BRA.DIV UR4, `(.L_x_1262) ;  /* 0x00000056041c7947 */ /* 0x000fea000b800000 */
[----:B-1----:R-:W1:Y:S02]  /*14250*/  S2R R4, SR_TID.X ;  /* 0x0000000000047919 */ /* 0x002e640000002100 */
[----:B-1----:R-:W-:-:S04]  /*14260*/  SHF.R.U32.HI R4, RZ, 0x5, R4 ;  /* 0x00000005ff047819 */ /* 0x002fc80000011604 */
[----:B------:R-:W-:-:S05]  /*14270*/  LOP3.LUT R4, R4, 0x3, RZ, 0xc0, !PT ;  /* 0x0000000304047812 */ /* 0x000fca00078ec0ff */
[----:B------:R1:W3:Y:S02]  /*14280*/  SHFL.IDX PT, R14, R4, RZ, 0x1f ;  /* 0x00001fff040e7589 */ /* 0x0002e400000e0000 */
.L_x_1368:
[----:B-1----:R-:W4:Y:S01]  /*14290*/  LDL.LU R4, [R1+0x18] ;  /* 0x0000180001047983 */ /* 0x002f220000300800 */
[----:B------:R-:W-:Y:S02]  /*142a0*/  PLOP3.LUT P1, PT, PT, PT, PT, 0x8, 0x0 ;  /* 0x000000000000781c */ /* 0x000fe40003f2e170 */
[----:B---3--:R-:W-:Y:S01]  /*142b0*/  ISETP.NE.AND P0, PT, R14, RZ, PT ;  /* 0x000000ff0e00720c */ /* 0x008fe20003f05270 */
[----:B------:R1:W-:Y:S01]  /*142c0*/  STL [R1+0x4], R0 ;  /* 0x0000040001007387 */ /* 0x0003e20000100800 */
[----:B----4-:R-:W-:-:S09]  /*142d0*/  LOP3.LUT R4, R4, 0xfffffffe, RZ, 0xc0, !PT ;  /* 0xfffffffe04047812 */ /* 0x010fd200078ec0ff */
[----:B------:R-:W-:-:S05]  /*142e0*/  @P1 LOP3.LUT R4, R4, 0x1, RZ, 0xfc, !PT ;  /* 0x0000000104041812 */ /* 0x000fca00078efcff */
[----:B------:R1:W-:Y:S01]  /*142f0*/  STL [R1+0x18], R4 ;  /* 0x0000180401007387 */ /* 0x0003e20000100800 */
[----:B------:R-:W-:Y:S05]  /*14300*/  @P0 BRA `(.L_x_1263) ;  /* 0x00000004003c0947 */ /* 0x000fea0003800000 */
[----:B------:R-:W-:-:S03]  /*14310*/  UMOV UR4, 0xffffffff ;  /* 0xffffffff00047882 */ /* 0x000fc60000000000 */
[----:B------:R-:W-:Y:S05]  /*14320*/  BRA.DIV UR4, `(.L_x_1264) ;  /* 0x0000005604187947 */ /* 0x000fea000b800000 */
[----:B------:R-:W-:-:S13]  /*14330*/  ELECT P6, URZ, PT ;  /* 0x00000000003f782f */ /* 0x000fda00038c0000 */
.L_x_1371:
[----:B------:R-:W-:Y:S05]  /*14340*/  @!P6 BRA `(.L_x_1263) ;  /* 0x00000004002ce947 */ /* 0x000fea0003800000 */
[----:B------:R-:W-:-:S04]  /*14350*/  ISETP.NE.U32.AND P0, PT, R2, RZ, PT ;  /* 0x000000ff0200720c */ /* 0x000fc80003f05070 */
[----:B------:R-:W-:-:S13]  /*14360*/  ISETP.NE.AND.EX P0, PT, R3, RZ, PT, P0 ;  /* 0x000000ff0300720c */ /* 0x000fda0003f05300 */
[----:B------:R-:W-:Y:S05]  /*14370*/  @!P0 BRA `(.L_x_1265) ;  /* 0x0000000000548947 */ /* 0x000fea0003800000 */
[----:B------:R-:W3:Y:S01]  /*14380*/  LDC R6, c[0x0][0x43c] ;  /* 0x00010f00ff067b82 */ /* 0x000ee20000000800 */
[----:B------:R-:W-:Y:S01]  /*14390*/  IMAD.MOV.U32 R9, RZ, RZ, R0 ;  /* 0x000000ffff097224 */ /* 0x000fe200078e0000 */
[----:B------:R-:W-:Y:S01]  /*143a0*/  ULDC.64 UR4, c[0x0][0x428] ;  /* 0x00010a0000047ab9 */ /* 0x000fe20000000a00 */
[----:B------:R-:W-:Y:S02]  /*143b0*/  ULDC.64 UR6, c[0x0][0x208] ;  /* 0x0000820000067ab9 */ /* 0x000fe40000000a00 */
[----:B-1----:R-:W-:Y:S01]  /*143c0*/  IMAD.MOV.U32 R0, RZ, RZ, R9 ;  /* 0x000000ffff007224 */ /* 0x002fe200078e0009 */
[----:B---3--:R-:W-:-:S13]  /*143d0*/  ISETP.NE.AND P0, PT, R6, 0x1, PT ;  /* 0x000000010600780c */ /* 0x008fda0003f05270 */
        /* <DEDUP_REMOVED lines=15> */
.L_x_1265:
[----:B---3--:R-:W3:Y:S01]  /*144d0*/  LDL R2, [R1+0x10] ;  /* 0x0000100001027983 */ /* 0x008ee20000100800 */
[----:B-1----:R-:W-:Y:S01]  /*144e0*/  IMAD R0, R19, 0x8, R18 ;  /* 0x0000000813007824 */ /* 0x002fe200078e0212 */
[----:B---3--:R-:W-:-:S04]  /*144f0*/  SHF.L.U32 R2, R2, 0x1f, RZ ;  /* 0x0000001f02027819 */ /* 0x008fc800000006ff */
[----:B------:R-:W1:Y:S02]  /*14500*/  SYNCS.PHASECHK.TRANS64.TRYWAIT P0, [R0+URZ+0x2a840], R2 ;  /* 0x02a84002000075a7 */ /* 0x000e64000800017f */
[----:B-1----:R-:W-:Y:S05]  /*14510*/  @!P0 BRA `(.L_x_1266) ;  /* 0x0000005000bc8947 */ /* 0x002fea0003800000 */
.L_x_1372:
[----:B------:R-:W3:Y:S02]  /*14520*/  S2R R3, SR_TID.X ;  /* 0x0000000000037919 */ /* 0x000ee40000002100 */
[----:B---3--:R-:W-:-:S04]  /*14530*/  LOP3.LUT R3, R3, 0x7f, RZ, 0xc0, !PT ;  /* 0x0000007f03037812 */ /* 0x008fc800078ec0ff */
[----:B------:R-:W-:-:S13]  /*14540*/  ISETP.NE.AND P0, PT, R3, RZ, PT ;  /* 0x000000ff0300720c */ /* 0x000fda0003f05270 */
        /* <DEDUP_REMOVED lines=8> */
.L_x_1267:
[----:B------:R-:W3:Y:S04]  /*145d0*/  LDL R4, [R1+0x4] ;  /* 0x0000040001047983 */ /* 0x000ee80000100800 */
[----:B------:R-:W4:Y:S04]  /*145e0*/  LDL R3, [R1+0x14] ;  /* 0x0000140001037983 */ /* 0x000f280000100800 */
[----:B-1----:R-:W2:Y:S01]  /*145f0*/  LDL.LU R2, [R1+0x18] ;  /* 0x0000180001027983 */ /* 0x002ea20000300800 */
        /* <DEDUP_REMOVED lines=17> */
[----:B---3--:R-:W-:Y:S02]  /*14710*/  R2UR UR11, R4 ;  /* 0x00000000040b72ca */ /* 0x008fe400000e0000 */
[----:B----4-:R-:W-:Y:S02]  /*14720*/  R2UR UR5, R3 ;  /* 0x00000000030572ca */ /* 0x010fe400000e0000 */
[----:B--2---:R-:W-:-:S04]  /*14730*/  LOP3.LUT R2, R2, 0xfffffffe, RZ, 0xc0, !PT ;  /* 0xfffffffe02027812 */ /* 0x004fc800078ec0ff */
[----:B------:R-:W-:-:S07]  /*14740*/  @P0 LOP3.LUT R2, R2, 0x1, RZ, 0xfc, !PT ;  /* 0x0000000102020812 */ /* 0x000fce00078efcff */
[----:B------:R-:W-:Y:S01]  /*14750*/  UIMAD UR11, UR11, 0x60, UR5 ;  /* 0x000000600b0b78a4 */ /* 0x000fe2000f8e0205 */
        /* <DEDUP_REMOVED lines=9> */
[----:B---3--:R-:W-:Y:S01]  /*147f0*/  NOP ;  /* 0x0000000000007918 */ /* 0x008fe20000000000 */
.L_x_1263:
[----:B------:R-:W1:Y:S01]  /*14800*/  LDL.LU R3, [R1+0x30] ;  /* 0x0000300001037983 */ /* 0x000e620000300800 */
[----:B------:R-:W-:Y:S05]  /*14810*/  WARPSYNC.ALL ;  /* 0x0000000000007948 */ /* 0x000fea0003800000 */
[----:B------:R-:W-:Y:S01]  /*14820*/  ULDC.64 UR4, c[0x0][0x298] ;  /* 0x0000a60000047ab9 */ /* 0x000fe20000000a00 */
[----:B------:R-:W-:Y:S01]  /*14830*/  BSSY B6, `(.L_x_1268) ;  /* 0x000001c000067945 */ /* 0x000fe20003800000 */
[----:B------:R-:W-:Y:S01]  /*14840*/  BAR.SYNC.DEFER_BLOCKING 0x8, 0x180 ;  /* 0x0206000000007b1d */ /* 0x000fe20000010000 */
[----:B-1----:R-:W-:Y:S01]  /*14850*/  SHF.R.S32.HI R0, RZ, 0x1f, R3 ;  /* 0x0000001fff007819 */ /* 0x002fe20000011403 */
[----:B------:R-:W-:-:S04]  /*14860*/  IMAD.WIDE.U32 R4, R3, UR4, RZ ;  /* 0x0000000403047c25 */ /* 0x000fc8000f8e00ff */
[----:B------:R-:W-:Y:S01]  /*14870*/  IMAD R2, R0, UR4, RZ ;  /* 0x0000000400027c24 */ /* 0x000fe2000f8e02ff */
[----:B------:R1:W-:Y:S01]  /*14880*/  STL.64 [R1+0x48], R4 ;  /* 0x0000480401007387 */ /* 0x0003e20000100a00 */
[----:B------:R-:W-:Y:S02]  /*14890*/  VIADD R0, R18, 0xc400 ;  /* 0x0000c40012007836 */ /* 0x000fe40000000000 */
[----:B------:R-:W-:-:S03]  /*148a0*/  IMAD R2, R3, UR5, R2 ;  /* 0x0000000503027c24 */ /* 0x000fc6000f8e0202 */
[----:B------:R-:W-:Y:S01]  /*148b0*/  LOP3.LUT P0, RZ, R0, 0x3ff, RZ, 0xc0, !PT ;  /* 0x000003ff00ff7812 */ /* 0x000fe2000780c0ff */
[----:B------:R-:W-:-:S05]  /*148c0*/  IMAD.IADD R0, R5, 0x1, R2 ;  /* 0x0000000105007824 */ /* 0x000fca00078e0202 */
[----:B------:R1:W-:Y:S07]  /*148d0*/  STL [R1+0x30], R0 ;  /* 0x0000300001007387 */ /* 0x0003ee0000100800 */
[----:B------:R-:W-:Y:S05]  /*148e0*/  @!P0 BRA `(.L_x_1269) ;  /* 0x0000000000408947 */ /* 0x000fea0003800000 */
[----:B------:R-:W-:Y:S01]  /*148f0*/  MOV R2, 0x0 ;  /* 0x0000000000027802 */ /* 0x000fe20000000f00 */
[----:B------:R-:W-:Y:S01]  /*14900*/  ULDC.64 UR6, c[0x4][0xb8] ;  /* 0x01002e0000067ab9 */ /* 0x000fe20000000a00 */
[----:B------:R-:W-:Y:S01]  /*14910*/  ULDC.64 UR8, c[0x4][0xc0] ;  /* 0x0100300000087ab9 */ /* 0x000fe20000000a00 */
[----:B------:R-:W-:Y:S01]  /*14920*/  ULDC.64 UR4, c[0x4][0x20] ;  /* 0x0100080000047ab9 */ /* 0x000fe20000000a00 */
[----:B-1----:R-:W-:Y:S02]  /*14930*/  IMAD.U32 R4, RZ, RZ, UR6 ;  /* 0x00000006ff047e24 */ /* 0x002fe4000f8e00ff */
[----:B------:R-:W1:Y:S01]  /*14940*/  LDC.64 R2, c[0x4][R2] ;  /* 0x0100000002027b82 */ /* 0x000e620000000a00 */
[----:B------:R-:W-:Y:S02]  /*14950*/  IMAD.U32 R5, RZ, RZ, UR7 ;  /* 0x00000007ff057e24 */ /* 0x000fe4000f8e00ff */
[----:B------:R-:W-:Y:S02]  /*14960*/  IMAD.U32 R6, RZ, RZ, UR8 ;  /* 0x00000008ff067e24 */ /* 0x000fe4000f8e00ff */
[----:B0-----:R-:W-:-:S02]  /*14970*/  IMAD.U32 R7, RZ, RZ, UR9 ;  /* 0x00000009ff077e24 */ /* 0x001fc4000f8e00ff */
[----:B--2---:R-:W-:Y:S02]  /*14980*/  IMAD.U32 R10, RZ, RZ, UR4 ;  /* 0x00000004ff0a7e24 */ /* 0x004fe4000f8e00ff */
[----:B------:R-:W-:Y:S02]  /*14990*/  IMAD.U32 R11, RZ, RZ, UR5 ;  /* 0x00000005ff0b7e24 */ /* 0x000fe4000f8e00ff */
[----:B------:R-:W-:Y:S02]  /*149a0*/  IMAD.MOV.U32 R8, RZ, RZ, 0x70 ;  /* 0x00000070ff087424 */ /* 0x000fe400078e00ff */
[----:B------:R-:W-:Y:S02]  /*149b0*/  IMAD.MOV.U32 R12, RZ, RZ, 0x1 ;  /* 0x00000001ff0c7424 */ /* 0x000fe400078e00ff */
[----:B------:R-:W-:-:S07]  /*149c0*/  IMAD.MOV.U32 R13, RZ, RZ, RZ ;  /* 0x000000ffff0d7224 */ /* 0x000fce00078e00ff */
[----:B------:R-:W-:-:S07]  /*149d0*/  LEPC R20, `(.L_x_1269) ;  /* 0x000000001014794e */ /* 0x000fce0000000000 */
[----:B-1----:R-:W-:Y:S05]  /*149e0*/  CALL.ABS.NOINC R2 ;  /* 0x0000000002007343 */ /* 0x002fea0003c00000 */
.L_x_1269:
[----:B------:R-:W-:Y:S05]  /*149f0*/  BSYNC B6 ;  /* 0x0000000000067941 */ /* 0x000fea0003800000 */
.L_x_1268:
[----:B-1----:R-:W3:Y:S01]  /*14a00*/  LDL.LU R0, [R1+0x30] ;  /* 0x0000300001007983 */ /* 0x002ee20000300800 */
[----:B------:R-:W-:Y:S01]  /*14a10*/  ULDC.64 UR6, c[0x0][0xa00] ;  /* 0x0002800000067ab9 */ /* 0x000fe20000000a00 */
[----:B0-----:R-:W0:Y:S01]  /*14a20*/  LDC R7, c[0x0][0x448] ;  /* 0x00011200ff077b82 */ /* 0x001e220000000800 */
[----:B------:R-:W-:Y:S01]  /*14a30*/  ULDC.64 UR4, c[0x0][0x2d8] ;  /* 0x0000b60000047ab9 */ /* 0x000fe20000000a00 */
[----:B------:R-:W3:Y:S04]  /*14a40*/  LDL.LU.64 R2, [R1+0x48] ;  /* 0x0000480001027983 */ /* 0x000ee80000300a00 */
[----:B------:R-:W4:Y:S04]  /*14a50*/  LDL R5, [R1+0xc] ;  /* 0x00000c0001057983 */ /* 0x000f280000100800 */
[----:B------:R-:W4:Y:S01]  /*14a60*/  LDL R9, [R1+0x28] ;  /* 0x0000280001097983 */ /* 0x000f220000100800 */
[----:B------:R-:W-:-:S04]  /*14a70*/  ISETP.NE.U32.AND P0, PT, RZ, UR6, PT ;  /* 0x00000006ff007c0c */ /* 0x000fc8000bf05070 */
[----:B------:R-:W-:Y:S01]  /*14a80*/  ISETP.NE.AND.EX P0, PT, RZ, UR7, PT, P0 ;  /* 0x00000007ff007c0c */ /* 0x000fe2000bf05300 */
[----:B------:R-:W1:Y:S01]  /*14a90*/  S2R R8, SR_TID.X ;  /* 0x0000000000087919 */ /* 0x000e620000002100 */
[----:B------:R-:W-:Y:S01]  /*14aa0*/  ULDC.64 UR6, c[0x0][0x280] ;  /* 0x0000a00000067ab9 */ /* 0x000fe20000000a00 */
[----:B--2---:R-:W2:Y:S01]  /*14ab0*/  S2R R10, SR_TID.X ;  /* 0x00000000000a7919 */ /* 0x004ea20000002100 */
[----:B-1----:R-:W-:Y:S02]  /*14ac0*/  IMAD.SHL.U32 R8, R8, 0x10, RZ ;  /* 0x0000001008087824 */ /* 0x002fe400078e00ff */
[----:B--2---:R-:W-:-:S05]  /*14ad0*/  IMAD.SHL.U32 R10, R10, 0x8, RZ ;  /* 0x000000080a0a7824 */ /* 0x004fca00078e00ff */
[----:B------:R-:W-:-:S04]  /*14ae0*/  LOP3.LUT R10, R10, 0x38, RZ, 0xc0, !PT ;  /* 0x000000380a0a7812 */ /* 0x000fc800078ec0ff */
[C---:B------:R-:W-:Y:S02]  /*14af0*/  LOP3.LUT R11, R10.reuse, 0x40, RZ, 0xfc, !PT ;  /* 0x000000400a0b7812 */ /* 0x040fe400078efcff */
[----:B------:R-:W-:Y:S01]  /*14b00*/  LOP3.LUT R10, R10, 0x80, RZ, 0xfc, !PT ;  /* 0x000000800a0a7812 */ /* 0x000fe200078efcff */
[----:B---3--:R-:W-:Y:S01]  /*14b10*/  IMAD.MOV.U32 R3, RZ, RZ, R0 ;  /* 0x000000ffff037224 */ /* 0x008fe200078e0000 */
[----:B----4-:R-:W-:-:S04]  /*14b20*/  SHF.R.S32.HI R0, RZ, 0x1f, R5 ;  /* 0x0000001fff007819 */ /* 0x010fc80000011405 */
[----:B------:R-:W-:Y:S02]  /*14b30*/  SEL R4, R0, RZ, !P0 ;  /* 0x000000ff00047207 */ /* 0x000fe40004000000 */
[----:B------:R-:W-:Y:S02]  /*14b40*/  SEL R0, R5, RZ, !P0 ;  /* 0x000000ff05007207 */ /* 0x000fe40004000000 */
[----:B------:R-:W1:Y:S01]  /*14b50*/  S2R R5, SR_TID.X ;  /* 0x0000000000057919 */ /* 0x000e620000002100 */
[----:B0-----:R-:W-:Y:S01]  /*14b60*/  ISETP.NE.AND P0, PT, R7, 0x1, PT ;  /* 0x000000010700780c */ /* 0x001fe20003f05270 */
[----:B------:R-:W-:-:S04]  /*14b70*/  IMAD.WIDE.U32 R2, R16, UR4, R2 ;  /* 0x0000000410027c25 */ /* 0x000fc8000f8e0002 */
[----:B------:R-:W-:Y:S01]  /*14b80*/  IMAD R3, R16, UR5, R3 ;  /* 0x0000000510037c24 */ /* 0x000fe2000f8e0203 */
[----:B------:R-:W-:-:S07]  /*14b90*/  ULDC.64 UR4, c[0x0][0x2e0] ;  /* 0x0000b80000047ab9 */ /* 0x000fce0000000a00 */
[----:B------:R-:W0:Y:S01]  /*14ba0*/  @P0 LDC R6, c[0x0][0x450] ;  /* 0x00011400ff060b82 */ /* 0x000e220000000800 */
[----:B-1----:R-:W-:-:S04]  /*14bb0*/  LOP3.LUT R5, R5, 0x7f, RZ, 0xc0, !PT ;  /* 0x0000007f05057812 */ /* 0x002fc800078ec0ff */
[----:B------:R-:W-:-:S04]  /*14bc0*/  SHF.R.U32.HI R5, RZ, 0x3, R5 ;  /* 0x00000003ff057819 */ /* 0x000fc80000011605 */
[----:B------:R-:W-:Y:S02]  /*14bd0*/  LOP3.LUT R8, R5, 0x70, R8, 0xf8, !PT ;  /* 0x0000007005087812 */ /* 0x000fe400078ef808 */
[----:B------:R-:W1:Y:S01]  /*14be0*/  @P0 LDC R5, c[0x0][0x44c] ;  /* 0x00011300ff050b82 */ /* 0x000e620000000800 */
[----:B------:R-:W-:Y:S02]  /*14bf0*/  IMAD R4, R4, UR4, RZ ;  /* 0x0000000404047c24 */ /* 0x000fe4000f8e02ff */
[----:B------:R-:W-:-:S04]  /*14c00*/  IMAD.WIDE.U32 R2, R0, UR4, R2 ;  /* 0x0000000400027c25 */ /* 0x000fc8000f8e0002 */
[----:B------:R-:W-:Y:S01]  /*14c10*/  IMAD R0, R0, UR5, R4 ;  /* 0x0000000500007c24 */ /* 0x000fe2000f8e0204 */
[----:B------:R-:W-:Y:S01]  /*14c20*/  ULDC.64 UR4, c[0x0][0x2d0] ;  /* 0x0000b40000047ab9 */ /* 0x000fe20000000a00 */
[----:B------:R-:W-:Y:S02]  /*14c30*/  IMAD.IADD R4, R8, 0x1, R9 ;  /* 0x0000000108047824 */ /* 0x000fe400078e0209 */
[----:B------:R-:W-:Y:S02]  /*14c40*/  IMAD.IADD R3, R3, 0x1, R0 ;  /* 0x0000000103037824 */ /* 0x000fe400078e0200 */
[----:B------:R-:W-:Y:S02]  /*14c50*/  IMAD.MOV.U32 R0, RZ, RZ, R4 ;  /* 0x000000ffff007224 */ /* 0x000fe400078e0004 */
[----:B-1----:R-:W-:-:S05]  /*14c60*/  @P0 IMAD.HI.U32 R5, R4, R5, RZ ;  /* 0x0000000504050227 */ /* 0x002fca00078e00ff */
[----:B0-----:R-:W-:-:S05]  /*14c70*/  @P0 SHF.R.U32.HI R0, RZ, R6, R5 ;  /* 0x00000006ff000219 */ /* 0x001fca0000011605 */
        /* <DEDUP_REMOVED lines=14> */
[----:B------:R-:W1:Y:S01]  /*14d60*/  S2R R8, SR_TID.X ;  /* 0x0000000000087919 */ /* 0x000e620000002100 */
[----:B------:R-:W-:Y:S01]  /*14d70*/  IMAD R0, R4, UR5, R0 ;  /* 0x0000000504007c24 */ /* 0x000fe2000f8e0200 */
[----:B------:R-:W-:-:S03]  /*14d80*/  LEA R4, P3, R2, UR6, 0x1 ;  /* 0x0000000602047c11 */ /* 0x000fc6000f8608ff */
[----:B------:R-:W-:Y:S01]  /*14d90*/  IMAD.IADD R0, R3, 0x1, R0 ;  /* 0x0000000103007824 */ /* 0x000fe200078e0200 */
[----:B------:R-:W-:-:S04]  /*14da0*/  ISETP.GE.AND P1, PT, R11, UR4, PT ;  /* 0x000000040b007c0c */ /* 0x000fc8000bf26270 */
[----:B------:R-:W-:Y:S01]  /*14db0*/  LEA.HI.X R3, R2, UR7, R0, 0x1, P3 ;  /* 0x0000000702037c11 */ /* 0x000fe200098f0c00 */
[----:B-1----:R-:W-:-:S05]  /*14dc0*/  IMAD.SHL.U32 R8, R8, 0x8, RZ ;  /* 0x0000000808087824 */ /* 0x002fca00078e00ff */
[----:B------:R-:W-:-:S04]  /*14dd0*/  LOP3.LUT R8, R8, 0x38, RZ, 0xc0, !PT ;  /* 0x0000003808087812 */ /* 0x000fc800078ec0ff */
[----:B------:R-:W-:Y:S01]  /*14de0*/  ISETP.GE.AND P2, PT, R8, UR4, PT ;  /* 0x0000000408007c0c */ /* 0x000fe2000bf46270 */
[----:B------:R-:W-:-:S03]  /*14df0*/  UMOV UR4, 0xffffffff ;  /* 0xffffffff00047882 */ /* 0x000fc60000000000 */
[----:B0-----:R-:W-:Y:S09]  /*14e00*/  BRA.DIV UR4, `(.L_x_1270) ;  /* 0x0000004a04947947 */ /* 0x001ff2000b800000 */
[----:B------:R-:W0:Y:S01]  /*14e10*/  S2R R6, SR_TID.X ;  /* 0x0000000000067919 */ /* 0x000e220000002100 */
[----:B------:R-:W2:Y:S01]  /*14e20*/  LDL.LU R9, [R1+0x28] ;  /* 0x0000280001097983 */ /* 0x000ea20000300800 */
[----:B0-----:R-:W-:-:S04]  /*14e30*/  LOP3.LUT R6, R6, 0x7f, RZ, 0xc0, !PT ;  /* 0x0000007f06067812 */ /* 0x001fc800078ec0ff */
[----:B------:R-:W-:Y:S02]  /*14e40*/  SHF.R.U32.HI R8, RZ, 0x3, R6 ;  /* 0x00000003ff087819 */ /* 0x000fe40000011606 */
[----:B------:R-:W3:Y:S01]  /*14e50*/  LDL.LU R6, [R1+0x2c] ;  /* 0x00002c0001067983 */ /* 0x000ee20000300800 */
[----:B------:R-:W0:Y:S01]  /*14e60*/  S2R R11, SR_TID.X ;  /* 0x00000000000b7919 */ /* 0x000e220000002100 */
[----:B------:R-:W-:Y:S01]  /*14e70*/  ULDC.64 UR4, c[0x0][0x208] ;  /* 0x0000820000047ab9 */ /* 0x000fe20000000a00 */
[----:B0-----:R-:W-:-:S05]  /*14e80*/  IMAD.SHL.U32 R11, R11, 0x8, RZ ;  /* 0x000000080b0b7824 */ /* 0x001fca00078e00ff */
[----:B------:R-:W-:Y:S01]  /*14e90*/  LOP3.LUT R11, R11, 0x38, RZ, 0xc0, !PT ;  /* 0x000000380b0b7812 */ /* 0x000fe200078ec0ff */
[----:B--2---:R-:W-:-:S04]  /*14ea0*/  IMAD.IADD R0, R8, 0x1, R9 ;  /* 0x0000000108007824 */ /* 0x004fc800078e0209 */
[----:B------:R-:W-:Y:S01]  /*14eb0*/  VIADD R5, R0, 0x10 ;  /* 0x0000001000057836 */ /* 0x000fe20000000000 */
[----:B------:R-:W-:Y:S01]  /*14ec0*/  SHFL.IDX PT, R9, R3, 0x1, 0x181f ;  /* 0x00381f0003097f89 */ /* 0x000fe200000e0000 */
[----:B---3--:R-:W-:-:S03]  /*14ed0*/  IMAD R2, R6, R7, RZ ;  /* 0x0000000706027224 */ /* 0x008fc600078e02ff */
[----:B------:R-:W0:Y:S04]  /*14ee0*/  SHFL.IDX PT, R7, R4, RZ, 0x181f ;  /* 0x00181fff04077589 */ /* 0x000e2800000e0000 */
[----:B------:R-:W1:Y:S01]  /*14ef0*/  SHFL.IDX PT, R6, R3, RZ, 0x181f ;  /* 0x00181fff03067589 */ /* 0x000e6200000e0000 */
[-C--:B------:R-:W-:Y:S02]  /*14f00*/  ISETP.GE.AND P4, PT, R0, R2.reuse, PT ;  /* 0x000000020000720c */ /* 0x080fe40003f86270 */
[----:B------:R-:W-:Y:S02]  /*14f10*/  ISETP.GE.AND P3, PT, R5, R2, PT ;  /* 0x000000020500720c */ /* 0x000fe40003f66270 */
[----:B------:R-:W2:Y:S09]  /*14f20*/  SHFL.IDX PT, R5, R4, 0x1, 0x181f ;  /* 0x00381f0004057f89 */ /* 0x000eb200000e0000 */
[----:B0-----:R-:W-:-:S05]  /*14f30*/  @!P4 LEA R7, P5, R11, R7, 0x1 ;  /* 0x000000070b07c211 */ /* 0x001fca00078a08ff */
[----:B-1----:R-:W-:-:S05]  /*14f40*/  @!P4 IMAD.X R6, RZ, RZ, R6, P5 ;  /* 0x000000ffff06c224 */ /* 0x002fca00028e0606 */
[----:B------:R-:W-:-:S04]  /*14f50*/  @!P4 LOP3.LUT R7, R7, R6, RZ, 0x3c, !PT ;  /* 0x000000060707c212 */ /* 0x000fc800078e3cff */
[----:B------:R-:W-:Y:S02]  /*14f60*/  @!P4 LOP3.LUT R6, R7, R6, RZ, 0x3c, !PT ;  /* 0x000000060706c212 */ /* 0x000fe400078e3cff */
[----:B--2---:R-:W-:Y:S02]  /*14f70*/  @!P3 LEA R8, P5, R11, R5, 0x1 ;  /* 0x000000050b08b211 */ /* 0x004fe400078a08ff */
        /* <DEDUP_REMOVED lines=62> */
[----:B------:R0:W1:Y:S04]  /*15360*/  SHFL.IDX PT, R5, R3, 0x7, 0x181f ;  /* 0x00f81f0003057f89 */ /* 0x00006800000e0000 */
[----:B------:R0:W-:Y:S04]  /*15370*/  @!P4 LDGSTS.E.BYPASS.LTC128B.128 [R10+0xf400], desc[UR4][R6.64], !P2 ;  /* 0x0f400000060acfae */ /* 0x0001e8000d101d44 */
[----:B------:R0:W-:Y:S04]  /*15380*/  @!P4 LDGSTS.E.BYPASS.LTC128B.128 [R10+0x13400], desc[UR4][R6.64+0x80], !P1 ;  /* 0x13400080060acfae */ /* 0x0001e8000c901d44 */
[----:B------:R0:W-:Y:S04]  /*15390*/  @!P4 LDGSTS.E.BYPASS.LTC128B.128 [R10+0x17400], desc[UR4][R6.64+0x100], !P0 ;  /* 0x17400100060acfae */ /* 0x0001e8000c101d44 */
[----:B------:R0:W2:Y:S02]  /*153a0*/  SHFL.IDX PT, R3, R4, 0x7, 0x181f ;  /* 0x00f81f0004037f89 */ /* 0x0000a400000e0000 */
.L_x_1389:
[----:B------:R-:W-:Y:S01]  /*153b0*/  VIADD R0, R0, 0x70 ;  /* 0x0000007000007836 */ /* 0x000fe20000000000 */
[----:B------:R-:W-:Y:S04]  /*153c0*/  BSSY B0, `(.L_x_1271) ;  /* 0x000000f000007945 */ /* 0x000fe80003800000 */
[----:B------:R-:W-:-:S13]  /*153d0*/  ISETP.GE.AND P3, PT, R0, R2, PT ;  /* 0x000000020000720c */ /* 0x000fda0003f66270 */
[----:B------:R-:W-:Y:S05]  /*153e0*/  @P3 BRA `(.L_x_1272) ;  /* 0x0000000000303947 */ /* 0x000fea0003800000 */
[----:B0-----:R-:W0:Y:S01]  /*153f0*/  S2R R4, SR_TID.X ;  /* 0x0000000000047919 */ /* 0x001e220000002100 */
[----:B------:R-:W-:Y:S01]  /*15400*/  ULDC.64 UR4, c[0x0][0x208] ;  /* 0x0000820000047ab9 */ /* 0x000fe20000000a00 */
[----:B0-----:R-:W-:-:S05]  /*15410*/  IMAD.SHL.U32 R4, R4, 0x8, RZ ;  /* 0x0000000804047824 */ /* 0x001fca00078e00ff */
[----:B------:R-:W-:-:S04]  /*15420*/  LOP3.LUT R4, R4, 0x38, RZ, 0xc0, !PT ;  /* 0x0000003804047812 */ /* 0x000fc800078ec0ff */
[----:B--2---:R-:W-:-:S05]  /*15430*/  LEA R2, P3, R4, R3, 0x1 ;  /* 0x0000000304027211 */ /* 0x004fca00078608ff */
[----:B-1----:R-:W-:-:S05]  /*15440*/  IMAD.X R3, RZ, RZ, R5, P3 ;  /* 0x000000ffff037224 */ /* 0x002fca00018e0605 */
[----:B------:R-:W-:Y:S01]  /*15450*/  @!PT LDS RZ, [RZ] ;  /* 0x00000000fffff984 */ /* 0x000fe20000000800 */
[----:B------:R-:W-:Y:S01]  /*15460*/  @!PT LDS RZ, [RZ] ;  /* 0x00000000fffff984 */ /* 0x000fe20000000800 */
[----:B------:R-:W-:Y:S01]  /*15470*/  @!PT LDS RZ, [RZ] ;  /* 0x00000000fffff984 */ /* 0x000fe20000000800 */
[----:B------:R3:W-:Y:S04]  /*15480*/  LDGSTS.E.BYPASS.LTC128B.128 [R10+0xfc00], desc[UR4][R2.64], !P2 ;  /* 0x0fc00000020a7fae */ /* 0x0007e8000d101d44 */
[----:B------:R3:W-:Y:S04]  /*15490*/  LDGSTS.E.BYPASS.LTC128B.128 [R10+0x13c00], desc[UR4][R2.64+0x80], !P1 ;  /* 0x13c00080020a7fae */ /* 0x0007e8000c901d44 */
[----:B------:R3:W-:Y:S02]  /*154a0*/  LDGSTS.E.BYPASS.LTC128B.128 [R10+0x17c00], desc[UR4][R2.64+0x100], !P0 ;  /* 0x17c00100020a7fae */ /* 0x0007e4000c101d44 */
.L_x_1272:
[----:B------:R-:W-:Y:S05]  /*154b0*/  BSYNC B0 ;  /* 0x0000000000007941 */ /* 0x000fea0003800000 */
.L_x_1271:
[----:B------:R-:W-:Y:S01]  /*154c0*/  NOP ;  /* 0x0000000000007918 */ /* 0x000fe20000000000 */
[----:B------:R-:W-:Y:S01]  /*154d0*/  PLOP3.LUT P0, PT, PT, PT, PT, 0x80, 0x0 ;  /* 0x000000000000781c */ /* 0x000fe20003f0f070 */
[----:B0-----:R-:W-:-:S12]  /*154e0*/  VIADD R6, R18, 0x2a800 ;  /* 0x0002a80012067836 */ /* 0x001fd80000000000 */
.L_x_1273:
[----:B------:R-:W-:Y:S02]  /*154f0*/  PLOP3.LUT P1, PT, P1, P0, PT, 0xa2, 0x0 ;  /* 0x000000000000781c */ /* 0x000fe40000f21472 */
[----:B------:R-:W-:-:S08]  /*15500*/  @P0 R2UR P1, UR4, R18 ;  /* 0x00000000120402ca */ /* 0x000fd00000020000 */
[----:B------:R-:W-:-:S05]  /*15510*/  @P0 PLOP3.LUT P0, PT, P1, PT, PT, 0x80, 0x0 ;  /* 0x000000000000081c */ /* 0x000fca0000f0f070 */
[----:B------:R-:W-:Y:S01]  /*15520*/  @!P1 SYNCS.ARRIVE.TRANS64.RED.A0T1 RZ, [UR4+0x2a800], RZ ;  /* 0x02a800ffffff99a7 */ /* 0x000fe20008200404 */
[----:B------:R-:W-:Y:S07]  /*15530*/  @!P1 ARRIVES.LDGSTSBAR.64.TRANSCNT [UR4+0x2a800] ;  /* 0x02a80000ff0099b0 */ /* 0x000fee0008000a84 */
[----:B------:R-:W-:Y:S05]  /*15540*/  @P0 BRA.U.ANY `(.L_x_1273) ;  /* 0xfffffffd00e80947 */ /* 0x000fea000393ffff */
[----:B---3--:R-:W3:Y:S02]  /*15550*/  LDL.LU R2, [R1+0x50] ;  /* 0x0000500001027983 */ /* 0x008ee40000300800 */
[----:B---3--:R-:W-:-:S05]  /*15560*/  VIADD R2, R2, 0x1 ;  /* 0x0000000102027836 */ /* 0x008fca0000000000 */
        /* <DEDUP_REMOVED lines=8> */
[----:B------:R-:W3:Y:S03]  /*155f0*/  SYNCS.PHASECHK.TRANS64.TRYWAIT P0, [R18+URZ+0x2a820], R0 ;  /* 0x02a82000120075a7 */ /* 0x000ee6000800017f */
[----:B0--3--:R-:W-:Y:S05]  /*15600*/  @!P0 BRA `(.L_x_1275) ;  /* 0x0000004c00908947 */ /* 0x009fea0003800000 */
.L_x_1390:
[----:B------:R-:W-:Y:S05]  /*15610*/  BSYNC B0 ;  /* 0x0000000000007941 */ /* 0x000fea0003800000 */
.L_x_1274:
[----:B------:R-:W0:Y:S04]  /*15620*/  LDL R2, [R1+0x3c] ;  /* 0x00003c0001027983 */ /* 0x000e280000100800 */
[----:B------:R-:W3:Y:S01]  /*15630*/  LDL R4, [R1+0x24] ;  /* 0x0000240001047983 */ /* 0x000ee20000100800 */
[----:B------:R-:W-:Y:S01]  /*15640*/  BSSY B0, `(.L_x_1276) ;  /* 0x000021b000007945 */ /* 0x000fe20003800000 */
[----:B0-----:R-:W-:-:S05]  /*15650*/  VIADD R0, R2, 0xfffffffe ;  /* 0xfffffffe02007836 */ /* 0x001fca0000000000 */
[----:B---3--:R-:W-:-:S13]  /*15660*/  ISETP.GE.AND P0, PT, R0, R4, PT ;  /* 0x000000040000720c */ /* 0x008fda0003f06270 */
[----:B------:R-:W-:Y:S05]  /*15670*/  @!P0 BRA `(.L_x_1277) ;  /* 0x00000020005c8947 */ /* 0x000fea0003800000 */
[----:B------:R-:W3:Y:S04]  /*15680*/  LDL.LU R2, [R1+0x40] ;  /* 0x0000400001027983 */ /* 0x000ee80000300800 */
[----:B------:R-:W4:Y:S04]  /*15690*/  LDL.LU R8, [R1+0x38] ;  /* 0x0000380001087983 */ /* 0x000f280000300800 */
[----:B--2---:R-:W2:Y:S04]  /*156a0*/  LDL.LU R3, [R1+0x54] ;  /* 0x0000540001037983 */ /* 0x004ea80000300800 */
[----:B------:R-:W5:Y:S04]  /*156b0*/  LDL.LU R7, [R1+0x34] ;  /* 0x0000340001077983 */ /* 0x000f680000300800 */
[----:B-1----:R-:W5:Y:S01]  /*156c0*/  LDL.LU R5, [R1+0x58] ;  /* 0x0000580001057983 */ /* 0x002f620000300800 */
[----:B------:R-:W-:Y:S01]  /*156d0*/  LOP3.LUT R11, RZ, R4, RZ, 0x33, !PT ;  /* 0x00000004ff0b7212 */ /* 0x000fe200078e33ff */
[----:B------:R-:W-:Y:S01]  /*156e0*/  BSSY B2, `(.L_x_1278) ;  /* 0x00000ba000027945 */ /* 0x000fe20003800000 */
[----:B---3--:R-:W-:-:S04]  /*156f0*/  VIADD R2, R2, 0x1 ;  /* 0x0000000102027836 */ /* 0x008fc80000000000 */
[----:B----4-:R-:W-:Y:S01]  /*15700*/  IMAD R2, R2, R8, RZ ;  /* 0x0000000802027224 */ /* 0x010fe200078e02ff */
[----:B--2---:R-:W-:-:S04]  /*15710*/  LOP3.LUT R3, RZ, R3, RZ, 0x33, !PT ;  /* 0x00000003ff037212 */ /* 0x004fc800078e33ff */
[----:B------:R-:W-:-:S04]  /*15720*/  LOP3.LUT R2, RZ, R2, RZ, 0x33, !PT ;  /* 0x00000002ff027212 */ /* 0x000fc800078e33ff */
[----:B-----5:R-:W-:Y:S02]  /*15730*/  VIADDMNMX R2, R2, -R7, R3, !PT ;  /* 0x8000000702027246 */ /* 0x020fe40007800103 */
[----:B------:R-:W-:-:S04]  /*15740*/  LOP3.LUT R8, RZ, R5, RZ, 0x33, !PT ;  /* 0x00000005ff087212 */ /* 0x000fc800078e33ff */
[----:B------:R-:W-:-:S04]  /*15750*/  VIMNMX R8, R2, R8, !PT ;  /* 0x0000000802087248 */ /* 0x000fc80007fe0100 */
[----:B------:R-:W-:Y:S02]  /*15760*/  VIADDMNMX R11, R8, 0x2, R11, !PT ;  /* 0x00000002080b7846 */ /* 0x000fe4000780010b */
[----:B------:R-:W-:-:S05]  /*15770*/  LOP3.LUT R2, RZ, R8, RZ, 0x33, !PT ;  /* 0x00000008ff027212 */ /* 0x000fca00078e33ff */
        /* <DEDUP_REMOVED lines=37> */
[----:B------:R-:W-:-:S06]  /*159d0*/  LEA.HI.X R5, R2, UR5, R3, 0x2, P0 ;  /* 0x0000000502057c11 */ /* 0x000fcc00080f1403 */
[----:B------:R0:W5:Y:S03]  /*159e0*/  LDG.E R5, desc[UR8][R4.64] ;  /* 0x0000000804057981 */ /* 0x000166000c1e1900 */
.L_x_1282:
[----:B------:R-:W-:Y:S01]  /*159f0*/  IMAD R3, R9, 0x8, R18 ;  /* 0x0000000809037824 */ /* 0x000fe200078e0212 */
[----:B------:R-:W-:Y:S01]  /*15a00*/  SHF.L.U32 R2, R10, 0x1f, RZ ;  /* 0x0000001f0a027819 */ /* 0x000fe200000006ff */
[----:B------:R-:W-:Y:S03]  /*15a10*/  BSSY B3, `(.L_x_1283) ;  /* 0x0000003000037945 */ /* 0x000fe60003800000 */
[----:B------:R-:W1:Y:S02]  /*15a20*/  SYNCS.PHASECHK.TRANS64.TRYWAIT P0, [R3+URZ+0x2a840], R2 ;  /* 0x02a84002030075a7 */ /* 0x000e64000800017f */
[----:B-1----:R-:W-:Y:S05]  /*15a30*/  @!P0 BRA `(.L_x_1284) ;  /* 0x0000004800988947 */ /* 0x002fea0003800000 */
.L_x_1391:
[----:B------:R-:W-:Y:S05]  /*15a40*/  BSYNC B3 ;  /* 0x0000000000037941 */ /* 0x000fea0003800000 */
.L_x_1283:
        /* <DEDUP_REMOVED lines=12> */
.L_x_1286:
[----:B------:R-:W-:Y:S05]  /*15b10*/  BSYNC B3 ;  /* 0x0000000000037941 */ /* 0x000fea0003800000 */
.L_x_1285:
        /* <DEDUP_REMOVED lines=12> */
.L_x_1287:
        /* <DEDUP_REMOVED lines=16> */
.L_x_1288:
        /* <DEDUP_REMOVED lines=15> */
.L_x_1289:
        /* <DEDUP_REMOVED lines=16> */
.L_x_1392:
[----:B------:R-:W-:Y:S05]  /*15ed0*/  BSYNC B3 ;  /* 0x0000000000037941 */ /* 0x000fea0003800000 */
.L_x_1290:
        /* <DEDUP_REMOVED lines=12> */
.L_x_1293:
[----:B------:R-:W-:Y:S05]  /*15fa0*/  BSYNC B3 ;  /* 0x0000000000037941 */ /* 0x000fea0003800000 */
.L_x_1292:
        /* <DEDUP_REMOVED lines=13> */
.L_x_1294:
        /* <DEDUP_REMOVED lines=15> */
.L_x_1295:
        /* <DEDUP_REMOVED lines=12> */
.L_x_1281:
[----:B------:R-:W-:Y:S05]  /*16230*/  BSYNC B1 ;  /* 0x0000000000017941 */ /* 0x000fea0003800000 */
.L_x_1280:
[----:B0-----:R-:W2:Y:S01]  /*16240*/  LDL.LU R0, [R1+0x3c] ;  /* 0x00003c0001007983 */ /* 0x001ea20000300800 */
[----:B------:R-:W-:-:S03]  /*16250*/  IMAD.MOV.U32 R19, RZ, RZ, R9 ;  /* 0x000000ffff137224 */ /* 0x000fc600078e0009 */
[----:B------:R0:W-:Y:S02]  /*16260*/  STL [R1+0x10], R10 ;  /* 0x0000100a01007387 */ /* 0x0001e40000100800 */
[----:B0-2---:R-:W-:-:S07]  /*16270*/  VIADD R0, R0, 0xfffffffd ;  /* 0xfffffffd00007836 */ /* 0x005fce0000000000 */
.L_x_1279:
[----:B------:R-:W-:Y:S05]  /*16280*/  BSYNC B2 ;  /* 0x0000000000027941 */ /* 0x000fea0003800000 */
.L_x_1278:
[----:B------:R-:W-:-:S05]  /*16290*/  VIADD R11, R11, 0xfffffffe ;  /* 0xfffffffe0b0b7836 */ /* 0x000fca0000000000 */
[----:B------:R-:W-:-:S13]  /*162a0*/  ISETP.NE.AND P0, PT, R11, R8, PT ;  /* 0x000000080b00720c */ /* 0x000fda0003f05270 */
[----:B------:R-:W-:Y:S05]  /*162b0*/  @!P0 BRA `(.L_x_1277) ;  /* 0x00000014004c8947 */ /* 0x000fea0003800000 */
[----:B------:R-:W-:-:S07]  /*162c0*/  IMAD.MOV.U32 R9, RZ, RZ, R17 ;  /* 0x000000ffff097224 */ /* 0x000fce00078e0011 */
.L_x_1328:
        /* <DEDUP_REMOVED lines=36> */
.L_x_1298:
[----:B------:R-:W-:Y:S01]  /*16510*/  IMAD R3, R4, 0x8, R18 ;  /* 0x0000000804037824 */ /* 0x000fe200078e0212 */
[----:B------:R-:W-:Y:S01]  /*16520*/  SHF.L.U32 R2, R5, 0x1f, RZ ;  /* 0x0000001f05027819 */ /* 0x000fe200000006ff */
[----:B------:R-:W-:Y:S03]  /*16530*/  BSSY B2, `(.L_x_1299) ;  /* 0x0000003000027945 */ /* 0x000fe60003800000 */
[----:B------:R-:W1:Y:S02]  /*16540*/  SYNCS.PHASECHK.TRANS64.TRYWAIT P0, [R3+URZ+0x2a840], R2 ;  /* 0x02a84002030075a7 */ /* 0x000e64000800017f */
[----:B-1----:R-:W-:Y:S05]  /*16550*/  @!P0 BRA `(.L_x_1300) ;  /* 0x0000003c00f88947 */ /* 0x002fea0003800000 */
.L_x_1393:
[----:B------:R-:W-:Y:S05]  /*16560*/  BSYNC B2 ;  /* 0x0000000000027941 */ /* 0x000fea0003800000 */
.L_x_1299:
        /* <DEDUP_REMOVED lines=12> */
.L_x_1302:
[----:B------:R-:W-:Y:S05]  /*16630*/  BSYNC B2 ;  /* 0x0000000000027941 */ /* 0x000fea0003800000 */
.L_x_1301:
        /* <DEDUP_REMOVED lines=12> */
.L_x_1303:
        /* <DEDUP_REMOVED lines=16> */
.L_x_1304:
        /* <DEDUP_REMOVED lines=15> */
.L_x_1305:
        /* <DEDUP_REMOVED lines=16> */
.L_x_1394:
[----:B------:R-:W-:Y:S05]  /*169f0*/  BSYNC B2 ;  /* 0x0000000000027941 */ /* 0x000fea0003800000 */
.L_x_1306:
        /* <DEDUP_REMOVED lines=11> */
.L_x_1309:
[----:B------:R-:W-:Y:S05]  /*16ab0*/  BSYNC B2 ;  /* 0x0000000000027941 */ /* 0x000fea0003800000 */
.L_x_1308:
        /* <DEDUP_REMOVED lines=12> */
.L_x_1310:
        /* <DEDUP_REMOVED lines=15> */
.L_x_1311:
        /* <DEDUP_REMOVED lines=12> */
.L_x_1297:
[----:B------:R-:W-:Y:S05]  /*16d30*/  BSYNC B1 ;  /* 0x0000000000017941 */ /* 0x000fea0003800000 */
.L_x_1296:
        /* <DEDUP_REMOVED lines=20> */
[----:B------:R-:W-:Y:S01]  /*16e80*/  ULDC.64 UR8, c[0x0][0x208] ;  /* 0x0000820000087ab9 */ /* 0x000fe20000000a00 */
        /* <DEDUP_REMOVED lines=15> */
.L_x_1314:
[----:B------:R-:W-:Y:S01]  /*16f80*/  IMAD R2, R19, 0x8, R18 ;  /* 0x0000000813027824 */ /* 0x000fe200078e0212 */
[----:B------:R-:W-:Y:S01]  /*16f90*/  SHF.L.U32 R3, R12, 0x1f, RZ ;  /* 0x0000001f0c037819 */ /* 0x000fe200000006ff */
[----:B------:R-:W-:Y:S03]  /*16fa0*/  BSSY B2, `(.L_x_1315) ;  /* 0x0000003000027945 */ /* 0x000fe60003800000 */
[----:B------:R-:W2:Y:S02]  /*16fb0*/  SYNCS.PHASECHK.TRANS64.TRYWAIT P0, [R2+URZ+0x2a840], R3 ;  /* 0x02a84003020075a7 */ /* 0x000ea4000800017f */
[----:B--2---:R-:W-:Y:S05]  /*16fc0*/  @!P0 BRA `(.L_x_1316) ;  /* 0x0000003400848947 */ /* 0x004fea0003800000 */
.L_x_1395:
[----:B------:R-:W-:Y:S05]  /*16fd0*/  BSYNC B2 ;  /* 0x0000000000027941 */ /* 0x000fea0003800000 */
.L_x_1315:
        /* <DEDUP_REMOVED lines=12> */
.L_x_1318:
[----:B------:R-:W-:Y:S05]  /*170a0*/  BSYNC B2 ;  /* 0x0000000000027941 */ /* 0x000fea0003800000 */
.L_x_1317:
        /* <DEDUP_REMOVED lines=13> */
.L_x_1319:
        /* <DEDUP_REMOVED lines=16> */
.L_x_1320:
        /* <DEDUP_REMOVED lines=15> */
.L_x_1321:
        /* <DEDUP_REMOVED lines=15> */
.L_x_1396:
[----:B------:R-:W-:Y:S05]  /*17460*/  BSYNC B2 ;  /* 0x0000000000027941 */ /* 0x000fea0003800000 */
.L_x_1322:
        /* <DEDUP_REMOVED lines=11> */
.L_x_1325:
[----:B------:R-:W-:Y:S05]  /*17520*/  BSYNC B2 ;  /* 0x0000000000027941 */ /* 0x000fea0003800000 */
.L_x_1324:
        /* <DEDUP_REMOVED lines=12> */
.L_x_1326:
        /* <DEDUP_REMOVED lines=15> */
.L_x_1327:
        /* <DEDUP_REMOVED lines=12> */
.L_x_1313:
[----:B------:R-:W-:Y:S05]  /*177a0*/  BSYNC B1 ;  /* 0x0000000000017941 */ /* 0x000fea0003800000 */
.L_x_1312:
[----:B------:R-:W2:Y:S01]  /*177b0*/  LDL R2, [R1+0x24] ;  /* 0x0000240001027983 */ /* 0x000ea20000100800 */
[----:B------:R-:W-:Y:S01]  /*177c0*/  VIADD R0, R0, 0xfffffffe ;  /* 0xfffffffe00007836 */ /* 0x000fe20000000000 */
[----:B--2---:R-:W-:-:S13]  /*177d0*/  ISETP.GT.AND P0, PT, R7, R2, PT ;  /* 0x000000020700720c */ /* 0x004fda0003f04270 */
[----:B------:R-:W-:Y:S05]  /*177e0*/  @P0 BRA `(.L_x_1328) ;  /* 0xffffffe800b80947 */ /* 0x000fea000383ffff */
.L_x_1277:
[----:B------:R-:W-:Y:S05]  /*177f0*/  BSYNC B0 ;  /* 0x0000000000007941 */ /* 0x000fea0003800000 */
.L_x_1276:
[----:B--2---:R-:W2:Y:S01]  /*17800*/  S2R R3, SR_TID.X ;  /* 0x0000000000037919 */ /* 0x004ea20000002100 */
[----:B------:R-:W-:Y:S01]  /*17810*/  BSSY B0, `(.L_x_1329) ;  /* 0x0000012000007945 */ /* 0x000fe20003800000 */
[----:B--2---:R-:W-:-:S04]  /*17820*/  LOP3.LUT R3, R3, 0x7f, RZ, 0xc0, !PT ;  /* 0x0000007f03037812 */ /* 0x004fc800078ec0ff */
[----:B------:R-:W-:-:S13]  /*17830*/  ISETP.NE.AND P0, PT, R3, RZ, PT ;  /* 0x000000ff0300720c */ /* 0x000fda0003f05270 */
[----:B------:R-:W-:Y:S05]  /*17840*/  @P0 BRA `(.L_x_1330) ;  /* 0x0000000000380947 */ /* 0x000fea0003800000 */
[----:B------:R-:W2:Y:S01]  /*17850*/  S2R R2, SR_LANEID ;  /* 0x0000000000027919 */ /* 0x000ea20000000000 */
[----:B------:R-:W-:Y:S01]  /*17860*/  VOTEU.ANY UR4, UPT, PT ;  /* 0x0000000000047886 */ /* 0x000fe200038e0100 */
[----:B-1----:R-:W1:Y:S01]  /*17870*/  LDC.64 R4, c[0x0][0xc60] ;  /* 0x00031800ff047b82 */ /* 0x002e620000000a00 */
[----:B------:R-:W2:Y:S01]  /*17880*/  FLO.U32 R0, UR4 ;  /* 0x0000000400007d00 */ /* 0x000ea200080e0000 */
[----:B------:R-:W-:Y:S01]  /*17890*/  ULDC.64 UR6, c[0x0][0x208] ;  /* 0x0000820000067ab9 */ /* 0x000fe20000000a00 */
[----:B--2---:R-:W-:-:S06]  /*178a0*/  ISETP.EQ.U32.AND P0, PT, R0, R2, PT ;  /* 0x000000020000720c */ /* 0x004fcc0003f02070 */
[----:B------:R-:W1:Y:S07]  /*178b0*/  POPC R2, UR4 ;  /* 0x0000000400027d09 */ /* 0x000e6e0008000000 */
[----:B-1----:R-:W2:Y:S04]  /*178c0*/  @P0 ATOMG.E.ADD.STRONG.GPU PT, R2, desc[UR6][R4.64], R2 ;  /* 0x00000002040209a8 */ /* 0x002ea800081ee1c6 */
[----:B--2---:R1:W2:Y:S02]  /*178d0*/  SHFL.IDX PT, R2, R2, R0, 0x1f ;  /* 0x00001f0002027589 */ /* 0x0042a400000e0000 */
[----:B-1----:R-:W1:Y:S02]  /*178e0*/  S2R R0, SR_LTMASK ;  /* 0x0000000000007919 */ /* 0x002e640000003900 */
[----:B-1----:R-:W-:-:S06]  /*178f0*/  LOP3.LUT R0, R0, UR4, RZ, 0xc0, !PT ;  /* 0x0000000400007c12 */ /* 0x002fcc000f8ec0ff */
[----:B------:R-:W2:Y:S02]  /*17900*/  POPC R0, R0 ;  /* 0x0000000000007309 */ /* 0x000ea40000000000 */
[----:B--2---:R-:W-:-:S05]  /*17910*/  IADD3 R0, R2, UR38, R0 ;  /* 0x0000002602007c10 */ /* 0x004fca000fffe000 */
[----:B------:R2:W-:Y:S02]  /*17920*/  STL [R1], R0 ;  /* 0x0000000001007387 */ /* 0x0005e40000100800 */
.L_x_1330:
[----:B------:R-:W-:Y:S05]  /*17930*/  BSYNC B0 ;  /* 0x0000000000007941 */ /* 0x000fea0003800000 */
.L_x_1329:
[----:B--2---:R-:W2:Y:S01]  /*17940*/  LDL R0, [R1+0x18] ;  /* 0x0000180001007983 */ /* 0x004ea20000100800 */
[----:B------:R-:W-:Y:S01]  /*17950*/  BSSY B0, `(.L_x_1331) ;  /* 0x000003a000007945 */ /* 0x000fe20003800000 */
[----:B--2---:R-:W-:-:S13]  /*17960*/  LOP3.LUT P0, RZ, R0, 0x1, RZ, 0xc0, !PT ;  /* 0x0000000100ff7812 */ /* 0x004fda000780c0ff */
[----:B------:R-:W-:Y:S05]  /*17970*/  @!P0 BRA `(.L_x_1332) ;  /* 0x0000000000dc8947 */ /* 0x000fea0003800000 */
[----:B------:R-:W2:Y:S01]  /*17980*/  LDL R2, [R1+0x10] ;  /* 0x0000100001027983 */ /* 0x000ea20000100800 */
[----:B------:R-:W-:Y:S01]  /*17990*/  IMAD R0, R19, 0x8, R18 ;  /* 0x0000000813007824 */ /* 0x000fe200078e0212 */
[----:B------:R-:W-:Y:S01]  /*179a0*/  BSSY B1, `(.L_x_1333) ;  /* 0x0000005000017945 */ /* 0x000fe20003800000 */
[----:B------:R-:W-:Y:S02]  /*179b0*/  ISETP.NE.AND P1, PT, R3, RZ, PT ;  /* 0x000000ff0300720c */ /* 0x000fe40003f25270 */
[----:B--2---:R-:W-:-:S04]  /*179c0*/  SHF.L.U32 R2, R2, 0x1f, RZ ;  /* 0x0000001f02027819 */ /* 0x004fc800000006ff */
[----:B------:R-:W2:Y:S02]  /*179d0*/  SYNCS.PHASECHK.TRANS64.TRYWAIT P0, [R0+URZ+0x2a860], R2 ;  /* 0x02a86002000075a7 */ /* 0x000ea4000800017f */
[----:B--2---:R-:W-:Y:S05]  /*179e0*/  @!P0 BRA `(.L_x_1334) ;  /* 0x0000002c00248947 */ /* 0x004fea0003800000 */
.L_x_1397:
[----:B------:R-:W-:Y:S05]  /*179f0*/  BSYNC B1 ;  /* 0x0000000000017941 */ /* 0x000fea0003800000 */
.L_x_1333:
[----:B------:R-:W-:Y:S04]  /*17a00*/  BSSY B1, `(.L_x_1335) ;  /* 0x0000009000017945 */ /* 0x000fe80003800000 */
        /* <DEDUP_REMOVED lines=8> */
.L_x_1336:
[----:B------:R-:W-:Y:S05]  /*17a90*/  BSYNC B1 ;  /* 0x0000000000017941 */ /* 0x000fea0003800000 */
.L_x_1335:
[----:B------:R-:W3:Y:S04]  /*17aa0*/  LDL.LU R3, [R1+0x14] ;  /* 0x0000140001037983 */ /* 0x000ee80000300800 */
[----:B--2---:R-:W3:Y:S01]  /*17ab0*/  LDL.LU R2, [R1+0x4] ;  /* 0x0000040001027983 */ /* 0x004ee20000300800 */
[----:B------:R-:W-:Y:S01]  /*17ac0*/  UIADD3 UR4, UP0, UR36, 0x470, URZ ;  /* 0x0000047024047890 */ /* 0x000fe2000ff1e03f */
[----:B------:R-:W-:Y:S01]  /*17ad0*/  PLOP3.LUT P0, PT, PT, PT, PT, 0x80, 0x0 ;  /* 0x000000000000781c */ /* 0x000fe20003f0f070 */
[----:B------:R-:W-:Y:S01]  /*17ae0*/  VIADD R0, R0, 0x2a850 ;  /* 0x0002a85000007836 */ /* 0x000fe20000000000 */
[----:B------:R-:W-:Y:S01]  /*17af0*/  UMOV UR6, 0x0 ;  /* 0x0000000000067882 */ /* 0x000fe20000000000 */
[----:B------:R-:W-:Y:S01]  /*17b00*/  UIADD3.X UR5, URZ, UR37, URZ, UP0, !UPT ;  /* 0x000000253f057290 */ /* 0x000fe200087fe43f */
[----:B------:R-:W-:Y:S01]  /*17b10*/  UMOV UR7, 0x14f00000 ;  /* 0x14f0000000077882 */ /* 0x000fe20000000000 */
[----:B------:R-:W-:Y:S01]  /*17b20*/  UMOV UR10, URZ ;  /* 0x0000003f000a7c82 */ /* 0x000fe20008000000 */
[----:B---3--:R-:W-:-:S02]  /*17b30*/  IMAD R3, R2, 0x60, R3 ;  /* 0x0000006002037824 */ /* 0x008fc400078e0203 */
[----:B------:R-:W-:-:S04]  /*17b40*/  IMAD R2, R19, 0x6000, R18 ;  /* 0x0000600013027824 */ /* 0x000fc800078e0212 */
[----:B------:R-:W-:-:S07]  /*17b50*/  VIADD R4, R2, 0x400 ;  /* 0x0000040002047836 */ /* 0x000fce0000000000 */
.L_x_1337:
        /* <DEDUP_REMOVED lines=10> */
[----:B------:R-:W-:Y:S01]  /*17c00*/  PLOP3.LUT P0, PT, PT, PT, PT, 0x80, 0x0 ;  /* 0x000000000000781c */ /* 0x000fe20003f0f070 */
[----:B------:R-:W-:Y:S01]  /*17c10*/  VIADD R2, R2, 0x3400 ;  /* 0x0000340002027836 */ /* 0x000fe20000000000 */
[----:B------:R-:W-:Y:S01]  /*17c20*/  UMOV UR6, 0x0 ;  /* 0x0000000000067882 */ /* 0x000fe20000000000 */
[----:B------:R-:W-:Y:S01]  /*17c30*/  UMOV UR7, 0x14f00000 ;  /* 0x14f0000000077882 */ /* 0x000fe20000000000 */
[----:B------:R-:W-:-:S09]  /*17c40*/  UMOV UR10, 0x40 ;  /* 0x00000040000a7882 */ /* 0x000fd20000000000 */
.L_x_1338:
        /* <DEDUP_REMOVED lines=10> */
.L_x_1332:
[----:B------:R-:W-:Y:S05]  /*17cf0*/  BSYNC B0 ;  /* 0x0000000000007941 */ /* 0x000fea0003800000 */
.L_x_1331:
[----:B------:R-:W2:Y:S01]  /*17d00*/  LDL.LU R4, [R1+0x10] ;  /* 0x0000100001047983 */ /* 0x000ea20000300800 */
[----:B------:R-:W-:-:S05]  /*17d10*/  VIADD R19, R19, 0x1 ;  /* 0x0000000113137836 */ /* 0x000fca0000000000 */
[----:B------:R-:W-:-:S04]  /*17d20*/  ISETP.NE.AND P0, PT, R19, 0x2, PT ;  /* 0x000000021300780c */ /* 0x000fc80003f05270 */
[----:B------:R-:W-:Y:S02]  /*17d30*/  SEL R0, RZ, 0x1, P0 ;  /* 0x00000001ff007807 */ /* 0x000fe40000000000 */
[----:B------:R-:W-:Y:S02]  /*17d40*/  SEL R19, R19, RZ, P0 ;  /* 0x000000ff13137207 */ /* 0x000fe40000000000 */
[----:B--2---:R-:W-:-:S05]  /*17d50*/  LOP3.LUT R4, R4, R0, RZ, 0x3c, !PT ;  /* 0x0000000004047212 */ /* 0x004fca00078e3cff */
[----:B------:R2:W-:Y:S02]  /*17d60*/  STL [R1+0x10], R4 ;  /* 0x0000100401007387 */ /* 0x0005e40000100800 */
.L_x_1256:
[----:B------:R-:W-:Y:S05]  /*17d70*/  BSYNC B7 ;  /* 0x0000000000077941 */ /* 0x000fea0003800000 */
.L_x_1254:
        /* <DEDUP_REMOVED lines=9> */
[----:B012---:R-:W0:Y:S04]  /*17e10*/  LDS.128 R4, [R18+0x2a8d0] ;  /* 0x02a8d00012047984 */ /* 0x007e280000000c00 */
[----:B0-----:R0:W-:Y:S04]  /*17e20*/  STL.64 [R1], R4 ;  /* 0x0000000401007387 */ /* 0x0011e80000100a00 */
[----:B------:R0:W-:Y:S01]  /*17e30*/  STL.64 [R1+0x8], R6 ;  /* 0x0000080601007387 */ /* 0x0001e20000100a00 */
[----:B------:R-:W-:Y:S06]  /*17e40*/  BAR.ARV 0x4, 0x180 ;  /* 0x0106000000007b1d */ /* 0x000fec0000002000 */
[----:B------:R-:W-:Y:S05]  /*17e50*/  BRA `(.L_x_1340) ;  /* 0x00000010003c7947 */ /* 0x000fea0003800000 */
.L_x_1339:
        /* <DEDUP_REMOVED lines=8> */
[----:B------:R-:W-:Y:S01]  /*17ee0*/  ULDC.64 UR6, c[0x0][0x208] ;  /* 0x0000820000067ab9 */ /* 0x000fe20000000a00 */
        /* <DEDUP_REMOVED lines=10> */
[C---:B------:R-:W-:Y:S02]  /*17f90*/  ISETP.GE.U32.AND P2, PT, R16.reuse, 0x2, PT ;  /* 0x000000021000780c */ /* 0x040fe40003f46070 */
[C---:B------:R-:W-:Y:S01]  /*17fa0*/  ISETP.GE.U32.AND P3, PT, R16.reuse, 0x4, PT ;  /* 0x000000041000780c */ /* 0x040fe20003f66070 */
[----:B------:R-:W-:Y:S01]  /*17fb0*/  SHFL.IDX PT, R0, R8, RZ, 0x1f ;  /* 0x00001fff08007589 */ /* 0x000fe200000e0000 */
[C---:B------:R-:W-:Y:S02]  /*17fc0*/  ISETP.GE.U32.AND P4, PT, R16.reuse, 0x8, PT ;  /* 0x000000081000780c */ /* 0x040fe40003f86070 */
[----:B------:R-:W-:Y:S01]  /*17fd0*/  ISETP.GE.U32.AND P5, PT, R16, 0x10, PT ;  /* 0x000000101000780c */ /* 0x000fe20003fa6070 */
[----:B--2---:R-:W-:Y:S01]  /*17fe0*/  @!P1 IMAD.MOV.U32 R5, RZ, RZ, R6 ;  /* 0x000000ffff059224 */ /* 0x004fe200078e0006 */
[----:B------:R-:W-:-:S02]  /*17ff0*/  CS2R R6, SRZ ;  /* 0x0000000000067805 */ /* 0x000fc4000001ff00 */
[----:B---3--:R-:W-:Y:S01]  /*18000*/  @!P1 IMAD.MOV.U32 R7, RZ, RZ, R2 ;  /* 0x000000ffff079224 */ /* 0x008fe200078e0002 */
[----:B------:R-:W-:-:S03]  /*18010*/  ISETP.NE.AND P1, PT, R16, RZ, PT ;  /* 0x000000ff1000720c */ /* 0x000fc60003f25270 */
[----:B------:R-:W-:-:S05]  /*18020*/  IMAD R2, R7, R5, RZ ;  /* 0x0000000507027224 */ /* 0x000fca00078e02ff */
[----:B------:R-:W0:Y:S02]  /*18030*/  SHFL.UP PT, R3, R2, 0x1, RZ ;  /* 0x0420000002037989 */ /* 0x000e2400000e00ff */
[----:B0-----:R-:W-:-:S05]  /*18040*/  SEL R9, R3, RZ, P1 ;  /* 0x000000ff03097207 */ /* 0x001fca0000800000 */
[----:B------:R-:W-:Y:S02]  /*18050*/  IMAD.IADD R2, R2, 0x1, R9 ;  /* 0x0000000102027824 */ /* 0x000fe400078e0209 */
[----:B------:R-:W-:Y:S04]  /*18060*/  SHFL.IDX PT, R9, R8, 0x1, 0x1f ;  /* 0x00201f0008097f89 */ /* 0x000fe800000e0000 */
        /* <DEDUP_REMOVED lines=13> */
.L_x_1407:
[----:B------:R-:W-:Y:S02]  /*18140*/  ULDC UR4, c[0x0][0xc38] ;  /* 0x00030e0000047ab9 */ /* 0x000fe40000000800 */
[----:B------:R-:W-:-:S04]  /*18150*/  IMAD.U32 R8, RZ, RZ, UR4 ;  /* 0x00000004ff087e24 */ /* 0x000fc8000f8e00ff */
[----:B-1----:R-:W-:-:S04]  /*18160*/  IMAD R10, R10, R8, RZ ;  /* 0x000000080a0a7224 */ /* 0x002fc800078e02ff */
[----:B------:R-:W-:-:S05]  /*18170*/  IMAD.IADD R4, R9, 0x1, R10 ;  /* 0x0000000109047824 */ /* 0x000fca00078e020a */
[----:B------:R-:W-:-:S13]  /*18180*/  ISETP.GT.AND P6, PT, R4, R0, PT ;  /* 0x000000000400720c */ /* 0x000fda0003fc4270 */
[----:B------:R-:W-:Y:S05]  /*18190*/  @P6 BRA `(.L_x_1342) ;  /* 0x0000000000b06947 */ /* 0x000fea0003800000 */
.L_x_1345:
[----:B------:R-:W2:Y:S01]  /*181a0*/  LDL.LU R3, [R1+0xc] ;  /* 0x00000c0001037983 */ /* 0x000ea20000300800 */
[----:B0-----:R-:W0:Y:S01]  /*181b0*/  LDC R2, c[0x0][0xc3c] ;  /* 0x00030f00ff027b82 */ /* 0x001e220000000800 */
[----:B--2---:R-:W-:-:S05]  /*181c0*/  VIADD R3, R3, 0x1f ;  /* 0x0000001f03037836 */ /* 0x004fca0000000000 */
[----:B0-----:R-:W-:-:S13]  /*181d0*/  ISETP.GE.AND P6, PT, R3, R2, PT ;  /* 0x000000020300720c */ /* 0x001fda0003fc6270 */
[----:B------:R-:W-:Y:S05]  /*181e0*/  @P6 BRA `(.L_x_1343) ;  /* 0x0000000800f06947 */ /* 0x000fea0003800000 */
[----:B------:R-:W0:Y:S01]  /*181f0*/  S2R R5, SR_TID.X ;  /* 0x0000000000057919 */ /* 0x000e220000002100 */
[----:B------:R-:W-:Y:S01]  /*18200*/  ULDC.64 UR4, c[0x0][0x208] ;  /* 0x0000820000047ab9 */ /* 0x000fe20000000a00 */
[----:B------:R1:W-:Y:S01]  /*18210*/  STL [R1+0xc], R3 ;  /* 0x00000c0301007387 */ /* 0x0003e20000100800 */
[----:B0-----:R-:W-:-:S05]  /*18220*/  LOP3.LUT R5, R5, 0x1f, RZ, 0xc0, !PT ;  /* 0x0000001f05057812 */ /* 0x001fca00078ec0ff */
[----:B------:R-:W-:Y:S02]  /*18230*/  IMAD.IADD R7, R3, 0x1, R5 ;  /* 0x0000000103077824 */ /* 0x000fe400078e0205 */
[----:B------:R-:W-:-:S03]  /*18240*/  IMAD.MOV.U32 R5, RZ, RZ, RZ ;  /* 0x000000ffff057224 */ /* 0x000fc600078e00ff */
[----:B------:R-:W-:-:S13]  /*18250*/  ISETP.GE.OR P6, PT, R7, R2, !P0 ;  /* 0x000000020700720c */ /* 0x000fda00047c6670 */
[----:B-1----:R-:W0:Y:S02]  /*18260*/  @!P6 LDC.64 R2, c[0x0][0xc80] ;  /* 0x00032000ff02eb82 */ /* 0x002e240000000a00 */
[----:B0-----:R-:W-:-:S05]  /*18270*/  @!P6 IMAD.WIDE R2, R7, 0x4, R2 ;  /* 0x000000040702e825 */ /* 0x001fca00078e0202 */
[----:B------:R0:W2:Y:S02]  /*18280*/  @!P6 LDG.E R5, desc[UR4][R2.64] ;  /* 0x000000040205e981 */ /* 0x0000a4000c1e1900 */
[----:B0-----:R-:W0:Y:S02]  /*18290*/  @!P6 LDC.64 R2, c[0x0][0xc78] ;  /* 0x00031e00ff02eb82 */ /* 0x001e240000000a00 */
[----:B0-----:R-:W-:-:S04]  /*182a0*/  @!P6 IMAD.WIDE R2, R7, 0x4, R2 ;  /* 0x000000040702e825 */ /* 0x001fc800078e0202 */
[----:B------:R-:W-:-:S06]  /*182b0*/  IMAD.MOV.U32 R7, RZ, RZ, RZ ;  /* 0x000000ffff077224 */ /* 0x000fcc00078e00ff */
[----:B------:R-:W2:Y:S01]  /*182c0*/  @!P6 LDG.E R7, desc[UR4][R2.64] ;  /* 0x000000040207e981 */ /* 0x000ea2000c1e1900 */
[----:B------:R-:W-:Y:S01]  /*182d0*/  UMOV UR4, 0xffffffff ;  /* 0xffffffff00047882 */ /* 0x000fe20000000000 */
[----:B--2---:R-:W-:Y:S02]  /*182e0*/  IMAD R2, R7, R5, RZ ;  /* 0x0000000507027224 */ /* 0x004fe400078e02ff */
[----:B------:R-:W-:Y:S05]  /*182f0*/  BRA.DIV UR4, `(.L_x_1344) ;  /* 0x0000002a04547947 */ /* 0x000fea000b800000 */
        /* <DEDUP_REMOVED lines=16> */
.L_x_1415:
[----:B------:R-:W-:Y:S02]  /*18400*/  ULDC UR4, c[0x0][0xc38] ;  /* 0x00030e0000047ab9 */ /* 0x000fe40000000800 */
[----:B------:R-:W-:-:S04]  /*18410*/  IMAD.U32 R8, RZ, RZ, UR4 ;  /* 0x00000004ff087e24 */ /* 0x000fc8000f8e00ff */
[----:B-1----:R-:W-:-:S04]  /*18420*/  IMAD R10, R10, R8, RZ ;  /* 0x000000080a0a7224 */ /* 0x002fc800078e02ff */
[----:B------:R-:W-:-:S05]  /*18430*/  IMAD.IADD R4, R10, 0x1, R4 ;  /* 0x000000010a047824 */ /* 0x000fca00078e0204 */
[----:B------:R-:W-:-:S13]  /*18440*/  ISETP.GT.AND P6, PT, R4, R0, PT ;  /* 0x000000000400720c */ /* 0x000fda0003fc4270 */
[----:B------:R-:W-:Y:S05]  /*18450*/  @!P6 BRA `(.L_x_1345) ;  /* 0xfffffffc0050e947 */ /* 0x000fea000383ffff */
.L_x_1342:
[----:B------:R-:W-:Y:S01]  /*18460*/  IMAD.IADD R10, R4, 0x1, -R10 ;  /* 0x00000001040a7824 */ /* 0x000fe200078e0a0a */
[----:B------:R-:W-:-:S03]  /*18470*/  UMOV UR4, 0xffffffff ;  /* 0xffffffff00047882 */ /* 0x000fc60000000000 */
[----:B------:R-:W-:-:S05]  /*18480*/  IMAD R3, R2, R8, R10 ;  /* 0x0000000802037224 */ /* 0x000fca00078e020a */
[----:B------:R-:W-:Y:S01]  /*18490*/  ISETP.GT.AND P6, PT, R3, R0, PT ;  /* 0x000000000300720c */ /* 0x000fe20003fc4270 */
[----:B------:R-:W-:-:S12]  /*184a0*/  BRA.DIV UR4, `(.L_x_1346) ;  /* 0x0000002a04c07947 */ /* 0x000fd8000b800000 */
[----:B------:R-:W2:Y:S01]  /*184b0*/  LDL.LU R11, [R1+0xc] ;  /* 0x00000c00010b7983 */ /* 0x000ea20000300800 */
[----:B------:R-:W-:-:S04]  /*184c0*/  VOTE.ANY R3, PT, !P6 ;  /* 0x0000000000037806 */ /* 0x000fc800070e0100 */
[----:B------:R-:W1:Y:S02]  /*184d0*/  POPC R9, R3 ;  /* 0x0000000300097309 */ /* 0x000e640000000000 */
[----:B-1----:R2:W1:Y:S04]  /*184e0*/  SHFL.IDX PT, R4, R5, R9, 0x1f ;  /* 0x00001f0905047589 */ /* 0x00246800000e0000 */
[----:B------:R3:W4:Y:S01]  /*184f0*/  SHFL.IDX PT, R7, R7, R9, 0x1f ;  /* 0x00001f0907077589 */ /* 0x00072200000e0000 */
[----:B--2---:R-:W-:-:S05]  /*18500*/  IMAD.IADD R5, R9, 0x1, R11 ;  /* 0x0000000109057824 */ /* 0x004fca00078e020b */
[----:B-1--4-:R3:W-:Y:S02]  /*18510*/  STL [R1+0xc], R5 ;  /* 0x00000c0501007387 */ /* 0x0127e40000100800 */
.L_x_1420:
[----:B------:R-:W-:-:S13]  /*18520*/  ISETP.NE.AND P0, PT, R3, RZ, PT ;  /* 0x000000ff0300720c */ /* 0x000fda0003f05270 */
[----:B------:R-:W-:Y:S05]  /*18530*/  @!P0 BRA `(.L_x_1347) ;  /* 0x0000000000148947 */ /* 0x000fea0003800000 */
[----:B------:R-:W-:Y:S01]  /*18540*/  UMOV UR4, 0xffffffff ;  /* 0xffffffff00047882 */ /* 0x000fe20000000000 */
[----:B---3--:R-:W-:Y:S02]  /*18550*/  VIADD R9, R9, 0xffffffff ;  /* 0xffffffff09097836 */ /* 0x008fe40000000000 */
[----:B------:R-:W-:Y:S05]  /*18560*/  BRA.DIV UR4, `(.L_x_1348) ;  /* 0x0000002a04f87947 */ /* 0x000fea000b800000 */
[----:B0-----:R0:W1:Y:S02]  /*18570*/  SHFL.IDX PT, R2, R2, R9, 0x1f ;  /* 0x00001f0902027589 */ /* 0x00106400000e0000 */
.L_x_1423:
[----:B-1----:R-:W-:-:S07]  /*18580*/  IMAD.MOV.U32 R6, RZ, RZ, R2 ;  /* 0x000000ffff067224 */ /* 0x002fce00078e0002 */
.L_x_1347:
[----:B0-----:R-:W-:Y:S01]  /*18590*/  IMAD R2, R6, R8, R10 ;  /* 0x0000000806027224 */ /* 0x001fe200078e020a */
[----:B------:R-:W-:-:S03]  /*185a0*/  ISETP.NE.AND P0, PT, R7, 0x1, PT ;  /* 0x000000010700780c */ /* 0x000fc60003f05270 */
[----:B------:R-:W-:Y:S01]  /*185b0*/  IMAD.IADD R0, R0, 0x1, -R2 ;  /* 0x0000000100007824 */ /* 0x000fe200078e0a02 */
[----:B------:R0:W-:Y:S09]  /*185c0*/  STL [R1], R2 ;  /* 0x0000000201007387 */ /* 0x0001f20000100800 */
[----:B------:R-:W-:Y:S05]  /*185d0*/  @!P0 BRA `(.L_x_1349) ;  /* 0x0000000000e48947 */ /* 0x000fea0003800000 */
[----:B---3--:R-:W-:-:S04]  /*185e0*/  IABS R5, R4 ;  /* 0x0000000400057213 */ /* 0x008fc80000000000 */
[----:B0-----:R-:W0:Y:S08]  /*185f0*/  I2F.RP R2, R5 ;  /* 0x0000000500027306 */ /* 0x001e300000209400 */
[----:B0-----:R-:W0:Y:S02]  /*18600*/  MUFU.RCP R2, R2 ;  /* 0x0000000200027308 */ /* 0x001e240000001000 */
[----:B0-----:R-:W-:-:S06]  /*18610*/  VIADD R2, R2, 0xffffffe ;  /* 0x0ffffffe02027836 */ /* 0x001fcc0000000000 */
[----:B------:R-:W0:Y:S02]  /*18620*/  F2I.FTZ.U32.TRUNC.NTZ R3, R2 ;  /* 0x0000000200037305 */ /* 0x000e24000021f000 */
[----:B0-----:R-:W-:-:S04]  /*18630*/  IMAD.MOV R2, RZ, RZ, -R3 ;  /* 0x000000ffff027224 */ /* 0x001fc800078e0a03 */
[----:B------:R-:W-:Y:S02]  /*18640*/  IMAD R8, R2, R5, RZ ;  /* 0x0000000502087224 */ /* 0x000fe400078e02ff */
[----:B------:R-:W-:-:S04]  /*18650*/  IMAD.MOV.U32 R2, RZ, RZ, RZ ;  /* 0x000000ffff027224 */ /* 0x000fc800078e00ff */
[----:B------:R-:W-:Y:S01]  /*18660*/  IMAD.HI.U32 R8, R3, R8, R2 ;  /* 0x0000000803087227 */ /* 0x000fe200078e0002 */
[----:B------:R-:W-:Y:S02]  /*18670*/  IABS R2, R0 ;  /* 0x0000000000027213 */ /* 0x000fe40000000000 */
[----:B------:R-:W-:-:S03]  /*18680*/  IABS R3, R4 ;  /* 0x0000000400037213 */ /* 0x000fc60000000000 */
[----:B------:R-:W-:-:S04]  /*18690*/  IMAD.HI.U32 R8, R8, R2, RZ ;  /* 0x0000000208087227 */ /* 0x000fc800078e00ff */
[----:B------:R-:W-:-:S04]  /*186a0*/  IMAD.MOV R3, RZ, RZ, -R3 ;  /* 0x000000ffff037224 */ /* 0x000fc800078e0a03 */
[----:B------:R-:W-:-:S05]  /*186b0*/  IMAD R2, R8, R3, R2 ;  /* 0x0000000308027224 */ /* 0x000fca00078e0202 */
[----:B------:R-:W-:-:S13]  /*186c0*/  ISETP.GT.U32.AND P1, PT, R5, R2, PT ;  /* 0x000000020500720c */ /* 0x000fda0003f24070 */
[----:B------:R-:W-:Y:S02]  /*186d0*/  @!P1 IMAD.IADD R2, R2, 0x1, -R5 ;  /* 0x0000000102029824 */ /* 0x000fe400078e0a05 */
[----:B------:R-:W-:Y:S01]  /*186e0*/  @!P1 VIADD R8, R8, 0x1 ;  /* 0x0000000108089836 */ /* 0x000fe20000000000 */
[----:B------:R-:W-:Y:S02]  /*186f0*/  ISETP.NE.AND P1, PT, R4, RZ, PT ;  /* 0x000000ff0400720c */ /* 0x000fe40003f25270 */
[----:B------:R-:W-:Y:S02]  /*18700*/  ISETP.GE.U32.AND P0, PT, R2, R5, PT ;  /* 0x000000050200720c */ /* 0x000fe40003f06070 */
[----:B------:R-:W-:-:S04]  /*18710*/  IABS R5, R7 ;  /* 0x0000000700057213 */ /* 0x000fc80000000000 */
        /* <DEDUP_REMOVED lines=9> */
[----:B------:R-:W-:-:S03]  /*187b0*/  LOP3.LUT R2, R0, R4, RZ, 0x3c, !PT ;  /* 0x0000000400027212 */ /* 0x000fc600078e3cff */
[----:B------:R-:W-:Y:S01]  /*187c0*/  IMAD.MOV.U32 R3, RZ, RZ, R8 ;  /* 0x000000ffff037224 */ /* 0x000fe200078e0008 */
[----:B------:R-:W-:Y:S02]  /*187d0*/  ISETP.GE.AND P2, PT, R2, RZ, PT ;  /* 0x000000ff0200720c */ /* 0x000fe40003f46270 */
[----:B------:R-:W-:-:S05]  /*187e0*/  IABS R8, R7 ;  /* 0x0000000700087213 */ /* 0x000fca0000000000 */
[----:B------:R-:W-:-:S06]  /*187f0*/  IMAD.MOV R8, RZ, RZ, -R8 ;  /* 0x000000ffff087224 */ /* 0x000fcc00078e0a08 */
        /* <DEDUP_REMOVED lines=9> */
[----:B------:R-:W-:Y:S01]  /*18890*/  ISETP.GE.U32.AND P0, PT, R2, R5, PT ;  /* 0x000000050200720c */ /* 0x000fe20003f06070 */
[----:B------:R-:W-:-:S04]  /*188a0*/  IMAD.MOV R2, RZ, RZ, -R3 ;  /* 0x000000ffff027224 */ /* 0x000fc800078e0a03 */
[----:B------:R-:W-:Y:S01]  /*188b0*/  IMAD R0, R4, R2, R0 ;  /* 0x0000000204007224 */ /* 0x000fe200078e0200 */
[----:B------:R-:W-:-:S04]  /*188c0*/  LOP3.LUT R2, R3, R7, RZ, 0x3c, !PT ;  /* 0x0000000703027212 */ /* 0x000fc800078e3cff */
[----:B------:R-:W-:-:S03]  /*188d0*/  ISETP.GE.AND P2, PT, R2, RZ, PT ;  /* 0x000000ff0200720c */ /* 0x000fc60003f46270 */
[----:B------:R-:W-:-:S10]  /*188e0*/  @P0 VIADD R6, R6, 0x1 ;  /* 0x0000000106060836 */ /* 0x000fd40000000000 */
[----:B------:R-:W-:Y:S01]  /*188f0*/  @!P2 IMAD.MOV R6, RZ, RZ, -R6 ;  /* 0x000000ffff06a224 */ /* 0x000fe200078e0a06 */
[----:B------:R-:W-:-:S05]  /*18900*/  @!P1 LOP3.LUT R6, RZ, R7, RZ, 0x33, !PT ;  /* 0x00000007ff069212 */ /* 0x000fca00078e33ff */
[----:B------:R-:W-:-:S04]  /*18910*/  IMAD.MOV R2, RZ, RZ, -R6 ;  /* 0x000000ffff027224 */ /* 0x000fc800078e0a06 */
[C---:B------:R-:W-:Y:S02]  /*18920*/  IMAD R2, R7.reuse, R2, R3 ;  /* 0x0000000207027224 */ /* 0x040fe400078e0203 */
[----:B------:R-:W-:-:S04]  /*18930*/  IMAD R7, R7, 0x1000000, R6 ;  /* 0x0100000007077824 */ /* 0x000fc800078e0206 */
[----:B------:R-:W-:-:S05]  /*18940*/  IMAD R2, R2, 0x10000, R7 ;  /* 0x0001000002027824 */ /* 0x000fca00078e0207 */
[----:B------:R0:W-:Y:S01]  /*18950*/  STL [R1+0x8], R2 ;  /* 0x0000080201007387 */ /* 0x0001e20000100800 */
[----:B------:R-:W-:Y:S05]  /*18960*/  BRA `(.L_x_1350) ;  /* 0x0000000400007947 */ /* 0x000fea0003800000 */
.L_x_1349:
[----:B---3--:R-:W2:Y:S01]  /*18970*/  LDL R5, [R1+0xc] ;  /* 0x00000c0001057983 */ /* 0x008ea20000100800 */
[----:B0-----:R-:W2:Y:S01]  /*18980*/  LDC.64 R2, c[0x0][0xc90] ;  /* 0x00032400ff027b82 */ /* 0x001ea20000000a00 */
[----:B------:R-:W-:Y:S01]  /*18990*/  ULDC.64 UR4, c[0x0][0x208] ;  /* 0x0000820000047ab9 */ /* 0x000fe20000000a00 */
[----:B--2---:R-:W-:-:S05]  /*189a0*/  IMAD.WIDE R2, R5, 0x4, R2 ;  /* 0x0000000405027825 */ /* 0x004fca00078e0202 */
[----:B------:R-:W2:Y:S02]  /*189b0*/  LDG.E R6, desc[UR4][R2.64] ;  /* 0x0000000402067981 */ /* 0x000ea4000c1e1900 */
[----:B--2---:R-:W-:-:S05]  /*189c0*/  IMAD R5, R4, R6, RZ ;  /* 0x0000000604057224 */ /* 0x004fca00078e02ff */
[----:B------:R-:W-:-:S04]  /*189d0*/  IABS R7, R5 ;  /* 0x0000000500077213 */ /* 0x000fc80000000000 */
[----:B------:R-:W0:Y:S08]  /*189e0*/  I2F.RP R2, R7 ;  /* 0x0000000700027306 */ /* 0x000e300000209400 */
        /* <DEDUP_REMOVED lines=22> */
[----:B------:R-:W-:Y:S02]  /*18b50*/  IMAD R7, R6, R2, RZ ;  /* 0x0000000206077224 */ /* 0x000fe400078e02ff */
[----:B------:R-:W-:Y:S02]  /*18b60*/  IMAD.MOV R2, RZ, RZ, -R2 ;  /* 0x000000ffff027224 */ /* 0x000fe400078e0a02 */
[----:B------:R-:W-:Y:S02]  /*18b70*/  IMAD.MOV R3, RZ, RZ, -R7 ;  /* 0x000000ffff037224 */ /* 0x000fe400078e0a07 */
[----:B------:R-:W-:-:S03]  /*18b80*/  IMAD R0, R5, R2, R0 ;  /* 0x0000000205007224 */ /* 0x000fc600078e0200 */
[----:B------:R-:W-:Y:S02]  /*18b90*/  VIADDMNMX R6, R3, R8, R6, PT ;  /* 0x0000000803067246 */ /* 0x000fe40003800106 */
[----:B------:R-:W-:Y:S02]  /*18ba0*/  IADD3 R7, R7, 0x1000000, R0 ;  /* 0x0100000007077810 */ /* 0x000fe40007ffe000 */
        /* <DEDUP_REMOVED lines=25> */
[----:B------:R-:W-:Y:S02]  /*18d40*/  IMAD R3, R2, R6, R7 ;  /* 0x0000000602037224 */ /* 0x000fe400078e0207 */
[----:B------:R-:W-:-:S03]  /*18d50*/  IMAD.MOV.U32 R0, RZ, RZ, R2 ;  /* 0x000000ffff007224 */ /* 0x000fc600078e0002 */
[----:B------:R1:W-:Y:S04]  /*18d60*/  STL [R1+0x8], R3 ;  /* 0x0000080301007387 */ /* 0x0003e80000100800 */
.L_x_1350:
[----:B-1----:R-:W-:-:S05]  /*18d70*/  LOP3.LUT R3, RZ, R0, RZ, 0x33, !PT ;  /* 0x00000000ff037212 */ /* 0x002fca00078e33ff */
[----:B------:R-:W-:-:S05]  /*18d80*/  IMAD.IADD R0, R4, 0x1, R3 ;  /* 0x0000000104007824 */ /* 0x000fca00078e0203 */
[----:B------:R2:W-:Y:S01]  /*18d90*/  STL [R1+0x4], R0 ;  /* 0x0000040001007387 */ /* 0x0005e20000100800 */
[----:B------:R-:W-:Y:S05]  /*18da0*/  BRA `(.L_x_1351) ;  /* 0x0000000000287947 */ /* 0x000fea0003800000 */
.L_x_1343:
[----:B------:R-:W-:Y:S01]  /*18db0*/  UMOV UR4, URZ ;  /* 0x0000003f00047c82 */ /* 0x000fe20008000000 */
[----:B------:R-:W-:Y:S01]  /*18dc0*/  ULDC UR6, c[0x0][0xc3c] ;  /* 0x00030f0000067ab9 */ /* 0x000fe20000000800 */
[----:B------:R-:W-:Y:S01]  /*18dd0*/  UMOV UR5, URZ ;  /* 0x0000003f00057c82 */ /* 0x000fe20008000000 */
[----:B------:R0:W-:Y:S01]  /*18de0*/  STL [R1], R0 ;  /* 0x0000000001007387 */ /* 0x0001e20000100800 */
[----:B------:R-:W-:Y:S02]  /*18df0*/  IMAD.U32 R3, RZ, RZ, UR4 ;  /* 0x00000004ff037e24 */ /* 0x000fe4000f8e00ff */
[----:B------:R-:W-:-:S03]  /*18e00*/  IMAD.U32 R2, RZ, RZ, UR5 ;  /* 0x00000005ff027e24 */ /* 0x000fc6000f8e00ff */
[----:B------:R1:W-:Y:S01]  /*18e10*/  STL [R1+0x4], R3 ;  /* 0x0000040301007387 */ /* 0x0003e20000100800 */
[----:B0-----:R-:W-:-:S05]  /*18e20*/  IMAD.U32 R0, RZ, RZ, UR6 ;  /* 0x00000006ff007e24 */ /* 0x001fca000f8e00ff */
[----:B------:R1:W-:Y:S04]  /*18e30*/  STL [R1+0xc], R0 ;  /* 0x00000c0001007387 */ /* 0x0003e80000100800 */
[----:B------:R1:W-:Y:S02]  /*18e40*/  STL [R1+0x8], R2 ;  /* 0x0000080201007387 */ /* 0x0003e40000100800 */
.L_x_1351:
[----:B-1----:R-:W3:Y:S04]  /*18e50*/  LDL R3, [R1+0x8] ;  /* 0x0000080001037983 */ /* 0x002ee80000100800 */
[----:B0-----:R-:W4:Y:S04]  /*18e60*/  LDL R2, [R1+0xc] ;  /* 0x00000c0001027983 */ /* 0x001f280000100800 */
[----:B------:R-:W5:Y:S04]  /*18e70*/  LDL R5, [R1+0x4] ;  /* 0x0000040001057983 */ /* 0x000f680000100800 */
[----:B------:R-:W5:Y:S01]  /*18e80*/  LDL R4, [R1] ;  /* 0x0000000001047983 */ /* 0x000f620000100800 */
[----:B--2---:R-:W0:Y:S01]  /*18e90*/  S2R R0, SR_TID.X ;  /* 0x0000000000007919 */ /* 0x004e220000002100 */
[----:B------:R-:W-:Y:S05]  /*18ea0*/  WARPSYNC.ALL ;  /* 0x0000000000007948 */ /* 0x000fea0003800000 */
[----:B0-----:R-:W-:Y:S01]  /*18eb0*/  LOP3.LUT R0, R0, 0x1f, RZ, 0xc0, !PT ;  /* 0x0000001f00007812 */ /* 0x001fe200078ec0ff */
[----:B------:R-:W-:Y:S03]  /*18ec0*/  BAR.SYNC.DEFER_BLOCKING 0x4, 0x180 ;  /* 0x0106000000007b1d */ /* 0x000fe60000010000 */
[----:B------:R-:W-:-:S13]  /*18ed0*/  ISETP.NE.AND P0, PT, R0, RZ, PT ;  /* 0x000000ff0000720c */ /* 0x000fda0003f05270 */
[----:B------:R-:W-:Y:S01]  /*18ee0*/  @!P0 MOV R0, 0x400 ;  /* 0x0000040000008802 */ /* 0x000fe20000000f00 */
[----:B---3--:R-:W-:Y:S02]  /*18ef0*/  IMAD.MOV.U32 R6, RZ, RZ, R3 ;  /* 0x000000ffff067224 */ /* 0x008fe400078e0003 */
[----:B------:R-:W0:Y:S01]  /*18f00*/  @!P0 S2R R3, SR_CgaCtaId ;  /* 0x0000000000038919 */ /* 0x000e220000008800 */
[----:B----4-:R-:W-:Y:S01]  /*18f10*/  IMAD.MOV.U32 R7, RZ, RZ, R2 ;  /* 0x000000ffff077224 */ /* 0x010fe200078e0002 */
[----:B0-----:R-:W-:-:S05]  /*18f20*/  @!P0 LEA R18, R3, R0, 0x18 ;  /* 0x0000000003128211 */ /* 0x001fca00078ec0ff */
[----:B-----5:R1:W-:Y:S01]  /*18f30*/  @!P0 STS.128 [R18+0x2a8d0], R4 ;  /* 0x02a8d00412008388 */ /* 0x0203e20000000c00 */
[----:B------:R-:W-:Y:S06]  /*18f40*/  BAR.ARV 0x5, 0x180 ;  /* 0x0146000000007b1d */ /* 0x000fec0000002000 */
.L_x_1340:
[----:B------:R-:W2:Y:S01]  /*18f50*/  LDL R0, [R1+0xc] ;  /* 0x00000c0001007983 */ /* 0x000ea20000100800 */
[----:B------:R-:W-:Y:S02]  /*18f60*/  ULDC UR4, c[0x0][0xc3c] ;  /* 0x00030f0000047ab9 */ /* 0x000fe40000000800 */
[----:B--2---:R-:W-:-:S13]  /*18f70*/  ISETP.GE.AND P0, PT, R0, UR4, PT ;  /* 0x0000000400007c0c */ /* 0x004fda000bf06270 */
[----:B------:R-:W-:Y:S05]  /*18f80*/  @!P0 BRA `(.L_x_1352) ;  /* 0xffffffa000188947 */ /* 0x000fea000383ffff */
[----:B------:R-:W-:Y:S05]  /*18f90*/  BSYNC B8 ;  /* 0x0000000000087941 */ /* 0x000fea0003800000 */
.L_x_1240:
        /* <DEDUP_REMOVED lines=12> */
.L_x_1424:
[----:B------:R-:W-:Y:S05]  /*19060*/  BSYNC B0 ;  /* 0x0000000000007941 */ /* 0x000fea0003800000 */
.L_x_1353:
[----:B------:R-:W-:-:S03]  /*19070*/  UMOV UR4, 0xffffffff ;  /* 0xffffffff00047882 */ /* 0x000fc60000000000 */
[----:B------:R-:W-:Y:S05]  /*19080*/  BRA.DIV UR4, `(.L_x_1355) ;  /* 0x0000002204707947 */ /* 0x000fea000b800000 */
[----:B------:R-:W1:Y:S02]  /*19090*/  S2R R2, SR_TID.X ;  /* 0x0000000000027919 */ /* 0x000e640000002100 */
[----:B-1----:R-:W-:-:S04]  /*190a0*/  SHF.R.U32.HI R2, RZ, 0x5, R2 ;  /* 0x00000005ff027819 */ /* 0x002fc80000011602 */
[----:B------:R-:W-:-:S05]  /*190b0*/  LOP3.LUT R2, R2, 0x3, RZ, 0xc0, !PT ;  /* 0x0000000302027812 */ /* 0x000fca00078ec0ff */
[----:B------:R1:W2:Y:S02]  /*190c0*/  SHFL.IDX PT, R14, R2, RZ, 0x1f ;  /* 0x00001fff020e7589 */ /* 0x0002a400000e0000 */
.L_x_1427:
[----:B--2---:R-:W-:Y:S01]  /*190d0*/  ISETP.NE.AND P0, PT, R14, RZ, PT ;  /* 0x000000ff0e00720c */ /* 0x004fe20003f05270 */
[----:B------:R-:W-:-:S12]  /*190e0*/  BSSY B0, `(.L_x_1356) ;  /* 0x0000027000007945 */ /* 0x000fd80003800000 */
[----:B------:R-:W-:Y:S05]  /*190f0*/  @P0 BRA `(.L_x_1357) ;  /* 0x0000000000940947 */ /* 0x000fea0003800000 */
[----:B------:R-:W-:-:S03]  /*19100*/  UMOV UR4, 0xffffffff ;  /* 0xffffffff00047882 */ /* 0x000fc60000000000 */
[----:B------:R-:W-:Y:S05]  /*19110*/  BRA.DIV UR4, `(.L_x_1358) ;  /* 0x0000002204807947 */ /* 0x000fea000b800000 */
[----:B------:R-:W-:-:S13]  /*19120*/  ELECT P6, URZ, PT ;  /* 0x00000000003f782f */ /* 0x000fda00038c0000 */
.L_x_1430:
        /* <DEDUP_REMOVED lines=8> */
.L_x_1359:
        /* <DEDUP_REMOVED lines=13> */
.L_x_1431:
[----:B------:R-:W1:Y:S02]  /*19280*/  SYNCS.PHASECHK.TRANS64.TRYWAIT P0, [R7+URZ], R2 ;  /* 0x00000002070075a7 */ /* 0x000e64000800017f */
[----:B-1----:R-:W-:Y:S05]  /*19290*/  @!P0 BRA `(.L_x_1361) ;  /* 0x0000002000548947 */ /* 0x002fea0003800000 */
.L_x_1432:
[----:B------:R-:W-:Y:S05]  /*192a0*/  @!P2 BRA `(.L_x_1362) ;  /* 0x000000000004a947 */ /* 0x000fea0003800000 */
[----:B------:R-:W-:Y:S01]  /*192b0*/  BPT.TRAP 0x1 ;  /* 0x000000040000795c */ /* 0x000fe20000300000 */
.L_x_1362:
[----:B------:R-:W-:-:S04]  /*192c0*/  VIADD R0, R0, 0x2a860 ;  /* 0x0002a86000007836 */ /* 0x000fc80000000000 */
[----:B------:R-:W-:-:S04]  /*192d0*/  IMAD R4, R19, 0x8, R0 ;  /* 0x0000000813047824 */ /* 0x000fc800078e0200 */
[----:B------:R-:W2:Y:S02]  /*192e0*/  SYNCS.PHASECHK.TRANS64.TRYWAIT P0, [R4+URZ], R5 ;  /* 0x00000005040075a7 */ /* 0x000ea4000800017f */
[----:B--2---:R-:W-:Y:S05]  /*192f0*/  @!P0 BRA `(.L_x_1363) ;  /* 0x0000002000508947 */ /* 0x004fea0003800000 */
.L_x_1433:
[----:B------:R-:W-:-:S07]  /*19300*/  IMAD R3, R3, 0x8, R0 ;  /* 0x0000000803037824 */ /* 0x000fce00078e0200 */
.L_x_1364:
[----:B----4-:R4:W0:Y:S02]  /*19310*/  SYNCS.PHASECHK.TRANS64.TRYWAIT P0, [R3+URZ], R2 ;  /* 0x00000002030075a7 */ /* 0x010824000800017f */
[----:B0-----:R-:W-:Y:S05]  /*19320*/  @!P0 NANOSLEEP.SYNCS 0x989680 ;  /* 0x009896800000895d */ /* 0x001fea0003900000 */
[----:B------:R-:W0:Y:S02]  /*19330*/  @!P0 SYNCS.PHASECHK.TRANS64 P0, [R3+URZ], R2 ;  /* 0x00000002030085a7 */ /* 0x000e24000800007f */
[----:B0-----:R-:W-:Y:S05]  /*19340*/  @!P0 BRA `(.L_x_1364) ;  /* 0xfffffffc00f08947 */ /* 0x001fea000383ffff */
.L_x_1357:
[----:B------:R-:W-:Y:S05]  /*19350*/  BSYNC B0 ;  /* 0x0000000000007941 */ /* 0x000fea0003800000 */
.L_x_1356:
[----:B------:R-:W-:Y:S05]  /*19360*/  EXIT ;  /* 0x000000000000794d */ /* 0x000fea0003800000 */
.L_x_1139:
[----:B0-----:R-:W-:-:S04]  /*19370*/  IMAD.U32 R3, RZ, RZ, UR38 ;  /* 0x00000026ff037e24 */ /* 0x001fc8000f8e00ff */
[----:B------:R0:W1:Y:S03]  /*19380*/  SYNCS.PHASECHK.TRANS64.TRYWAIT P1, [R3+URZ+0x2a800], R0 ;  /* 0x02a80000030075a7 */ /* 0x000066000802017f */
[----:B-1----:R-:W-:Y:S05]  /*19390*/  @!P1 NANOSLEEP.SYNCS 0x989680 ;  /* 0x009896800000995d */ /* 0x002fea0003900000 */
[----:B------:R-:W1:Y:S02]  /*193a0*/  @!P1 SYNCS.PHASECHK.TRANS64 P1, [R3+URZ+0x2a800], R0 ;  /* 0x02a80000030095a7 */ /* 0x000e64000802007f */
[----:B-1----:R-:W-:Y:S05]  /*193b0*/  @!P1 BRA `(.L_x_1139) ;  /* 0xfffffffc00ec9947 */ /* 0x002fea000383ffff */
[----:B------:R-:W-:Y:S05]  /*193c0*/  BRA `(.L_x_1365) ;  /* 0xfffffe8c00487947 */ /* 0x000fea000383ffff */
.L_x_1143:
[----:B-1----:R1:W2:Y:S02]  /*193d0*/  SYNCS.PHASECHK.TRANS64.TRYWAIT P2, [R21+URZ+0x2a830], R0 ;  /* 0x02a83000150075a7 */ /* 0x0022a4000804017f */
[----:B--2---:R-:W-:Y:S05]  /*193e0*/  @!P2 NANOSLEEP.SYNCS 0x989680 ;  /* 0x009896800000a95d */ /* 0x004fea0003900000 */
[----:B------:R-:W2:Y:S02]  /*193f0*/  @!P2 SYNCS.PHASECHK.TRANS64 P2, [R21+URZ+0x2a830], R0 ;  /* 0x02a830001500a5a7 */ /* 0x000ea4000804007f */
[----:B--2---:R-:W-:Y:S05]  /*19400*/  @!P2 BRA `(.L_x_1143) ;  /* 0xfffffffc00f0a947 */ /* 0x004fea000383ffff */
[----:B------:R-:W-:Y:S05]  /*19410*/  BRA `(.L_x_1142) ;  /* 0xfffffe8c00707947 */ /* 0x000fea000383ffff */
.L_x_1159:
[----:B-1----:R-:W-:-:S04]  /*19420*/  IMAD.U32 R11, RZ, RZ, UR7 ;  /* 0x00000007ff0b7e24 */ /* 0x002fc8000f8e00ff */
[----:B------:R1:W2:Y:S03]  /*19430*/  SYNCS.PHASECHK.TRANS64.TRYWAIT P2, [R11+URZ+0x2a830], R10 ;  /* 0x02a8300a0b0075a7 */ /* 0x0002a6000804017f */
[----:B--2---:R-:W-:Y:S05]  /*19440*/  @!P2 NANOSLEEP.SYNCS 0x989680 ;  /* 0x009896800000a95d */ /* 0x004fea0003900000 */
[----:B------:R-:W2:Y:S02]  /*19450*/  @!P2 SYNCS.PHASECHK.TRANS64 P2, [R11+URZ+0x2a830], R10 ;  /* 0x02a8300a0b00a5a7 */ /* 0x000ea4000804007f */
[----:B--2---:R-:W-:Y:S05]  /*19460*/  @!P2 BRA `(.L_x_1159) ;  /* 0xfffffffc00eca947 */ /* 0x004fea000383ffff */
[----:B------:R-:W-:Y:S05]  /*19470*/  BRA `(.L_x_1158) ;  /* 0xfffffebc00d07947 */ /* 0x000fea000383ffff */
.L_x_1163:
[----:B-1----:R-:W-:-:S04]  /*19480*/  IMAD.U32 R11, RZ, RZ, UR6 ;  /* 0x00000006ff0b7e24 */ /* 0x002fc8000f8e00ff */
[----:B------:R1:W3:Y:S03]  /*19490*/  SYNCS.PHASECHK.TRANS64.TRYWAIT P2, [R11+URZ+0x2a850], R0 ;  /* 0x02a850000b0075a7 */ /* 0x0002e6000804017f */
[----:B---3--:R-:W-:Y:S05]  /*194a0*/  @!P2 NANOSLEEP.SYNCS 0x989680 ;  /* 0x009896800000a95d */ /* 0x008fea0003900000 */
[----:B------:R-:W3:Y:S02]  /*194b0*/  @!P2 SYNCS.PHASECHK.TRANS64 P2, [R11+URZ+0x2a850], R0 ;  /* 0x02a850000b00a5a7 */ /* 0x000ee4000804007f */
[----:B---3--:R-:W-:Y:S05]  /*194c0*/  @!P2 BRA `(.L_x_1163) ;  /* 0xfffffffc00eca947 */ /* 0x008fea000383ffff */
[----:B------:R-:W-:Y:S05]  /*194d0*/  BRA `(.L_x_1162) ;  /* 0xfffffec400f87947 */ /* 0x000fea000383ffff */
.L_x_1180:
[----:B-1----:R-:W-:-:S04]  /*194e0*/  IMAD.U32 R8, RZ, RZ, UR6 ;  /* 0x00000006ff087e24 */ /* 0x002fc8000f8e00ff */
[----:B------:R1:W2:Y:S03]  /*194f0*/  SYNCS.PHASECHK.TRANS64.TRYWAIT P2, [R8+URZ+0x2a830], R7 ;  /* 0x02a83007080075a7 */ /* 0x0002a6000804017f */
[----:B--2---:R-:W-:Y:S05]  /*19500*/  @!P2 NANOSLEEP.SYNCS 0x989680 ;  /* 0x009896800000a95d */ /* 0x004fea0003900000 */
[----:B------:R-:W2:Y:S02]  /*19510*/  @!P2 SYNCS.PHASECHK.TRANS64 P2, [R8+URZ+0x2a830], R7 ;  /* 0x02a830070800a5a7 */ /* 0x000ea4000804007f */
[----:B--2---:R-:W-:Y:S05]  /*19520*/  @!P2 BRA `(.L_x_1180) ;  /* 0xfffffffc00eca947 */ /* 0x004fea000383ffff */
[----:B------:R-:W-:Y:S05]  /*19530*/  BRA `(.L_x_1179) ;  /* 0xfffffef400387947 */ /* 0x000fea000383ffff */
.L_x_1184:
[----:B01----:R-:W-:-:S04]  /*19540*/  IMAD.U32 R7, RZ, RZ, UR10 ;  /* 0x0000000aff077e24 */ /* 0x003fc8000f8e00ff */
[----:B------:R0:W1:Y:S03]  /*19550*/  SYNCS.PHASECHK.TRANS64.TRYWAIT P2, [R7+URZ+0x2a850], R0 ;  /* 0x02a85000070075a7 */ /* 0x000066000804017f */
[----:B-1----:R-:W-:Y:S05]  /*19560*/  @!P2 NANOSLEEP.SYNCS 0x989680 ;  /* 0x009896800000a95d */ /* 0x002fea0003900000 */
[----:B------:R-:W1:Y:S02]  /*19570*/  @!P2 SYNCS.PHASECHK.TRANS64 P2, [R7+URZ+0x2a850], R0 ;  /* 0x02a850000700a5a7 */ /* 0x000e64000804007f */
[----:B-1----:R-:W-:Y:S05]  /*19580*/  @!P2 BRA `(.L_x_1184) ;  /* 0xfffffffc00eca947 */ /* 0x002fea000383ffff */
[----:B------:R-:W-:Y:S05]  /*19590*/  BRA `(.L_x_1183) ;  /* 0xfffffefc00607947 */ /* 0x000fea000383ffff */
.L_x_1190:
[----:B-1----:R-:W-:-:S04]  /*195a0*/  IMAD.U32 R8, RZ, RZ, UR6 ;  /* 0x00000006ff087e24 */ /* 0x002fc8000f8e00ff */
[----:B------:R1:W2:Y:S03]  /*195b0*/  SYNCS.PHASECHK.TRANS64.TRYWAIT P2, [R8+URZ+0x2a830], R7 ;  /* 0x02a83007080075a7 */ /* 0x0002a6000804017f */
[----:B--2---:R-:W-:Y:S05]  /*195c0*/  @!P2 NANOSLEEP.SYNCS 0x989680 ;  /* 0x009896800000a95d */ /* 0x004fea0003900000 */
[----:B------:R-:W2:Y:S02]  /*195d0*/  @!P2 SYNCS.PHASECHK.TRANS64 P2, [R8+URZ+0x2a830], R7 ;  /* 0x02a830070800a5a7 */ /* 0x000ea4000804007f */
[----:B--2---:R-:W-:Y:S05]  /*195e0*/  @!P2 BRA `(.L_x_1190) ;  /* 0xfffffffc00eca947 */ /* 0x004fea000383ffff */
[----:B------:R-:W-:Y:S05]  /*195f0*/  BRA `(.L_x_1189) ;  /* 0xffffff1400a07947 */ /* 0x000fea000383ffff */
.L_x_1194:
[----:B01----:R-:W-:-:S04]  /*19600*/  IMAD.U32 R7, RZ, RZ, UR10 ;  /* 0x0000000aff077e24 */ /* 0x003fc8000f8e00ff */
[----:B------:R0:W1:Y:S03]  /*19610*/  SYNCS.PHASECHK.TRANS64.TRYWAIT P2, [R7+URZ+0x2a850], R0 ;  /* 0x02a85000070075a7 */ /* 0x000066000804017f */
[----:B-1----:R-:W-:Y:S05]  /*19620*/  @!P2 NANOSLEEP.SYNCS 0x989680 ;  /* 0x009896800000a95d */ /* 0x002fea0003900000 */
[----:B------:R-:W1:Y:S02]  /*19630*/  @!P2 SYNCS.PHASECHK.TRANS64 P2, [R7+URZ+0x2a850], R0 ;  /* 0x02a850000700a5a7 */ /* 0x000e64000804007f */
[----:B-1----:R-:W-:Y:S05]  /*19640*/  @!P2 BRA `(.L_x_1194) ;  /* 0xfffffffc00eca947 */ /* 0x002fea000383ffff */
[----:B------:R-:W-:Y:S05]  /*19650*/  BRA `(.L_x_1193) ;  /* 0xffffff1c00c87947 */ /* 0x000fea000383ffff */
.L_x_1207:
[----:B-1----:R-:W-:-:S04]  /*19660*/  IMAD.U32 R5, RZ, RZ, UR5 ;  /* 0x00000005ff057e24 */ /* 0x002fc8000f8e00ff */
[----:B------:R1:W2:Y:S03]  /*19670*/  SYNCS.PHASECHK.TRANS64.TRYWAIT P0, [R5+URZ+0x2a850], R0 ;  /* 0x02a85000050075a7 */ /* 0x0002a6000800017f */
[----:B--2---:R-:W-:Y:S05]  /*19680*/  @!P0 NANOSLEEP.SYNCS 0x989680 ;  /* 0x009896800000895d */ /* 0x004fea0003900000 */
[----:B------:R-:W2:Y:S02]  /*19690*/  @!P0 SYNCS.PHASECHK.TRANS64 P0, [R5+URZ+0x2a850], R0 ;  /* 0x02a85000050085a7 */ /* 0x000ea4000800007f */
[----:B--2---:R-:W-:Y:S05]  /*196a0*/  @!P0 BRA `(.L_x_1207) ;  /* 0xfffffffc00ec8947 */ /* 0x004fea000383ffff */
[----:B------:R-:W-:Y:S05]  /*196b0*/  BRA `(.L_x_1206) ;  /* 0xffffff4c00307947 */ /* 0x000fea000383ffff */
.L_x_1262:
[----:B-1----:R-:W1:Y:S01]  /*196c0*/  S2R R4, SR_TID.X ;  /* 0x0000000000047919 */ /* 0x002e620000002100 */
[----:B------:R-:W-:Y:S01]  /*196d0*/  BSSY B0, `(.L_x_1366) ;  /* 0x000000a000007945 */ /* 0x000fe20003800000 */
[----:B------:R-:W-:Y:S02]  /*196e0*/  IMAD.MOV.U32 R12, RZ, RZ, RZ ;  /* 0x000000ffff0c7224 */ /* 0x000fe400078e00ff */
[----:B------:R-:W-:Y:S02]  /*196f0*/  IMAD.MOV.U32 R11, RZ, RZ, 0x1f ;  /* 0x0000001fff0b7424 */ /* 0x000fe400078e00ff */
[----:B------:R-:W-:Y:S01]  /*19700*/  IMAD.MOV.U32 R15, RZ, RZ, -0x1 ;  /* 0xffffffffff0f7424 */ /* 0x000fe200078e00ff */
[----:B-1----:R-:W-:-:S04]  /*19710*/  SHF.R.U32.HI R4, RZ, 0x5, R4 ;  /* 0x00000005ff047819 */ /* 0x002fc80000011604 */
[----:B------:R-:W-:-:S05]  /*19720*/  LOP3.LUT R4, R4, 0x3, RZ, 0xc0, !PT ;  /* 0x0000000304047812 */ /* 0x000fca00078ec0ff */
[----:B------:R-:W-:-:S07]  /*19730*/  IMAD.MOV.U32 R13, RZ, RZ, R4 ;  /* 0x000000ffff0d7224 */ /* 0x000fce00078e0004 */
[----:B0-2---:R-:W-:Y:S05]  /*19740*/  WARPSYNC.COLLECTIVE R15, `(.L_x_1367) ;  /* 0x000000000f087348 */ /* 0x005fea0003c00000 */
[----:B------:R1:W3:Y:S02]  /*19750*/  SHFL.IDX P6, R14, R13, R12, R11 ;  /* 0x0000000c0d0e7389 */ /* 0x0002e400000c000b */
[----:B0123--:R-:W-:Y:S01]  /*19760*/  ENDCOLLECTIVE ;  /* 0x000000000000791b */ /* 0x00ffe20003800000 */
.L_x_1367:
[----:B------:R-:W-:Y:S05]  /*19770*/  BSYNC B0 ;  /* 0x0000000000007941 */ /* 0x000fea0003800000 */
.L_x_1366:
[----:B------:R-:W-:Y:S05]  /*19780*/  BRA `(.L_x_1368) ;  /* 0xffffffa800c07947 */ /* 0x000fea000383ffff */
.L_x_1264:
[----:B------:R-:W-:Y:S01]  /*19790*/  BSSY B0, `(.L_x_1369) ;  /* 0x0000006000007945 */ /* 0x000fe20003800000 */
[----:B------:R-:W-:-:S07]  /*197a0*/  IMAD.MOV.U32 R15, RZ, RZ, -0x1 ;  /* 0xffffffffff0f7424 */ /* 0x000fce00078e00ff */
[----:B012---:R-:W-:Y:S05]  /*197b0*/  WARPSYNC.COLLECTIVE R15, `(.L_x_1370) ;  /* 0x000000000f0c7348 */ /* 0x007fea0003c00000 */
[----:B------:R-:W-:Y:S02]  /*197c0*/  ELECT P6, UR62, PT ;  /* 0x00000000003e782f */ /* 0x000fe400038c0000 */
[----:B------:R-:W-:Y:S01]  /*197d0*/  MOV R14, UR62 ;  /* 0x0000003e000e7c02 */ /* 0x000fe20008000f00 */
[----:B012---:R-:W-:Y:S10]  /*197e0*/  ENDCOLLECTIVE ;  /* 0x000000000000791b */ /* 0x007ff40003800000 */
.L_x_1370:
[----:B------:R-:W-:Y:S05]  /*197f0*/  BSYNC B0 ;  /* 0x0000000000007941 */ /* 0x000fea0003800000 */
.L_x_1369:
[----:B------:R-:W-:Y:S05]  /*19800*/  BRA `(.L_x_1371) ;  /* 0xffffffa800cc7947 */ /* 0x000fea000383ffff */
.L_x_1266:
[----:B-1----:R1:W3:Y:S02]  /*19810*/  SYNCS.PHASECHK.TRANS64.TRYWAIT P0, [R0+URZ+0x2a840], R2 ;  /* 0x02a84002000075a7 */ /* 0x0022e4000800017f */
[----:B---3--:R-:W-:Y:S05]  /*19820*/  @!P0 NANOSLEEP.SYNCS 0x989680 ;  /* 0x009896800000895d */ /* 0x008fea0003900000 */
[----:B------:R-:W3:Y:S02]  /*19830*/  @!P0 SYNCS.PHASECHK.TRANS64 P0, [R0+URZ+0x2a840], R2 ;  /* 0x02a84002000085a7 */ /* 0x000ee4000800007f */
[----:B---3--:R-:W-:Y:S05]  /*19840*/  @!P0 BRA `(.L_x_1266) ;  /* 0xfffffffc00f08947 */ /* 0x008fea000383ffff */
[----:B------:R-:W-:Y:S05]  /*19850*/  BRA `(.L_x_1372) ;  /* 0xffffffac00307947 */ /* 0x000fea000383ffff */
.L_x_1270:
[----:B------:R-:W2:Y:S01]  /*19860*/  LDL.LU R11, [R1+0x2c] ;  /* 0x00002c00010b7983 */ /* 0x000ea20000300800 */
[----:B------:R-:W-:Y:S02]  /*19870*/  IMAD.MOV.U32 R13, RZ, RZ, R3 ;  /* 0x000000ffff0d7224 */ /* 0x000fe400078e0003 */
[----:B------:R-:W-:Y:S01]  /*19880*/  IMAD.MOV.U32 R12, RZ, RZ, RZ ;  /* 0x000000ffff0c7224 */ /* 0x000fe200078e00ff */
[----:B------:R-:W0:Y:S01]  /*19890*/  S2R R5, SR_TID.X ;  /* 0x0000000000057919 */ /* 0x000e220000002100 */
[----:B------:R-:W-:Y:S01]  /*198a0*/  IMAD.MOV.U32 R15, RZ, RZ, -0x1 ;  /* 0xffffffffff0f7424 */ /* 0x000fe200078e00ff */
[----:B0-----:R-:W-:-:S04]  /*198b0*/  LOP3.LUT R5, R5, 0x7f, RZ, 0xc0, !PT ;  /* 0x0000007f05057812 */ /* 0x001fc800078ec0ff */
[----:B------:R-:W-:-:S05]  /*198c0*/  SHF.R.U32.HI R5, RZ, 0x3, R5 ;  /* 0x00000003ff057819 */ /* 0x000fca0000011605 */
[----:B------:R-:W-:-:S04]  /*198d0*/  IMAD.IADD R0, R5, 0x1, R9 ;  /* 0x0000000105007824 */ /* 0x000fc800078e0209 */
[----:B------:R-:W-:Y:S02]  /*198e0*/  VIADD R5, R0, 0x10 ;  /* 0x0000001000057836 */ /* 0x000fe40000000000 */
[----:B--2---:R-:W-:Y:S02]  /*198f0*/  IMAD R2, R11, R7, RZ ;  /* 0x000000070b027224 */ /* 0x004fe400078e02ff */
[----:B------:R-:W-:-:S03]  /*19900*/  IMAD.MOV.U32 R11, RZ, RZ, 0x181f ;  /* 0x0000181fff0b7424 */ /* 0x000fc600078e00ff */
[----:B------:R-:W-:-:S13]  /*19910*/  ISETP.GE.AND P3, PT, R0, R2, PT ;  /* 0x000000020000720c */ /* 0x000fda0003f66270 */
[----:B-----5:R-:W-:Y:S05]  /*19920*/  WARPSYNC.COLLECTIVE R15, `(.L_x_1373) ;  /* 0x000000000f087348 */ /* 0x020fea0003c00000 */
[----:B------:R0:W1:Y:S02]  /*19930*/  SHFL.IDX P6, R14, R13, R12, R11 ;  /* 0x0000000c0d0e7389 */ /* 0x00006400000c000b */
[----:B01---5:R-:W-:Y:S01]  /*19940*/  ENDCOLLECTIVE ;  /* 0x000000000000791b */ /* 0x023fe20003800000 */
.L_x_1373:
[----:B------:R-:W-:Y:S02]  /*19950*/  IMAD.MOV.U32 R13, RZ, RZ, R4 ;  /* 0x000000ffff0d7224 */ /* 0x000fe400078e0004 */
[----:B------:R-:W-:-:S07]  /*19960*/  IMAD.MOV.U32 R6, RZ, RZ, R14 ;  /* 0x000000ffff067224 */ /* 0x000fce00078e000e */
[----:B------:R-:W-:Y:S05]  /*19970*/  WARPSYNC.COLLECTIVE R15, `(.L_x_1374) ;  /* 0x000000000f087348 */ /* 0x000fea0003c00000 */
[----:B------:R0:W1:Y:S02]  /*19980*/  SHFL.IDX P6, R14, R13, R12, R11 ;  /* 0x0000000c0d0e7389 */ /* 0x00006400000c000b */
[----:B01----:R-:W-:Y:S01]  /*19990*/  ENDCOLLECTIVE ;  /* 0x000000000000791b */ /* 0x003fe20003800000 */
.L_x_1374:
[----:B------:R-:W-:Y:S01]  /*199a0*/  ULDC.64 UR4, c[0x0][0x208] ;  /* 0x0000820000047ab9 */ /* 0x000fe20000000a00 */
[----:B------:R-:W-:Y:S02]  /*199b0*/  IMAD.MOV.U32 R13, RZ, RZ, R3 ;  /* 0x000000ffff0d7224 */ /* 0x000fe400078e0003 */
[----:B------:R-:W-:Y:S02]  /*199c0*/  IMAD.MOV.U32 R12, RZ, RZ, 0x1 ;  /* 0x00000001ff0c7424 */ /* 0x000fe400078e00ff */
[----:B------:R-:W-:-:S05]  /*199d0*/  IMAD.MOV.U32 R7, RZ, RZ, R14 ;  /* 0x000000ffff077224 */ /* 0x000fca00078e000e */
[----:B------:R-:W-:-:S05]  /*199e0*/  @!P3 LEA R7, P5, R8, R7, 0x1 ;  /* 0x000000070807b211 */ /* 0x000fca00078a08ff */
        /* <DEDUP_REMOVED lines=14> */
.L_x_1375:
[----:B------:R-:W-:Y:S02]  /*19ad0*/  IMAD.MOV.U32 R13, RZ, RZ, R4 ;  /* 0x000000ffff0d7224 */ /* 0x000fe400078e0004 */
[----:B------:R-:W-:-:S07]  /*19ae0*/  IMAD.MOV.U32 R9, RZ, RZ, R14 ;  /* 0x000000ffff097224 */ /* 0x000fce00078e000e */
[----:B------:R-:W-:Y:S05]  /*19af0*/  WARPSYNC.COLLECTIVE R15, `(.L_x_1376) ;  /* 0x000000000f087348 */ /* 0x000fea0003c00000 */
[----:B------:R0:W1:Y:S02]  /*19b00*/  SHFL.IDX P6, R14, R13, R12, R11 ;  /* 0x0000000c0d0e7389 */ /* 0x00006400000c000b */
[----:B01----:R-:W-:Y:S01]  /*19b10*/  ENDCOLLECTIVE ;  /* 0x000000000000791b */ /* 0x003fe20003800000 */
.L_x_1376:
[----:B------:R-:W-:Y:S01]  /*19b20*/  ULDC.64 UR4, c[0x0][0x208] ;  /* 0x0000820000047ab9 */ /* 0x000fe20000000a00 */
[----:B------:R-:W-:Y:S02]  /*19b30*/  IMAD.MOV.U32 R13, RZ, RZ, R3 ;  /* 0x000000ffff0d7224 */ /* 0x000fe400078e0003 */
[----:B------:R-:W-:Y:S02]  /*19b40*/  IMAD.MOV.U32 R12, RZ, RZ, 0x2 ;  /* 0x00000002ff0c7424 */ /* 0x000fe400078e00ff */
[----:B------:R-:W-:-:S05]  /*19b50*/  IMAD.MOV.U32 R5, RZ, RZ, R14 ;  /* 0x000000ffff057224 */ /* 0x000fca00078e000e */
[----:B------:R-:W-:-:S05]  /*19b60*/  @!P3 LEA R8, P5, R8, R5, 0x1 ;  /* 0x000000050808b211 */ /* 0x000fca00078a08ff */
[----:B------:R-:W-:Y:S02]  /*19b70*/  @!P3 IMAD.X R5, RZ, RZ, R9, P5 ;  /* 0x000000ffff05b224 */ /* 0x000fe400028e0609 */
[----:B------:R-:W-:Y:S01]  /*19b80*/  @!P3 IMAD.MOV.U32 R6, RZ, RZ, R8 ;  /* 0x000000ffff06b224 */ /* 0x000fe200078e0008 */
[----:B------:R-:W0:Y:S01]  /*19b90*/  S2R R9, SR_TID.X ;  /* 0x0000000000097919 */ /* 0x000e220000002100 */
[----:B------:R-:W-:Y:S02]  /*19ba0*/  @!P3 IMAD.MOV.U32 R7, RZ, RZ, R5 ;  /* 0x000000ffff07b224 */ /* 0x000fe400078e0005 */
[----:B------:R-:W-:-:S03]  /*19bb0*/  VIADD R5, R0, 0x20 ;  /* 0x0000002000057836 */ /* 0x000fc60000000000 */
[----:B------:R-:W-:Y:S01]  /*19bc0*/  @!PT LDS RZ, [RZ] ;  /* 0x00000000fffff984 */ /* 0x000fe20000000800 */
[----:B------:R-:W-:Y:S01]  /*19bd0*/  @!PT LDS RZ, [RZ] ;  /* 0x00000000fffff984 */ /* 0x000fe20000000800 */
[----:B------:R-:W-:Y:S01]  /*19be0*/  @!PT LDS RZ, [RZ] ;  /* 0x00000000fffff984 */ /* 0x000fe20000000800 */
[----:B------:R1:W-:Y:S04]  /*19bf0*/  @!P3 LDGSTS.E.BYPASS.LTC128B.128 [R10+0xcc00], desc[UR4][R6.64], !P2 ;  /* 0x0cc00000060abfae */ /* 0x0003e8000d101d44 */
[----:B------:R1:W-:Y:S04]  /*19c00*/  @!P3 LDGSTS.E.BYPASS.LTC128B.128 [R10+0x10c00], desc[UR4][R6.64+0x80], !P1 ;  /* 0x10c00080060abfae */ /* 0x0003e8000c901d44 */
[----:B------:R1:W-:Y:S01]  /*19c10*/  @!P3 LDGSTS.E.BYPASS.LTC128B.128 [R10+0x14c00], desc[UR4][R6.64+0x100], !P0 ;  /* 0x14c00100060abfae */ /* 0x0003e2000c101d44 */
[----:B------:R-:W-:-:S13]  /*19c20*/  ISETP.GE.AND P3, PT, R5, R2, PT ;  /* 0x000000020500720c */ /* 0x000fda0003f66270 */
[----:B01----:R-:W-:Y:S05]  /*19c30*/  WARPSYNC.COLLECTIVE R15, `(.L_x_1377) ;  /* 0x000000000f087348 */ /* 0x003fea0003c00000 */
[----:B------:R2:W3:Y:S02]  /*19c40*/  SHFL.IDX P6, R14, R13, R12, R11 ;  /* 0x0000000c0d0e7389 */ /* 0x0004e400000c000b */
[----:B0123--:R-:W-:Y:S01]  /*19c50*/  ENDCOLLECTIVE ;  /* 0x000000000000791b */ /* 0x00ffe20003800000 */
.L_x_1377:
[----:B------:R-:W-:Y:S02]  /*19c60*/  IMAD.MOV.U32 R13, RZ, RZ, R4 ;  /* 0x000000ffff0d7224 */ /* 0x000fe400078e0004 */
[----:B------:R-:W-:-:S05]  /*19c70*/  IMAD.SHL.U32 R9, R9, 0x8, RZ ;  /* 0x0000000809097824 */ /* 0x000fca00078e00ff */
[----:B------:R-:W-:Y:S01]  /*19c80*/  LOP3.LUT R9, R9, 0x38, RZ, 0xc0, !PT ;  /* 0x0000003809097812 */ /* 0x000fe200078ec0ff */
[----:B------:R-:W-:-:S07]  /*19c90*/  IMAD.MOV.U32 R8, RZ, RZ, R14 ;  /* 0x000000ffff087224 */ /* 0x000fce00078e000e */
[----:B------:R-:W-:Y:S05]  /*19ca0*/  WARPSYNC.COLLECTIVE R15, `(.L_x_1378) ;  /* 0x000000000f087348 */ /* 0x000fea0003c00000 */
[----:B------:R0:W1:Y:S02]  /*19cb0*/  SHFL.IDX P6, R14, R13, R12, R11 ;  /* 0x0000000c0d0e7389 */ /* 0x00006400000c000b */
[----:B01----:R-:W-:Y:S01]  /*19cc0*/  ENDCOLLECTIVE ;  /* 0x000000000000791b */ /* 0x003fe20003800000 */
.L_x_1378:
[----:B------:R-:W-:Y:S01]  /*19cd0*/  ULDC.64 UR4, c[0x0][0x208] ;  /* 0x0000820000047ab9 */ /* 0x000fe20000000a00 */
[----:B------:R-:W-:Y:S02]  /*19ce0*/  IMAD.MOV.U32 R13, RZ, RZ, R3 ;  /* 0x000000ffff0d7224 */ /* 0x000fe400078e0003 */
[----:B------:R-:W-:Y:S02]  /*19cf0*/  IMAD.MOV.U32 R12, RZ, RZ, 0x3 ;  /* 0x00000003ff0c7424 */ /* 0x000fe400078e00ff */
[----:B------:R-:W-:-:S05]  /*19d00*/  IMAD.MOV.U32 R5, RZ, RZ, R14 ;  /* 0x000000ffff057224 */ /* 0x000fca00078e000e */
[----:B------:R-:W-:-:S05]  /*19d10*/  @!P3 LEA R5, P4, R9, R5, 0x1 ;  /* 0x000000050905b211 */ /* 0x000fca00078808ff */
[----:B------:R-:W-:-:S04]  /*19d20*/  @!P3 IMAD.X R6, RZ, RZ, R8, P4 ;  /* 0x000000ffff06b224 */ /* 0x000fc800020e0608 */
[----:B------:R-:W-:Y:S02]  /*19d30*/  @!P3 IMAD.MOV.U32 R7, RZ, RZ, R6 ;  /* 0x000000ffff07b224 */ /* 0x000fe400078e0006 */
        /* <DEDUP_REMOVED lines=12> */
.L_x_1379:
[----:B------:R-:W-:Y:S02]  /*19e00*/  IMAD.MOV.U32 R13, RZ, RZ, R4 ;  /* 0x000000ffff0d7224 */ /* 0x000fe400078e0004 */
[----:B------:R-:W-:-:S07]  /*19e10*/  IMAD.MOV.U32 R6, RZ, RZ, R14 ;  /* 0x000000ffff067224 */ /* 0x000fce00078e000e */
[----:B------:R-:W-:Y:S05]  /*19e20*/  WARPSYNC.COLLECTIVE R15, `(.L_x_1380) ;  /* 0x000000000f087348 */ /* 0x000fea0003c00000 */
[----:B------:R0:W1:Y:S02]  /*19e30*/  SHFL.IDX P6, R14, R13, R12, R11 ;  /* 0x0000000c0d0e7389 */ /* 0x00006400000c000b */
[----:B01----:R-:W-:Y:S01]  /*19e40*/  ENDCOLLECTIVE ;  /* 0x000000000000791b */ /* 0x003fe20003800000 */
.L_x_1380:
        /* <DEDUP_REMOVED lines=19> */
.L_x_1381:
[----:B------:R-:W-:Y:S02]  /*19f80*/  IMAD.MOV.U32 R13, RZ, RZ, R4 ;  /* 0x000000ffff0d7224 */ /* 0x000fe400078e0004 */
[----:B------:R-:W-:-:S07]  /*19f90*/  IMAD.MOV.U32 R6, RZ, RZ, R14 ;  /* 0x000000ffff067224 */ /* 0x000fce00078e000e */
[----:B------:R-:W-:Y:S05]  /*19fa0*/  WARPSYNC.COLLECTIVE R15, `(.L_x_1382) ;  /* 0x000000000f087348 */ /* 0x000fea0003c00000 */
[----:B------:R0:W1:Y:S02]  /*19fb0*/  SHFL.IDX P6, R14, R13, R12, R11 ;  /* 0x0000000c0d0e7389 */ /* 0x00006400000c000b */
[----:B01----:R-:W-:Y:S01]  /*19fc0*/  ENDCOLLECTIVE ;  /* 0x000000000000791b */ /* 0x003fe20003800000 */
.L_x_1382:
        /* <DEDUP_REMOVED lines=19> */
.L_x_1383:
[----:B------:R-:W-:Y:S02]  /*1a100*/  IMAD.MOV.U32 R13, RZ, RZ, R4 ;  /* 0x000000ffff0d7224 */ /* 0x000fe400078e0004 */
[----:B------:R-:W-:-:S07]  /*1a110*/  IMAD.MOV.U32 R6, RZ, RZ, R14 ;  /* 0x000000ffff067224 */ /* 0x000fce00078e000e */
[----:B------:R-:W-:Y:S05]  /*1a120*/  WARPSYNC.COLLECTIVE R15, `(.L_x_1384) ;  /* 0x000000000f087348 */ /* 0x000fea0003c00000 */
[----:B------:R0:W1:Y:S02]  /*1a130*/  SHFL.IDX P6, R14, R13, R12, R11 ;  /* 0x0000000c0d0e7389 */ /* 0x00006400000c000b */
[----:B01----:R-:W-:Y:S01]  /*1a140*/  ENDCOLLECTIVE ;  /* 0x000000000000791b */ /* 0x003fe20003800000 */
.L_x_1384:
[----:B------:R-:W-:Y:S01]  /*1a150*/  ULDC.64 UR4, c[0x0][0x208] ;  /* 0x0000820000047ab9 */ /* 0x000fe20000000a00 */
[----:B------:R-:W-:Y:S02]  /*1a160*/  IMAD.MOV.U32 R13, RZ, RZ, R3 ;  /* 0x000000ffff0d7224 */ /* 0x000fe400078e0003 */
[----:B------:R-:W-:Y:S02]  /*1a170*/  IMAD.MOV.U32 R12, RZ, RZ, 0x6 ;  /* 0x00000006ff0c7424 */ /* 0x000fe400078e00ff */
[----:B------:R-:W-:-:S05]  /*1a180*/  IMAD.MOV.U32 R5, RZ, RZ, R14 ;  /* 0x000000ffff057224 */ /* 0x000fca00078e000e */
[----:B------:R-:W-:-:S05]  /*1a190*/  @!P3 LEA R5, P4, R9, R5, 0x1 ;  /* 0x000000050905b211 */ /* 0x000fca00078808ff */
[----:B------:R-:W-:-:S04]  /*1a1a0*/  @!P3 IMAD.X R6, RZ, RZ, R6, P4 ;  /* 0x000000ffff06b224 */ /* 0x000fc800020e0606 */
[----:B------:R-:W-:Y:S02]  /*1a1b0*/  @!P3 IMAD.MOV.U32 R7, RZ, RZ, R6 ;  /* 0x000000ffff07b224 */ /* 0x000fe400078e0006 */
[----:B------:R-:W-:-:S05]  /*1a1c0*/  @!P3 IMAD.MOV.U32 R6, RZ, RZ, R5 ;  /* 0x000000ffff06b224 */ /* 0x000fca00078e0005 */
        /* <DEDUP_REMOVED lines=9> */
.L_x_1385:
[----:B------:R-:W-:-:S05]  /*1a260*/  VIADD R7, R0, 0x60 ;  /* 0x0000006000077836 */ /* 0x000fca0000000000 */
[----:B------:R-:W-:Y:S01]  /*1a270*/  ISETP.GE.AND P4, PT, R7, R2, PT ;  /* 0x000000020700720c */ /* 0x000fe20003f86270 */
[----:B------:R-:W-:Y:S02]  /*1a280*/  IMAD.MOV.U32 R13, RZ, RZ, R4 ;  /* 0x000000ffff0d7224 */ /* 0x000fe400078e0004 */
[----:B------:R-:W-:-:S10]  /*1a290*/  IMAD.MOV.U32 R6, RZ, RZ, R14 ;  /* 0x000000ffff067224 */ /* 0x000fd400078e000e */
[----:B------:R-:W-:Y:S05]  /*1a2a0*/  WARPSYNC.COLLECTIVE R15, `(.L_x_1386) ;  /* 0x000000000f087348 */ /* 0x000fea0003c00000 */
[----:B------:R0:W1:Y:S02]  /*1a2b0*/  SHFL.IDX P6, R14, R13, R12, R11 ;  /* 0x0000000c0d0e7389 */ /* 0x00006400000c000b */
[----:B01----:R-:W-:Y:S01]  /*1a2c0*/  ENDCOLLECTIVE ;  /* 0x000000000000791b */ /* 0x003fe20003800000 */
.L_x_1386:
        /* <DEDUP_REMOVED lines=17> */
.L_x_1387:
[----:B------:R-:W-:Y:S02]  /*1a3e0*/  IMAD.MOV.U32 R13, RZ, RZ, R4 ;  /* 0x000000ffff0d7224 */ /* 0x000fe400078e0004 */
[----:B------:R-:W-:-:S07]  /*1a3f0*/  IMAD.MOV.U32 R5, RZ, RZ, R14 ;  /* 0x000000ffff057224 */ /* 0x000fce00078e000e */
[----:B------:R-:W-:Y:S05]  /*1a400*/  WARPSYNC.COLLECTIVE R15, `(.L_x_1388) ;  /* 0x000000000f087348 */ /* 0x000fea0003c00000 */
[----:B------:R0:W1:Y:S02]  /*1a410*/  SHFL.IDX P6, R14, R13, R12, R11 ;  /* 0x0000000c0d0e7389 */ /* 0x00006400000c000b */
[----:B01----:R-:W-:Y:S01]  /*1a420*/  ENDCOLLECTIVE ;  /* 0x000000000000791b */ /* 0x003fe20003800000 */
.L_x_1388:
[----:B------:R-:W-:Y:S01]  /*1a430*/  IMAD.MOV.U32 R3, RZ, RZ, R14 ;  /* 0x000000ffff037224 */ /* 0x000fe200078e000e */
[----:B------:R-:W-:Y:S06]  /*1a440*/  BRA `(.L_x_1389) ;  /* 0xffffffac00d87947 */ /* 0x000fec000383ffff */
.L_x_1275:
[----:B0-----:R0:W3:Y:S02]  /*1a450*/  SYNCS.PHASECHK.TRANS64.TRYWAIT P0, [R18+URZ+0x2a820], R0 ;  /* 0x02a82000120075a7 */ /* 0x0010e4000800017f */
[----:B---3--:R-:W-:Y:S05]  /*1a460*/  @!P0 NANOSLEEP.SYNCS 0x989680 ;  /* 0x009896800000895d */ /* 0x008fea0003900000 */
[----:B------:R-:W3:Y:S02]  /*1a470*/  @!P0 SYNCS.PHASECHK.TRANS64 P0, [R18+URZ+0x2a820], R0 ;  /* 0x02a82000120085a7 */ /* 0x000ee4000800007f */
[----:B---3--:R-:W-:Y:S05]  /*1a480*/  @!P0 BRA `(.L_x_1275) ;  /* 0xfffffffc00f08947 */ /* 0x008fea000383ffff */
[----:B------:R-:W-:Y:S05]  /*1a490*/  BRA `(.L_x_1390) ;  /* 0xffffffb0005c7947 */ /* 0x000fea000383ffff */
.L_x_1284:
[----:B-1----:R1:W2:Y:S02]  /*1a4a0*/  SYNCS.PHASECHK.TRANS64.TRYWAIT P0, [R3+URZ+0x2a840], R2 ;  /* 0x02a84002030075a7 */ /* 0x0022a4000800017f */
[----:B--2---:R-:W-:Y:S05]  /*1a4b0*/  @!P0 NANOSLEEP.SYNCS 0x989680 ;  /* 0x009896800000895d */ /* 0x004fea0003900000 */
[----:B------:R-:W2:Y:S02]  /*1a4c0*/  @!P0 SYNCS.PHASECHK.TRANS64 P0, [R3+URZ+0x2a840], R2 ;  /* 0x02a84002030085a7 */ /* 0x000ea4000800007f */
[----:B--2---:R-:W-:Y:S05]  /*1a4d0*/  @!P0 BRA `(.L_x_1284) ;  /* 0xfffffffc00f08947 */ /* 0x004fea000383ffff */
[----:B------:R-:W-:Y:S05]  /*1a4e0*/  BRA `(.L_x_1391) ;  /* 0xffffffb400547947 */ /* 0x000fea000383ffff */
.L_x_1291:
[----:B0-----:R0:W1:Y:S02]  /*1a4f0*/  SYNCS.PHASECHK.TRANS64.TRYWAIT P0, [R3+URZ+0x60], R2 ;  /* 0x00006002030075a7 */ /* 0x001064000800017f */
[----:B-1----:R-:W-:Y:S05]  /*1a500*/  @!P0 NANOSLEEP.SYNCS 0x989680 ;  /* 0x009896800000895d */ /* 0x002fea0003900000 */
[----:B------:R-:W1:Y:S02]  /*1a510*/  @!P0 SYNCS.PHASECHK.TRANS64 P0, [R3+URZ+0x60], R2 ;  /* 0x00006002030085a7 */ /* 0x000e64000800007f */
[----:B-1----:R-:W-:Y:S05]  /*1a520*/  @!P0 BRA `(.L_x_1291) ;  /* 0xfffffffc00f08947 */ /* 0x002fea000383ffff */
[----:B------:R-:W-:Y:S05]  /*1a530*/  BRA `(.L_x_1392) ;  /* 0xffffffb800647947 */ /* 0x000fea000383ffff */
.L_x_1300:
[----:B-1----:R1:W2:Y:S02]  /*1a540*/  SYNCS.PHASECHK.TRANS64.TRYWAIT P0, [R3+URZ+0x2a840], R2 ;  /* 0x02a84002030075a7 */ /* 0x0022a4000800017f */
[----:B--2---:R-:W-:Y:S05]  /*1a550*/  @!P0 NANOSLEEP.SYNCS 0x989680 ;  /* 0x009896800000895d */ /* 0x004fea0003900000 */
[----:B------:R-:W2:Y:S02]  /*1a560*/  @!P0 SYNCS.PHASECHK.TRANS64 P0, [R3+URZ+0x2a840], R2 ;  /* 0x02a84002030085a7 */ /* 0x000ea4000800007f */
[----:B--2---:R-:W-:Y:S05]  /*1a570*/  @!P0 BRA `(.L_x_1300) ;  /* 0xfffffffc00f08947 */ /* 0x004fea000383ffff */
[----:B------:R-:W-:Y:S05]  /*1a580*/  BRA `(.L_x_1393) ;  /* 0xffffffbc00f47947 */ /* 0x000fea000383ffff */
.L_x_1307:
[----:B0-----:R0:W1:Y:S02]  /*1a590*/  SYNCS.PHASECHK.TRANS64.TRYWAIT P0, [R2+URZ+0x60], R3 ;  /* 0x00006003020075a7 */ /* 0x001064000800017f */
[----:B-1----:R-:W-:Y:S05]  /*1a5a0*/  @!P0 NANOSLEEP.SYNCS 0x989680 ;  /* 0x009896800000895d */ /* 0x002fea0003900000 */
[----:B------:R-:W1:Y:S02]  /*1a5b0*/  @!P0 SYNCS.PHASECHK.TRANS64 P0, [R2+URZ+0x60], R3 ;  /* 0x00006003020085a7 */ /* 0x000e64000800007f */
[----:B-1----:R-:W-:Y:S05]  /*1a5c0*/  @!P0 BRA `(.L_x_1307) ;  /* 0xfffffffc00f08947 */ /* 0x002fea000383ffff */
[----:B------:R-:W-:Y:S05]  /*1a5d0*/  BRA `(.L_x_1394) ;  /* 0xffffffc400047947 */ /* 0x000fea000383ffff */
.L_x_1316:
[----:B--2---:R2:W3:Y:S02]  /*1a5e0*/  SYNCS.PHASECHK.TRANS64.TRYWAIT P0, [R2+URZ+0x2a840], R3 ;  /* 0x02a84003020075a7 */ /* 0x0044e4000800017f */
[----:B---3--:R-:W-:Y:S05]  /*1a5f0*/  @!P0 NANOSLEEP.SYNCS 0x989680 ;  /* 0x009896800000895d */ /* 0x008fea0003900000 */
[----:B------:R-:W3:Y:S02]  /*1a600*/  @!P0 SYNCS.PHASECHK.TRANS64 P0, [R2+URZ+0x2a840], R3 ;  /* 0x02a84003020085a7 */ /* 0x000ee4000800007f */
[----:B---3--:R-:W-:Y:S05]  /*1a610*/  @!P0 BRA `(.L_x_1316) ;  /* 0xfffffffc00f08947 */ /* 0x008fea000383ffff */
[----:B------:R-:W-:Y:S05]  /*1a620*/  BRA `(.L_x_1395) ;  /* 0xffffffc800687947 */ /* 0x000fea000383ffff */
.L_x_1323:
[----:B0-----:R0:W1:Y:S02]  /*1a630*/  SYNCS.PHASECHK.TRANS64.TRYWAIT P0, [R2+URZ+0x60], R5 ;  /* 0x00006005020075a7 */ /* 0x001064000800017f */
[----:B-1----:R-:W-:Y:S05]  /*1a640*/  @!P0 NANOSLEEP.SYNCS 0x989680 ;  /* 0x009896800000895d */ /* 0x002fea0003900000 */
[----:B------:R-:W1:Y:S02]  /*1a650*/  @!P0 SYNCS.PHASECHK.TRANS64 P0, [R2+URZ+0x60], R5 ;  /* 0x00006005020085a7 */ /* 0x000e64000800007f */
[----:B-1----:R-:W-:Y:S05]  /*1a660*/  @!P0 BRA `(.L_x_1323) ;  /* 0xfffffffc00f08947 */ /* 0x002fea000383ffff */
[----:B------:R-:W-:Y:S05]  /*1a670*/  BRA `(.L_x_1396) ;  /* 0xffffffcc00787947 */ /* 0x000fea000383ffff */
.L_x_1334:
[----:B--2---:R2:W3:Y:S02]  /*1a680*/  SYNCS.PHASECHK.TRANS64.TRYWAIT P0, [R0+URZ+0x2a860], R2 ;  /* 0x02a86002000075a7 */ /* 0x0044e4000800017f */
[----:B---3--:R-:W-:Y:S05]  /*1a690*/  @!P0 NANOSLEEP.SYNCS 0x989680 ;  /* 0x009896800000895d */ /* 0x008fea0003900000 */
[----:B------:R-:W3:Y:S02]  /*1a6a0*/  @!P0 SYNCS.PHASECHK.TRANS64 P0, [R0+URZ+0x2a860], R2 ;  /* 0x02a86002000085a7 */ /* 0x000ee4000800007f */
[----:B---3--:R-:W-:Y:S05]  /*1a6b0*/  @!P0 BRA `(.L_x_1334) ;  /* 0xfffffffc00f08947 */ /* 0x008fea000383ffff */
[----:B------:R-:W-:Y:S05]  /*1a6c0*/  BRA `(.L_x_1397) ;  /* 0xffffffd000c87947 */ /* 0x000fea000383ffff */
.L_x_1341:
[----:B------:R-:W3:Y:S01]  /*1a6d0*/  LDL R3, [R1] ;  /* 0x0000000001037983 */ /* 0x000ee20000100800 */
[----:B------:R-:W-:Y:S01]  /*1a6e0*/  BSSY B0, `(.L_x_1398) ;  /* 0x0000008000007945 */ /* 0x000fe20003800000 */
[----:B0-----:R-:W-:Y:S02]  /*1a6f0*/  IMAD.MOV.U32 R12, RZ, RZ, RZ ;  /* 0x000000ffff0c7224 */ /* 0x001fe400078e00ff */
[----:B------:R-:W-:Y:S02]  /*1a700*/  IMAD.MOV.U32 R11, RZ, RZ, 0x1f ;  /* 0x0000001fff0b7424 */ /* 0x000fe400078e00ff */
[----:B------:R-:W-:Y:S02]  /*1a710*/  IMAD.MOV.U32 R15, RZ, RZ, -0x1 ;  /* 0xffffffffff0f7424 */ /* 0x000fe400078e00ff */
[----:B---3--:R-:W-:-:S07]  /*1a720*/  IMAD.MOV.U32 R13, RZ, RZ, R3 ;  /* 0x000000ffff0d7224 */ /* 0x008fce00078e0003 */
[----:B-12---:R-:W-:Y:S05]  /*1a730*/  WARPSYNC.COLLECTIVE R15, `(.L_x_1399) ;  /* 0x000000000f087348 */ /* 0x006fea0003c00000 */
[----:B------:R0:W3:Y:S02]  /*1a740*/  SHFL.IDX P6, R14, R13, R12, R11 ;  /* 0x0000000c0d0e7389 */ /* 0x0000e400000c000b */
[----:B0123--:R-:W-:Y:S01]  /*1a750*/  ENDCOLLECTIVE ;  /* 0x000000000000791b */ /* 0x00ffe20003800000 */
.L_x_1399:
[----:B------:R-:W-:Y:S05]  /*1a760*/  BSYNC B0 ;  /* 0x0000000000007941 */ /* 0x000fea0003800000 */
.L_x_1398:
        /* <DEDUP_REMOVED lines=9> */
.L_x_1400:
[----:B------:R-:W-:Y:S01]  /*1a800*/  ULDC UR4, c[0x0][0xc3c] ;  /* 0x00030f0000047ab9 */ /* 0x000fe20000000800 */
[----:B------:R-:W-:Y:S01]  /*1a810*/  ULDC.64 UR6, c[0x0][0x208] ;  /* 0x0000820000067ab9 */ /* 0x000fe20000000a00 */
        /* <DEDUP_REMOVED lines=12> */
[C---:B------:R-:W-:Y:S02]  /*1a8e0*/  ISETP.GE.U32.AND P3, PT, R16.reuse, 0x4, PT ;  /* 0x000000041000780c */ /* 0x040fe40003f66070 */
[C---:B------:R-:W-:Y:S02]  /*1a8f0*/  ISETP.GE.U32.AND P4, PT, R16.reuse, 0x8, PT ;  /* 0x000000081000780c */ /* 0x040fe40003f86070 */
[----:B------:R-:W-:Y:S01]  /*1a900*/  ISETP.GE.U32.AND P5, PT, R16, 0x10, PT ;  /* 0x000000101000780c */ /* 0x000fe20003fa6070 */
[----:B--2---:R-:W-:Y:S01]  /*1a910*/  @!P1 IMAD.MOV.U32 R5, RZ, RZ, R6 ;  /* 0x000000ffff059224 */ /* 0x004fe200078e0006 */
[----:B------:R-:W-:-:S02]  /*1a920*/  CS2R R6, SRZ ;  /* 0x0000000000067805 */ /* 0x000fc4000001ff00 */
[----:B---3--:R-:W-:Y:S01]  /*1a930*/  @!P1 IMAD.MOV.U32 R7, RZ, RZ, R2 ;  /* 0x000000ffff079224 */ /* 0x008fe200078e0002 */
[----:B------:R-:W-:-:S03]  /*1a940*/  ISETP.NE.AND P1, PT, R16, RZ, PT ;  /* 0x000000ff1000720c */ /* 0x000fc60003f25270 */
[----:B------:R-:W-:-:S04]  /*1a950*/  IMAD R2, R7, R5, RZ ;  /* 0x0000000507027224 */ /* 0x000fc800078e02ff */
[----:B------:R-:W-:-:S07]  /*1a960*/  IMAD.MOV.U32 R13, RZ, RZ, R2 ;  /* 0x000000ffff0d7224 */ /* 0x000fce00078e0002 */
[----:B------:R-:W-:Y:S05]  /*1a970*/  WARPSYNC.COLLECTIVE R15, `(.L_x_1401) ;  /* 0x000000000f087348 */ /* 0x000fea0003c00000 */
[----:B------:R0:W1:Y:S02]  /*1a980*/  SHFL.UP P6, R14, R13, R12, R11 ;  /* 0x0400000c0d0e7389 */ /* 0x00006400000c000b */
[----:B01----:R-:W-:Y:S01]  /*1a990*/  ENDCOLLECTIVE ;  /* 0x000000000000791b */ /* 0x003fe20003800000 */
.L_x_1401:
        /* <DEDUP_REMOVED lines=8> */
.L_x_1402:
        /* <DEDUP_REMOVED lines=8> */
.L_x_1403:
        /* <DEDUP_REMOVED lines=8> */
.L_x_1404:
        /* <DEDUP_REMOVED lines=8> */
.L_x_1405:
        /* <DEDUP_REMOVED lines=9> */
.L_x_1406:
[----:B------:R-:W-:Y:S01]  /*1ac30*/  IMAD.MOV.U32 R10, RZ, RZ, R14 ;  /* 0x000000ffff0a7224 */ /* 0x000fe200078e000e */
[----:B------:R-:W-:Y:S06]  /*1ac40*/  BRA `(.L_x_1407) ;  /* 0xffffffd4003c7947 */ /* 0x000fec000383ffff */
.L_x_1344:
[----:B------:R-:W-:Y:S01]  /*1ac50*/  BSSY B0, `(.L_x_1408) ;  /* 0x0000008000007945 */ /* 0x000fe20003800000 */
[----:B------:R-:W-:Y:S02]  /*1ac60*/  IMAD.MOV.U32 R13, RZ, RZ, R2 ;  /* 0x000000ffff0d7224 */ /* 0x000fe400078e0002 */
[----:B------:R-:W-:Y:S02]  /*1ac70*/  IMAD.MOV.U32 R12, RZ, RZ, 0x1 ;  /* 0x00000001ff0c7424 */ /* 0x000fe400078e00ff */
[----:B------:R-:W-:Y:S02]  /*1ac80*/  IMAD.MOV.U32 R11, RZ, RZ, RZ ;  /* 0x000000ffff0b7224 */ /* 0x000fe400078e00ff */
[----:B------:R-:W-:-:S07]  /*1ac90*/  IMAD.MOV.U32 R15, RZ, RZ, -0x1 ;  /* 0xffffffffff0f7424 */ /* 0x000fce00078e00ff */
[----:B------:R-:W-:Y:S05]  /*1aca0*/  WARPSYNC.COLLECTIVE R15, `(.L_x_1409) ;  /* 0x000000000f087348 */ /* 0x000fea0003c00000 */
[----:B------:R0:W1:Y:S02]  /*1acb0*/  SHFL.UP P6, R14, R13, R12, R11 ;  /* 0x0400000c0d0e7389 */ /* 0x00006400000c000b */
[----:B01----:R-:W-:Y:S01]  /*1acc0*/  ENDCOLLECTIVE ;  /* 0x000000000000791b */ /* 0x003fe20003800000 */
.L_x_1409:
[----:B------:R-:W-:Y:S05]  /*1acd0*/  BSYNC B0 ;  /* 0x0000000000007941 */ /* 0x000fea0003800000 */
.L_x_1408:
        /* <DEDUP_REMOVED lines=10> */
.L_x_1410:
        /* <DEDUP_REMOVED lines=8> */
.L_x_1411:
        /* <DEDUP_REMOVED lines=8> */
.L_x_1412:
        /* <DEDUP_REMOVED lines=8> */
.L_x_1413:
        /* <DEDUP_REMOVED lines=9> */
.L_x_1414:
[----:B------:R-:W-:Y:S01]  /*1af90*/  IMAD.MOV.U32 R10, RZ, RZ, R14 ;  /* 0x000000ffff0a7224 */ /* 0x000fe200078e000e */
[----:B------:R-:W-:Y:S06]  /*1afa0*/  BRA `(.L_x_1415) ;  /* 0xffffffd400147947 */ /* 0x000fec000383ffff */
.L_x_1346:
[----:B------:R-:W-:Y:S01]  /*1afb0*/  BSSY B0, `(.L_x_1416) ;  /* 0x0000006000007945 */ /* 0x000fe20003800000 */
[----:B------:R-:W-:Y:S01]  /*1afc0*/  PLOP3.LUT P6, PT, P6, PT, PT, 0x8, 0x0 ;  /* 0x000000000000781c */ /* 0x000fe200037ce170 */
[----:B------:R-:W-:-:S12]  /*1afd0*/  IMAD.MOV.U32 R15, RZ, RZ, -0x1 ;  /* 0xffffffffff0f7424 */ /* 0x000fd800078e00ff */
[----:B0-----:R-:W-:Y:S05]  /*1afe0*/  WARPSYNC.COLLECTIVE R15, `(.L_x_1417) ;  /* 0x000000000f087348 */ /* 0x001fea0003c00000 */
[----:B------:R-:W-:Y:S01]  /*1aff0*/  VOTE.ANY R14, PT, P6 ;  /* 0x00000000000e7806 */ /* 0x000fe200030e0100 */
[----:B0-----:R-:W-:Y:S06]  /*1b000*/  ENDCOLLECTIVE ;  /* 0x000000000000791b */ /* 0x001fec0003800000 */
.L_x_1417:
[----:B------:R-:W-:Y:S05]  /*1b010*/  BSYNC B0 ;  /* 0x0000000000007941 */ /* 0x000fea0003800000 */
.L_x_1416:
[----:B------:R0:W5:Y:S01]  /*1b020*/  LDL.LU R16, [R1+0xc] ;  /* 0x00000c0001107983 */ /* 0x0001620000300800 */
[----:B------:R-:W-:Y:S02]  /*1b030*/  IMAD.MOV.U32 R3, RZ, RZ, R14 ;  /* 0x000000ffff037224 */ /* 0x000fe400078e000e */
[----:B------:R-:W-:Y:S02]  /*1b040*/  IMAD.MOV.U32 R13, RZ, RZ, R5 ;  /* 0x000000ffff0d7224 */ /* 0x000fe400078e0005 */
[----:B------:R-:W1:Y:S01]  /*1b050*/  POPC R9, R3 ;  /* 0x0000000300097309 */ /* 0x000e620000000000 */
[----:B------:R-:W-:Y:S02]  /*1b060*/  IMAD.MOV.U32 R11, RZ, RZ, 0x1f ;  /* 0x0000001fff0b7424 */ /* 0x000fe400078e00ff */
[----:B------:R-:W-:Y:S02]  /*1b070*/  IMAD.MOV.U32 R15, RZ, RZ, -0x1 ;  /* 0xffffffffff0f7424 */ /* 0x000fe400078e00ff */
[----:B01----:R-:W-:-:S07]  /*1b080*/  IMAD.MOV.U32 R12, RZ, RZ, R9 ;  /* 0x000000ffff0c7224 */ /* 0x003fce00078e0009 */
[----:B-----5:R-:W-:Y:S05]  /*1b090*/  WARPSYNC.COLLECTIVE R15, `(.L_x_1418) ;  /* 0x000000000f087348 */ /* 0x020fea0003c00000 */
[----:B------:R0:W1:Y:S02]  /*1b0a0*/  SHFL.IDX P6, R14, R13, R12, R11 ;  /* 0x0000000c0d0e7389 */ /* 0x00006400000c000b */
[----:B01---5:R-:W-:Y:S01]  /*1b0b0*/  ENDCOLLECTIVE ;  /* 0x000000000000791b */ /* 0x023fe20003800000 */
.L_x_1418:
[----:B------:R-:W-:Y:S02]  /*1b0c0*/  IMAD.MOV.U32 R13, RZ, RZ, R7 ;  /* 0x000000ffff0d7224 */ /* 0x000fe400078e0007 */
[----:B------:R-:W-:-:S07]  /*1b0d0*/  IMAD.MOV.U32 R4, RZ, RZ, R14 ;  /* 0x000000ffff047224 */ /* 0x000fce00078e000e */
[----:B------:R-:W-:Y:S05]  /*1b0e0*/  WARPSYNC.COLLECTIVE R15, `(.L_x_1419) ;  /* 0x000000000f087348 */ /* 0x000fea0003c00000 */
[----:B------:R0:W1:Y:S02]  /*1b0f0*/  SHFL.IDX P6, R14, R13, R12, R11 ;  /* 0x0000000c0d0e7389 */ /* 0x00006400000c000b */
[----:B01----:R-:W-:Y:S01]  /*1b100*/  ENDCOLLECTIVE ;  /* 0x000000000000791b */ /* 0x003fe20003800000 */
.L_x_1419:
[----:B------:R-:W-:Y:S02]  /*1b110*/  IMAD.MOV.U32 R7, RZ, RZ, R14 ;  /* 0x000000ffff077224 */ /* 0x000fe400078e000e */
[----:B------:R-:W-:-:S05]  /*1b120*/  IMAD.IADD R5, R9, 0x1, R16 ;  /* 0x0000000109057824 */ /* 0x000fca00078e0210 */
[----:B------:R0:W-:Y:S01]  /*1b130*/  STL [R1+0xc], R5 ;  /* 0x00000c0501007387 */ /* 0x0001e20000100800 */
[----:B------:R-:W-:Y:S05]  /*1b140*/  BRA `(.L_x_1420) ;  /* 0xffffffd000f47947 */ /* 0x000fea000383ffff */
.L_x_1348:
[----:B------:R-:W-:Y:S01]  /*1b150*/  BSSY B0, `(.L_x_1421) ;  /* 0x0000008000007945 */ /* 0x000fe20003800000 */
[----:B------:R-:W-:Y:S02]  /*1b160*/  IMAD.MOV.U32 R13, RZ, RZ, R2 ;  /* 0x000000ffff0d7224 */ /* 0x000fe400078e0002 */
[----:B------:R-:W-:Y:S02]  /*1b170*/  IMAD.MOV.U32 R12, RZ, RZ, R9 ;  /* 0x000000ffff0c7224 */ /* 0x000fe400078e0009 */
[----:B------:R-:W-:Y:S02]  /*1b180*/  IMAD.MOV.U32 R11, RZ, RZ, 0x1f ;  /* 0x0000001fff0b7424 */ /* 0x000fe400078e00ff */
[----:B------:R-:W-:-:S07]  /*1b190*/  IMAD.MOV.U32 R15, RZ, RZ, -0x1 ;  /* 0xffffffffff0f7424 */ /* 0x000fce00078e00ff */
[----:B0-----:R-:W-:Y:S05]  /*1b1a0*/  WARPSYNC.COLLECTIVE R15, `(.L_x_1422) ;  /* 0x000000000f087348 */ /* 0x001fea0003c00000 */
[----:B------:R1:W2:Y:S02]  /*1b1b0*/  SHFL.IDX P6, R14, R13, R12, R11 ;  /* 0x0000000c0d0e7389 */ /* 0x0002a400000c000b */
[----:B012---:R-:W-:Y:S01]  /*1b1c0*/  ENDCOLLECTIVE ;  /* 0x000000000000791b */ /* 0x007fe20003800000 */
.L_x_1422:
[----:B------:R-:W-:Y:S05]  /*1b1d0*/  BSYNC B0 ;  /* 0x0000000000007941 */ /* 0x000fea0003800000 */
.L_x_1421:
[----:B------:R-:W-:Y:S01]  /*1b1e0*/  IMAD.MOV.U32 R2, RZ, RZ, R14 ;  /* 0x000000ffff027224 */ /* 0x000fe200078e000e */
[----:B------:R-:W-:Y:S06]  /*1b1f0*/  BRA `(.L_x_1423) ;  /* 0xffffffd000e07947 */ /* 0x000fec000383ffff */
.L_x_1354:
[----:B0-----:R0:W1:Y:S02]  /*1b200*/  SYNCS.PHASECHK.TRANS64.TRYWAIT P0, [R0+URZ+0x2a820], R3 ;  /* 0x02a82003000075a7 */ /* 0x001064000800017f */
[----:B-1----:R-:W-:Y:S05]  /*1b210*/  @!P0 NANOSLEEP.SYNCS 0x989680 ;  /* 0x009896800000895d */ /* 0x002fea0003900000 */
[----:B------:R-:W1:Y:S02]  /*1b220*/  @!P0 SYNCS.PHASECHK.TRANS64 P0, [R0+URZ+0x2a820], R3 ;  /* 0x02a82003000085a7 */ /* 0x000e64000800007f */
[----:B-1----:R-:W-:Y:S05]  /*1b230*/  @!P0 BRA `(.L_x_1354) ;  /* 0xfffffffc00f08947 */ /* 0x002fea000383ffff */
[----:B------:R-:W-:Y:S05]  /*1b240*/  BRA `(.L_x_1424) ;  /* 0xffffffdc00847947 */ /* 0x000fea000383ffff */
.L_x_1355:
[----:B------:R-:W1:Y:S01]  /*1b250*/  S2R R2, SR_TID.X ;  /* 0x0000000000027919 */ /* 0x000e620000002100 */
[----:B------:R-:W-:Y:S01]  /*1b260*/  BSSY B0, `(.L_x_1425) ;  /* 0x000000a000007945 */ /* 0x000fe20003800000 */
[----:B------:R-:W-:Y:S02]  /*1b270*/  IMAD.MOV.U32 R12, RZ, RZ, RZ ;  /* 0x000000ffff0c7224 */ /* 0x000fe400078e00ff */
[----:B---3--:R-:W-:Y:S02]  /*1b280*/  IMAD.MOV.U32 R11, RZ, RZ, 0x1f ;  /* 0x0000001fff0b7424 */ /* 0x008fe400078e00ff */
[----:B------:R-:W-:Y:S01]  /*1b290*/  IMAD.MOV.U32 R15, RZ, RZ, -0x1 ;  /* 0xffffffffff0f7424 */ /* 0x000fe200078e00ff */
[----:B-1----:R-:W-:-:S04]  /*1b2a0*/  SHF.R.U32.HI R2, RZ, 0x5, R2 ;  /* 0x00000005ff027819 */ /* 0x002fc80000011602 */
[----:B------:R-:W-:-:S05]  /*1b2b0*/  LOP3.LUT R2, R2, 0x3, RZ, 0xc0, !PT ;  /* 0x0000000302027812 */ /* 0x000fca00078ec0ff */
[----:B------:R-:W-:-:S07]  /*1b2c0*/  IMAD.MOV.U32 R13, RZ, RZ, R2 ;  /* 0x000000ffff0d7224 */ /* 0x000fce00078e0002 */
[----:B0-----:R-:W-:Y:S05]  /*1b2d0*/  WARPSYNC.COLLECTIVE R15, `(.L_x_1426) ;  /* 0x000000000f087348 */ /* 0x001fea0003c00000 */
[----:B------:R1:W2:Y:S02]  /*1b2e0*/  SHFL.IDX P6, R14, R13, R12, R11 ;  /* 0x0000000c0d0e7389 */ /* 0x0002a400000c000b */
[----:B012---:R-:W-:Y:S01]  /*1b2f0*/  ENDCOLLECTIVE ;  /* 0x000000000000791b */ /* 0x007fe20003800000 */
.L_x_1426:
[----:B------:R-:W-:Y:S05]  /*1b300*/  BSYNC B0 ;  /* 0x0000000000007941 */ /* 0x000fea0003800000 */
.L_x_1425:
[----:B------:R-:W-:Y:S05]  /*1b310*/  BRA `(.L_x_1427) ;  /* 0xffffffdc006c7947 */ /* 0x000fea000383ffff */
.L_x_1358:
[----:B------:R-:W-:Y:S01]  /*1b320*/  BSSY B1, `(.L_x_1428) ;  /* 0x0000006000017945 */ /* 0x000fe20003800000 */
[----:B------:R-:W-:-:S07]  /*1b330*/  IMAD.MOV.U32 R15, RZ, RZ, -0x1 ;  /* 0xffffffffff0f7424 */ /* 0x000fce00078e00ff */
[----:B01-3--:R-:W-:Y:S05]  /*1b340*/  WARPSYNC.COLLECTIVE R15, `(.L_x_1429) ;  /* 0x000000000f0c7348 */ /* 0x00bfea0003c00000 */
[----:B------:R-:W-:Y:S02]  /*1b350*/  ELECT P6, UR62, PT ;  /* 0x00000000003e782f */ /* 0x000fe400038c0000 */
[----:B------:R-:W-:Y:S01]  /*1b360*/  MOV R14, UR62 ;  /* 0x0000003e000e7c02 */ /* 0x000fe20008000f00 */
[----:B01-3--:R-:W-:Y:S10]  /*1b370*/  ENDCOLLECTIVE ;  /* 0x000000000000791b */ /* 0x00bff40003800000 */
.L_x_1429:
[----:B------:R-:W-:Y:S05]  /*1b380*/  BSYNC B1 ;  /* 0x0000000000017941 */ /* 0x000fea0003800000 */
.L_x_1428:
[----:B------:R-:W-:Y:S05]  /*1b390*/  BRA `(.L_x_1430) ;  /* 0xffffffdc00647947 */ /* 0x000fea000383ffff */
.L_x_1360:
[----:B0-----:R0:W1:Y:S02]  /*1b3a0*/  SYNCS.PHASECHK.TRANS64.TRYWAIT P0, [R6+URZ], R5 ;  /* 0x00000005060075a7 */ /* 0x001064000800017f */
[----:B-1----:R-:W-:Y:S05]  /*1b3b0*/  @!P0 NANOSLEEP.SYNCS 0x989680 ;  /* 0x009896800000895d */ /* 0x002fea0003900000 */
[----:B------:R-:W1:Y:S02]  /*1b3c0*/  @!P0 SYNCS.PHASECHK.TRANS64 P0, [R6+URZ], R5 ;  /* 0x00000005060085a7 */ /* 0x000e64000800007f */
[----:B-1----:R-:W-:Y:S05]  /*1b3d0*/  @!P0 BRA `(.L_x_1360) ;  /* 0xfffffffc00f08947 */ /* 0x002fea000383ffff */
[----:B------:R-:W-:Y:S05]  /*1b3e0*/  BRA `(.L_x_1431) ;  /* 0xffffffdc00a47947 */ /* 0x000fea000383ffff */
.L_x_1361:
[----:B-1----:R1:W2:Y:S02]  /*1b3f0*/  SYNCS.PHASECHK.TRANS64.TRYWAIT P0, [R7+URZ], R2 ;  /* 0x00000002070075a7 */ /* 0x0022a4000800017f */
[----:B--2---:R-:W-:Y:S05]  /*1b400*/  @!P0 NANOSLEEP.SYNCS 0x989680 ;  /* 0x009896800000895d */ /* 0x004fea0003900000 */
[----:B------:R-:W2:Y:S02]  /*1b410*/  @!P0 SYNCS.PHASECHK.TRANS64 P0, [R7+URZ], R2 ;  /* 0x00000002070085a7 */ /* 0x000ea4000800007f */
[----:B--2---:R-:W-:Y:S05]  /*1b420*/  @!P0 BRA `(.L_x_1361) ;  /* 0xfffffffc00f08947 */ /* 0x004fea000383ffff */
[----:B------:R-:W-:Y:S05]  /*1b430*/  BRA `(.L_x_1432) ;  /* 0xffffffdc00987947 */ /* 0x000fea000383ffff */
.L_x_1363:
[----:B--2---:R2:W4:Y:S02]  /*1b440*/  SYNCS.PHASECHK.TRANS64.TRYWAIT P0, [R4+URZ], R5 ;  /* 0x00000005040075a7 */ /* 0x004524000800017f */
[----:B----4-:R-:W-:Y:S05]  /*1b450*/  @!P0 NANOSLEEP.SYNCS 0x989680 ;  /* 0x009896800000895d */ /* 0x010fea0003900000 */
[----:B------:R-:W4:Y:S02]  /*1b460*/  @!P0 SYNCS.PHASECHK.TRANS64 P0, [R4+URZ], R5 ;  /* 0x00000005040085a7 */ /* 0x000f24000800007f */
[----:B----4-:R-:W-:Y:S05]  /*1b470*/  @!P0 BRA `(.L_x_1363) ;  /* 0xfffffffc00f08947 */ /* 0x010fea000383ffff */
[----:B------:R-:W-:Y:S05]  /*1b480*/  BRA `(.L_x_1433) ;  /* 0xffffffdc009c7947 */ /* 0x000fea000383ffff */
.L_x_1434:
        /* <DEDUP_REMOVED lines=15> */
.L_x_2984:


//--------------------- .text._ZN7cutlass13device_kernelIN5flash11enable_sm90INS1_16FlashAttnFwdSm90INS1_25CollectiveMainloopFwdSm90ILi2EN4cute5tupleIJNS5_1CILi1EEES8_S8_EEENS6_IJNS7_ILi128EEENS7_ILi96EEENS7_ILi192EEEEEELi128ENS_10bfloat16_tEfNS_4arch4Sm90ELb0ELb1ELb1ELb1ELb0ELb1ELb0ELb1ELb1ELb1ELb1ELb0EEENS1_21CollectiveEpilogueFwdINS6_IJSA_SA_SB_EEES9_SE_SG_Li256ELb1ELb1ELb1ELb0EEENS1_36VarlenDynamicPersistentTileSchedulerILi128ELi96ELi256ELi128ELb1ELb1ELb1ELb1ELb0ELb1EEEEEEEEEvNT_6ParamsE --------------------------
	.section	.text._ZN7cutlass13device_kernelIN5flash11enable_sm90INS1_16FlashAttnFwdSm90INS1_25CollectiveMainloopFwdSm90ILi2EN4cute5tupleIJNS5_1CILi1EEES8_S8_EEENS6_IJNS7_ILi128EEENS7_ILi96EEENS7_ILi192EEEEEELi128ENS_10bfloat16_tEfNS_4arch4Sm90ELb0ELb1ELb1ELb1ELb0ELb1ELb0ELb1ELb1ELb1ELb1ELb0EEENS1_21CollectiveEpilogueFwdINS6_IJSA_SA_SB_EEES9_SE_SG_Li256ELb1ELb1ELb1ELb0EEENS1_36VarlenDynamicPersistentTileSchedulerILi128ELi96ELi256ELi128ELb1ELb1ELb1ELb1ELb0ELb1EEEEEEEEEvNT_6ParamsE,"ax",@progbits
	.align	128
.text._ZN7cutlass13device_kernelIN5flash11enable_sm90INS1_16FlashAttnFwdSm90INS1_25CollectiveMainloopFwdSm90ILi2EN4cute5tupleIJNS5_1CILi1EEES8_S8_EEENS6_IJNS7_ILi128EEENS7_ILi96EEENS7_ILi192EEEEEELi128ENS_10bfloat16_tEfNS_4arch4Sm90ELb0ELb1ELb1ELb1ELb0ELb1ELb0ELb1ELb1ELb1ELb1ELb0EEENS1_21CollectiveEpilogueFwdINS6_IJSA_SA_SB_EEES9_SE_SG_Li256ELb1ELb1ELb1ELb0EEENS1_36VarlenDynamicPersistentTileSchedulerILi128ELi96ELi256ELi128ELb1ELb1ELb1ELb1ELb0ELb1EEEEEEEEEvNT_6ParamsE:
        .type           _ZN7cutlass13device_kernelIN5flash11enable_sm90INS1_16FlashAttnFwdSm90INS1_25CollectiveMainloopFwdSm90ILi2EN4cute5tupleIJNS5_1CILi1EEES8_S8_EEENS6_IJNS7_ILi128EEENS7_ILi96EEENS7_ILi192EEEEEELi128ENS_10bfloat16_tEfNS_4arch4Sm90ELb0ELb1ELb1ELb1ELb0ELb1ELb0ELb1ELb1ELb1ELb1ELb0EEENS1_21CollectiveEpilogueFwdINS6_IJSA_SA_SB_EEES9_SE_SG_Li256ELb1ELb1ELb1ELb0EEENS1_36VarlenDynamicPersistentTileSchedulerILi128ELi96ELi256ELi128ELb1ELb1ELb1ELb1ELb0ELb1EEEEEEEEEvNT_6ParamsE,@function
        .size           _ZN7cutlass13device_kernelIN5flash11enable_sm90INS1_16FlashAttnFwdSm90INS1_25CollectiveMainloopFwdSm90ILi2EN4cute5tupleIJNS5_1CILi1EEES8_S8_EEENS6_IJNS7_ILi128EEENS7_ILi96EEENS7_ILi192EEEEEELi128ENS_10bfloat16_tEfNS_4arch4Sm90ELb0ELb1ELb1ELb1ELb0ELb1ELb0ELb1ELb1ELb1ELb1ELb0EEENS1_21CollectiveEpilogueFwdINS6_IJSA_SA_SB_EEES9_SE_SG_Li256ELb1ELb1ELb1ELb0EEENS1_36VarlenDynamicPersistentTileSchedulerILi128ELi96ELi256ELi128ELb1ELb1ELb1ELb1ELb0ELb1EEEEEEEEEvNT_6ParamsE,(.L_x_2985 - _ZN7cutlass13device_kernelIN5flash11enable_sm90INS1_16FlashAttnFwdSm90INS1_25CollectiveMainloopFwdSm90ILi2EN4cute5tupleIJNS5_1CILi1EEES8_S8_EEENS6_IJNS7_ILi128EEENS7_ILi96EEENS7_ILi192EEEEEELi128ENS_10bfloat16_tEfNS_4arch4Sm90ELb0ELb1ELb1ELb1ELb0ELb1ELb0ELb1ELb1ELb1ELb1ELb0EEENS1_21CollectiveEpilogueFwdINS6_IJSA_SA_SB_EEES9_SE_SG_Li256ELb1ELb1ELb1ELb0EEENS1_36VarlenDynamicPersistentTileSchedulerILi128ELi96ELi256ELi128ELb1ELb1ELb1ELb1ELb0ELb1EEEEEEEEEvNT_6ParamsE)
        .other          _ZN7cutlass13device_kernelIN5flash11enable_sm90INS1_16FlashAttnFwdSm90INS1_25CollectiveMainloopFwdSm90ILi2EN4cute5tupleIJNS5_1CILi1EEES8_S8_EEENS6_IJNS7_ILi128EEENS7_ILi96EEENS7_ILi192EEEEEELi128ENS_10bfloat16_tEfNS_4arch4Sm90ELb0ELb1ELb1ELb1ELb0ELb1ELb0ELb1ELb1ELb1ELb1ELb0EEENS1_21CollectiveEpilogueFwdINS6_IJSA_SA_SB_EEES9_SE_SG_Li256ELb1ELb1ELb1ELb0EEENS1_36VarlenDynamicPersistentTileSchedulerILi128ELi96ELi256ELi128ELb1ELb1ELb1ELb1ELb0ELb1EEEEEEEEEvNT_6ParamsE,@"STO_CUDA_ENTRY STV_DEFAULT"
_ZN7cutlass13device_kernelIN5flash11enable_sm90INS1_16FlashAttnFwdSm90INS1_25CollectiveMainloopFwdSm90ILi2EN4cute5tupleIJNS5_1CILi1EEES8_S8_EEENS6_IJNS7_ILi128EEENS7_ILi96EEENS7_ILi192EEEEEELi128ENS_10bfloat16_tEfNS_4arch4Sm90ELb0ELb1ELb1ELb1ELb0ELb1ELb0ELb1ELb1ELb1ELb1ELb0EEENS1_21CollectiveEpilogueFwdINS6_IJSA_SA_SB_EEES9_SE_SG_Li256ELb1ELb1ELb1ELb0EEENS1_36VarlenDynamicPersistentTileSchedulerILi128ELi96ELi256ELi128ELb1ELb1ELb1ELb1ELb0ELb1EEEEEEEEEvNT_6ParamsE:
        /* <DEDUP_REMOVED lines=24> */
.L_x_1436:
[----:B------:R-:W-:Y:S05]  /*0180*/  BSYNC B0 ;  /* 0x0000000000007941 */ /* 0x000fea0003800000 */
.L_x_1435:
        /* <DEDUP_REMOVED lines=41> */
.L_x_1437:
        /* <DEDUP_REMOVED lines=22> */
.L_x_1438:
        /* <DEDUP_REMOVED lines=18> */
.L_x_1439:
        /* <DEDUP_REMOVED lines=22> */
.L_x_1440:
        /* <DEDUP_REMOVED lines=22> */
.L_x_1441:
        /* <DEDUP_REMOVED lines=10> */
.L_x_1444:
        /* <DEDUP_REMOVED lines=18> */
[----:B------:R-:W-:Y:S01]  /*0b20*/  IMAD.MOV.U32 R188, RZ, RZ, RZ ;  /* 0x000000ffffbc7224 */ /* 0x000fe200078e00ff */
[----:B------:R-:W-:Y:S01]  /*0b30*/  CS2R R22, SRZ ;  /* 0x0000000000167805 */ /* 0x000fe2000001ff00 */
[----:B------:R-:W-:Y:S01]  /*0b40*/  IMAD.MOV.U32 R16, RZ, RZ, RZ ;  /* 0x000000ffff107224 */ /* 0x000fe200078e00ff */
[----:B------:R-:W-:Y:S01]  /*0b50*/  SHF.R.S32.HI R3, RZ, 0x1f, R6 ;  /* 0x0000001fff037819 */ /* 0x000fe20000011406 */
[----:B------:R-:W-:-:S03]  /*0b60*/  IMAD.MOV.U32 R167, RZ, RZ, RZ ;  /* 0x000000ffffa77224 */ /* 0x000fc600078e00ff */
[CC--:B------:R-:W-:Y:S02]  /*0b70*/  LEA.HI R4, R3.reuse, R6.reuse, RZ, 0x4 ;  /* 0x0000000603047211 */ /* 0x0c0fe400078f20ff */
[----:B------:R-:W-:-:S03]  /*0b80*/  LEA.HI R209, R3, R6, RZ, 0x3 ;  /* 0x0000000603d17211 */ /* 0x000fc600078f18ff */
[----:B------:R-:W-:Y:S01]  /*0b90*/  UIADD3 UR4, UR4, 0xc400, URZ ;  /* 0x0000c40004047890 */ /* 0x000fe2000fffe03f */
[----:B------:R-:W-:Y:S02]  /*0ba0*/  LOP3.LUT R185, R209, 0xfffffff8, RZ, 0xc0, !PT ;  /* 0xfffffff8d1b97812 */ /* 0x000fe400078ec0ff */
[----:B------:R-:W-:-:S03]  /*0bb0*/  SHF.R.S32.HI R209, RZ, 0x3, R209 ;  /* 0x00000003ffd17819 */ /* 0x000fc600000114d1 */
[----:B------:R-:W-:-:S04]  /*0bc0*/  IMAD.IADD R185, R6, 0x1, -R185 ;  /* 0x0000000106b97824 */ /* 0x000fc800078e0ab9 */
[----:B------:R-:W-:-:S04]  /*0bd0*/  IMAD.SHL.U32 R182, R185, 0x8, RZ ;  /* 0x00000008b9b67824 */ /* 0x000fc800078e00ff */
[----:B------:R-:W-:Y:S01]  /*0be0*/  VIADD R184, R182, 0x40 ;  /* 0x00000040b6b87836 */ /* 0x000fe20000000000 */
[----:B--2---:R-:W-:Y:S02]  /*0bf0*/  R2UR UR5, R0 ;  /* 0x00000000000572ca */ /* 0x004fe400000e0000 */
[----:B------:R-:W-:-:S04]  /*0c00*/  LEA.HI R0, R3, R6, RZ, 0x7 ;  /* 0x0000000603007211 */ /* 0x000fc800078f38ff */
[----:B------:R-:W-:Y:S02]  /*0c10*/  LOP3.LUT R5, R0, 0xffffff80, RZ, 0xc0, !PT ;  /* 0xffffff8000057812 */ /* 0x000fe400078ec0ff */
[----:B------:R-:W-:-:S03]  /*0c20*/  SHF.R.S32.HI R13, RZ, 0x7, R0 ;  /* 0x00000007ff0d7819 */ /* 0x000fc60000011400 */
[----:B------:R-:W-:Y:S01]  /*0c30*/  IMAD.IADD R230, R6, 0x1, -R5 ;  /* 0x0000000106e67824 */ /* 0x000fe200078e0a05 */
[----:B------:R-:W-:Y:S01]  /*0c40*/  SHF.R.S32.HI R5, RZ, 0x4, R4 ;  /* 0x00000004ff057819 */ /* 0x000fe20000011404 */
[----:B------:R0:W-:Y:S01]  /*0c50*/  STL [R1+0x7c], R13 ;  /* 0x00007c0d01007387 */ /* 0x0001e20000100800 */
[----:B------:R-:W-:Y:S01]  /*0c60*/  LEA.HI R0, R0, R13, RZ, 0x1 ;  /* 0x0000000d00007211 */ /* 0x000fe200078f08ff */
[----:B------:R-:W-:Y:S01]  /*0c70*/  ULOP3.LUT UR5, UR5, 0x1, URZ, 0xfc, !UPT ;  /* 0x0000000105057892 */ /* 0x000fe2000f8efc3f */
[----:B------:R-:W-:Y:S02]  /*0c80*/  SHF.R.S32.HI R9, RZ, 0x1f, R230 ;  /* 0x0000001fff097819 */ /* 0x000fe400000114e6 */
[----:B------:R-:W-:Y:S02]  /*0c90*/  LEA.HI R7, R4, R5, RZ, 0x1 ;  /* 0x0000000504077211 */ /* 0x000fe400078f08ff */
[CC--:B------:R-:W-:Y:S02]  /*0ca0*/  LEA.HI R10, R9.reuse, R230.reuse, RZ, 0x2 ;  /* 0x000000e6090a7211 */ /* 0x0c0fe400078f10ff */
[----:B------:R-:W-:-:S02]  /*0cb0*/  LEA.HI R9, R9, R230, RZ, 0x5 ;  /* 0x000000e609097211 */ /* 0x000fc400078f28ff */
[--C-:B------:R-:W-:Y:S02]  /*0cc0*/  SHF.R.S32.HI R11, RZ, 0x2, R10.reuse ;  /* 0x00000002ff0b7819 */ /* 0x100fe4000001140a */
[----:B------:R-:W-:Y:S02]  /*0cd0*/  SHF.R.S32.HI R8, RZ, 0x1f, R10 ;  /* 0x0000001fff087819 */ /* 0x000fe4000001140a */
[----:B------:R-:W-:Y:S02]  /*0ce0*/  SHF.R.S32.HI R9, RZ, 0x5, R9 ;  /* 0x00000005ff097819 */ /* 0x000fe40000011409 */
[----:B------:R-:W-:Y:S02]  /*0cf0*/  LEA.HI R8, R8, R11, RZ, 0x3 ;  /* 0x0000000b08087211 */ /* 0x000fe400078f18ff */
[----:B------:R-:W-:Y:S02]  /*0d00*/  LOP3.LUT R0, R0, 0x3fffffe, RZ, 0xc0, !PT ;  /* 0x03fffffe00007812 */ /* 0x000fe400078ec0ff */
[----:B------:R-:W-:-:S02]  /*0d10*/  LOP3.LUT R12, R8, 0xfffffff8, RZ, 0xc0, !PT ;  /* 0xfffffff8080c7812 */ /* 0x000fc400078ec0ff */
[----:B------:R-:W-:Y:S01]  /*0d20*/  LOP3.LUT R8, R7, 0x1ffffffe, RZ, 0xc0, !PT ;  /* 0x1ffffffe07087812 */ /* 0x000fe200078ec0ff */
[----:B------:R-:W-:Y:S01]  /*0d30*/  IMAD.IADD R0, R13, 0x1, -R0 ;  /* 0x000000010d007824 */ /* 0x000fe200078e0a00 */
[-C--:B------:R-:W-:Y:S01]  /*0d40*/  LEA.HI R7, R3, R6.reuse, RZ, 0x2 ;  /* 0x0000000603077211 */ /* 0x080fe200078f10ff */
[----:B------:R-:W-:Y:S02]  /*0d50*/  IMAD.IADD R12, R11, 0x1, -R12 ;  /* 0x000000010b0c7824 */ /* 0x000fe400078e0a0c */
[----:B------:R-:W-:Y:S01]  /*0d60*/  IMAD.IADD R8, R5, 0x1, -R8 ;  /* 0x0000000105087824 */ /* 0x000fe200078e0a08 */
[----:B------:R-:W-:Y:S01]  /*0d70*/  LOP3.LUT R191, R7, 0xfffffffc, RZ, 0xc0, !PT ;  /* 0xfffffffc07bf7812 */ /* 0x000fe200078ec0ff */
[----:B------:R-:W-:Y:S01]  /*0d80*/  IMAD R9, R9, 0x10, R12 ;  /* 0x0000001009097824 */ /* 0x000fe200078e020c */
[--C-:B------:R-:W-:Y:S02]  /*0d90*/  SHF.R.S32.HI R162, RZ, 0x2, R7.reuse ;  /* 0x00000002ffa27819 */ /* 0x100fe40000011407 */
[----:B------:R-:W-:Y:S01]  /*0da0*/  SHF.R.S32.HI R7, RZ, 0x1f, R7 ;  /* 0x0000001fff077819 */ /* 0x000fe20000011407 */
[----:B------:R-:W-:Y:S01]  /*0db0*/  IMAD.IADD R191, R6, 0x1, -R191 ;  /* 0x0000000106bf7824 */ /* 0x000fe200078e0abf */
[----:B------:R-:W-:Y:S01]  /*0dc0*/  LEA.HI R5, R3, R6, RZ, 0x5 ;  /* 0x0000000603057211 */ /* 0x000fe200078f28ff */
[----:B------:R-:W-:Y:S01]  /*0dd0*/  VIADD R189, R162, 0x40 ;  /* 0x00000040a2bd7836 */ /* 0x000fe20000000000 */
[----:B------:R-:W-:Y:S01]  /*0de0*/  LOP3.LUT R3, R4, 0x3fffff0, RZ, 0xc0, !PT ;  /* 0x03fffff004037812 */ /* 0x000fe200078ec0ff */
[----:B------:R-:W-:Y:S01]  /*0df0*/  IMAD.SHL.U32 R160, R191, 0x4, RZ ;  /* 0x00000004bfa07824 */ /* 0x000fe200078e00ff */
[----:B------:R-:W-:Y:S01]  /*0e00*/  LEA.HI R7, R7, R162, RZ, 0x3 ;  /* 0x000000a207077211 */ /* 0x000fe200078f18ff */
[----:B0-----:R-:W-:Y:S01]  /*0e10*/  IMAD R13, R0, 0x40, R9 ;  /* 0x00000040000d7824 */ /* 0x001fe200078e0209 */
[----:B------:R-:W-:Y:S01]  /*0e20*/  SHF.R.S32.HI R0, RZ, 0x1f, R189 ;  /* 0x0000001fff007819 */ /* 0x000fe200000114bd */
[----:B------:R-:W-:Y:S01]  /*0e30*/  VIADD R169, R160, 0x20 ;  /* 0x00000020a0a97836 */ /* 0x000fe20000000000 */
[----:B------:R-:W-:Y:S01]  /*0e40*/  SHF.R.S32.HI R4, RZ, 0x5, R5 ;  /* 0x00000005ff047819 */ /* 0x000fe20000011405 */
[----:B------:R-:W-:Y:S01]  /*0e50*/  IMAD.IADD R3, R6, 0x1, -R3 ;  /* 0x0000000106037824 */ /* 0x000fe200078e0a03 */
[----:B------:R-:W-:Y:S01]  /*0e60*/  LOP3.LUT R7, R7, 0xfffffff8, RZ, 0xc0, !PT ;  /* 0xfffffff807077812 */ /* 0x000fe200078ec0ff */
[----:B------:R-:W-:Y:S01]  /*0e70*/  VIADD R168, R160, 0x40 ;  /* 0x00000040a0a87836 */ /* 0x000fe20000000000 */
[----:B------:R-:W-:Y:S01]  /*0e80*/  LEA.HI R0, R0, R189, RZ, 0x3 ;  /* 0x000000bd00007211 */ /* 0x000fe200078f18ff */
[----:B------:R-:W-:Y:S01]  /*0e90*/  IMAD.IADD R165, R160, 0x1, R169 ;  /* 0x00000001a0a57824 */ /* 0x000fe200078e02a9 */
[----:B------:R-:W-:Y:S01]  /*0ea0*/  STL [R1+0x80], R13 ;  /* 0x0000800d01007387 */ /* 0x000fe20000100800 */
[----:B------:R-:W-:Y:S01]  /*0eb0*/  IMAD R3, R4, 0x10, R3 ;  /* 0x0000001004037824 */ /* 0x000fe200078e0203 */
[----:B------:R-:W-:Y:S01]  /*0ec0*/  SHF.R.S32.HI R227, RZ, 0x1f, R169 ;  /* 0x0000001fffe37819 */ /* 0x000fe200000114a9 */
[----:B------:R-:W-:Y:S01]  /*0ed0*/  IMAD.IADD R229, R162, 0x1, -R7 ;  /* 0x00000001a2e57824 */ /* 0x000fe200078e0a07 */
[--C-:B------:R-:W-:Y:S01]  /*0ee0*/  SHF.R.S32.HI R225, RZ, 0x1f, R168.reuse ;  /* 0x0000001fffe17819 */ /* 0x100fe200000114a8 */
[----:B------:R-:W-:-:S02]  /*0ef0*/  IMAD.IADD R166, R160, 0x1, R168 ;  /* 0x00000001a0a67824 */ /* 0x000fc400078e02a8 */
[----:B------:R-:W-:Y:S02]  /*0f00*/  IMAD.SHL.U32 R0, R0, 0x40, RZ ;  /* 0x0000004000007824 */ /* 0x000fe400078e00ff */
[----:B------:R-:W-:Y:S01]  /*0f10*/  IMAD.SHL.U32 R177, R4, 0x200, RZ ;  /* 0x0000020004b17824 */ /* 0x000fe200078e00ff */
[----:B------:R-:W-:Y:S01]  /*0f20*/  SHF.R.S32.HI R4, RZ, 0x1f, R165 ;  /* 0x0000001fff047819 */ /* 0x000fe200000114a5 */
[----:B------:R-:W-:Y:S01]  /*0f30*/  IMAD R12, R3, 0x8, R8 ;  /* 0x00000008030c7824 */ /* 0x000fe200078e0208 */
[----:B------:R-:W-:Y:S01]  /*0f40*/  SHF.R.S32.HI R3, RZ, 0x1f, R166 ;  /* 0x0000001fff037819 */ /* 0x000fe200000114a6 */
[----:B------:R-:W-:Y:S01]  /*0f50*/  IMAD.SHL.U32 R173, R189, 0x40, RZ ;  /* 0x00000040bdad7824 */ /* 0x000fe200078e00ff */
[----:B------:R-:W-:Y:S01]  /*0f60*/  LOP3.LUT R179, R0, 0xfffffe00, RZ, 0xc0, !PT ;  /* 0xfffffe0000b37812 */ /* 0x000fe200078ec0ff */
[----:B------:R-:W-:Y:S01]  /*0f70*/  IMAD.SHL.U32 R175, R229, 0x40, RZ ;  /* 0x00000040e5af7824 */ /* 0x000fe200078e00ff */
[-C--:B------:R-:W-:Y:S01]  /*0f80*/  LEA.HI R0, R4, R165.reuse, RZ, 0x6 ;  /* 0x000000a504007211 */ /* 0x080fe200078f30ff */
[----:B------:R-:W-:Y:S01]  /*0f90*/  IMAD.SHL.U32 R18, R191, 0x8, RZ ;  /* 0x00000008bf127824 */ /* 0x000fe200078e00ff */
[----:B------:R-:W-:Y:S01]  /*0fa0*/  LOP3.LUT R173, R173, 0x1c0, RZ, 0xc0, !PT ;  /* 0x000001c0adad7812 */ /* 0x000fe200078ec0ff */
[----:B------:R-:W-:Y:S01]  /*0fb0*/  VIADD R171, R160, 0x10 ;  /* 0x00000010a0ab7836 */ /* 0x000fe20000000000 */
[----:B------:R-:W-:Y:S01]  /*0fc0*/  LOP3.LUT R175, R175, 0x1c0, RZ, 0xc0, !PT ;  /* 0x000001c0afaf7812 */ /* 0x000fe200078ec0ff */
[----:B------:R-:W-:Y:S01]  /*0fd0*/  IMAD.SHL.U32 R0, R0, 0x80, RZ ;  /* 0x0000008000007824 */ /* 0x000fe200078e00ff */
[----:B------:R-:W-:Y:S01]  /*0fe0*/  LEA.HI R6, R4, R165, RZ, 0x3 ;  /* 0x000000a504067211 */ /* 0x000fe200078f18ff */
[C---:B------:R-:W-:Y:S01]  /*0ff0*/  VIADD R170, R160.reuse, 0x30 ;  /* 0x00000030a0aa7836 */ /* 0x040fe20000000000 */
[CC--:B------:R-:W-:Y:S01]  /*1000*/  LEA.HI R5, R3.reuse, R166.reuse, RZ, 0x6 ;  /* 0x000000a603057211 */ /* 0x0c0fe200078f30ff */
[----:B------:R-:W-:Y:S01]  /*1010*/  VIADD R172, R160, 0x50 ;  /* 0x00000050a0ac7836 */ /* 0x000fe20000000000 */
[----:B------:R-:W-:-:S02]  /*1020*/  LEA.HI R4, R3, R166, RZ, 0x3 ;  /* 0x000000a603047211 */ /* 0x000fc400078f18ff */
[----:B------:R-:W-:Y:S01]  /*1030*/  SHF.R.U32.HI R14, RZ, 0x3, R173 ;  /* 0x00000003ff0e7819 */ /* 0x000fe200000116ad */
[----:B------:R-:W-:Y:S01]  /*1040*/  IMAD.SHL.U32 R7, R5, 0x80, RZ ;  /* 0x0000008005077824 */ /* 0x000fe200078e00ff */
[----:B------:R-:W-:Y:S02]  /*1050*/  SHF.R.U32.HI R176, RZ, 0x3, R175 ;  /* 0x00000003ffb07819 */ /* 0x000fe400000116af */
[--C-:B------:R-:W-:Y:S02]  /*1060*/  LOP3.LUT R3, R175, 0x38, R6.reuse, 0xf8, !PT ;  /* 0x00000038af037812 */ /* 0x100fe400078ef806 */
[----:B------:R-:W-:Y:S02]  /*1070*/  LOP3.LUT R8, R173, 0x38, R6, 0xf8, !PT ;  /* 0x00000038ad087812 */ /* 0x000fe400078ef806 */
[----:B------:R-:W-:Y:S02]  /*1080*/  LOP3.LUT R5, R175, 0x38, R4, 0xf8, !PT ;  /* 0x00000038af057812 */ /* 0x000fe400078ef804 */
[----:B------:R-:W-:-:S02]  /*1090*/  LOP3.LUT R0, R0, 0xffffe000, RZ, 0xc0, !PT ;  /* 0xffffe00000007812 */ /* 0x000fc400078ec0ff */
[----:B------:R-:W-:Y:S02]  /*10a0*/  LOP3.LUT R3, R3, R176, RZ, 0x3c, !PT ;  /* 0x000000b003037212 */ /* 0x000fe400078e3cff */
[----:B------:R-:W-:Y:S02]  /*10b0*/  LOP3.LUT R9, R8, R14, RZ, 0x3c, !PT ;  /* 0x0000000e08097212 */ /* 0x000fe400078e3cff */
[----:B------:R-:W-:Y:S02]  /*10c0*/  LOP3.LUT R8, R7, 0xffffe000, RZ, 0xc0, !PT ;  /* 0xffffe00007087812 */ /* 0x000fe400078ec0ff */
[----:B------:R-:W-:Y:S02]  /*10d0*/  LOP3.LUT R7, R5, R176, RZ, 0x3c, !PT ;  /* 0x000000b005077212 */ /* 0x000fe400078e3cff */
[-C--:B------:R-:W-:Y:S01]  /*10e0*/  IADD3 R5, R3, R0.reuse, R177 ;  /* 0x0000000003057210 */ /* 0x080fe20007ffe0b1 */
[----:B------:R-:W-:Y:S01]  /*10f0*/  IMAD.U32 R3, RZ, RZ, UR4 ;  /* 0x00000004ff037e24 */ /* 0x000fe2000f8e00ff */
[----:B------:R-:W-:Y:S01]  /*1100*/  IADD3 R9, R9, R0, R179 ;  /* 0x0000000009097210 */ /* 0x000fe20007ffe0b3 */
[----:B------:R-:W-:Y:S01]  /*1110*/  IMAD.U32 R0, RZ, RZ, UR5 ;  /* 0x00000005ff007e24 */ /* 0x000fe2000f8e00ff */
[----:B------:R-:W-:-:S02]  /*1120*/  LOP3.LUT R11, R173, 0x38, R4, 0xf8, !PT ;  /* 0x00000038ad0b7812 */ /* 0x000fc400078ef804 */
[----:B------:R-:W-:Y:S02]  /*1130*/  IADD3 R7, R7, R8, R177 ;  /* 0x0000000807077210 */ /* 0x000fe40007ffe0b1 */
[----:B------:R0:W-:Y:S01]  /*1140*/  STL [R1+0x3c], R0 ;  /* 0x00003c0001007387 */ /* 0x0001e20000100800 */
[----:B------:R-:W-:Y:S02]  /*1150*/  LOP3.LUT R11, R11, R14, RZ, 0x3c, !PT ;  /* 0x0000000e0b0b7212 */ /* 0x000fe400078e3cff */
[----:B------:R-:W-:Y:S01]  /*1160*/  SHF.R.S32.HI R223, RZ, 0x3, R4 ;  /* 0x00000003ffdf7819 */ /* 0x000fe20000011404 */
[----:B------:R1:W-:Y:S01]  /*1170*/  STL [R1+0x74], R3 ;  /* 0x0000740301007387 */ /* 0x0003e20000100800 */
[----:B------:R-:W-:Y:S02]  /*1180*/  IADD3 R11, R11, R8, R179 ;  /* 0x000000080b0b7210 */ /* 0x000fe40007ffe0b3 */
[----:B------:R-:W-:Y:S02]  /*1190*/  LOP3.LUT R8, R173, 0x38, R18, 0xf8, !PT ;  /* 0x00000038ad087812 */ /* 0x000fe400078ef812 */
[----:B------:R-:W-:-:S02]  /*11a0*/  SHF.R.S32.HI R221, RZ, 0x3, R6 ;  /* 0x00000003ffdd7819 */ /* 0x000fc40000011406 */
[----:B------:R-:W-:Y:S02]  /*11b0*/  LOP3.LUT R8, R179, R8, R14, 0xf6, !PT ;  /* 0x00000008b3087212 */ /* 0x000fe400078ef60e */
[----:B0-----:R-:W-:Y:S02]  /*11c0*/  LEA.HI R0, R191, R191, RZ, 0x1 ;  /* 0x000000bfbf007211 */ /* 0x001fe400078f08ff */
[----:B-1----:R-:W-:Y:S02]  /*11d0*/  SHF.R.S32.HI R3, RZ, 0x1f, R182 ;  /* 0x0000001fff037819 */ /* 0x002fe400000114b6 */
[----:B------:R-:W-:Y:S02]  /*11e0*/  LOP3.LUT R3, R10, 0x7ffffffc, RZ, 0xc0, !PT ;  /* 0x7ffffffc0a037812 */ /* 0x000fe400078ec0ff */
[----:B------:R-:W-:Y:S01]  /*11f0*/  SHF.R.S32.HI R10, RZ, 0x1f, R184 ;  /* 0x0000001fff0a7819 */ /* 0x000fe200000114b8 */
[----:B------:R-:W-:Y:S01]  /*1200*/  IMAD.SHL.U32 R10, R12, 0x8, RZ ;  /* 0x000000080c0a7824 */ /* 0x000fe200078e00ff */
[----:B------:R-:W-:Y:S01]  /*1210*/  LOP3.LUT R0, R0, 0x1ffffffe, RZ, 0xc0, !PT ;  /* 0x1ffffffe00007812 */ /* 0x000fe200078ec0ff */
[----:B------:R-:W-:Y:S01]  /*1220*/  IMAD.IADD R3, R230, 0x1, -R3 ;  /* 0x00000001e6037824 */ /* 0x000fe200078e0a03 */
[----:B------:R-:W-:-:S02]  /*1230*/  SHF.R.S32.HI R228, RZ, 0x1f, R171 ;  /* 0x0000001fffe47819 */ /* 0x000fc400000114ab */
[----:B------:R-:W-:Y:S01]  /*1240*/  STL [R1+0x84], R10 ;  /* 0x0000840a01007387 */ /* 0x000fe20000100800 */
[----:B------:R-:W-:Y:S01]  /*1250*/  IMAD.SHL.U32 R174, R3, 0x2, RZ ;  /* 0x0000000203ae7824 */ /* 0x000fe200078e00ff */
[----:B------:R-:W-:Y:S01]  /*1260*/  LEA R3, R8, UR4, 0x1 ;  /* 0x0000000408037c11 */ /* 0x000fe2000f8e08ff */
[----:B------:R-:W-:Y:S01]  /*1270*/  IMAD.IADD R0, R191, 0x1, -R0 ;  /* 0x00000001bf007824 */ /* 0x000fe200078e0a00 */
[----:B------:R-:W-:Y:S01]  /*1280*/  SHF.R.S32.HI R226, RZ, 0x1f, R170 ;  /* 0x0000001fffe27819 */ /* 0x000fe200000114aa */
[C---:B------:R-:W-:Y:S01]  /*1290*/  VIADD R206, R174.reuse, 0x10 ;  /* 0x00000010aece7836 */ /* 0x040fe20000000000 */
[----:B------:R-:W-:Y:S01]  /*12a0*/  SHF.R.S32.HI R224, RZ, 0x1f, R172 ;  /* 0x0000001fffe07819 */ /* 0x000fe200000114ac */
[C---:B------:R-:W-:Y:S01]  /*12b0*/  VIADD R202, R174.reuse, 0x28 ;  /* 0x00000028aeca7836 */ /* 0x040fe20000000000 */
[----:B------:R0:W-:Y:S01]  /*12c0*/  STL [R1+0x6c], R3 ;  /* 0x00006c0301007387 */ /* 0x0001e20000100800 */
[C---:B------:R-:W-:Y:S02]  /*12d0*/  VIADD R199, R174.reuse, 0x40 ;  /* 0x00000040aec77836 */ /* 0x040fe40000000000 */
[----:B------:R-:W-:-:S02]  /*12e0*/  VIADD R208, R174, 0x8 ;  /* 0x00000008aed07836 */ /* 0x000fc40000000000 */
[C---:B------:R-:W-:Y:S02]  /*12f0*/  VIADD R203, R174.reuse, 0x20 ;  /* 0x00000020aecb7836 */ /* 0x040fe40000000000 */
[C---:B------:R-:W-:Y:S01]  /*1300*/  VIADD R200, R174.reuse, 0x38 ;  /* 0x00000038aec87836 */ /* 0x040fe20000000000 */
[----:B------:R-:W-:Y:S01]  /*1310*/  SHF.R.S32.HI R4, RZ, 0x1f, R208 ;  /* 0x0000001fff047819 */ /* 0x000fe200000114d0 */
[C---:B------:R-:W-:Y:S01]  /*1320*/  VIADD R204, R174.reuse, 0x18 ;  /* 0x00000018aecc7836 */ /* 0x040fe20000000000 */
[----:B0-----:R-:W-:Y:S01]  /*1330*/  SHF.R.S32.HI R3, RZ, 0x1f, R206 ;  /* 0x0000001fff037819 */ /* 0x001fe200000114ce */
[C---:B------:R-:W-:Y:S01]  /*1340*/  VIADD R201, R174.reuse, 0x30 ;  /* 0x00000030aec97836 */ /* 0x040fe20000000000 */
[----:B------:R-:W-:Y:S01]  /*1350*/  SHF.R.S32.HI R3, RZ, 0x1f, R202 ;  /* 0x0000001fff037819 */ /* 0x000fe200000114ca */
[C---:B------:R-:W-:Y:S01]  /*1360*/  VIADD R198, R174.reuse, 0x48 ;  /* 0x00000048aec67836 */ /* 0x040fe20000000000 */
[----:B------:R-:W-:Y:S01]  /*1370*/  SHF.R.S32.HI R3, RZ, 0x1f, R199 ;  /* 0x0000001fff037819 */ /* 0x000fe200000114c7 */
[C---:B------:R-:W-:Y:S01]  /*1380*/  VIADD R197, R174.reuse, 0x50 ;  /* 0x00000050aec57836 */ /* 0x040fe20000000000 */
[----:B------:R-:W-:Y:S01]  /*1390*/  LEA R3, R5, UR4, 0x1 ;  /* 0x0000000405037c11 */ /* 0x000fe2000f8e08ff */
[C---:B------:R-:W-:Y:S01]  /*13a0*/  VIADD R196, R174.reuse, 0x58 ;  /* 0x00000058aec47836 */ /* 0x040fe20000000000 */
[----:B------:R-:W-:Y:S01]  /*13b0*/  SHF.R.S32.HI R4, RZ, 0x1f, R203 ;  /* 0x0000001fff047819 */ /* 0x000fe200000114cb */
[C---:B------:R-:W-:Y:S01]  /*13c0*/  VIADD R195, R174.reuse, 0x60 ;  /* 0x00000060aec37836 */ /* 0x040fe20000000000 */
[----:B------:R-:W-:Y:S01]  /*13d0*/  SHF.R.S32.HI R4, RZ, 0x1f, R200 ;  /* 0x0000001fff047819 */ /* 0x000fe200000114c8 */
[----:B------:R0:W-:Y:S01]  /*13e0*/  STL [R1+0x70], R3 ;  /* 0x0000700301007387 */ /* 0x0001e20000100800 */
[----:B------:R-:W-:Y:S01]  /*13f0*/  LEA R5, R9, UR4, 0x1 ;  /* 0x0000000409057c11 */ /* 0x000fe2000f8e08ff */
[C---:B------:R-:W-:Y:S01]  /*1400*/  VIADD R194, R174.reuse, 0x68 ;  /* 0x00000068aec27836 */ /* 0x040fe20000000000 */
[----:B------:R-:W-:Y:S01]  /*1410*/  LEA R4, R7, UR4, 0x1 ;  /* 0x0000000407047c11 */ /* 0x000fe2000f8e08ff */
[C---:B------:R-:W-:Y:S01]  /*1420*/  VIADD R193, R174.reuse, 0x70 ;  /* 0x00000070aec17836 */ /* 0x040fe20000000000 */
[----:B------:R-:W-:Y:S01]  /*1430*/  SHF.R.S32.HI R6, RZ, 0x1f, R204 ;  /* 0x0000001fff067819 */ /* 0x000fe200000114cc */
[----:B------:R1:W-:Y:S01]  /*1440*/  STL [R1+0x64], R5 ;  /* 0x0000640501007387 */ /* 0x0003e20000100800 */
[----:B------:R-:W-:Y:S01]  /*1450*/  VIADD R192, R174, 0x78 ;  /* 0x00000078aec07836 */ /* 0x000fe20000000000 */
[----:B------:R-:W-:Y:S01]  /*1460*/  SHF.R.S32.HI R6, RZ, 0x1f, R201 ;  /* 0x0000001fff067819 */ /* 0x000fe200000114c9 */
[----:B------:R-:W-:Y:S01]  /*1470*/  IMAD R181, R0, 0x8, R13 ;  /* 0x0000000800b57824 */ /* 0x000fe200078e020d */
[----:B0-----:R-:W-:Y:S01]  /*1480*/  LEA R3, R11, UR4, 0x1 ;  /* 0x000000040b037c11 */ /* 0x001fe2000f8e08ff */
[----:B------:R1:W-:Y:S01]  /*1490*/  STL [R1+0x68], R4 ;  /* 0x0000680401007387 */ /* 0x0003e20000100800 */
[----:B------:R-:W-:-:S02]  /*14a0*/  SHF.R.S32.HI R237, RZ, 0x1f, R198 ;  /* 0x0000001fffed7819 */ /* 0x000fc400000114c6 */
[----:B------:R-:W-:Y:S01]  /*14b0*/  SHF.R.S32.HI R236, RZ, 0x1f, R197 ;  /* 0x0000001fffec7819 */ /* 0x000fe200000114c5 */
[----:B------:R1:W-:Y:S01]  /*14c0*/  STL [R1+0x60], R3 ;  /* 0x0000600301007387 */ /* 0x0003e20000100800 */
[----:B------:R-:W-:Y:S02]  /*14d0*/  SHF.R.S32.HI R235, RZ, 0x1f, R196 ;  /* 0x0000001fffeb7819 */ /* 0x000fe400000114c4 */
[----:B------:R-:W-:Y:S02]  /*14e0*/  SHF.R.S32.HI R234, RZ, 0x1f, R195 ;  /* 0x0000001fffea7819 */ /* 0x000fe400000114c3 */
[----:B------:R-:W-:Y:S02]  /*14f0*/  SHF.R.S32.HI R233, RZ, 0x1f, R194 ;  /* 0x0000001fffe97819 */ /* 0x000fe400000114c2 */
[----:B------:R-:W-:Y:S02]  /*1500*/  SHF.R.S32.HI R232, RZ, 0x1f, R193 ;  /* 0x0000001fffe87819 */ /* 0x000fe400000114c1 */
[----:B------:R-:W-:-:S07]  /*1510*/  SHF.R.S32.HI R231, RZ, 0x1f, R192 ;  /* 0x0000001fffe77819 */ /* 0x000fce00000114c0 */
.L_x_1738:
[----:B------:R-:W-:Y:S01]  /*1520*/  ULDC.64 UR4, c[0x0][0xa28] ;  /* 0x00028a0000047ab9 */ /* 0x000fe20000000a00 */
[----:B0123--:R-:W0:Y:S01]  /*1530*/  LDC.64 R6, c[0x0][0xa08] ;  /* 0x00028200ff067b82 */ /* 0x00fe220000000a00 */
[----:B------:R-:W-:Y:S01]  /*1540*/  ISETP.NE.U32.AND P0, PT, RZ, UR4, PT ;  /* 0x00000004ff007c0c */ /* 0x000fe2000bf05070 */
[----:B------:R-:W-:Y:S01]  /*1550*/  IMAD.MOV.U32 R12, RZ, RZ, RZ ;  /* 0x000000ffff0c7224 */ /* 0x000fe200078e00ff */
[----:B------:R-:W-:Y:S01]  /*1560*/  ULDC.64 UR6, c[0x0][0xa20] ;  /* 0x0002880000067ab9 */ /* 0x000fe20000000a00 */
[----:B------:R-:W-:Y:S01]  /*1570*/  IMAD.MOV.U32 R26, RZ, RZ, RZ ;  /* 0x000000ffff1a7224 */ /* 0x000fe200078e00ff */
[----:B------:R-:W-:Y:S01]  /*1580*/  ISETP.NE.AND.EX P0, PT, RZ, UR5, PT, P0 ;  /* 0x00000005ff007c0c */ /* 0x000fe2000bf05300 */
[----:B------:R-:W-:Y:S02]  /*1590*/  ULDC.64 UR4, c[0x0][0xa18] ;  /* 0x0002860000047ab9 */ /* 0x000fe40000000a00 */
[----:B------:R-:W-:-:S04]  /*15a0*/  ISETP.NE.U32.AND P1, PT, RZ, UR4, PT ;  /* 0x00000004ff007c0c */ /* 0x000fc8000bf25070 */
[----:B------:R-:W-:Y:S01]  /*15b0*/  ISETP.NE.AND.EX P1, PT, RZ, UR5, PT, P1 ;  /* 0x00000005ff007c0c */ /* 0x000fe2000bf25310 */
[----:B------:R-:W-:Y:S02]  /*15c0*/  ULDC.64 UR4, c[0x0][0xa08] ;  /* 0x0002820000047ab9 */ /* 0x000fe40000000a00 */
[----:B------:R-:W-:-:S03]  /*15d0*/  ISETP.NE.U32.AND P3, PT, RZ, UR4, PT ;  /* 0x00000004ff007c0c */ /* 0x000fc6000bf65070 */
[----:B-1--4-:R-:W1:Y:S01]  /*15e0*/  @P0 LDC.64 R4, c[0x0][0xa28] ;  /* 0x00028a00ff040b82 */ /* 0x012e620000000a00 */
[----:B------:R-:W-:Y:S01]  /*15f0*/  ISETP.NE.AND.EX P3, PT, RZ, UR5, PT, P3 ;  /* 0x00000005ff007c0c */ /* 0x000fe2000bf65330 */
[----:B0-----:R-:W-:-:S06]  /*1600*/  IMAD.WIDE R10, R31, 0x4, R6 ;  /* 0x000000041f0a7825 */ /* 0x001fcc00078e0206 */
[----:B------:R-:W0:Y:S01]  /*1610*/  @P1 LDC.64 R8, c[0x0][0xa18] ;  /* 0x00028600ff081b82 */ /* 0x000e220000000a00 */
[----:B------:R-:W-:Y:S02]  /*1620*/  ULDC UR4, c[0x0][0x288] ;  /* 0x0000a20000047ab9 */ /* 0x000fe40000000800 */
[----:B------:R-:W-:Y:S01]  /*1630*/  IMAD.U32 R163, RZ, RZ, UR4 ;  /* 0x00000004ffa37e24 */ /* 0x000fe2000f8e00ff */
[----:B------:R-:W-:Y:S02]  /*1640*/  ULDC.64 UR4, c[0x0][0x418] ;  /* 0x0001060000047ab9 */ /* 0x000fe40000000a00 */
[----:B------:R2:W5:Y:S01]  /*1650*/  @P3 LDG.E R26, desc[UR46][R10.64] ;  /* 0x0000002e0a1a3981 */ /* 0x000562000c1e1900 */
[----:B-1----:R-:W-:-:S05]  /*1660*/  @P0 IMAD.WIDE R4, R31, 0x4, R4 ;  /* 0x000000041f040825 */ /* 0x002fca00078e0204 */
[----:B------:R2:W5:Y:S01]  /*1670*/  @P0 LDG.E R12, desc[UR46][R4.64] ;  /* 0x0000002e040c0981 */ /* 0x000562000c1e1900 */
[----:B0-----:R-:W-:-:S05]  /*1680*/  @P1 IMAD.WIDE R6, R31, 0x4, R8 ;  /* 0x000000041f061825 */ /* 0x001fca00078e0208 */
[----:B------:R2:W5:Y:S01]  /*1690*/  @P1 LDG.E R163, desc[UR46][R6.64] ;  /* 0x0000002e06a31981 */ /* 0x000562000c1e1900 */
[----:B------:R-:W-:Y:S01]  /*16a0*/  UISETP.NE.U32.AND UP0, UPT, UR4, URZ, UPT ;  /* 0x0000003f0400728c */ /* 0x000fe2000bf05070 */
[----:B------:R-:W-:Y:S01]  /*16b0*/  ISETP.NE.U32.AND P2, PT, RZ, UR6, PT ;  /* 0x00000006ff007c0c */ /* 0x000fe2000bf45070 */
[----:B------:R-:W-:Y:S01]  /*16c0*/  ULDC UR6, c[0x0][0x2f0] ;  /* 0x0000bc0000067ab9 */ /* 0x000fe20000000800 */
[----:B------:R-:W-:Y:S01]  /*16d0*/  ULDC UR4, c[0x0][0x424] ;  /* 0x0001090000047ab9 */ /* 0x000fe20000000800 */
[----:B------:R-:W-:Y:S01]  /*16e0*/  UISETP.NE.AND.EX UP0, UPT, UR5, URZ, UPT, UP0 ;  /* 0x0000003f0500728c */ /* 0x000fe2000bf05300 */
[----:B------:R-:W-:-:S03]  /*16f0*/  LOP3.LUT R3, R30, 0xff000000, RZ, 0xc0, !PT ;  /* 0xff0000001e037812 */ /* 0x000fc600078ec0ff */
[----:B------:R-:W-:Y:S01]  /*1700*/  USEL UR4, UR4, 0x1, UP0 ;  /* 0x0000000104047887 */ /* 0x000fe20008000000 */
[----:B------:R-:W-:Y:S01]  /*1710*/  ISETP.NE.AND.EX P2, PT, RZ, UR7, PT, P2 ;  /* 0x00000007ff007c0c */ /* 0x000fe2000bf45320 */
[----:B------:R-:W-:Y:S01]  /*1720*/  ULDC UR7, c[0x0][0x348] ;  /* 0x0000d20000077ab9 */ /* 0x000fe20000000800 */
[C---:B------:R-:W-:Y:S01]  /*1730*/  LOP3.LUT R0, R30.reuse, 0xff0000, RZ, 0xc0, !PT ;  /* 0x00ff00001e007812 */ /* 0x040fe200078ec0ff */
[----:B------:R-:W-:Y:S01]  /*1740*/  UIMAD UR6, UR4, UR6, URZ ;  /* 0x00000006040672a4 */ /* 0x000fe2000f8e023f */
[----:B------:R-:W-:Y:S01]  /*1750*/  SHF.R.U32.HI R3, RZ, 0x8, R3 ;  /* 0x00000008ff037819 */ /* 0x000fe20000011603 */
[----:B------:R-:W-:Y:S01]  /*1760*/  IMAD.MOV.U32 R187, RZ, RZ, R31 ;  /* 0x000000ffffbb7224 */ /* 0x000fe200078e001f */
[----:B------:R-:W-:Y:S02]  /*1770*/  LOP3.LUT R183, R30, 0xffff, RZ, 0xc0, !PT ;  /* 0x0000ffff1eb77812 */ /* 0x000fe400078ec0ff */
[----:B------:R-:W-:Y:S01]  /*1780*/  LEA.HI R186, R0, R3, RZ, 0x10 ;  /* 0x0000000300ba7211 */ /* 0x000fe200078f80ff */
[----:B--2---:R-:W-:Y:S06]  /*1790*/  @P1 BRA `(.L_x_1446) ;  /* 0x0000000000241947 */ /* 0x004fec0003800000 */
        /* <DEDUP_REMOVED lines=9> */
.L_x_1446:
[----:B------:R-:W-:Y:S02]  /*1830*/  IMAD.U32 R25, RZ, RZ, UR7 ;  /* 0x00000007ff197e24 */ /* 0x000fe4000f8e00ff */
[----:B------:R-:W-:Y:S01]  /*1840*/  IMAD.U32 R27, RZ, RZ, UR6 ;  /* 0x00000006ff1b7e24 */ /* 0x000fe2000f8e00ff */
[----:B------:R-:W-:Y:S06]  /*1850*/  @!P2 BRA `(.L_x_1447) ;  /* 0x000000000010a947 */ /* 0x000fec0003800000 */
[----:B------:R-:W0:Y:S02]  /*1860*/  LDC.64 R4, c[0x0][0xa20] ;  /* 0x00028800ff047b82 */ /* 0x000e240000000a00 */
[----:B0-----:R-:W-:-:S05]  /*1870*/  IMAD.WIDE R4, R31, 0x4, R4 ;  /* 0x000000041f047825 */ /* 0x001fca00078e0204 */
[----:B------:R0:W5:Y:S01]  /*1880*/  LDG.E R27, desc[UR46][R4.64] ;  /* 0x0000002e041b7981 */ /* 0x000162000c1e1900 */
[----:B------:R-:W-:Y:S05]  /*1890*/  BRA `(.L_x_1448) ;  /* 0x0000000000107947 */ /* 0x000fea0003800000 */
.L_x_1447:
[----:B------:R-:W-:Y:S05]  /*18a0*/  @!P3 BRA `(.L_x_1448) ;  /* 0x00000000000cb947 */ /* 0x000fea0003800000 */
[----:B------:R-:W2:Y:S04]  /*18b0*/  LDG.E R0, desc[UR46][R10.64] ;  /* 0x0000002e0a007981 */ /* 0x000ea8000c1e1900 */
[----:B------:R-:W2:Y:S02]  /*18c0*/  LDG.E R27, desc[UR46][R10.64+0x4] ;  /* 0x0000042e0a1b7981 */ /* 0x000ea4000c1e1900 */
[----:B--2---:R-:W-:-:S07]  /*18d0*/  IMAD.IADD R27, R27, 0x1, -R0 ;  /* 0x000000011b1b7824 */ /* 0x004fce00078e0a00 */
.L_x_1448:
[----:B------:R-:W-:Y:S01]  /*18e0*/  ULDC.64 UR4, c[0x0][0xa10] ;  /* 0x0002840000047ab9 */ /* 0x000fe20000000a00 */
[----:B0-----:R-:W0:Y:S01]  /*18f0*/  LDC R4, c[0x0][0x448] ;  /* 0x00011200ff047b82 */ /* 0x001e220000000800 */
[----:B------:R-:W-:-:S04]  /*1900*/  ISETP.NE.U32.AND P0, PT, RZ, UR4, PT ;  /* 0x00000004ff007c0c */ /* 0x000fc8000bf05070 */
[----:B------:R-:W-:Y:S01]  /*1910*/  ISETP.NE.AND.EX P0, PT, RZ, UR5, PT, P0 ;  /* 0x00000005ff007c0c */ /* 0x000fe2000bf05300 */
[----:B------:R-:W-:Y:S02]  /*1920*/  ULDC.64 UR4, c[0x0][0xa30] ;  /* 0x00028c0000047ab9 */ /* 0x000fe40000000a00 */
[----:B------:R-:W-:-:S04]  /*1930*/  ISETP.NE.U32.AND P1, PT, RZ, UR4, PT ;  /* 0x00000004ff007c0c */ /* 0x000fc8000bf25070 */
[----:B------:R-:W-:-:S06]  /*1940*/  ISETP.NE.AND.EX P1, PT, RZ, UR5, PT, P1 ;  /* 0x00000005ff007c0c */ /* 0x000fcc000bf25310 */
[----:B------:R-:W1:Y:S08]  /*1950*/  @P0 LDC.64 R6, c[0x0][0xa10] ;  /* 0x00028400ff060b82 */ /* 0x000e700000000a00 */
[----:B------:R-:W2:Y:S01]  /*1960*/  @P1 LDC.64 R8, c[0x0][0xa30] ;  /* 0x00028c00ff081b82 */ /* 0x000ea20000000a00 */
[----:B-1----:R-:W-:-:S05]  /*1970*/  @P0 IMAD.WIDE R6, R31, 0x4, R6 ;  /* 0x000000041f060825 */ /* 0x002fca00078e0206 */
[----:B------:R-:W3:Y:S04]  /*1980*/  @P0 LDG.E R0, desc[UR46][R6.64] ;  /* 0x0000002e06000981 */ /* 0x000ee8000c1e1900 */
[----:B------:R-:W3:Y:S01]  /*1990*/  @P0 LDG.E R3, desc[UR46][R6.64+0x4] ;  /* 0x0000042e06030981 */ /* 0x000ee2000c1e1900 */
[----:B-----5:R-:W-:Y:S02]  /*19a0*/  IMAD.MOV.U32 R145, RZ, RZ, R27 ;  /* 0x000000ffff917224 */ /* 0x020fe400078e001b */
[----:B--2---:R-:W-:-:S05]  /*19b0*/  @P1 IMAD.WIDE R8, R31, 0x4, R8 ;  /* 0x000000041f081825 */ /* 0x004fca00078e0208 */
[----:B------:R1:W5:Y:S01]  /*19c0*/  @P1 LDG.E R145, desc[UR46][R8.64] ;  /* 0x0000002e08911981 */ /* 0x000362000c1e1900 */
[----:B0-----:R-:W-:Y:S01]  /*19d0*/  ISETP.NE.AND P1, PT, R4, 0x1, PT ;  /* 0x000000010400780c */ /* 0x001fe20003f25270 */
[----:B------:R-:W-:Y:S01]  /*19e0*/  IMAD.SHL.U32 R178, R29, 0x80, RZ ;  /* 0x000000801db27824 */ /* 0x000fe200078e00ff */
[----:B------:R-:W0:Y:S01]  /*19f0*/  LDC.64 R4, c[0x0][0x9e0] ;  /* 0x00027800ff047b82 */ /* 0x000e220000000a00 */
[----:B------:R-:W-:-:S10]  /*1a00*/  IMAD.IADD R12, R27, 0x1, -R12 ;  /* 0x000000011b0c7824 */ /* 0x000fd400078e0a0c */
[----:B------:R-:W2:Y:S08]  /*1a10*/  @P1 LDC R10, c[0x0][0x44c] ;  /* 0x00011300ff0a1b82 */ /* 0x000eb00000000800 */
[----:B------:R-:W4:Y:S01]  /*1a20*/  @P1 LDC R11, c[0x0][0x450] ;  /* 0x00011400ff0b1b82 */ /* 0x000f220000000800 */
[----:B0-----:R-:W-:Y:S01]  /*1a30*/  ISETP.GE.AND P2, PT, R5, 0x1, PT ;  /* 0x000000010500780c */ /* 0x001fe20003f46270 */
[----:B---3--:R-:W-:-:S02]  /*1a40*/  @P0 IMAD.IADD R25, R3, 0x1, -R0 ;  /* 0x0000000103190824 */ /* 0x008fc400078e0a00 */
[----:B------:R-:W-:Y:S02]  /*1a50*/  VIADD R3, R178, 0x7f ;  /* 0x0000007fb2037836 */ /* 0x000fe40000000000 */
[----:B------:R-:W-:Y:S02]  /*1a60*/  IMAD.IADD R164, R12, 0x1, R25 ;  /* 0x000000010ca47824 */ /* 0x000fe400078e0219 */
[----:B--2---:R-:W-:-:S04]  /*1a70*/  @P1 IMAD.HI.U32 R6, R3, R10, RZ ;  /* 0x0000000a03061227 */ /* 0x004fc800078e00ff */
[C---:B------:R-:W-:Y:S01]  /*1a80*/  VIADD R0, R164.reuse, 0x5f ;  /* 0x0000005fa4007836 */ /* 0x040fe20000000000 */
[----:B----4-:R-:W-:Y:S02]  /*1a90*/  @P1 SHF.R.U32.HI R3, RZ, R11, R6 ;  /* 0x0000000bff031219 */ /* 0x010fe40000011606 */
[----:B------:R-:W-:Y:S01]  /*1aa0*/  IADD3 R6, R164, 0x1, -R163 ;  /* 0x00000001a4067810 */ /* 0x000fe20007ffe8a3 */
[----:B------:R-:W-:-:S04]  /*1ab0*/  IMAD.HI R0, R0, 0x2aaaaaab, RZ ;  /* 0x2aaaaaab00007827 */ /* 0x000fc800078e02ff */
[----:B------:R-:W-:Y:S01]  /*1ac0*/  IMAD.IADD R3, R6, 0x1, R3 ;  /* 0x0000000106037824 */ /* 0x000fe200078e0203 */
[----:B------:R-:W-:-:S03]  /*1ad0*/  SHF.R.U32.HI R149, RZ, 0x1f, R0 ;  /* 0x0000001fff957819 */ /* 0x000fc60000011600 */
[----:B------:R-:W-:Y:S01]  /*1ae0*/  IMAD.IADD R4, R3, 0x1, R4 ;  /* 0x0000000103047824 */ /* 0x000fe200078e0204 */
[----:B------:R-:W-:Y:S01]  /*1af0*/  LEA.HI.SX32 R149, R0, R149, 0x1c ;  /* 0x0000009500957211 */ /* 0x000fe200078fe2ff */
[----:B-1----:R-:W-:Y:S06]  /*1b00*/  @!P2 BRA `(.L_x_1449) ;  /* 0x000000000048a947 */ /* 0x002fec0003800000 */
[C---:B------:R-:W-:Y:S01]  /*1b10*/  ISETP.GT.AND P0, PT, R3.reuse, RZ, PT ;  /* 0x000000ff0300720c */ /* 0x040fe20003f04270 */
[----:B------:R-:W-:Y:S01]  /*1b20*/  BSSY B0, `(.L_x_1450) ;  /* 0x000000e000007945 */ /* 0x000fe20003800000 */
[----:B------:R-:W-:-:S11]  /*1b30*/  VIADD R0, R3, 0xffffffff ;  /* 0xffffffff03007836 */ /* 0x000fd60000000000 */
        /* <DEDUP_REMOVED lines=8> */
.L_x_1451:
[----:B------:R-:W-:-:S13]  /*1bc0*/  ISETP.NE.AND P0, PT, R5, 0x1, PT ;  /* 0x000000010500780c */ /* 0x000fda0003f05270 */
[----:B------:R-:W0:Y:S02]  /*1bd0*/  @P0 LDC.64 R6, c[0x0][0x9e8] ;  /* 0x00027a00ff060b82 */ /* 0x000e240000000a00 */
[----:B0-----:R-:W-:-:S05]  /*1be0*/  @P0 IMAD.HI.U32 R6, R0, R6, RZ ;  /* 0x0000000600060227 */ /* 0x001fca00078e00ff */
[----:B------:R-:W-:-:S07]  /*1bf0*/  @P0 SHF.R.U32.HI R0, RZ, R7, R6 ;  /* 0x00000007ff000219 */ /* 0x000fce0000011606 */
.L_x_1452:
[----:B------:R-:W-:Y:S05]  /*1c00*/  BSYNC B0 ;  /* 0x0000000000007941 */ /* 0x000fea0003800000 */
.L_x_1450:
[----:B------:R-:W-:-:S05]  /*1c10*/  IMAD R3, R0, R5, R5 ;  /* 0x0000000500037224 */ /* 0x000fca00078e0205 */
[----:B------:R-:W-:-:S07]  /*1c20*/  VIMNMX R4, R4, R3, PT ;  /* 0x0000000304047248 */ /* 0x000fce0003fe0100 */
.L_x_1449:
[----:B------:R-:W0:Y:S01]  /*1c30*/  @P1 LDC R3, c[0x0][0x44c] ;  /* 0x00011300ff031b82 */ /* 0x000e220000000800 */
[----:B------:R-:W-:Y:S01]  /*1c40*/  VIADD R4, R4, 0x5f ;  /* 0x0000005f04047836 */ /* 0x000fe20000000000 */
[----:B------:R-:W-:Y:S01]  /*1c50*/  ULDC UR4, c[0x0][0x9dc] ;  /* 0x0002770000047ab9 */ /* 0x000fe20000000800 */
[----:B------:R-:W-:Y:S02]  /*1c60*/  IMAD.MOV.U32 R7, RZ, RZ, R178 ;  /* 0x000000ffff077224 */ /* 0x000fe400078e00b2 */
[----:B------:R-:W-:-:S03]  /*1c70*/  IMAD.HI R4, R4, 0x2aaaaaab, RZ ;  /* 0x2aaaaaab04047827 */ /* 0x000fc600078e02ff */
[----:B------:R-:W1:Y:S01]  /*1c80*/  @P1 LDC R9, c[0x0][0x450] ;  /* 0x00011400ff091b82 */ /* 0x000e620000000800 */
[----:B------:R-:W-:Y:S02]  /*1c90*/  IMAD.IADD R150, R164, 0x1, -R163 ;  /* 0x00000001a4967824 */ /* 0x000fe400078e0aa3 */
        /* <DEDUP_REMOVED lines=8> */
[----:B------:R-:W-:Y:S01]  /*1d20*/  ISETP.GT.AND P0, PT, R0, -0x1, PT ;  /* 0xffffffff0000780c */ /* 0x000fe20003f04270 */
[----:B------:R-:W-:-:S12]  /*1d30*/  BSSY B0, `(.L_x_1454) ;  /* 0x000000d000007945 */ /* 0x000fd80003800000 */
        /* <DEDUP_REMOVED lines=8> */
.L_x_1455:
[----:B------:R-:W-:-:S13]  /*1dc0*/  ISETP.NE.AND P0, PT, R5, 0x1, PT ;  /* 0x000000010500780c */ /* 0x000fda0003f05270 */
[----:B------:R-:W0:Y:S02]  /*1dd0*/  @P0 LDC.64 R6, c[0x0][0x9e8] ;  /* 0x00027a00ff060b82 */ /* 0x000e240000000a00 */
[----:B0-----:R-:W-:-:S05]  /*1de0*/  @P0 IMAD.HI.U32 R4, R0, R6, RZ ;  /* 0x0000000600040227 */ /* 0x001fca00078e00ff */
[----:B------:R-:W-:-:S07]  /*1df0*/  @P0 SHF.R.U32.HI R0, RZ, R7, R4 ;  /* 0x00000007ff000219 */ /* 0x000fce0000011604 */
.L_x_1456:
[----:B------:R-:W-:Y:S05]  /*1e00*/  BSYNC B0 ;  /* 0x0000000000007941 */ /* 0x000fea0003800000 */
.L_x_1454:
[----:B------:R-:W-:-:S05]  /*1e10*/  IMAD R0, R0, R5, RZ ;  /* 0x0000000500007224 */ /* 0x000fca00078e02ff */
[----:B------:R-:W-:-:S07]  /*1e20*/  VIMNMX R3, R3, R0, !PT ;  /* 0x0000000003037248 */ /* 0x000fce0007fe0100 */
.L_x_1453:
[----:B------:R-:W-:Y:S01]  /*1e30*/  IMAD.HI R3, R3, 0x2aaaaaab, RZ ;  /* 0x2aaaaaab03037827 */ /* 0x000fe200078e02ff */
[----:B------:R-:W-:Y:S01]  /*1e40*/  BSSY B0, `(.L_x_1457) ;  /* 0x0000028000007945 */ /* 0x000fe20003800000 */
[----:B------:R-:W-:Y:S02]  /*1e50*/  LOP3.LUT R190, R186, 0xff, RZ, 0xc0, !PT ;  /* 0x000000ffbabe7812 */ /* 0x000fe400078ec0ff */
[----:B------:R-:W-:Y:S02]  /*1e60*/  SHF.R.U32.HI R186, RZ, 0x10, R186 ;  /* 0x00000010ffba7819 */ /* 0x000fe400000116ba */
[----:B------:R-:W-:-:S04]  /*1e70*/  SHF.R.U32.HI R0, RZ, 0x1f, R3 ;  /* 0x0000001fff007819 */ /* 0x000fc80000011603 */
[----:B------:R-:W-:Y:S01]  /*1e80*/  LEA.HI.SX32 R0, R3, R0, 0x1c ;  /* 0x0000000003007211 */ /* 0x000fe200078fe2ff */
[----:B------:R-:W-:-:S03]  /*1e90*/  IMAD.MOV.U32 R3, RZ, RZ, RZ ;  /* 0x000000ffff037224 */ /* 0x000fc600078e00ff */
[----:B------:R-:W-:-:S04]  /*1ea0*/  VIMNMX R9, RZ, R0, !PT ;  /* 0x00000000ff097248 */ /* 0x000fc80007fe0100 */
[----:B------:R-:W-:-:S13]  /*1eb0*/  ISETP.GT.AND P0, PT, R8, R9, PT ;  /* 0x000000090800720c */ /* 0x000fda0003f04270 */
[----:B------:R-:W-:Y:S05]  /*1ec0*/  @!P0 BRA `(.L_x_1458) ;  /* 0x00000000007c8947 */ /* 0x000fea0003800000 */
[----:B------:R-:W-:Y:S01]  /*1ed0*/  ISETP.NE.AND P0, PT, R186, RZ, PT ;  /* 0x000000ffba00720c */ /* 0x000fe20003f05270 */
[----:B------:R-:W-:-:S03]  /*1ee0*/  ULDC UR4, c[0x0][0x9f0] ;  /* 0x00027c0000047ab9 */ /* 0x000fc60000000800 */
[----:B------:R-:W-:-:S04]  /*1ef0*/  SEL R11, R186, UR4, P0 ;  /* 0x00000004ba0b7c07 */ /* 0x000fc80008000000 */
[-C--:B------:R-:W-:Y:S02]  /*1f00*/  IABS R6, R11.reuse ;  /* 0x0000000b00067213 */ /* 0x080fe40000000000 */
[----:B------:R-:W-:Y:S02]  /*1f10*/  IADD3 R0, R11, -0x1, R8 ;  /* 0xffffffff0b007810 */ /* 0x000fe40007ffe008 */
[----:B------:R-:W0:Y:S01]  /*1f20*/  I2F.RP R3, R6 ;  /* 0x0000000600037306 */ /* 0x000e220000209400 */
[----:B------:R-:W-:Y:S02]  /*1f30*/  IABS R13, R11 ;  /* 0x0000000b000d7213 */ /* 0x000fe40000000000 */
[----:B------:R-:W-:-:S05]  /*1f40*/  IMAD.IADD R0, R0, 0x1, -R9 ;  /* 0x0000000100007824 */ /* 0x000fca00078e0a09 */
        /* <DEDUP_REMOVED lines=23> */
.L_x_1458:
[----:B------:R-:W-:Y:S05]  /*20c0*/  BSYNC B0 ;  /* 0x0000000000007941 */ /* 0x000fea0003800000 */
.L_x_1457:
[----:B------:R-:W-:Y:S01]  /*20d0*/  IMAD R0, R190, R3, R9 ;  /* 0x00000003be007224 */ /* 0x000fe200078e0209 */
[----:B------:R-:W-:-:S04]  /*20e0*/  PLOP3.LUT P2, PT, PT, PT, PT, 0x80, 0x0 ;  /* 0x000000000000781c */ /* 0x000fc80003f4f070 */
[C---:B------:R-:W-:Y:S01]  /*20f0*/  VIADDMNMX R3, R0.reuse, R3, R8, PT ;  /* 0x0000000300037246 */ /* 0x040fe20003800108 */
[----:B------:R-:W-:-:S04]  /*2100*/  IMAD R0, R0, 0x60, -R12 ;  /* 0x0000006000007824 */ /* 0x000fc800078e0a0c */
[----:B------:R-:W-:Y:S01]  /*2110*/  IMAD R4, R3, 0x60, -R12 ;  /* 0x0000006003047824 */ /* 0x000fe200078e0a0c */
[----:B------:R-:W-:-:S04]  /*2120*/  VIMNMX R0, RZ, R0, !PT ;  /* 0x00000000ff007248 */ /* 0x000fc80007fe0100 */
[----:B------:R-:W-:Y:S01]  /*2130*/  VIMNMX R3, R4, R25, PT ;  /* 0x0000001904037248 */ /* 0x000fe20003fe0100 */
[----:B------:R-:W-:-:S03]  /*2140*/  IMAD.WIDE.U32 R128, R0, -0x55555555, RZ ;  /* 0xaaaaaaab00807825 */ /* 0x000fc600078e00ff */
[----:B------:R-:W-:Y:S02]  /*2150*/  ISETP.GT.AND P0, PT, R3, R0, PT ;  /* 0x000000000300720c */ /* 0x000fe40003f04270 */
[----:B------:R-:W-:-:S05]  /*2160*/  SHF.R.U32.HI R128, RZ, 0x6, R129 ;  /* 0x00000006ff807819 */ /* 0x000fca0000011681 */
[----:B------:R-:W-:-:S06]  /*2170*/  IMAD.MOV.U32 R24, RZ, RZ, R128 ;  /* 0x000000ffff187224 */ /* 0x000fcc00078e0080 */
[----:B------:R-:W-:-:S04]  /*2180*/  @P0 VIADD R0, R3, 0x5f ;  /* 0x0000005f03000836 */ /* 0x000fc80000000000 */
[----:B------:R-:W-:-:S05]  /*2190*/  @P0 IMAD.HI R0, R0, 0x2aaaaaab, RZ ;  /* 0x2aaaaaab00000827 */ /* 0x000fca00078e02ff */
[----:B------:R-:W-:-:S04]  /*21a0*/  @P0 SHF.R.U32.HI R3, RZ, 0x1f, R0 ;  /* 0x0000001fff030819 */ /* 0x000fc80000011600 */
[----:B------:R-:W-:-:S04]  /*21b0*/  @P0 LEA.HI.SX32 R24, R0, R3, 0x1c ;  /* 0x0000000300180211 */ /* 0x000fc800078fe2ff */
        /* <DEDUP_REMOVED lines=22> */
.L_x_1461:
[----:B------:R-:W-:Y:S05]  /*2320*/  BSYNC B6 ;  /* 0x0000000000067941 */ /* 0x000fea0003800000 */
.L_x_1460:
        /* <DEDUP_REMOVED lines=20> */
.L_x_1463:
[----:B------:R-:W-:Y:S05]  /*2470*/  BSYNC B6 ;  /* 0x0000000000067941 */ /* 0x000fea0003800000 */
.L_x_1462:
[----:B------:R-:W-:Y:S01]  /*2480*/  ULDC.64 UR4, c[0x0][0x9f8] ;  /* 0x00027e0000047ab9 */ /* 0x000fe20000000a00 */
[----:B------:R-:W0:Y:S01]  /*2490*/  LDC.64 R90, c[0x0][0x300] ;  /* 0x0000c000ff5a7b82 */ /* 0x000e220000000a00 */
[----:B------:R-:W-:Y:S01]  /*24a0*/  ISETP.NE.U32.AND P0, PT, RZ, UR4, PT ;  /* 0x00000004ff007c0c */ /* 0x000fe2000bf05070 */
[----:B------:R-:W-:-:S03]  /*24b0*/  ULDC UR6, c[0x0][0x2f4] ;  /* 0x0000bd0000067ab9 */ /* 0x000fc60000000800 */
[----:B------:R-:W-:Y:S01]  /*24c0*/  ISETP.NE.AND.EX P0, PT, RZ, UR5, PT, P0 ;  /* 0x00000005ff007c0c */ /* 0x000fe2000bf05300 */
[----:B------:R-:W-:Y:S01]  /*24d0*/  IMAD.IADD R121, R26, 0x1, R27 ;  /* 0x000000011a797824 */ /* 0x000fe200078e021b */
[----:B------:R-:W-:Y:S01]  /*24e0*/  ISETP.GE.AND P1, PT, R165, UR6, PT ;  /* 0x00000006a5007c0c */ /* 0x000fe2000bf26270 */
[C---:B------:R-:W-:Y:S01]  /*24f0*/  VIADD R104, R18.reuse, 0x60 ;  /* 0x0000006012687836 */ /* 0x040fe20000000000 */
[----:B------:R-:W-:Y:S01]  /*2500*/  SHF.R.S32.HI R19, RZ, 0x1f, R18 ;  /* 0x0000001fff137819 */ /* 0x000fe20000011412 */
[C---:B------:R-:W-:Y:S01]  /*2510*/  VIADD R3, R18.reuse, 0x80 ;  /* 0x0000008012037836 */ /* 0x040fe20000000000 */
[----:B------:R-:W-:Y:S01]  /*2520*/  ULDC.64 UR4, c[0x0][0x330] ;  /* 0x0000cc0000047ab9 */ /* 0x000fe20000000a00 */
[----:B------:R-:W-:Y:S01]  /*2530*/  VIADD R8, R18, 0xa0 ;  /* 0x000000a012087836 */ /* 0x000fe20000000000 */
[----:B------:R-:W1:Y:S08]  /*2540*/  LDC.64 R96, c[0x0][0x3f8] ;  /* 0x0000fe00ff607b82 */ /* 0x000e700000000a00 */
[----:B------:R-:W2:Y:S01]  /*2550*/  @P0 LDC.64 R4, c[0x0][0x9f8] ;  /* 0x00027e00ff040b82 */ /* 0x000ea20000000a00 */
[----:B------:R-:W-:-:S07]  /*2560*/  SHF.R.S32.HI R147, RZ, 0x1f, R162 ;  /* 0x0000001fff937819 */ /* 0x000fce00000114a2 */
[----:B------:R-:W3:Y:S08]  /*2570*/  LDC R123, c[0x0][0x3f4] ;  /* 0x0000fd00ff7b7b82 */ /* 0x000ef00000000800 */
[----:B------:R-:W4:Y:S01]  /*2580*/  LDC.64 R102, c[0x0][0x408] ;  /* 0x00010200ff667b82 */ /* 0x000f220000000a00 */
[----:B--2---:R-:W-:-:S05]  /*2590*/  @P0 IMAD.WIDE R4, R31, 0x4, R4 ;  /* 0x000000041f040825 */ /* 0x004fca00078e0204 */
[----:B------:R2:W3:Y:S01]  /*25a0*/  @P0 LDG.E R31, desc[UR46][R4.64] ;  /* 0x0000002e041f0981 */ /* 0x0004e2000c1e1900 */
[----:B------:R-:W-:Y:S01]  /*25b0*/  SEL R6, RZ, 0xffffffff, P1 ;  /* 0xffffffffff067807 */ /* 0x000fe20000800000 */
[C---:B------:R-:W-:Y:S01]  /*25c0*/  IMAD.WIDE.U32 R88, R183.reuse, UR4, R18 ;  /* 0x00000004b7587c25 */ /* 0x040fe2000f8e0012 */
[----:B------:R-:W-:Y:S01]  /*25d0*/  ISETP.GE.AND P0, PT, R18, UR6, PT ;  /* 0x0000000612007c0c */ /* 0x000fe2000bf06270 */
[----:B------:R-:W3:Y:S01]  /*25e0*/  S2R R222, SR_TID.X ;  /* 0x0000000000de7919 */ /* 0x000ee20000002100 */
[----:B------:R-:W-:Y:S01]  /*25f0*/  SHF.R.S32.HI R0, RZ, 0x1f, R121 ;  /* 0x0000001fff007819 */ /* 0x000fe20000011479 */
[----:B------:R-:W-:Y:S01]  /*2600*/  IMAD R89, R183, UR5, R89 ;  /* 0x00000005b7597c24 */ /* 0x000fe2000f8e0259 */
[----:B------:R-:W-:Y:S01]  /*2610*/  ISETP.GE.AND P1, PT, R104, UR6, PT ;  /* 0x0000000668007c0c */ /* 0x000fe2000bf26270 */
[----:B------:R-:W-:Y:S01]  /*2620*/  ULDC.64 UR4, c[0x0][0xa08] ;  /* 0x0002820000047ab9 */ /* 0x000fe20000000a00 */
[----:B------:R-:W-:Y:S01]  /*2630*/  ISETP.GE.AND P3, PT, R3, UR6, PT ;  /* 0x0000000603007c0c */ /* 0x000fe2000bf66270 */
[----:B--2---:R-:W-:Y:S01]  /*2640*/  IMAD.SHL.U32 R5, R6, 0x2, RZ ;  /* 0x0000000206057824 */ /* 0x004fe200078e00ff */
[----:B------:R-:W-:Y:S01]  /*2650*/  SEL R4, RZ, 0x1, P0 ;  /* 0x00000001ff047807 */ /* 0x000fe20000000000 */
[----:B0-----:R-:W-:Y:S01]  /*2660*/  IMAD R6, R0, R90, RZ ;  /* 0x0000005a00067224 */ /* 0x001fe200078e02ff */
[----:B------:R-:W-:Y:S01]  /*2670*/  ISETP.GE.AND P0, PT, R166, UR6, PT ;  /* 0x00000006a6007c0c */ /* 0x000fe2000bf06270 */
[----:B-1----:R-:W-:Y:S01]  /*2680*/  IMAD.WIDE.U32 R94, R162, R96, R18 ;  /* 0x00000060a25e7225 */ /* 0x002fe200078e0012 */
[----:B------:R-:W-:-:S02]  /*2690*/  LOP3.LUT R3, R5, 0x2, R4, 0xe2, !PT ;  /* 0x0000000205037812 */ /* 0x000fc400078ee204 */
[----:B------:R-:W-:Y:S01]  /*26a0*/  SEL R7, RZ, 0x8, P1 ;  /* 0x00000008ff077807 */ /* 0x000fe20000800000 */
[C---:B------:R-:W-:Y:S01]  /*26b0*/  IMAD.WIDE.U32 R4, R121.reuse, R90, RZ ;  /* 0x0000005a79047225 */ /* 0x040fe200078e00ff */
[----:B------:R-:W-:Y:S01]  /*26c0*/  ISETP.GE.AND P2, PT, R8, UR6, PT ;  /* 0x0000000608007c0c */ /* 0x000fe2000bf46270 */
[----:B------:R-:W-:Y:S01]  /*26d0*/  ULDC.64 UR6, c[0x0][0x308] ;  /* 0x0000c20000067ab9 */ /* 0x000fe20000000a00 */
[----:B------:R-:W-:Y:S01]  /*26e0*/  SHF.R.S32.HI R161, RZ, 0x1f, R160 ;  /* 0x0000001fffa17819 */ /* 0x000fe200000114a0 */
[----:B------:R-:W-:Y:S01]  /*26f0*/  IMAD R9, R121, R91, R6 ;  /* 0x0000005b79097224 */ /* 0x000fe200078e0206 */
[----:B------:R-:W-:Y:S01]  /*2700*/  SEL R6, RZ, 0x4, P0 ;  /* 0x00000004ff067807 */ /* 0x000fe20000000000 */
[C---:B----4-:R-:W-:Y:S01]  /*2710*/  IMAD.WIDE.U32 R100, R162.reuse, R102, R18 ;  /* 0x00000066a2647225 */ /* 0x050fe200078e0012 */
[----:B------:R-:W-:Y:S02]  /*2720*/  ISETP.NE.U32.AND P0, PT, RZ, UR4, PT ;  /* 0x00000004ff007c0c */ /* 0x000fe4000bf05070 */
[----:B------:R-:W-:Y:S01]  /*2730*/  LOP3.LUT R3, R7, R3, R6, 0xfe, !PT ;  /* 0x0000000307037212 */ /* 0x000fe200078efe06 */
[----:B------:R-:W-:Y:S01]  /*2740*/  IMAD.IADD R5, R5, 0x1, R9 ;  /* 0x0000000105057824 */ /* 0x000fe200078e0209 */
[----:B------:R-:W-:Y:S01]  /*2750*/  SEL R6, RZ, 0x10, P3 ;  /* 0x00000010ff067807 */ /* 0x000fe20001800000 */
[----:B------:R-:W-:Y:S01]  /*2760*/  IMAD.WIDE.U32 R92, R162, R96, R160 ;  /* 0x00000060a25c7225 */ /* 0x000fe200078e00a0 */
[----:B------:R-:W-:Y:S01]  /*2770*/  ISETP.NE.AND.EX P0, PT, RZ, UR5, PT, P0 ;  /* 0x00000005ff007c0c */ /* 0x000fe2000bf05300 */
[----:B------:R-:W-:Y:S01]  /*2780*/  ULDC.64 UR4, c[0x0][0x310] ;  /* 0x0000c40000047ab9 */ /* 0x000fe20000000a00 */
[----:B------:R-:W-:Y:S01]  /*2790*/  LOP3.LUT R11, R3, R6, RZ, 0xfc, !PT ;  /* 0x00000006030b7212 */ /* 0x000fe200078efcff */
[----:B------:R-:W-:Y:S01]  /*27a0*/  IMAD.WIDE.U32 R4, R183, UR6, R4 ;  /* 0x00000006b7047c25 */ /* 0x000fe2000f8e0004 */
[----:B---3--:R-:W-:-:S02]  /*27b0*/  ISETP.GE.AND P1, PT, R165, R123, PT ;  /* 0x0000007ba500720c */ /* 0x008fc40003f26270 */
[----:B------:R-:W-:Y:S01]  /*27c0*/  ISETP.GE.AND P4, PT, R166, R123, PT ;  /* 0x0000007ba600720c */ /* 0x000fe20003f86270 */
[----:B------:R-:W-:Y:S01]  /*27d0*/  IMAD R5, R183, UR7, R5 ;  /* 0x00000007b7057c24 */ /* 0x000fe2000f8e0205 */
[----:B------:R-:W-:Y:S01]  /*27e0*/  SHF.R.U32.HI R20, RZ, 0x3, R173 ;  /* 0x00000003ff147819 */ /* 0x000fe200000116ad */
[----:B------:R-:W-:Y:S01]  /*27f0*/  IMAD R6, R147, R96, RZ ;  /* 0x0000006093067224 */ /* 0x000fe200078e02ff */
[----:B------:R-:W-:Y:S01]  /*2800*/  LOP3.LUT R17, R17, 0xfffffffe, RZ, 0xc0, !PT ;  /* 0xfffffffe11117812 */ /* 0x000fe200078ec0ff */
[----:B------:R-:W-:Y:S01]  /*2810*/  IMAD.WIDE.U32 R98, R162, R102, R160 ;  /* 0x00000066a2627225 */ /* 0x000fe200078e00a0 */
[----:B------:R-:W-:Y:S02]  /*2820*/  LOP3.LUT P3, RZ, R229, 0x4, RZ, 0xc0, !PT ;  /* 0x00000004e5ff7812 */ /* 0x000fe4000786c0ff */
[----:B------:R-:W-:Y:S01]  /*2830*/  SHF.L.U64.HI R135, R90, 0x6, R91 ;  /* 0x000000065a877819 */ /* 0x000fe2000001025b */
[----:B------:R-:W-:Y:S01]  /*2840*/  IMAD R9, R162, R97, R6 ;  /* 0x00000061a2097224 */ /* 0x000fe200078e0206 */
[----:B------:R-:W-:Y:S01]  /*2850*/  SHF.L.U64.HI R106, R102, 0x6, R103 ;  /* 0x00000006666a7819 */ /* 0x000fe20000010267 */
[----:B------:R-:W-:Y:S01]  /*2860*/  IMAD.MOV.U32 R129, RZ, RZ, 0x20 ;  /* 0x00000020ff817424 */ /* 0x000fe200078e00ff */
[----:B------:R-:W-:Y:S01]  /*2870*/  SHF.L.U64.HI R108, R96, 0x6, R97 ;  /* 0x00000006606c7819 */ /* 0x000fe20000010261 */
[----:B------:R-:W-:Y:S01]  /*2880*/  IMAD.IADD R93, R93, 0x1, R9 ;  /* 0x000000015d5d7824 */ /* 0x000fe200078e0209 */
[----:B------:R-:W-:Y:S01]  /*2890*/  @P4 LOP3.LUT R17, R17, 0x1, RZ, 0xfc, !PT ;  /* 0x0000000111114812 */ /* 0x000fe200078efcff */
[----:B------:R-:W-:Y:S01]  /*28a0*/  IMAD.IADD R95, R9, 0x1, R95 ;  /* 0x00000001095f7824 */ /* 0x000fe200078e025f */
[----:B------:R-:W-:Y:S01]  /*28b0*/  SEL R129, R129, 0xffffffe0, !P3 ;  /* 0xffffffe081817807 */ /* 0x000fe20005800000 */
[----:B------:R-:W-:Y:S01]  /*28c0*/  IMAD.SHL.U32 R136, R90, 0x40, RZ ;  /* 0x000000405a887824 */ /* 0x000fe200078e00ff */
[----:B------:R-:W-:Y:S01]  /*28d0*/  SHF.R.S32.HI R148, RZ, 0x1f, R189 ;  /* 0x0000001fff947819 */ /* 0x000fe200000114bd */
[----:B------:R-:W-:Y:S01]  /*28e0*/  IMAD.SHL.U32 R107, R102, 0x40, RZ ;  /* 0x00000040666b7824 */ /* 0x000fe200078e00ff */
[----:B------:R-:W-:Y:S01]  /*28f0*/  LEA.HI R222, R222, 0x8, RZ, 0x19 ;  /* 0x00000008dede7811 */ /* 0x000fe200078fc8ff */
[----:B------:R-:W-:-:S02]  /*2900*/  IMAD R133, R97, 0x60, RZ ;  /* 0x0000006061857824 */ /* 0x000fc400078e02ff */
[----:B------:R-:W-:Y:S02]  /*2910*/  IMAD.SHL.U32 R109, R96, 0x40, RZ ;  /* 0x00000040606d7824 */ /* 0x000fe400078e00ff */
[----:B-----5:R-:W-:-:S04]  /*2920*/  IMAD.WIDE.U32 R92, R145, R96, R92 ;  /* 0x00000060915c7225 */ /* 0x020fc800078e005c */
[----:B------:R-:W-:Y:S01]  /*2930*/  IMAD.WIDE.U32 R94, R145, R96, R94 ;  /* 0x00000060915e7225 */ /* 0x000fe200078e005e */
[----:B------:R-:W-:Y:S02]  /*2940*/  SHF.R.S32.HI R7, RZ, 0x1f, R31 ;  /* 0x0000001fff077819 */ /* 0x000fe4000001141f */
[----:B------:R-:W-:Y:S02]  /*2950*/  SEL R3, R31, RZ, !P0 ;  /* 0x000000ff1f037207 */ /* 0x000fe40004000000 */
[----:B------:R-:W-:-:S03]  /*2960*/  SEL R7, R7, RZ, !P0 ;  /* 0x000000ff07077207 */ /* 0x000fc60004000000 */
[----:B------:R-:W-:-:S04]  /*2970*/  IMAD.WIDE.U32 R86, R3, UR4, R4 ;  /* 0x0000000403567c25 */ /* 0x000fc8000f8e0004 */
[-C--:B------:R-:W-:Y:S02]  /*2980*/  IMAD R4, R147, R90.reuse, RZ ;  /* 0x0000005a93047224 */ /* 0x080fe400078e02ff */
[----:B------:R-:W-:Y:S02]  /*2990*/  IMAD R8, R7, UR4, RZ ;  /* 0x0000000407087c24 */ /* 0x000fe4000f8e02ff */
[C---:B------:R-:W-:Y:S02]  /*29a0*/  IMAD R27, R162.reuse, R91, R4 ;  /* 0x0000005ba21b7224 */ /* 0x040fe400078e0204 */
[----:B------:R-:W-:Y:S01]  /*29b0*/  IMAD R85, R3, UR5, R8 ;  /* 0x0000000503557c24 */ /* 0x000fe2000f8e0208 */
[----:B------:R-:W-:Y:S01]  /*29c0*/  ULDC.64 UR4, c[0x0][0x338] ;  /* 0x0000ce0000047ab9 */ /* 0x000fe20000000a00 */
[----:B------:R-:W-:-:S04]  /*29d0*/  IMAD.WIDE.U32 R4, R162, R90, R18 ;  /* 0x0000005aa2047225 */ /* 0x000fc800078e0012 */
[----:B------:R-:W-:Y:S01]  /*29e0*/  IMAD.IADD R85, R87, 0x1, R85 ;  /* 0x0000000157557824 */ /* 0x000fe200078e0255 */
[----:B------:R-:W-:Y:S01]  /*29f0*/  IADD3 R84, P0, R86, R4, RZ ;  /* 0x0000000456547210 */ /* 0x000fe20007f1e0ff */
[----:B------:R-:W-:Y:S02]  /*2a00*/  IMAD R4, R147, R102, RZ ;  /* 0x0000006693047224 */ /* 0x000fe400078e02ff */
[----:B------:R-:W-:Y:S01]  /*2a10*/  IMAD R6, R7, UR4, RZ ;  /* 0x0000000407067c24 */ /* 0x000fe2000f8e02ff */
[----:B------:R-:W-:Y:S01]  /*2a20*/  IADD3.X R27, R85, R5, R27, P0, !PT ;  /* 0x00000005551b7210 */ /* 0x000fe200007fe41b */
[----:B------:R-:W-:Y:S01]  /*2a30*/  IMAD R9, R162, R103, R4 ;  /* 0x00000067a2097224 */ /* 0x000fe200078e0204 */
[----:B------:R-:W-:Y:S01]  /*2a40*/  ISETP.GE.AND P0, PT, R18, R123, PT ;  /* 0x0000007b1200720c */ /* 0x000fe20003f06270 */
[----:B------:R-:W-:Y:S01]  /*2a50*/  IMAD.WIDE.U32 R88, R3, UR4, R88 ;  /* 0x0000000403587c25 */ /* 0x000fe2000f8e0058 */
[C---:B------:R-:W-:Y:S02]  /*2a60*/  SEL R4, R123.reuse, RZ, P1 ;  /* 0x000000ff7b047207 */ /* 0x040fe40000800000 */
[----:B------:R-:W-:Y:S01]  /*2a70*/  SEL R5, R123, RZ, P0 ;  /* 0x000000ff7b057207 */ /* 0x000fe20000000000 */
[----:B------:R-:W-:Y:S01]  /*2a80*/  IMAD R3, R3, UR5, R6 ;  /* 0x0000000503037c24 */ /* 0x000fe2000f8e0206 */
[----:B------:R-:W-:Y:S01]  /*2a90*/  SEL R7, R123, RZ, P4 ;  /* 0x000000ff7b077207 */ /* 0x000fe20002000000 */
[----:B------:R-:W-:Y:S01]  /*2aa0*/  IMAD.IADD R6, R165, 0x1, R4 ;  /* 0x00000001a5067824 */ /* 0x000fe200078e0204 */
[----:B------:R-:W-:Y:S01]  /*2ab0*/  IADD3 R120, P4, R162, R121, RZ ;  /* 0x00000079a2787210 */ /* 0x000fe20007f9e0ff */
[----:B------:R-:W-:-:S02]  /*2ac0*/  IMAD.IADD R5, R18, 0x1, R5 ;  /* 0x0000000112057824 */ /* 0x000fc400078e0205 */
[----:B------:R-:W-:Y:S01]  /*2ad0*/  IMAD.IADD R12, R166, 0x1, R7 ;  /* 0x00000001a60c7824 */ /* 0x000fe200078e0207 */
[----:B------:R-:W-:Y:S01]  /*2ae0*/  SHF.R.S32.HI R7, RZ, 0x1f, R6 ;  /* 0x0000001fff077819 */ /* 0x000fe20000011406 */
[----:B------:R-:W-:Y:S01]  /*2af0*/  IMAD.IADD R99, R99, 0x1, R9 ;  /* 0x0000000163637824 */ /* 0x000fe200078e0209 */
[----:B------:R-:W-:Y:S01]  /*2b00*/  SHF.R.S32.HI R4, RZ, 0x1f, R5 ;  /* 0x0000001fff047819 */ /* 0x000fe20000011405 */
[----:B------:R-:W-:Y:S01]  /*2b10*/  IMAD.IADD R101, R9, 0x1, R101 ;  /* 0x0000000109657824 */ /* 0x000fe200078e0265 */
[----:B------:R-:W-:Y:S01]  /*2b20*/  SHF.R.S32.HI R13, RZ, 0x1f, R12 ;  /* 0x0000001fff0d7819 */ /* 0x000fe2000001140c */
[----:B------:R-:W-:Y:S01]  /*2b30*/  IMAD.X R121, R0, 0x1, R147, P4 ;  /* 0x0000000100797824 */ /* 0x000fe200020e0693 */
[CC--:B------:R-:W-:Y:S01]  /*2b40*/  LEA.HI R14, R4.reuse, R5.reuse, RZ, 0x3 ;  /* 0x00000005040e7211 */ /* 0x0c0fe200078f18ff */
[----:B------:R-:W-:Y:S01]  /*2b50*/  IMAD.WIDE.U32 R98, R145, R102, R98 ;  /* 0x0000006691627225 */ /* 0x000fe200078e0062 */
[----:B------:R-:W-:Y:S02]  /*2b60*/  LEA.HI R4, R4, R5, RZ, 0x6 ;  /* 0x0000000504047211 */ /* 0x000fe400078f30ff */
[----:B------:R-:W-:Y:S01]  /*2b70*/  LEA.HI R5, R7, R6, RZ, 0x6 ;  /* 0x0000000607057211 */ /* 0x000fe200078f30ff */
[----:B------:R-:W-:Y:S01]  /*2b80*/  IMAD.WIDE.U32 R100, R145, R102, R100 ;  /* 0x0000006691647225 */ /* 0x000fe200078e0064 */
[----:B------:R-:W-:-:S02]  /*2b90*/  SHF.R.S32.HI R4, RZ, 0x6, R4 ;  /* 0x00000006ff047819 */ /* 0x000fc40000011404 */
[----:B------:R-:W-:Y:S01]  /*2ba0*/  SHF.R.S32.HI R8, RZ, 0x6, R5 ;  /* 0x00000006ff087819 */ /* 0x000fe20000011405 */
[----:B------:R-:W-:Y:S01]  /*2bb0*/  IMAD.SHL.U32 R123, R123, 0x2, RZ ;  /* 0x000000027b7b7824 */ /* 0x000fe200078e00ff */
[----:B------:R-:W-:Y:S01]  /*2bc0*/  LOP3.LUT R5, R175, 0x38, R14, 0xf8, !PT ;  /* 0x00000038af057812 */ /* 0x000fe200078ef80e */
[C---:B------:R-:W-:Y:S01]  /*2bd0*/  IMAD R143, R4.reuse, 0x1800, R177 ;  /* 0x00001800048f7824 */ /* 0x040fe200078e02b1 */
[----:B------:R-:W-:Y:S01]  /*2be0*/  LEA.HI R6, R7, R6, RZ, 0x3 ;  /* 0x0000000607067211 */ /* 0x000fe200078f18ff */
[----:B------:R-:W-:Y:S01]  /*2bf0*/  IMAD R141, R4, 0x1800, R179 ;  /* 0x00001800048d7824 */ /* 0x000fe200078e02b3 */
[----:B------:R-:W-:Y:S01]  /*2c00*/  LOP3.LUT R4, R5, R176, RZ, 0x3c, !PT ;  /* 0x000000b005047212 */ /* 0x000fe200078e3cff */
[C---:B------:R-:W-:Y:S01]  /*2c10*/  IMAD R142, R8.reuse, 0x1800, R177 ;  /* 0x00001800088e7824 */ /* 0x040fe200078e02b1 */
[CC--:B------:R-:W-:Y:S01]  /*2c20*/  LEA.HI R28, R13.reuse, R12.reuse, RZ, 0x3 ;  /* 0x0000000c0d1c7211 */ /* 0x0c0fe200078f18ff */
[----:B------:R-:W-:Y:S01]  /*2c30*/  IMAD R139, R8, 0x1800, R179 ;  /* 0x00001800088b7824 */ /* 0x000fe200078e02b3 */
[----:B------:R-:W-:Y:S01]  /*2c40*/  LEA.HI R12, R13, R12, RZ, 0x6 ;  /* 0x0000000c0d0c7211 */ /* 0x000fe200078f30ff */
[----:B------:R-:W-:Y:S01]  /*2c50*/  IMAD.IADD R143, R143, 0x1, R4 ;  /* 0x000000018f8f7824 */ /* 0x000fe200078e0204 */
[----:B------:R-:W-:-:S02]  /*2c60*/  LOP3.LUT R7, R175, 0x38, R6, 0xf8, !PT ;  /* 0x00000038af077812 */ /* 0x000fc400078ef806 */
[C---:B------:R-:W-:Y:S02]  /*2c70*/  LOP3.LUT R9, R173.reuse, 0x38, R14, 0xf8, !PT ;  /* 0x00000038ad097812 */ /* 0x040fe400078ef80e */
[----:B------:R-:W-:Y:S02]  /*2c80*/  LOP3.LUT R4, R173, 0x38, R6, 0xf8, !PT ;  /* 0x00000038ad047812 */ /* 0x000fe400078ef806 */
[----:B------:R-:W-:Y:S02]  /*2c90*/  SHF.R.S32.HI R12, RZ, 0x6, R12 ;  /* 0x00000006ff0c7819 */ /* 0x000fe4000001140c */
[----:B------:R-:W-:Y:S02]  /*2ca0*/  LOP3.LUT R5, R175, 0x38, R28, 0xf8, !PT ;  /* 0x00000038af057812 */ /* 0x000fe400078ef81c */
[----:B------:R-:W-:Y:S01]  /*2cb0*/  LOP3.LUT R7, R7, R176, RZ, 0x3c, !PT ;  /* 0x000000b007077212 */ /* 0x000fe200078e3cff */
[C---:B------:R-:W-:Y:S01]  /*2cc0*/  IMAD R140, R12.reuse, 0x1800, R177 ;  /* 0x000018000c8c7824 */ /* 0x040fe200078e02b1 */
[-C--:B------:R-:W-:Y:S01]  /*2cd0*/  LOP3.LUT R10, R9, R20.reuse, RZ, 0x3c, !PT ;  /* 0x00000014090a7212 */ /* 0x080fe200078e3cff */
[----:B------:R-:W-:Y:S01]  /*2ce0*/  IMAD R138, R12, 0x1800, R179 ;  /* 0x000018000c8a7824 */ /* 0x000fe200078e02b3 */
[----:B------:R-:W-:Y:S01]  /*2cf0*/  LOP3.LUT R4, R4, R20, RZ, 0x3c, !PT ;  /* 0x0000001404047212 */ /* 0x000fe200078e3cff */
[----:B------:R-:W-:Y:S01]  /*2d00*/  IMAD.IADD R142, R142, 0x1, R7 ;  /* 0x000000018e8e7824 */ /* 0x000fe200078e0207 */
[----:B------:R-:W-:Y:S01]  /*2d10*/  SHF.R.S32.HI R9, RZ, 0x1f, R145 ;  /* 0x0000001fff097819 */ /* 0x000fe20000011491 */
[----:B------:R-:W-:Y:S01]  /*2d20*/  IMAD.IADD R141, R141, 0x1, R10 ;  /* 0x000000018d8d7824 */ /* 0x000fe200078e020a */
[----:B------:R-:W-:Y:S01]  /*2d30*/  LOP3.LUT R5, R5, R176, RZ, 0x3c, !PT ;  /* 0x000000b005057212 */ /* 0x000fe200078e3cff */
[----:B------:R-:W-:Y:S01]  /*2d40*/  IMAD.IADD R139, R139, 0x1, R4 ;  /* 0x000000018b8b7824 */ /* 0x000fe200078e0204 */
[----:B------:R-:W-:Y:S01]  /*2d50*/  LOP3.LUT R7, R173, 0x38, R28, 0xf8, !PT ;  /* 0x00000038ad077812 */ /* 0x000fe200078ef81c */
[----:B------:R-:W-:Y:S01]  /*2d60*/  IMAD R4, R9, R96, RZ ;  /* 0x0000006009047224 */ /* 0x000fe200078e02ff */
[----:B------:R-:W-:Y:S01]  /*2d70*/  SEL R0, RZ, 0x20, P2 ;  /* 0x00000020ff007807 */ /* 0x000fe20001000000 */
[----:B------:R-:W-:Y:S01]  /*2d80*/  IMAD.IADD R140, R140, 0x1, R5 ;  /* 0x000000018c8c7824 */ /* 0x000fe200078e0205 */
[----:B------:R-:W-:Y:S01]  /*2d90*/  LOP3.LUT R5, R175, 0x18, R18, 0xf8, !PT ;  /* 0x00000018af057812 */ /* 0x000fe200078ef812 */
[----:B------:R-:W-:Y:S01]  /*2da0*/  IMAD R21, R145, R97, R4 ;  /* 0x0000006191157224 */ /* 0x000fe200078e0204 */
[----:B------:R-:W-:Y:S01]  /*2db0*/  LOP3.LUT R7, R7, R20, RZ, 0x3c, !PT ;  /* 0x0000001407077212 */ /* 0x000fe200078e3cff */
[----:B------:R-:W-:Y:S01]  /*2dc0*/  IMAD R4, R9, R102, RZ ;  /* 0x0000006609047224 */ /* 0x000fe200078e02ff */
[----:B------:R-:W-:Y:S01]  /*2dd0*/  LOP3.LUT R26, R5, R176, RZ, 0x3c, !PT ;  /* 0x000000b0051a7212 */ /* 0x000fe200078e3cff */
[----:B------:R-:W-:Y:S01]  /*2de0*/  IMAD R9, R103, 0x60, RZ ;  /* 0x0000006067097824 */ /* 0x000fe200078e02ff */
[----:B------:R-:W-:Y:S01]  /*2df0*/  SHF.R.S32.HI R117, RZ, 0x3, R14 ;  /* 0x00000003ff757819 */ /* 0x000fe2000001140e */
[----:B------:R-:W-:Y:S01]  /*2e00*/  IMAD.IADD R138, R138, 0x1, R7 ;  /* 0x000000018a8a7824 */ /* 0x000fe200078e0207 */
[----:B------:R-:W-:Y:S01]  /*2e10*/  LOP3.LUT R14, R14, 0xfffffff8, RZ, 0xc0, !PT ;  /* 0xfffffff80e0e7812 */ /* 0x000fe200078ec0ff */
[----:B------:R-:W-:Y:S01]  /*2e20*/  IMAD R7, R91, 0x60, RZ ;  /* 0x000000605b077824 */ /* 0x000fe200078e02ff */
[----:B------:R-:W-:Y:S01]  /*2e30*/  LOP3.LUT R13, R6, 0xfffffff8, RZ, 0xc0, !PT ;  /* 0xfffffff8060d7812 */ /* 0x000fe200078ec0ff */
[----:B------:R-:W-:Y:S01]  /*2e40*/  IMAD R15, R145, R103, R4 ;  /* 0x00000067910f7224 */ /* 0x000fe200078e0204 */
[----:B------:R-:W-:Y:S01]  /*2e50*/  LOP3.LUT R12, R28, 0xfffffff8, RZ, 0xc0, !PT ;  /* 0xfffffff81c0c7812 */ /* 0x000fe200078ec0ff */
[----:B------:R-:W-:Y:S01]  /*2e60*/  IMAD.WIDE.U32 R90, R90, 0x60, RZ ;  /* 0x000000605a5a7825 */ /* 0x000fe200078e00ff */
[----:B------:R-:W-:-:S02]  /*2e70*/  LOP3.LUT R0, R11, R0, RZ, 0xfc, !PT ;  /* 0x000000000b007212 */ /* 0x000fc400078efcff */
[----:B------:R-:W-:Y:S01]  /*2e80*/  SHF.R.S32.HI R116, RZ, 0x3, R6 ;  /* 0x00000003ff747819 */ /* 0x000fe20000011406 */
[----:B------:R-:W-:Y:S01]  /*2e90*/  IMAD.WIDE.U32 R102, R102, 0x60, RZ ;  /* 0x0000006066667825 */ /* 0x000fe200078e00ff */
[----:B------:R-:W-:Y:S02]  /*2ea0*/  SHF.R.S32.HI R113, RZ, 0x3, R28 ;  /* 0x00000003ff717819 */ /* 0x000fe4000001141c */
[----:B------:R-:W-:Y:S01]  /*2eb0*/  LOP3.LUT R11, R11, 0x1, RZ, 0xc0, !PT ;  /* 0x000000010b0b7812 */ /* 0x000fe200078ec0ff */
[----:B------:R-:W-:Y:S01]  /*2ec0*/  IMAD.WIDE.U32 R96, R96, 0x60, RZ ;  /* 0x0000006060607825 */ /* 0x000fe200078e00ff */
[----:B------:R-:W-:Y:S02]  /*2ed0*/  SHF.R.S32.HI R112, RZ, 0x1f, R14 ;  /* 0x0000001fff707819 */ /* 0x000fe4000001140e */
[----:B------:R-:W-:Y:S01]  /*2ee0*/  SHF.R.S32.HI R111, RZ, 0x1f, R13 ;  /* 0x0000001fff6f7819 */ /* 0x000fe2000001140d */
[----:B------:R-:W-:Y:S01]  /*2ef0*/  IMAD.IADD R26, R177, 0x1, R26 ;  /* 0x00000001b11a7824 */ /* 0x000fe200078e021a */
[----:B------:R-:W-:Y:S01]  /*2f00*/  SHF.R.S32.HI R110, RZ, 0x1f, R12 ;  /* 0x0000001fff6e7819 */ /* 0x000fe2000001140c */
[----:B------:R-:W-:Y:S01]  /*2f10*/  IMAD.IADD R132, R91, 0x1, R7 ;  /* 0x000000015b847824 */ /* 0x000fe200078e0207 */
[C---:B------:R-:W-:Y:S01]  /*2f20*/  LOP3.LUT R10, R0.reuse, 0x2, RZ, 0xc0, !PT ;  /* 0x00000002000a7812 */ /* 0x040fe200078ec0ff */
[----:B------:R-:W-:Y:S01]  /*2f30*/  IMAD.IADD R134, R103, 0x1, R9 ;  /* 0x0000000167867824 */ /* 0x000fe200078e0209 */
[C---:B------:R-:W-:Y:S01]  /*2f40*/  LOP3.LUT R9, R0.reuse, 0x4, RZ, 0xc0, !PT ;  /* 0x0000000400097812 */ /* 0x040fe200078ec0ff */
[----:B------:R-:W-:Y:S01]  /*2f50*/  IMAD.IADD R105, R93, 0x1, R21 ;  /* 0x000000015d697824 */ /* 0x000fe200078e0215 */
[C---:B------:R-:W-:Y:S01]  /*2f60*/  LOP3.LUT R8, R0.reuse, 0x8, RZ, 0xc0, !PT ;  /* 0x0000000800087812 */ /* 0x040fe200078ec0ff */
[----:B------:R-:W-:Y:S01]  /*2f70*/  IMAD.IADD R20, R99, 0x1, R15 ;  /* 0x0000000163147824 */ /* 0x000fe200078e020f */
[C---:B------:R-:W-:Y:S01]  /*2f80*/  LOP3.LUT R7, R0.reuse, 0x10, RZ, 0xc0, !PT ;  /* 0x0000001000077812 */ /* 0x040fe200078ec0ff */
[----:B------:R-:W-:Y:S01]  /*2f90*/  IMAD.IADD R133, R97, 0x1, R133 ;  /* 0x0000000161857824 */ /* 0x000fe200078e0285 */
[----:B------:R-:W-:Y:S01]  /*2fa0*/  LOP3.LUT R6, R0, 0x20, RZ, 0xc0, !PT ;  /* 0x0000002000067812 */ /* 0x000fe200078ec0ff */
[----:B------:R-:W-:-:S02]  /*2fb0*/  IMAD.IADD R137, R129, 0x1, R26 ;  /* 0x0000000181897824 */ /* 0x000fc400078e021a */
[----:B------:R-:W-:Y:S02]  /*2fc0*/  IMAD.IADD R21, R21, 0x1, R95 ;  /* 0x0000000115157824 */ /* 0x000fe400078e025f */
[----:B------:R-:W-:Y:S02]  /*2fd0*/  IMAD.IADD R15, R15, 0x1, R101 ;  /* 0x000000010f0f7824 */ /* 0x000fe400078e0265 */
[----:B------:R-:W-:-:S07]  /*2fe0*/  IMAD.IADD R5, R89, 0x1, R3 ;  /* 0x0000000159057824 */ /* 0x000fce00078e0203 */
.L_x_1563:
[----:B0-----:R-:W0:Y:S01]  /*2ff0*/  LDC.64 R114, c[0x0][0x2e8] ;  /* 0x0000ba00ff727b82 */ /* 0x001e220000000a00 */
[----:B--2---:R-:W-:Y:S01]  /*3000*/  VIADD R31, R24, 0xffffffff ;  /* 0xffffffff181f7836 */ /* 0x004fe20000000000 */
[----:B------:R-:W-:Y:S05]  /*3010*/  YIELD ;  /* 0x0000000000007946 */ /* 0x000fea0003800000 */
[----:B------:R-:W-:Y:S01]  /*3020*/  SHF.R.S32.HI R28, RZ, 0x1f, R31 ;  /* 0x0000001fff1c7819 */ /* 0x000fe2000001141f */
[----:B-1----:R-:W1:Y:S01]  /*3030*/  LDC R122, c[0x0][0x3f4] ;  /* 0x0000fd00ff7a7b82 */ /* 0x002e620000000800 */
[-C--:B------:R-:W-:Y:S01]  /*3040*/  IMAD R3, R132, R31.reuse, RZ ;  /* 0x0000001f84037224 */ /* 0x080fe200078e02ff */
[----:B------:R-:W-:Y:S01]  /*3050*/  LOP3.LUT R17, R17, 0xfffffffd, RZ, 0xc0, !PT ;  /* 0xfffffffd11117812 */ /* 0x000fe200078ec0ff */
[----:B------:R-:W-:Y:S01]  /*3060*/  IMAD.WIDE.U32 R124, R90, R31, RZ ;  /* 0x0000001f5a7c7225 */ /* 0x000fe200078e00ff */
[----:B------:R-:W-:Y:S03]  /*3070*/  BSSY B0, `(.L_x_1464) ;  /* 0x00007b4000007945 */ /* 0x000fe60003800000 */
[----:B------:R-:W-:Y:S01]  /*3080*/  IMAD R3, R28, R90, R3 ;  /* 0x0000005a1c037224 */ /* 0x000fe200078e0203 */
[-C--:B------:R-:W-:Y:S01]  /*3090*/  IADD3 R4, P5, R84, R124.reuse, RZ ;  /* 0x0000007c54047210 */ /* 0x080fe20007fbe0ff */
[----:B------:R-:W-:Y:S01]  /*30a0*/  IMAD R38, R16, 0x4800, R137 ;  /* 0x0000480010267824 */ /* 0x000fe200078e0289 */
[----:B------:R-:W-:Y:S01]  /*30b0*/  IADD3 R0, P3, P4, R84, R124, R136 ;  /* 0x0000007c54007210 */ /* 0x000fe20007c7e088 */
[----:B------:R-:W-:-:S02]  /*30c0*/  IMAD.IADD R80, R125, 0x1, R3 ;  /* 0x000000017d507824 */ /* 0x000fc400078e0203 */
[----:B------:R-:W-:Y:S02]  /*30d0*/  IMAD R38, R38, 0x2, R119 ;  /* 0x0000000226267824 */ /* 0x000fe400078e0277 */
[----:B------:R-:W-:Y:S01]  /*30e0*/  IMAD.X R24, R80, 0x1, R27, P5 ;  /* 0x0000000150187824 */ /* 0x000fe200028e061b */
[C---:B0-----:R-:W-:Y:S02]  /*30f0*/  LEA R40, P2, R4.reuse, R114, 0x1 ;  /* 0x0000007204287211 */ /* 0x041fe400078408ff */
[----:B------:R-:W-:Y:S02]  /*3100*/  IADD3.X R3, R27, R80, R135, P3, P4 ;  /* 0x000000501b037210 */ /* 0x000fe40001fe8487 */
[----:B------:R-:W-:Y:S01]  /*3110*/  LEA.HI.X R41, R4, R115, R24, 0x1, P2 ;  /* 0x0000007304297211 */ /* 0x000fe200010f0c18 */
[----:B------:R-:W-:Y:S01]  /*3120*/  IMAD.MOV.U32 R24, RZ, RZ, R31 ;  /* 0x000000ffff187224 */ /* 0x000fe200078e001f */
[----:B------:R-:W-:Y:S02]  /*3130*/  ISETP.GT.AND P3, PT, R31, R128, PT ;  /* 0x000000801f00720c */ /* 0x000fe40003f64270 */
[----:B-1----:R-:W-:-:S02]  /*3140*/  ISETP.GE.AND P2, PT, R122, 0x1, PT ;  /* 0x000000017a00780c */ /* 0x002fc40003f46270 */
[----:B------:R-:W-:-:S04]  /*3150*/  LEA R36, P5, R0, R114, 0x1 ;  /* 0x0000007200247211 */ /* 0x000fc800078a08ff */
[----:B------:R-:W-:Y:S01]  /*3160*/  LEA.HI.X R37, R0, R115, R3, 0x1, P5 ;  /* 0x0000007300257211 */ /* 0x000fe200028f0c03 */
[----:B------:R-:W-:-:S04]  /*3170*/  IMAD R0, R16, 0x4800, R26 ;  /* 0x0000480010007824 */ /* 0x000fc800078e021a */
[----:B------:R-:W-:Y:S01]  /*3180*/  @P3 LOP3.LUT R17, R17, 0x2, RZ, 0xfc, !PT ;  /* 0x0000000211113812 */ /* 0x000fe200078efcff */
[----:B------:R-:W-:Y:S01]  /*3190*/  IMAD R39, R0, 0x2, R119 ;  /* 0x0000000200277824 */ /* 0x000fe200078e0277 */
[----:B------:R-:W-:Y:S06]  /*31a0*/  @!P2 BRA `(.L_x_1465) ;  /* 0x0000007400a0a947 */ /* 0x000fec0003800000 */
[----:B------:R-:W-:Y:S01]  /*31b0*/  ULDC.U8 UR4, c[0x0][0x410] ;  /* 0x0001040000047ab9 */ /* 0x000fe20000000000 */
[-C--:B------:R-:W-:Y:S01]  /*31c0*/  IMAD R3, R133, R31.reuse, RZ ;  /* 0x0000001f85037224 */ /* 0x080fe200078e02ff */
[----:B------:R-:W-:Y:S01]  /*31d0*/  ISETP.NE.AND P2, PT, RZ, UR4, PT ;  /* 0x00000004ff007c0c */ /* 0x000fe2000bf45270 */
[-C--:B------:R-:W-:Y:S02]  /*31e0*/  IMAD R29, R134, R31.reuse, RZ ;  /* 0x0000001f861d7224 */ /* 0x080fe400078e02ff */
[----:B------:R-:W-:Y:S02]  /*31f0*/  IMAD R3, R28, R96, R3 ;  /* 0x000000601c037224 */ /* 0x000fe400078e0203 */
[----:B------:R-:W-:Y:S02]  /*3200*/  IMAD R4, R24, -0x60, R25 ;  /* 0xffffffa018047824 */ /* 0x000fe400078e0219 */
[----:B------:R-:W-:-:S03]  /*3210*/  IMAD.WIDE.U32 R78, R96, R31, RZ ;  /* 0x0000001f604e7225 */ /* 0x000fc600078e00ff */
[----:B------:R-:W-:Y:S01]  /*3220*/  VIMNMX R4, R4, 0x60, PT ;  /* 0x0000006004047848 */ /* 0x000fe20003fe0100 */
[----:B------:R-:W-:Y:S02]  /*3230*/  IMAD R29, R28, R102, R29 ;  /* 0x000000661c1d7224 */ /* 0x000fe400078e021d */
        /* <DEDUP_REMOVED lines=22> */
[----:B------:R-:W-:Y:S01]  /*33a0*/  IADD3 R31, P2, R98, R76, RZ ;  /* 0x0000004c621f7210 */ /* 0x000fe20007f5e0ff */
[----:B------:R-:W-:Y:S01]  /*33b0*/  ULDC.64 UR6, c[0x0][0x400] ;  /* 0x0001000000067ab9 */ /* 0x000fe20000000a00 */
[----:B------:R-:W-:Y:S01]  /*33c0*/  CS2R R124, SRZ ;  /* 0x00000000007c7805 */ /* 0x000fe2000001ff00 */
[----:B------:R-:W-:Y:S01]  /*33d0*/  IMAD.X R30, R0, 0x1, R105, P4 ;  /* 0x00000001001e7824 */ /* 0x000fe200020e0669 */
[----:B------:R-:W-:Y:S01]  /*33e0*/  LEA R28, P4, R29, UR4, 0x1 ;  /* 0x000000041d1c7c11 */ /* 0x000fe2000f8808ff */
[----:B------:R-:W-:Y:S01]  /*33f0*/  IMAD.X R34, R3, 0x1, R20, P2 ;  /* 0x0000000103227824 */ /* 0x000fe200010e0614 */
[----:B------:R-:W-:Y:S02]  /*3400*/  ISETP.GE.AND P2, PT, R160, R122, PT ;  /* 0x0000007aa000720c */ /* 0x000fe40003f46270 */
[----:B------:R-:W-:-:S02]  /*3410*/  CS2R R82, SRZ ;  /* 0x0000000000527805 */ /* 0x000fc4000001ff00 */
[----:B------:R-:W-:Y:S02]  /*3420*/  LEA.HI.X R29, R29, UR5, R30, 0x1, P4 ;  /* 0x000000051d1d7c11 */ /* 0x000fe4000a0f0c1e */
[----:B------:R-:W-:Y:S02]  /*3430*/  CS2R R126, SRZ ;  /* 0x00000000007e7805 */ /* 0x000fe4000001ff00 */
[C---:B------:R-:W-:Y:S02]  /*3440*/  LEA R30, P4, R31.reuse, UR6, 0x1 ;  /* 0x000000061f1e7c11 */ /* 0x040fe4000f8808ff */
[----:B------:R-:W-:Y:S02]  /*3450*/  CS2R R114, SRZ ;  /* 0x0000000000727805 */ /* 0x000fe4000001ff00 */
[----:B------:R-:W-:Y:S02]  /*3460*/  LEA.HI.X R31, R31, UR7, R34, 0x1, P4 ;  /* 0x000000071f1f7c11 */ /* 0x000fe4000a0f0c22 */
[-C--:B------:R-:W-:Y:S01]  /*3470*/  ISETP.GE.AND P4, PT, R171, R122.reuse, PT ;  /* 0x0000007aab00720c */ /* 0x080fe20003f86270 */
[----:B------:R0:W5:Y:S04]  /*3480*/  @!P2 LDG.E.64 R124, desc[UR46][R28.64] ;  /* 0x0000002e1c7ca981 */ /* 0x000168000c1e1b00 */
[----:B------:R0:W5:Y:S01]  /*3490*/  @!P2 LDG.E.64 R126, desc[UR46][R30.64] ;  /* 0x0000002e1e7ea981 */ /* 0x000162000c1e1b00 */
[----:B------:R-:W-:-:S07]  /*34a0*/  ISETP.GE.AND P2, PT, R169, R122, PT ;  /* 0x0000007aa900720c */ /* 0x000fce0003f46270 */
[----:B------:R0:W5:Y:S04]  /*34b0*/  @!P4 LDG.E.64 R82, desc[UR46][R28.64+0x20] ;  /* 0x0000202e1c52c981 */ /* 0x000168000c1e1b00 */
[----:B------:R0:W5:Y:S01]  /*34c0*/  @!P4 LDG.E.64 R114, desc[UR46][R30.64+0x20] ;  /* 0x0000202e1e72c981 */ /* 0x000162000c1e1b00 */
[----:B------:R-:W-:Y:S02]  /*34d0*/  ISETP.GE.AND P4, PT, R170, R122, PT ;  /* 0x0000007aaa00720c */ /* 0x000fe40003f86270 */
[----:B------:R-:W-:Y:S02]  /*34e0*/  CS2R R74, SRZ ;  /* 0x00000000004a7805 */ /* 0x000fe4000001ff00 */
[----:B------:R-:W-:Y:S02]  /*34f0*/  CS2R R80, SRZ ;  /* 0x0000000000507805 */ /* 0x000fe4000001ff00 */
[----:B------:R-:W-:-:S02]  /*3500*/  CS2R R70, SRZ ;  /* 0x0000000000467805 */ /* 0x000fc4000001ff00 */
[----:B------:R-:W-:Y:S01]  /*3510*/  CS2R R72, SRZ ;  /* 0x0000000000487805 */ /* 0x000fe2000001ff00 */
[----:B------:R0:W5:Y:S04]  /*3520*/  @!P2 LDG.E.64 R74, desc[UR46][R28.64+0x40] ;  /* 0x0000402e1c4aa981 */ /* 0x000168000c1e1b00 */
[----:B------:R0:W5:Y:S01]  /*3530*/  @!P2 LDG.E.64 R80, desc[UR46][R30.64+0x40] ;  /* 0x0000402e1e50a981 */ /* 0x000162000c1e1b00 */
[----:B------:R-:W-:-:S03]  /*3540*/  ISETP.GE.AND P2, PT, R168, R122, PT ;  /* 0x0000007aa800720c */ /* 0x000fc60003f46270 */
        /* <DEDUP_REMOVED lines=8> */
[----:B------:R0:W5:Y:S04]  /*35d0*/  @!P2 LDG.E.64 R68, desc[UR46][R30.64+0x80] ;  /* 0x0000802e1e44a981 */ /* 0x000168000c1e1b00 */
[----:B------:R0:W5:Y:S04]  /*35e0*/  @!P4 LDG.E.64 R62, desc[UR46][R28.64+0xa0] ;  /* 0x0000a02e1c3ec981 */ /* 0x000168000c1e1b00 */
[----:B------:R0:W5:Y:S02]  /*35f0*/  @!P4 LDG.E.64 R64, desc[UR46][R30.64+0xa0] ;  /* 0x0000a02e1e40c981 */ /* 0x000164000c1e1b00 */
.L_x_1468:
[----:B------:R-:W-:Y:S05]  /*3600*/  BSYNC B1 ;  /* 0x0000000000017941 */ /* 0x000fea0003800000 */
.L_x_1467:
        /* <DEDUP_REMOVED lines=16> */
[----:B------:R-:W-:Y:S01]  /*3710*/  ULDC.64 UR6, c[0x0][0x400] ;  /* 0x0001000000067ab9 */ /* 0x000fe20000000a00 */
[----:B------:R-:W-:Y:S02]  /*3720*/  CS2R R58, SRZ ;  /* 0x00000000003a7805 */ /* 0x000fe4000001ff00 */
[----:B0-----:R-:W-:Y:S02]  /*3730*/  IADD3.X R29, R105, R0, R108, P2, P5 ;  /* 0x00000000691d7210 */ /* 0x001fe400017ea46c */
[----:B------:R-:W-:Y:S02]  /*3740*/  CS2R R60, SRZ ;  /* 0x00000000003c7805 */ /* 0x000fe4000001ff00 */
[----:B------:R-:W-:-:S04]  /*3750*/  IADD3 R76, P2, P5, R98, R76, R107 ;  /* 0x0000004c624c7210 */ /* 0x000fc80007d5e06b */
[----:B------:R-:W-:Y:S02]  /*3760*/  IADD3.X R3, R20, R3, R106, P2, P5 ;  /* 0x0000000314037210 */ /* 0x000fe400017ea46a */
[----:B------:R-:W-:-:S04]  /*3770*/  LEA R28, P2, R78, UR4, 0x1 ;  /* 0x000000044e1c7c11 */ /* 0x000fc8000f8408ff */
[----:B------:R-:W-:Y:S02]  /*3780*/  LEA.HI.X R29, R78, UR5, R29, 0x1, P2 ;  /* 0x000000054e1d7c11 */ /* 0x000fe400090f0c1d */
        /* <DEDUP_REMOVED lines=30> */
.L_x_1470:
[----:B------:R-:W-:Y:S05]  /*3970*/  BSYNC B1 ;  /* 0x0000000000017941 */ /* 0x000fea0003800000 */
.L_x_1469:
[----:B------:R-:W2:Y:S01]  /*3980*/  LDL R0, [R1+0x3c] ;  /* 0x00003c0001007983 */ /* 0x000ea20000100800 */
[----:B-----5:R-:W-:Y:S02]  /*3990*/  IMAD.MOV.U32 R3, RZ, RZ, R62 ;  /* 0x000000ffff037224 */ /* 0x020fe400078e003e */
[----:B01----:R-:W-:Y:S02]  /*39a0*/  IMAD.MOV.U32 R29, RZ, RZ, R66 ;  /* 0x000000ffff1d7224 */ /* 0x003fe400078e0042 */
[----:B------:R-:W-:-:S03]  /*39b0*/  IMAD.MOV.U32 R28, RZ, RZ, R67 ;  /* 0x000000ffff1c7224 */ /* 0x000fc600078e0043 */
[----:B------:R-:W-:Y:S01]  /*39c0*/  PRMT R210, R210, 0x5410, R29 ;  /* 0x00005410d2d27816 */ /* 0x000fe2000000001d */
[----:B------:R-:W-:Y:S01]  /*39d0*/  IMAD.MOV.U32 R29, RZ, RZ, R83 ;  /* 0x000000ffff1d7224 */ /* 0x000fe200078e0053 */
[----:B------:R-:W-:Y:S01]  /*39e0*/  PRMT R207, R207, 0x5410, R28 ;  /* 0x00005410cfcf7816 */ /* 0x000fe2000000001c */
[----:B------:R-:W-:-:S03]  /*39f0*/  IMAD.MOV.U32 R28, RZ, RZ, R82 ;  /* 0x000000ffff1c7224 */ /* 0x000fc600078e0052 */
[----:B------:R-:W-:Y:S02]  /*3a00*/  PRMT R215, R215, 0x5410, R29 ;  /* 0x00005410d7d77816 */ /* 0x000fe4000000001d */
[----:B------:R-:W-:Y:S02]  /*3a10*/  PRMT R214, R214, 0x5410, R28 ;  /* 0x00005410d6d67816 */ /* 0x000fe4000000001c */
[----:B--2---:R-:W-:Y:S01]  /*3a20*/  R2UR UR4, R0 ;  /* 0x00000000000472ca */ /* 0x004fe200000e0000 */
[----:B------:R-:W-:-:S05]  /*3a30*/  IMAD.MOV.U32 R0, RZ, RZ, R63 ;  /* 0x000000ffff007224 */ /* 0x000fca00078e003f */
[----:B------:R-:W-:Y:S01]  /*3a40*/  PRMT R180, R0, 0x5410, R3 ;  /* 0x0000541000b47816 */ /* 0x000fe20000000003 */
[----:B------:R-:W-:Y:S02]  /*3a50*/  IMAD.MOV.U32 R0, RZ, RZ, R70 ;  /* 0x000000ffff007224 */ /* 0x000fe400078e0046 */
[----:B------:R-:W-:-:S04]  /*3a60*/  IMAD.MOV.U32 R3, RZ, RZ, R71 ;  /* 0x000000ffff037224 */ /* 0x000fc800078e0047 */
[----:B------:R-:W-:Y:S01]  /*3a70*/  UISETP.NE.AND UP0, UPT, UR4, 0x3, UPT ;  /* 0x000000030400788c */ /* 0x000fe2000bf05270 */
[----:B------:R-:W-:Y:S01]  /*3a80*/  PRMT R211, R3, 0x5410, R0 ;  /* 0x0000541003d37816 */ /* 0x000fe20000000000 */
[----:B------:R-:W-:Y:S02]  /*3a90*/  IMAD.MOV.U32 R0, RZ, RZ, R74 ;  /* 0x000000ffff007224 */ /* 0x000fe400078e004a */
[----:B------:R-:W-:Y:S02]  /*3aa0*/  IMAD.MOV.U32 R3, RZ, RZ, R75 ;  /* 0x000000ffff037224 */ /* 0x000fe400078e004b */
[----:B------:R-:W-:Y:S02]  /*3ab0*/  PLOP3.LUT P2, PT, PT, PT, UP0, 0x80, 0x0 ;  /* 0x000000000000781c */ /* 0x000fe40003f4f008 */
        /* <DEDUP_REMOVED lines=69> */
.L_x_1471:
[----:B------:R-:W-:Y:S01]  /*3f10*/  IMAD R3, R16, 0x8, R2 ;  /* 0x0000000810037824 */ /* 0x000fe200078e0202 */
[----:B------:R-:W-:Y:S01]  /*3f20*/  SHF.L.U32 R0, R167, 0x1f, RZ ;  /* 0x0000001fa7007819 */ /* 0x000fe200000006ff */
[----:B------:R-:W-:Y:S03]  /*3f30*/  BSSY B1, `(.L_x_1472) ;  /* 0x0000003000017945 */ /* 0x000fe60003800000 */
[----:B------:R-:W0:Y:S02]  /*3f40*/  SYNCS.PHASECHK.TRANS64.TRYWAIT P5, [R3+URZ+0x2a890], R0 ;  /* 0x02a89000030075a7 */ /* 0x000e2400080a017f */
[----:B0-----:R-:W-:Y:S05]  /*3f50*/  @!P5 BRA `(.L_x_1473) ;  /* 0x0000028800ecd947 */ /* 0x001fea0003800000 */
.L_x_1919:
[----:B------:R-:W-:Y:S05]  /*3f60*/  BSYNC B1 ;  /* 0x0000000000017941 */ /* 0x000fea0003800000 */
.L_x_1472:
        /* <DEDUP_REMOVED lines=9> */
[----:B------:R-:W-:Y:S02]  /*4000*/  SHF.R.U64 R126, R126, 0x10, R127 ;  /* 0x000000107e7e7819 */ /* 0x000fe4000000127f */
[--C-:B------:R-:W-:Y:S02]  /*4010*/  SHF.R.U64 R124, R124, 0x10, R125.reuse ;  /* 0x000000107c7c7819 */ /* 0x100fe4000000127d */
[----:B------:R-:W-:Y:S02]  /*4020*/  PRMT R126, R131, 0x5432, R126 ;  /* 0x00005432837e7816 */ /* 0x000fe4000000007e */
[----:B------:R-:W-:Y:S02]  /*4030*/  SHF.R.U32.HI R125, RZ, 0x10, R125 ;  /* 0x00000010ff7d7819 */ /* 0x000fe4000001167d */
[----:B------:R-:W-:Y:S02]  /*4040*/  SHF.R.U32.HI R127, RZ, 0x10, R127 ;  /* 0x00000010ff7f7819 */ /* 0x000fe4000001167f */
[----:B------:R-:W-:-:S02]  /*4050*/  PRMT R124, R130, 0x5432, R124 ;  /* 0x00005432827c7816 */ /* 0x000fc4000000007c */
[----:B--2---:R-:W-:Y:S02]  /*4060*/  LOP3.LUT R146, R29, 0xffff0000, RZ, 0xc0, !PT ;  /* 0xffff00001d927812 */ /* 0x004fe400078ec0ff */
[C---:B------:R-:W-:Y:S01]  /*4070*/  LOP3.LUT R144, R126.reuse, 0xffff0000, RZ, 0xc0, !PT ;  /* 0xffff00007e907812 */ /* 0x040fe200078ec0ff */
[----:B------:R-:W-:Y:S01]  /*4080*/  IMAD.U32 R126, R126, 0x10000, RZ ;  /* 0x000100007e7e7824 */ /* 0x000fe200078e00ff */
[----:B------:R-:W-:Y:S02]  /*4090*/  PRMT R125, R130, 0x5410, R125 ;  /* 0x00005410827d7816 */ /* 0x000fe4000000007d */
[----:B------:R-:W-:Y:S01]  /*40a0*/  PRMT R127, R131, 0x5410, R127 ;  /* 0x00005410837f7816 */ /* 0x000fe2000000007f */
[----:B------:R-:W-:Y:S01]  /*40b0*/  IMAD.U32 R131, R29, 0x10000, RZ ;  /* 0x000100001d837824 */ /* 0x000fe200078e00ff */
[----:B------:R-:W-:Y:S01]  /*40c0*/  LOP3.LUT R130, R124, 0xffff0000, RZ, 0xc0, !PT ;  /* 0xffff00007c827812 */ /* 0x000fe200078ec0ff */
[----:B------:R-:W-:Y:S01]  /*40d0*/  FMUL.FTZ R29, R146, R144 ;  /* 0x00000090921d7220 */ /* 0x000fe20000410000 */
[----:B------:R-:W-:-:S03]  /*40e0*/  IMAD.U32 R124, R124, 0x10000, RZ ;  /* 0x000100007c7c7824 */ /* 0x000fc600078e00ff */
[-C--:B------:R-:W-:Y:S01]  /*40f0*/  FFMA.FTZ R29, R131, R130.reuse, -R29 ;  /* 0x00000082831d7223 */ /* 0x080fe2000001081d */
        /* <DEDUP_REMOVED lines=31> */
.L_x_1479:
[----:B------:R-:W-:Y:S05]  /*42f0*/  BSYNC B3 ;  /* 0x0000000000037941 */ /* 0x000fea0003800000 */
.L_x_1478:
[----:B--2---:R1:W-:Y:S02]  /*4300*/  STG.E.128 desc[UR46][R40.64], R28 ;  /* 0x0000001c28007986 */ /* 0x0043e4000c101d2e */
.L_x_1477:
[----:B------:R-:W-:Y:S05]  /*4310*/  BSYNC B2 ;  /* 0x0000000000027941 */ /* 0x000fea0003800000 */
.L_x_1476:
        /* <DEDUP_REMOVED lines=18> */
[C---:B------:R-:W-:Y:S01]  /*4440*/  LOP3.LUT R29, R82.reuse, 0xffff0000, RZ, 0xc0, !PT ;  /* 0xffff0000521d7812 */ /* 0x040fe200078ec0ff */
        /* <DEDUP_REMOVED lines=35> */
.L_x_1483:
[----:B------:R-:W-:Y:S05]  /*4680*/  BSYNC B3 ;  /* 0x0000000000037941 */ /* 0x000fea0003800000 */
.L_x_1482:
[----:B--2---:R2:W-:Y:S02]  /*4690*/  STG.E.128 desc[UR46][R40.64+0x40], R28 ;  /* 0x0000401c28007986 */ /* 0x0045e4000c101d2e */
.L_x_1481:
[----:B------:R-:W-:Y:S05]  /*46a0*/  BSYNC B2 ;  /* 0x0000000000027941 */ /* 0x000fea0003800000 */
.L_x_1480:
        /* <DEDUP_REMOVED lines=54> */
.L_x_1487:
[----:B------:R-:W-:Y:S05]  /*4a10*/  BSYNC B3 ;  /* 0x0000000000037941 */ /* 0x000fea0003800000 */
.L_x_1486:
[----:B--2---:R3:W-:Y:S02]  /*4a20*/  STG.E.128 desc[UR46][R40.64+0x80], R28 ;  /* 0x0000801c28007986 */ /* 0x0047e4000c101d2e */
.L_x_1485:
[----:B------:R-:W-:Y:S05]  /*4a30*/  BSYNC B2 ;  /* 0x0000000000027941 */ /* 0x000fea0003800000 */
.L_x_1484:
        /* <DEDUP_REMOVED lines=25> */
[----:B------:R-:W-:Y:S02]  /*4bd0*/  PRMT R29, R211, 0x5410, R74 ;  /* 0x00005410d31d7816 */ /* 0x000fe4000000004a */
        /* <DEDUP_REMOVED lines=29> */
.L_x_1491:
[----:B------:R-:W-:Y:S05]  /*4db0*/  BSYNC B3 ;  /* 0x0000000000037941 */ /* 0x000fea0003800000 */
.L_x_1490:
[----:B--2---:R4:W-:Y:S02]  /*4dc0*/  STG.E.128 desc[UR46][R40.64+0xc0], R28 ;  /* 0x0000c01c28007986 */ /* 0x0049e4000c101d2e */
.L_x_1489:
[----:B------:R-:W-:Y:S05]  /*4dd0*/  BSYNC B2 ;  /* 0x0000000000027941 */ /* 0x000fea0003800000 */
.L_x_1488:
        /* <DEDUP_REMOVED lines=11> */
[C---:B------:R-:W-:Y:S01]  /*4e90*/  PRMT R69, R210.reuse, 0x5410, R67 ;  /* 0x00005410d2457816 */ /* 0x040fe20000000043 */
        /* <DEDUP_REMOVED lines=43> */
.L_x_1495:
[----:B------:R-:W-:Y:S05]  /*5150*/  BSYNC B3 ;  /* 0x0000000000037941 */ /* 0x000fea0003800000 */
.L_x_1494:
[----:B--2---:R1:W-:Y:S02]  /*5160*/  STG.E.128 desc[UR46][R40.64+0x100], R28 ;  /* 0x0001001c28007986 */ /* 0x0043e4000c101d2e */
.L_x_1493:
[----:B------:R-:W-:Y:S05]  /*5170*/  BSYNC B2 ;  /* 0x0000000000027941 */ /* 0x000fea0003800000 */
.L_x_1492:
        /* <DEDUP_REMOVED lines=13> */
[----:B------:R-:W-:-:S02]  /*5250*/  LOP3.LUT R65, R62, 0xffff0000, RZ, 0xc0, !PT ;  /* 0xffff00003e417812 */ /* 0x000fc400078ec0ff */
[C---:B------:R-:W-:Y:S01]  /*5260*/  LOP3.LUT R68, R66.reuse, 0xffff0000, RZ, 0xc0, !PT ;  /* 0xffff000042447812 */ /* 0x040fe200078ec0ff */
[----:B------:R-:W-:Y:S01]  /*5270*/  IMAD.U32 R66, R66, 0x10000, RZ ;  /* 0x0001000042427824 */ /* 0x000fe200078e00ff */
[----:B------:R-:W-:Y:S01]  /*5280*/  SHF.R.U32.HI R63, RZ, 0x10, R63 ;  /* 0x00000010ff3f7819 */ /* 0x000fe2000001163f */
[-C--:B------:R-:W-:Y:S01]  /*5290*/  FMUL.FTZ R69, R67, R65.reuse ;  /* 0x0000004143457220 */ /* 0x080fe20000410000 */
        /* <DEDUP_REMOVED lines=16> */
[----:B------:R-:W-:Y:S01]  /*53a0*/  LOP3.LUT R29, R31, 0xffff0000, RZ, 0xc0, !PT ;  /* 0xffff00001f1d7812 */ /* 0x000fe200078ec0ff */
[----:B------:R-:W-:Y:S02]  /*53b0*/  IMAD.U32 R69, R62, 0x10000, RZ ;  /* 0x000100003e457824 */ /* 0x000fe400078e00ff */
[C---:B------:R-:W-:Y:S01]  /*53c0*/  IMAD.U32 R67, R28.reuse, 0x10000, RZ ;  /* 0x000100001c437824 */ /* 0x040fe200078e00ff */
[----:B------:R-:W-:Y:S01]  /*53d0*/  LOP3.LUT R28, R28, 0xffff0000, RZ, 0xc0, !PT ;  /* 0xffff00001c1c7812 */ /* 0x000fe200078ec0ff */
[----:B------:R-:W-:Y:S01]  /*53e0*/  FMUL.FTZ R62, R29, R64 ;  /* 0x000000401d3e7220 */ /* 0x000fe20000410000 */
[----:B------:R-:W-:-:S02]  /*53f0*/  IMAD.U32 R31, R31, 0x10000, RZ ;  /* 0x000100001f1f7824 */ /* 0x000fc400078e00ff */
[-C--:B------:R-:W-:Y:S01]  /*5400*/  FMUL.FTZ R29, R29, R63.reuse ;  /* 0x0000003f1d1d7220 */ /* 0x080fe20000410000 */
[----:B------:R-:W-:Y:S01]  /*5410*/  F2FP.BF16.F32.PACK_AB R30, R70, R30 ;  /* 0x0000001e461e723e */ /* 0x000fe200000010ff */
[C---:B------:R-:W-:Y:S02]  /*5420*/  FFMA.FTZ R63, R31.reuse, R63, -R62 ;  /* 0x0000003f1f3f7223 */ /* 0x040fe4000001083e */
[----:B------:R-:W-:Y:S01]  /*5430*/  FFMA.FTZ R29, R31, R64, R29 ;  /* 0x000000401f1d7223 */ /* 0x000fe2000001001d */
[C---:B------:R-:W-:Y:S01]  /*5440*/  FMUL.FTZ R62, R28.reuse, R69 ;  /* 0x000000451c3e7220 */ /* 0x040fe20000410000 */
[----:B------:R-:W-:-:S03]  /*5450*/  FMUL.FTZ R28, R28, R66 ;  /* 0x000000421c1c7220 */ /* 0x000fc60000410000 */
[----:B------:R-:W-:Y:S01]  /*5460*/  F2FP.BF16.F32.PACK_AB R29, R29, R63 ;  /* 0x0000003f1d1d723e */ /* 0x000fe200000010ff */
[C---:B------:R-:W-:Y:S01]  /*5470*/  FFMA.FTZ R62, R67.reuse, R66, -R62 ;  /* 0x00000042433e7223 */ /* 0x040fe2000001083e */
[----:B------:R-:W-:-:S03]  /*5480*/  FFMA.FTZ R28, R67, R69, R28 ;  /* 0x00000045431c7223 */ /* 0x000fc6000001001c */
[----:B------:R-:W-:Y:S02]  /*5490*/  IMAD.MOV.U32 R31, RZ, RZ, R29 ;  /* 0x000000ffff1f7224 */ /* 0x000fe400078e001d */
[----:B------:R-:W-:Y:S01]  /*54a0*/  F2FP.BF16.F32.PACK_AB R28, R28, R62 ;  /* 0x0000003e1c1c723e */ /* 0x000fe200000010ff */
[----:B------:R-:W-:-:S07]  /*54b0*/  IMAD.MOV.U32 R29, RZ, RZ, R65 ;  /* 0x000000ffff1d7224 */ /* 0x000fce00078e0041 */
.L_x_1497:
[----:B------:R-:W-:Y:S05]  /*54c0*/  BSYNC B2 ;  /* 0x0000000000027941 */ /* 0x000fea0003800000 */
.L_x_1496:
[----:B--2---:R1:W-:Y:S02]  /*54d0*/  STG.E.128 desc[UR46][R40.64+0x140], R28 ;  /* 0x0001401c28007986 */ /* 0x0043e4000c101d2e */
.L_x_1475:
[----:B------:R-:W-:Y:S05]  /*54e0*/  BSYNC B1 ;  /* 0x0000000000017941 */ /* 0x000fea0003800000 */
.L_x_1474:
        /* <DEDUP_REMOVED lines=53> */
.L_x_1502:
[----:B------:R-:W-:Y:S05]  /*5840*/  BSYNC B2 ;  /* 0x0000000000027941 */ /* 0x000fea0003800000 */
.L_x_1501:
[----:B--2---:R1:W-:Y:S02]  /*5850*/  STG.E.128 desc[UR46][R36.64], R28 ;  /* 0x0000001c24007986 */ /* 0x0043e4000c101d2e */
.L_x_1500:
[----:B------:R-:W-:Y:S05]  /*5860*/  BSYNC B1 ;  /* 0x0000000000017941 */ /* 0x000fea0003800000 */
.L_x_1499:
        /* <DEDUP_REMOVED lines=12> */
[----:B------:R-:W-:Y:S02]  /*5930*/  PRMT R41, R157, 0x5410, R41 ;  /* 0x000054109d297816 */ /* 0x000fe40000000029 */
[----:B------:R-:W-:Y:S02]  /*5940*/  PRMT R40, R156, 0x5410, R40 ;  /* 0x000054109c287816 */ /* 0x000fe40000000028 */
[----:B------:R-:W-:-:S02]  /*5950*/  SHF.R.U32.HI R54, RZ, 0x10, R55 ;  /* 0x00000010ff367819 */ /* 0x000fc40000011637 */
[----:B------:R-:W-:Y:S01]  /*5960*/  PRMT R158, R158, 0x5432, R57 ;  /* 0x000054329e9e7816 */ /* 0x000fe20000000039 */
[C---:B------:R-:W-:Y:S01]  /*5970*/  IMAD.U32 R57, R29.reuse, 0x10000, RZ ;  /* 0x000100001d397824 */ /* 0x040fe200078e00ff */
[----:B------:R-:W-:Y:S02]  /*5980*/  LOP3.LUT R63, R29, 0xffff0000, RZ, 0xc0, !PT ;  /* 0xffff00001d3f7812 */ /* 0x000fe400078ec0ff */
[C---:B------:R-:W-:Y:S01]  /*5990*/  LOP3.LUT R29, R41.reuse, 0xffff0000, RZ, 0xc0, !PT ;  /* 0xffff0000291d7812 */ /* 0x040fe200078ec0ff */
[----:B------:R-:W-:Y:S01]  /*59a0*/  IMAD.U32 R60, R158, 0x10000, RZ ;  /* 0x000100009e3c7824 */ /* 0x000fe200078e00ff */
[----:B------:R-:W-:Y:S01]  /*59b0*/  LOP3.LUT R58, R40, 0xffff0000, RZ, 0xc0, !PT ;  /* 0xffff0000283a7812 */ /* 0x000fe200078ec0ff */
[----:B------:R-:W-:Y:S01]  /*59c0*/  IMAD.U32 R41, R41, 0x10000, RZ ;  /* 0x0001000029297824 */ /* 0x000fe200078e00ff */
[----:B------:R-:W-:Y:S01]  /*59d0*/  PRMT R54, R156, 0x5432, R54 ;  /* 0x000054329c367816 */ /* 0x000fe20000000036 */
[CC--:B------:R-:W-:Y:S01]  /*59e0*/  FMUL.FTZ R62, R63.reuse, R29.reuse ;  /* 0x0000001d3f3e7220 */ /* 0x0c0fe20000410000 */
[----:B------:R-:W-:Y:S01]  /*59f0*/  LOP3.LUT R30, R30, 0xffff0000, RZ, 0xc0, !PT ;  /* 0xffff00001e1e7812 */ /* 0x000fe200078ec0ff */
[----:B------:R-:W-:Y:S01]  /*5a00*/  FMUL.FTZ R63, R63, R58 ;  /* 0x0000003a3f3f7220 */ /* 0x000fe20000410000 */
[----:B------:R-:W-:Y:S01]  /*5a10*/  LOP3.LUT R55, R31, 0xffff0000, RZ, 0xc0, !PT ;  /* 0xffff00001f377812 */ /* 0x000fe200078ec0ff */
[----:B------:R-:W-:Y:S01]  /*5a20*/  IMAD.U32 R61, R54, 0x10000, RZ ;  /* 0x00010000363d7824 */ /* 0x000fe200078e00ff */
[----:B------:R-:W-:Y:S01]  /*5a30*/  LOP3.LUT R158, R158, 0xffff0000, RZ, 0xc0, !PT ;  /* 0xffff00009e9e7812 */ /* 0x000fe200078ec0ff */
[----:B------:R-:W-:Y:S01]  /*5a40*/  FFMA.FTZ R63, R57, R29, R63 ;  /* 0x0000001d393f7223 */ /* 0x000fe2000001003f */
[----:B------:R-:W-:Y:S01]  /*5a50*/  LOP3.LUT R54, R54, 0xffff0000, RZ, 0xc0, !PT ;  /* 0xffff000036367812 */ /* 0x000fe200078ec0ff */
[----:B------:R-:W-:Y:S01]  /*5a60*/  FMUL.FTZ R64, R30, R60 ;  /* 0x0000003c1e407220 */ /* 0x000fe20000410000 */
[----:B------:R-:W-:Y:S01]  /*5a70*/  LOP3.LUT R28, R28, 0xffff0000, RZ, 0xc0, !PT ;  /* 0xffff00001c1c7812 */ /* 0x000fe200078ec0ff */
[----:B------:R-:W-:Y:S01]  /*5a80*/  FMUL.FTZ R29, R30, R61 ;  /* 0x0000003d1e1d7220 */ /* 0x000fe20000410000 */
[----:B------:R-:W-:-:S02]  /*5a90*/  IMAD.U32 R40, R40, 0x10000, RZ ;  /* 0x0001000028287824 */ /* 0x000fc400078e00ff */
[----:B------:R-:W-:Y:S01]  /*5aa0*/  FMUL.FTZ R30, R55, R158 ;  /* 0x0000009e371e7220 */ /* 0x000fe20000410000 */
[----:B------:R-:W-:Y:S02]  /*5ab0*/  IMAD.U32 R31, R31, 0x10000, RZ ;  /* 0x000100001f1f7824 */ /* 0x000fe400078e00ff */
[C---:B------:R-:W-:Y:S01]  /*5ac0*/  FFMA.FTZ R64, R56.reuse, R61, -R64 ;  /* 0x0000003d38407223 */ /* 0x040fe20000010840 */
[----:B------:R-:W-:Y:S01]  /*5ad0*/  FFMA.FTZ R29, R56, R60, R29 ;  /* 0x0000003c381d7223 */ /* 0x000fe2000001001d */
        /* <DEDUP_REMOVED lines=12> */
[----:B------:R-:W-:-:S07]  /*5ba0*/  F2FP.BF16.F32.PACK_AB R28, R41, R56 ;  /* 0x00000038291c723e */ /* 0x000fce00000010ff */
.L_x_1506:
[----:B------:R-:W-:Y:S05]  /*5bb0*/  BSYNC B2 ;  /* 0x0000000000027941 */ /* 0x000fea0003800000 */
.L_x_1505:
[----:B--2---:R1:W-:Y:S02]  /*5bc0*/  STG.E.128 desc[UR46][R36.64+0x40], R28 ;  /* 0x0000401c24007986 */ /* 0x0043e4000c101d2e */
.L_x_1504:
[----:B------:R-:W-:Y:S05]  /*5bd0*/  BSYNC B1 ;  /* 0x0000000000017941 */ /* 0x000fea0003800000 */
.L_x_1503:
        /* <DEDUP_REMOVED lines=13> */
[----:B------:R-:W-:Y:S01]  /*5cb0*/  PRMT R50, R154, 0x5410, R55 ;  /* 0x000054109a327816 */ /* 0x000fe20000000037 */
[----:B------:R-:W-:Y:S01]  /*5cc0*/  IMAD.U32 R55, R29, 0x10000, RZ ;  /* 0x000100001d377824 */ /* 0x000fe200078e00ff */
[----:B------:R-:W-:-:S02]  /*5cd0*/  PRMT R155, R155, 0x5432, R54 ;  /* 0x000054329b9b7816 */ /* 0x000fc40000000036 */
        /* <DEDUP_REMOVED lines=9> */
[----:B------:R-:W-:Y:S01]  /*5d70*/  LOP3.LUT R30, R31, 0xffff0000, RZ, 0xc0, !PT ;  /* 0xffff00001f1e7812 */ /* 0x000fe200078ec0ff */
[----:B------:R-:W-:Y:S01]  /*5d80*/  FMUL.FTZ R60, R53, R58 ;  /* 0x0000003a353c7220 */ /* 0x000fe20000410000 */
[----:B------:R-:W-:Y:S01]  /*5d90*/  LOP3.LUT R155, R155, 0xffff0000, RZ, 0xc0, !PT ;  /* 0xffff00009b9b7812 */ /* 0x000fe200078ec0ff */
[----:B------:R-:W-:Y:S01]  /*5da0*/  FMUL.FTZ R57, R53, R56 ;  /* 0x0000003835397220 */ /* 0x000fe20000410000 */
[----:B------:R-:W-:Y:S01]  /*5db0*/  LOP3.LUT R154, R154, 0xffff0000, RZ, 0xc0, !PT ;  /* 0xffff00009a9a7812 */ /* 0x000fe200078ec0ff */
[----:B------:R-:W-:Y:S01]  /*5dc0*/  IMAD.U32 R52, R52, 0x10000, RZ ;  /* 0x0001000034347824 */ /* 0x000fe200078e00ff */
[C---:B------:R-:W-:Y:S01]  /*5dd0*/  LOP3.LUT R53, R28.reuse, 0xffff0000, RZ, 0xc0, !PT ;  /* 0xffff00001c357812 */ /* 0x040fe200078ec0ff */
[----:B------:R-:W-:-:S02]  /*5de0*/  IMAD.U32 R29, R28, 0x10000, RZ ;  /* 0x000100001c1d7824 */ /* 0x000fc400078e00ff */
[----:B------:R-:W-:Y:S01]  /*5df0*/  FFMA.FTZ R28, R55, R56, -R60 ;  /* 0x00000038371c7223 */ /* 0x000fe2000001083c */
[----:B------:R-:W-:Y:S02]  /*5e00*/  IMAD.U32 R50, R50, 0x10000, RZ ;  /* 0x0001000032327824 */ /* 0x000fe400078e00ff */
[C---:B------:R-:W-:Y:S01]  /*5e10*/  FFMA.FTZ R54, R40.reuse, R54, -R59 ;  /* 0x0000003628367223 */ /* 0x040fe2000001083b */
[----:B------:R-:W-:Y:S01]  /*5e20*/  FFMA.FTZ R41, R40, R51, R41 ;  /* 0x0000003328297223 */ /* 0x000fe20000010029 */
[CC--:B------:R-:W-:Y:S01]  /*5e30*/  FMUL.FTZ R40, R30.reuse, R155.reuse ;  /* 0x0000009b1e287220 */ /* 0x0c0fe20000410000 */
[----:B------:R-:W-:Y:S01]  /*5e40*/  FMUL.FTZ R56, R30, R154 ;  /* 0x0000009a1e387220 */ /* 0x000fe20000410000 */
[----:B------:R-:W-:Y:S01]  /*5e50*/  FMUL.FTZ R30, R53, R52 ;  /* 0x00000034351e7220 */ /* 0x000fe20000410000 */
[----:B------:R-:W-:Y:S02]  /*5e60*/  IMAD.U32 R31, R31, 0x10000, RZ ;  /* 0x000100001f1f7824 */ /* 0x000fe400078e00ff */
[----:B------:R-:W-:Y:S01]  /*5e70*/  FMUL.FTZ R53, R53, R50 ;  /* 0x0000003235357220 */ /* 0x000fe20000410000 */
[----:B------:R-:W-:Y:S01]  /*5e80*/  FFMA.FTZ R55, R55, R58, R57 ;  /* 0x0000003a37377223 */ /* 0x000fe20000010039 */
[----:B------:R-:W-:Y:S01]  /*5e90*/  FFMA.FTZ R30, R29, R50, -R30 ;  /* 0x000000321d1e7223 */ /* 0x000fe2000001081e */
[----:B------:R-:W-:Y:S01]  /*5ea0*/  FFMA.FTZ R40, R31, R154, -R40 ;  /* 0x0000009a1f287223 */ /* 0x000fe20000010828 */
[----:B------:R-:W-:Y:S01]  /*5eb0*/  FFMA.FTZ R53, R29, R52, R53 ;  /* 0x000000341d357223 */ /* 0x000fe20000010035 */
[----:B------:R-:W-:Y:S01]  /*5ec0*/  FFMA.FTZ R31, R31, R155, R56 ;  /* 0x0000009b1f1f7223 */ /* 0x000fe20000010038 */
[----:B------:R-:W-:-:S02]  /*5ed0*/  F2FP.BF16.F32.PACK_AB R54, R41, R54 ;  /* 0x000000362936723e */ /* 0x000fc400000010ff */
[----:B------:R-:W-:Y:S02]  /*5ee0*/  F2FP.BF16.F32.PACK_AB R29, R55, R28 ;  /* 0x0000001c371d723e */ /* 0x000fe400000010ff */
[----:B------:R-:W-:Y:S01]  /*5ef0*/  F2FP.BF16.F32.PACK_AB R28, R53, R30 ;  /* 0x0000001e351c723e */ /* 0x000fe200000010ff */
[----:B------:R-:W-:Y:S01]  /*5f00*/  IMAD.MOV.U32 R30, RZ, RZ, R54 ;  /* 0x000000ffff1e7224 */ /* 0x000fe200078e0036 */
[----:B------:R-:W-:-:S07]  /*5f10*/  F2FP.BF16.F32.PACK_AB R31, R31, R40 ;  /* 0x000000281f1f723e */ /* 0x000fce00000010ff */
.L_x_1510:
[----:B------:R-:W-:Y:S05]  /*5f20*/  BSYNC B2 ;  /* 0x0000000000027941 */ /* 0x000fea0003800000 */
.L_x_1509:
[----:B--2---:R1:W-:Y:S02]  /*5f30*/  STG.E.128 desc[UR46][R36.64+0x80], R28 ;  /* 0x0000801c24007986 */ /* 0x0043e4000c101d2e */
.L_x_1508:
[----:B------:R-:W-:Y:S05]  /*5f40*/  BSYNC B1 ;  /* 0x0000000000017941 */ /* 0x000fea0003800000 */
.L_x_1507:
        /* <DEDUP_REMOVED lines=52> */
.L_x_1514:
[----:B------:R-:W-:Y:S05]  /*6290*/  BSYNC B2 ;  /* 0x0000000000027941 */ /* 0x000fea0003800000 */
.L_x_1513:
[----:B--2---:R1:W-:Y:S02]  /*62a0*/  STG.E.128 desc[UR46][R36.64+0xc0], R28 ;  /* 0x0000c01c24007986 */ /* 0x0043e4000c101d2e */
.L_x_1512:
[----:B------:R-:W-:Y:S05]  /*62b0*/  BSYNC B1 ;  /* 0x0000000000017941 */ /* 0x000fea0003800000 */
.L_x_1511:
        /* <DEDUP_REMOVED lines=52> */
.L_x_1518:
[----:B------:R-:W-:Y:S05]  /*6600*/  BSYNC B2 ;  /* 0x0000000000027941 */ /* 0x000fea0003800000 */
.L_x_1517:
[----:B--2---:R1:W-:Y:S02]  /*6610*/  STG.E.128 desc[UR46][R36.64+0x100], R28 ;  /* 0x0001001c24007986 */ /* 0x0043e4000c101d2e */
.L_x_1516:
[----:B------:R-:W-:Y:S05]  /*6620*/  BSYNC B1 ;  /* 0x0000000000017941 */ /* 0x000fea0003800000 */
.L_x_1515:
        /* <DEDUP_REMOVED lines=8> */
[--C-:B------:R-:W-:Y:S01]  /*66b0*/  SHF.R.U64 R42, R34, 0x10, R35.reuse ;  /* 0x00000010222a7819 */ /* 0x100fe20000001223 */
        /* <DEDUP_REMOVED lines=15> */
[----:B------:R-:W-:-:S02]  /*67b0*/  IMAD.U32 R30, R29, 0x10000, RZ ;  /* 0x000100001d1e7824 */ /* 0x000fc400078e00ff */
[C---:B------:R-:W-:Y:S01]  /*67c0*/  FMUL.FTZ R45, R31.reuse, R42 ;  /* 0x0000002a1f2d7220 */ /* 0x040fe20000410000 */
[C---:B------:R-:W-:Y:S02]  /*67d0*/  IMAD.U32 R29, R28.reuse, 0x10000, RZ ;  /* 0x000100001c1d7824 */ /* 0x040fe400078e00ff */
        /* <DEDUP_REMOVED lines=25> */
.L_x_1520:
[----:B------:R-:W-:Y:S05]  /*6970*/  BSYNC B1 ;  /* 0x0000000000017941 */ /* 0x000fea0003800000 */
.L_x_1519:
[----:B--2---:R1:W-:Y:S01]  /*6980*/  STG.E.128 desc[UR46][R36.64+0x140], R28 ;  /* 0x0001401c24007986 */ /* 0x0043e2000c101d2e */
[----:B------:R-:W-:Y:S05]  /*6990*/  BRA `(.L_x_1498) ;  /* 0x0000004000847947 */ /* 0x000fea0003800000 */
.L_x_1466:
        /* <DEDUP_REMOVED lines=18> */
[----:B------:R-:W-:Y:S02]  /*6ac0*/  IADD3 R28, P3, R100, R76, RZ ;  /* 0x0000004c641c7210 */ /* 0x000fe40007f7e0ff */
[----:B------:R-:W-:Y:S02]  /*6ad0*/  CS2R R38, SRZ ;  /* 0x0000000000267805 */ /* 0x000fe4000001ff00 */
[----:B------:R-:W-:Y:S01]  /*6ae0*/  CS2R R36, SRZ ;  /* 0x0000000000247805 */ /* 0x000fe2000001ff00 */
[----:B------:R-:W-:Y:S01]  /*6af0*/  IMAD.X R30, R0, 0x1, R21, P2 ;  /* 0x00000001001e7824 */ /* 0x000fe200010e0615 */
[----:B------:R-:W-:Y:S02]  /*6b00*/  LEA R52, P2, R29, UR4, 0x1 ;  /* 0x000000041d347c11 */ /* 0x000fe4000f8408ff */
[----:B------:R-:W-:-:S02]  /*6b10*/  CS2R R50, SRZ ;  /* 0x0000000000327805 */ /* 0x000fc4000001ff00 */
[----:B------:R-:W-:Y:S02]  /*6b20*/  CS2R R48, SRZ ;  /* 0x0000000000307805 */ /* 0x000fe4000001ff00 */
[----:B------:R-:W-:Y:S01]  /*6b30*/  LEA.HI.X R53, R29, UR5, R30, 0x1, P2 ;  /* 0x000000051d357c11 */ /* 0x000fe200090f0c1e */
[----:B------:R-:W-:Y:S01]  /*6b40*/  ULDC.64 UR4, c[0x0][0x400] ;  /* 0x0001000000047ab9 */ /* 0x000fe20000000a00 */
[----:B------:R-:W-:Y:S01]  /*6b50*/  ISETP.GE.AND P2, PT, R18, R122, PT ;  /* 0x0000007a1200720c */ /* 0x000fe20003f46270 */
[----:B------:R-:W-:Y:S01]  /*6b60*/  IMAD.X R29, R3, 0x1, R15, P3 ;  /* 0x00000001031d7824 */ /* 0x000fe200018e060f */
[----:B------:R-:W-:-:S04]  /*6b70*/  LEA R56, P3, R28, UR4, 0x1 ;  /* 0x000000041c387c11 */ /* 0x000fc8000f8608ff */
[----:B------:R-:W-:Y:S02]  /*6b80*/  LEA.HI.X R57, R28, UR5, R29, 0x1, P3 ;  /* 0x000000051c397c11 */ /* 0x000fe400098f0c1d */
[----:B------:R-:W-:-:S05]  /*6b90*/  ISETP.GE.AND P3, PT, R165, R122, PT ;  /* 0x0000007aa500720c */ /* 0x000fca0003f66270 */
[----:B------:R0:W5:Y:S04]  /*6ba0*/  @!P2 LDG.E.128 R36, desc[UR46][R52.64] ;  /* 0x0000002e3424a981 */ /* 0x000168000c1e1d00 */
[----:B------:R0:W5:Y:S01]  /*6bb0*/  @!P2 LDG.E.128 R48, desc[UR46][R56.64] ;  /* 0x0000002e3830a981 */ /* 0x000162000c1e1d00 */
[----:B------:R-:W-:Y:S02]  /*6bc0*/  ISETP.GE.AND P2, PT, R166, R122, PT ;  /* 0x0000007aa600720c */ /* 0x000fe40003f46270 */
        /* <DEDUP_REMOVED lines=8> */
[----:B------:R0:W5:Y:S04]  /*6c50*/  @!P3 LDG.E.128 R32, desc[UR46][R52.64+0x40] ;  /* 0x0000402e3420b981 */ /* 0x000168000c1e1d00 */
[----:B------:R0:W5:Y:S04]  /*6c60*/  @!P2 LDG.E.128 R28, desc[UR46][R52.64+0x80] ;  /* 0x0000802e341ca981 */ /* 0x000168000c1e1d00 */
[----:B------:R0:W5:Y:S04]  /*6c70*/  @!P3 LDG.E.128 R44, desc[UR46][R56.64+0x40] ;  /* 0x0000402e382cb981 */ /* 0x000168000c1e1d00 */
[----:B------:R0:W5:Y:S02]  /*6c80*/  @!P2 LDG.E.128 R40, desc[UR46][R56.64+0x80] ;  /* 0x0000802e3828a981 */ /* 0x000164000c1e1d00 */
.L_x_1522:
[----:B------:R-:W-:Y:S05]  /*6c90*/  BSYNC B1 ;  /* 0x0000000000017941 */ /* 0x000fea0003800000 */
.L_x_1521:
        /* <DEDUP_REMOVED lines=18> */
[----:B------:R-:W-:Y:S02]  /*6dc0*/  IADD3.X R53, R21, R0, R108, P2, P5 ;  /* 0x0000000015357210 */ /* 0x000fe400017ea46c */
[----:B------:R-:W-:Y:S02]  /*6dd0*/  CS2R R60, SRZ ;  /* 0x00000000003c7805 */ /* 0x000fe4000001ff00 */
[----:B------:R-:W-:Y:S02]  /*6de0*/  IADD3 R0, P2, P5, R100, R76, R107 ;  /* 0x0000004c64007210 */ /* 0x000fe40007d5e06b */
[----:B------:R-:W-:-:S02]  /*6df0*/  CS2R R74, SRZ ;  /* 0x00000000004a7805 */ /* 0x000fc4000001ff00 */
[----:B------:R-:W-:Y:S02]  /*6e00*/  CS2R R72, SRZ ;  /* 0x0000000000487805 */ /* 0x000fe4000001ff00 */
[----:B------:R-:W-:Y:S02]  /*6e10*/  IADD3.X R3, R15, R3, R106, P2, P5 ;  /* 0x000000030f037210 */ /* 0x000fe400017ea46a */
[----:B------:R-:W-:-:S04]  /*6e20*/  LEA R76, P2, R78, UR4, 0x1 ;  /* 0x000000044e4c7c11 */ /* 0x000fc8000f8408ff */
[----:B------:R-:W-:Y:S02]  /*6e30*/  LEA.HI.X R77, R78, UR5, R53, 0x1, P2 ;  /* 0x000000054e4d7c11 */ /* 0x000fe400090f0c35 */
        /* <DEDUP_REMOVED lines=19> */
.L_x_1524:
[----:B------:R-:W-:Y:S05]  /*6f70*/  BSYNC B1 ;  /* 0x0000000000017941 */ /* 0x000fea0003800000 */
.L_x_1523:
[----:B------:R-:W2:Y:S01]  /*6f80*/  LDL R0, [R1+0x3c] ;  /* 0x00003c0001007983 */ /* 0x000ea20000100800 */
[----:B-----5:R-:W-:Y:S02]  /*6f90*/  IMAD.MOV.U32 R3, RZ, RZ, R30 ;  /* 0x000000ffff037224 */ /* 0x020fe400078e001e */
[----:B0-----:R-:W-:Y:S02]  /*6fa0*/  IMAD.MOV.U32 R77, RZ, RZ, R28 ;  /* 0x000000ffff4d7224 */ /* 0x001fe400078e001c */
[----:B------:R-:W-:-:S05]  /*6fb0*/  IMAD.MOV.U32 R76, RZ, RZ, R29 ;  /* 0x000000ffff4c7224 */ /* 0x000fca00078e001d */
[----:B------:R-:W-:Y:S01]  /*6fc0*/  PRMT R218, R77, 0x5410, R76 ;  /* 0x000054104dda7816 */ /* 0x000fe2000000004c */
[----:B------:R-:W-:Y:S02]  /*6fd0*/  IMAD.MOV.U32 R76, RZ, RZ, R38 ;  /* 0x000000ffff4c7224 */ /* 0x000fe400078e0026 */
[----:B------:R-:W-:-:S05]  /*6fe0*/  IMAD.MOV.U32 R77, RZ, RZ, R39 ;  /* 0x000000ffff4d7224 */ /* 0x000fca00078e0027 */
[----:B------:R-:W-:Y:S02]  /*6ff0*/  PRMT R207, R77, 0x5410, R76 ;  /* 0x000054104dcf7816 */ /* 0x000fe4000000004c */
[----:B--2---:R-:W-:Y:S01]  /*7000*/  R2UR UR4, R0 ;  /* 0x00000000000472ca */ /* 0x004fe200000e0000 */
[----:B------:R-:W-:-:S05]  /*7010*/  IMAD.MOV.U32 R0, RZ, RZ, R31 ;  /* 0x000000ffff007224 */ /* 0x000fca00078e001f */
[----:B------:R-:W-:Y:S01]  /*7020*/  PRMT R217, R3, 0x5410, R0 ;  /* 0x0000541003d97816 */ /* 0x000fe20000000000 */
[----:B------:R-:W-:Y:S02]  /*7030*/  IMAD.MOV.U32 R3, RZ, RZ, R34 ;  /* 0x000000ffff037224 */ /* 0x000fe400078e0022 */
[----:B------:R-:W-:-:S03]  /*7040*/  IMAD.MOV.U32 R0, RZ, RZ, R35 ;  /* 0x000000ffff007224 */ /* 0x000fc600078e0023 */
[----:B------:R0:W-:Y:S01]  /*7050*/  STL.S16 [R1+0x7a], R3 ;  /* 0x00007a0301007387 */ /* 0x0001e20000100600 */
[----:B------:R-:W-:-:S03]  /*7060*/  UISETP.NE.AND UP0, UPT, UR4, 0x3, UPT ;  /* 0x000000030400788c */ /* 0x000fc6000bf05270 */
[----:B------:R1:W-:Y:S03]  /*7070*/  STL.S16 [R1+0x78], R0 ;  /* 0x0000780001007387 */ /* 0x0003e60000100600 */
[----:B------:R-:W-:Y:S01]  /*7080*/  PLOP3.LUT P2, PT, PT, PT, UP0, 0x80, 0x0 ;  /* 0x000000000000781c */ /* 0x000fe20003f4f008 */
[----:B0-----:R-:W-:Y:S02]  /*7090*/  IMAD.MOV.U32 R3, RZ, RZ, R33 ;  /* 0x000000ffff037224 */ /* 0x001fe400078e0021 */
[----:B-1----:R-:W-:-:S05]  /*70a0*/  IMAD.MOV.U32 R0, RZ, RZ, R32 ;  /* 0x000000ffff007224 */ /* 0x002fca00078e0020 */
[----:B------:R0:W-:Y:S04]  /*70b0*/  STL.S16 [R1+0x8e], R0 ;  /* 0x00008e0001007387 */ /* 0x0001e80000100600 */
[----:B------:R1:W-:Y:S01]  /*70c0*/  STL.S16 [R1+0x8c], R3 ;  /* 0x00008c0301007387 */ /* 0x0003e20000100600 */
[----:B0-----:R-:W-:Y:S02]  /*70d0*/  IMAD.MOV.U32 R0, RZ, RZ, R36 ;  /* 0x000000ffff007224 */ /* 0x001fe400078e0024 */
[----:B-1----:R-:W-:-:S05]  /*70e0*/  IMAD.MOV.U32 R3, RZ, RZ, R37 ;  /* 0x000000ffff037224 */ /* 0x002fca00078e0025 */
        /* <DEDUP_REMOVED lines=9> */
[----:B------:R0:W-:Y:S04]  /*7180*/  STL.S16 [R1+0x88], R0 ;  /* 0x0000880001007387 */ /* 0x0001e80000100600 */
[----:B------:R1:W-:Y:S01]  /*7190*/  STL.S16 [R1+0x8a], R3 ;  /* 0x00008a0301007387 */ /* 0x0003e20000100600 */
[----:B0-----:R-:W-:Y:S02]  /*71a0*/  IMAD.MOV.U32 R0, RZ, RZ, R44 ;  /* 0x000000ffff007224 */ /* 0x001fe400078e002c */
[----:B-1----:R-:W-:-:S03]  /*71b0*/  IMAD.MOV.U32 R3, RZ, RZ, R45 ;  /* 0x000000ffff037224 */ /* 0x002fc600078e002d */
[----:B------:R0:W-:Y:S04]  /*71c0*/  STL.S16 [R1+0x90], R0 ;  /* 0x0000900001007387 */ /* 0x0001e80000100600 */
[----:B------:R1:W-:Y:S01]  /*71d0*/  STL.S16 [R1+0x92], R3 ;  /* 0x0000920301007387 */ /* 0x0003e20000100600 */
[----:B0-----:R-:W-:Y:S02]  /*71e0*/  IMAD.MOV.U32 R0, RZ, RZ, R50 ;  /* 0x000000ffff007224 */ /* 0x001fe400078e0032 */
[----:B-1----:R-:W-:-:S03]  /*71f0*/  IMAD.MOV.U32 R3, RZ, RZ, R51 ;  /* 0x000000ffff037224 */ /* 0x002fc600078e0033 */
        /* <DEDUP_REMOVED lines=47> */
.L_x_1525:
[----:B------:R-:W-:Y:S01]  /*74f0*/  IMAD R3, R16, 0x8, R2 ;  /* 0x0000000810037824 */ /* 0x000fe200078e0202 */
[----:B------:R-:W-:Y:S01]  /*7500*/  SHF.L.U32 R0, R167, 0x1f, RZ ;  /* 0x0000001fa7007819 */ /* 0x000fe200000006ff */
[----:B------:R-:W0:Y:S01]  /*7510*/  LDC R144, c[0x0][0x2f4] ;  /* 0x0000bd00ff907b82 */ /* 0x000e220000000800 */
[----:B------:R-:W-:Y:S01]  /*7520*/  BSSY B1, `(.L_x_1526) ;  /* 0x0000004000017945 */ /* 0x000fe20003800000 */
[----:B------:R-:W-:Y:S01]  /*7530*/  IMAD.MOV.U32 R125, RZ, RZ, R80 ;  /* 0x000000ffff7d7224 */ /* 0x000fe200078e0050 */
[----:B------:R-:W1:Y:S02]  /*7540*/  SYNCS.PHASECHK.TRANS64.TRYWAIT P5, [R3+URZ+0x2a890], R0 ;  /* 0x02a89000030075a7 */ /* 0x000e6400080a017f */
[----:B-1----:R-:W-:Y:S05]  /*7550*/  @!P5 BRA `(.L_x_1527) ;  /* 0x000002540080d947 */ /* 0x002fea0003800000 */
.L_x_1920:
[----:B------:R-:W-:Y:S05]  /*7560*/  BSYNC B1 ;  /* 0x0000000000017941 */ /* 0x000fea0003800000 */
.L_x_1526:
        /* <DEDUP_REMOVED lines=19> */
[----:B------:R-:W-:-:S03]  /*76a0*/  IMAD.SHL.U32 R180, R180, 0x8, RZ ;  /* 0x00000008b4b47824 */ /* 0x000fc600078e00ff */
[----:B------:R-:W-:Y:S02]  /*76b0*/  SHF.R.S32.HI R77, RZ, 0x3, R77 ;  /* 0x00000003ff4d7819 */ /* 0x000fe4000001144d */
[----:B------:R-:W-:-:S03]  /*76c0*/  LOP3.LUT R76, R175, 0x38, R180, 0xf8, !PT ;  /* 0x00000038af4c7812 */ /* 0x000fc600078ef8b4 */
[----:B------:R-:W-:Y:S01]  /*76d0*/  IMAD R77, R77, 0x1800, R177 ;  /* 0x000018004d4d7824 */ /* 0x000fe200078e02b1 */
[----:B------:R-:W-:-:S05]  /*76e0*/  LOP3.LUT R76, R76, R176, RZ, 0x3c, !PT ;  /* 0x000000b04c4c7212 */ /* 0x000fca00078e3cff */
        /* <DEDUP_REMOVED lines=8> */
[--C-:B------:R-:W-:Y:S02]  /*7770*/  SHF.R.U64 R36, R36, 0x10, R37.reuse ;  /* 0x0000001024247819 */ /* 0x100fe40000001225 */
        /* <DEDUP_REMOVED lines=10> */
[----:B0-----:R-:W-:Y:S01]  /*7820*/  IMAD.U32 R212, R81, 0x10000, RZ ;  /* 0x0001000051d47824 */ /* 0x001fe200078e00ff */
[----:B------:R-:W-:Y:S01]  /*7830*/  SHF.R.U32.HI R39, RZ, 0x10, R39 ;  /* 0x00000010ff277819 */ /* 0x000fe20000011627 */
[----:B------:R-:W-:Y:S01]  /*7840*/  IMAD.U32 R205, R37, 0x10000, RZ ;  /* 0x0001000025cd7824 */ /* 0x000fe200078e00ff */
[----:B------:R-:W-:Y:S01]  /*7850*/  PRMT R51, R211, 0x5410, R51 ;  /* 0x00005410d3337816 */ /* 0x000fe20000000033 */
[----:B------:R-:W-:Y:S01]  /*7860*/  IMAD.U32 R211, R38, 0x10000, RZ ;  /* 0x0001000026d37824 */ /* 0x000fe200078e00ff */
[----:B------:R-:W-:-:S02]  /*7870*/  PRMT R39, R207, 0x5410, R39 ;  /* 0x00005410cf277816 */ /* 0x000fc40000000027 */
[----:B------:R-:W-:Y:S01]  /*7880*/  PRMT R48, R210, 0x5432, R48 ;  /* 0x00005432d2307816 */ /* 0x000fe20000000030 */
[----:B------:R-:W-:Y:S01]  /*7890*/  FMUL.FTZ R207, R212, R211 ;  /* 0x000000d3d4cf7220 */ /* 0x000fe20000410000 */
        /* <DEDUP_REMOVED lines=56> */
[-C--:B------:R-:W-:Y:S01]  /*7c20*/  FMUL.FTZ R81, R81, R76.reuse ;  /* 0x0000004c51517220 */ /* 0x080fe20000410000 */
        /* <DEDUP_REMOVED lines=17> */
.L_x_1533:
[----:B------:R-:W-:Y:S05]  /*7d40*/  BSYNC B3 ;  /* 0x0000000000037941 */ /* 0x000fea0003800000 */
.L_x_1532:
        /* <DEDUP_REMOVED lines=12> */
.L_x_1531:
[----:B------:R-:W-:Y:S05]  /*7e10*/  BSYNC B2 ;  /* 0x0000000000027941 */ /* 0x000fea0003800000 */
.L_x_1530:
        /* <DEDUP_REMOVED lines=24> */
[----:B------:R-:W3:Y:S04]  /*7fa0*/  LDL.S16 R180, [R1+0x8e] ;  /* 0x00008e0001b47983 */ /* 0x000ee80000100600 */
[----:B------:R-:W4:Y:S04]  /*7fb0*/  LDL.LU.S16 R77, [R1+0x8c] ;  /* 0x00008c00014d7983 */ /* 0x000f280000300600 */
[----:B------:R-:W5:Y:S04]  /*7fc0*/  LDL.S16 R83, [R1+0x7a] ;  /* 0x00007a0001537983 */ /* 0x000f680000100600 */
[----:B------:R-:W2:Y:S04]  /*7fd0*/  LDL.LU.S16 R82, [R1+0x78] ;  /* 0x0000780001527983 */ /* 0x000ea80000300600 */
[----:B------:R-:W2:Y:S04]  /*7fe0*/  LDL.S16 R81, [R1+0x90] ;  /* 0x0000900001517983 */ /* 0x000ea80000100600 */
[----:B------:R-:W2:Y:S04]  /*7ff0*/  LDL.LU.S16 R80, [R1+0x92] ;  /* 0x0000920001507983 */ /* 0x000ea80000300600 */
[----:B------:R-:W2:Y:S04]  /*8000*/  LDL.S16 R79, [R1+0x88] ;  /* 0x00008800014f7983 */ /* 0x000ea80000100600 */
[----:B------:R-:W2:Y:S01]  /*8010*/  LDL.LU.S16 R78, [R1+0x8a] ;  /* 0x00008a00014e7983 */ /* 0x000ea20000300600 */
[----:B------:R-:W-:-:S02]  /*8020*/  SHF.R.U64 R32, R32, 0x10, R33 ;  /* 0x0000001020207819 */ /* 0x000fc40000001221 */
[----:B------:R-:W-:Y:S02]  /*8030*/  SHF.R.U32.HI R33, RZ, 0x10, R33 ;  /* 0x00000010ff217819 */ /* 0x000fe40000011621 */
[----:B------:R-:W-:Y:S02]  /*8040*/  SHF.R.U64 R34, R34, 0x10, R35 ;  /* 0x0000001022227819 */ /* 0x000fe40000001223 */
[----:B------:R-:W-:Y:S02]  /*8050*/  SHF.R.U64 R44, R44, 0x10, R45 ;  /* 0x000000102c2c7819 */ /* 0x000fe4000000122d */
[----:B------:R-:W-:Y:S02]  /*8060*/  SHF.R.U32.HI R35, RZ, 0x10, R35 ;  /* 0x00000010ff237819 */ /* 0x000fe40000011623 */
[----:B---3--:R-:W-:Y:S02]  /*8070*/  PRMT R32, R180, 0x5410, R32 ;  /* 0x00005410b4207816 */ /* 0x008fe40000000020 */
[----:B----4-:R-:W-:-:S02]  /*8080*/  PRMT R33, R77, 0x5410, R33 ;  /* 0x000054104d217816 */ /* 0x010fc40000000021 */
[----:B------:R-:W-:Y:S02]  /*8090*/  SHF.R.U32.HI R77, RZ, 0x10, R45 ;  /* 0x00000010ff4d7819 */ /* 0x000fe4000001162d */
[--C-:B------:R-:W-:Y:S02]  /*80a0*/  SHF.R.U64 R45, R46, 0x10, R47.reuse ;  /* 0x000000102e2d7819 */ /* 0x100fe4000000122f */
[----:B-----5:R-:W-:Y:S02]  /*80b0*/  PRMT R46, R83, 0x5410, R34 ;  /* 0x00005410532e7816 */ /* 0x020fe40000000022 */
[----:B------:R-:W-:Y:S02]  /*80c0*/  SHF.R.U32.HI R47, RZ, 0x10, R47 ;  /* 0x00000010ff2f7819 */ /* 0x000fe4000001162f */
[----:B--2---:R-:W-:Y:S02]  /*80d0*/  PRMT R35, R82, 0x5410, R35 ;  /* 0x0000541052237816 */ /* 0x004fe40000000023 */
[----:B------:R-:W-:Y:S01]  /*80e0*/  PRMT R44, R81, 0x5410, R44 ;  /* 0x00005410512c7816 */ /* 0x000fe2000000002c */
[C---:B0-----:R-:W-:Y:S01]  /*80f0*/  IMAD.U32 R81, R49.reuse, 0x10000, RZ ;  /* 0x0001000031517824 */ /* 0x041fe200078e00ff */
[----:B------:R-:W-:-:S02]  /*8100*/  LOP3.LUT R49, R49, 0xffff0000, RZ, 0xc0, !PT ;  /* 0xffff000031317812 */ /* 0x000fc400078ec0ff */
[----:B------:R-:W-:Y:S01]  /*8110*/  PRMT R34, R80, 0x5410, R77 ;  /* 0x0000541050227816 */ /* 0x000fe2000000004d */
[----:B------:R-:W-:Y:S01]  /*8120*/  IMAD.U32 R77, R33, 0x10000, RZ ;  /* 0x00010000214d7824 */ /* 0x000fe200078e00ff */
[----:B------:R-:W-:-:S03]  /*8130*/  PRMT R45, R79, 0x5410, R45 ;  /* 0x000054104f2d7816 */ /* 0x000fc6000000002d */
[C---:B------:R-:W-:Y:S01]  /*8140*/  IMAD.U32 R80, R34.reuse, 0x10000, RZ ;  /* 0x0001000022507824 */ /* 0x040fe200078e00ff */
[----:B------:R-:W-:Y:S01]  /*8150*/  LOP3.LUT R34, R34, 0xffff0000, RZ, 0xc0, !PT ;  /* 0xffff000022227812 */ /* 0x000fe200078ec0ff */
[----:B------:R-:W-:Y:S01]  /*8160*/  IMAD.U32 R79, R37, 0x10000, RZ ;  /* 0x00010000254f7824 */ /* 0x000fe200078e00ff */
[----:B------:R-:W-:Y:S01]  /*8170*/  PRMT R47, R78, 0x5410, R47 ;  /* 0x000054104e2f7816 */ /* 0x000fe2000000002f */
[----:B------:R-:W-:Y:S01]  /*8180*/  FMUL.FTZ R78, R81, R80 ;  /* 0x00000050514e7220 */ /* 0x000fe20000410000 */
[----:B------:R-:W-:-:S03]  /*8190*/  LOP3.LUT R37, R37, 0xffff0000, RZ, 0xc0, !PT ;  /* 0xffff000025257812 */ /* 0x000fc600078ec0ff */
[-C--:B------:R-:W-:Y:S01]  /*81a0*/  FFMA.FTZ R78, R79, R77.reuse, -R78 ;  /* 0x0000004d4f4e7223 */ /* 0x080fe2000001084e */
[----:B------:R-:W-:Y:S01]  /*81b0*/  FMUL.FTZ R77, R81, R77 ;  /* 0x0000004d514d7220 */ /* 0x000fe20000410000 */
[C---:B------:R-:W-:Y:S01]  /*81c0*/  IMAD.U32 R81, R51.reuse, 0x10000, RZ ;  /* 0x0001000033517824 */ /* 0x040fe200078e00ff */
[----:B------:R-:W-:Y:S02]  /*81d0*/  LOP3.LUT R51, R51, 0xffff0000, RZ, 0xc0, !PT ;  /* 0xffff000033337812 */ /* 0x000fe400078ec0ff */
[----:B------:R-:W-:Y:S01]  /*81e0*/  FFMA.FTZ R77, R79, R80, R77 ;  /* 0x000000504f4d7223 */ /* 0x000fe2000001004d */
[----:B------:R-:W-:Y:S01]  /*81f0*/  LOP3.LUT R79, R33, 0xffff0000, RZ, 0xc0, !PT ;  /* 0xffff0000214f7812 */ /* 0x000fe200078ec0ff */
[----:B------:R-:W-:Y:S01]  /*8200*/  FMUL.FTZ R33, R49, R34 ;  /* 0x0000002231217220 */ /* 0x000fe20000410000 */
[C---:B------:R-:W-:Y:S01]  /*8210*/  IMAD.U32 R80, R47.reuse, 0x10000, RZ ;  /* 0x000100002f507824 */ /* 0x040fe200078e00ff */
[----:B------:R-:W-:Y:S02]  /*8220*/  LOP3.LUT R47, R47, 0xffff0000, RZ, 0xc0, !PT ;  /* 0xffff00002f2f7812 */ /* 0x000fe400078ec0ff */
[-C--:B------:R-:W-:Y:S01]  /*8230*/  FMUL.FTZ R49, R49, R79.reuse ;  /* 0x0000004f31317220 */ /* 0x080fe20000410000 */
[----:B------:R-:W-:Y:S01]  /*8240*/  FFMA.FTZ R33, R37, R79, -R33 ;  /* 0x0000004f25217223 */ /* 0x000fe20000010821 */
[----:B------:R-:W-:-:S02]  /*8250*/  IMAD.U32 R79, R39, 0x10000, RZ ;  /* 0x00010000274f7824 */ /* 0x000fc400078e00ff */
        /* <DEDUP_REMOVED lines=10> */
[C---:B------:R-:W-:Y:S02]  /*8300*/  FMUL.FTZ R39, R51.reuse, R47 ;  /* 0x0000002f33277220 */ /* 0x040fe40000410000 */
        /* <DEDUP_REMOVED lines=45> */
.L_x_1537:
[----:B------:R-:W-:Y:S05]  /*85e0*/  BSYNC B3 ;  /* 0x0000000000037941 */ /* 0x000fea0003800000 */
.L_x_1536:
        /* <DEDUP_REMOVED lines=12> */
.L_x_1535:
[----:B------:R-:W-:Y:S05]  /*86b0*/  BSYNC B2 ;  /* 0x0000000000027941 */ /* 0x000fea0003800000 */
.L_x_1534:
[----:B------:R-:W-:-:S13]  /*86c0*/  ISETP.NE.AND P4, PT, R9, RZ, PT ;  /* 0x000000ff0900720c */ /* 0x000fda0003f85270 */
[----:B------:R-:W-:Y:S05]  /*86d0*/  @!P4 BRA `(.L_x_1529) ;  /* 0x000000080004c947 */ /* 0x000fea0003800000 */
[----:B------:R-:W-:Y:S01]  /*86e0*/  LOP3.LUT P5, RZ, R17, 0x1, RZ, 0xc0, !PT ;  /* 0x0000000111ff7812 */ /* 0x000fe200078ac0ff */
[----:B------:R-:W-:Y:S03]  /*86f0*/  BSSY B2, `(.L_x_1538) ;  /* 0x000007d000027945 */ /* 0x000fe60003800000 */
[----:B---3--:R-:W-:-:S04]  /*8700*/  SEL R32, R123, R146, !P5 ;  /* 0x000000927b207207 */ /* 0x008fc80006800000 */
[----:B------:R-:W-:-:S04]  /*8710*/  SHF.R.S32.HI R33, RZ, 0x1f, R32 ;  /* 0x0000001fff217819 */ /* 0x000fc80000011420 */
[----:B------:R-:W-:-:S04]  /*8720*/  LEA.HI R32, R33, R32, RZ, 0x4 ;  /* 0x0000002021207211 */ /* 0x000fc800078f20ff */
[----:B------:R-:W-:-:S05]  /*8730*/  LEA.HI.SX32 R32, R32, R113, 0x1c ;  /* 0x0000007120207211 */ /* 0x000fca00078fe2ff */
[----:B------:R-:W-:-:S05]  /*8740*/  IMAD.SHL.U32 R33, R32, 0x8, RZ ;  /* 0x0000000820217824 */ /* 0x000fca00078e00ff */
[----:B------:R-:W-:-:S13]  /*8750*/  ISETP.GE.AND P4, PT, R33, R144, PT ;  /* 0x000000902100720c */ /* 0x000fda0003f86270 */
[--C-:B------:R-:W-:Y:S02]  /*8760*/  @!P4 SHF.R.S32.HI R35, RZ, 0x1f, R33.reuse ;  /* 0x0000001fff23c819 */ /* 0x100fe40000011421 */
[CCC-:B------:R-:W-:Y:S02]  /*8770*/  @!P4 IADD3 R34, P5, P6, R86.reuse, R130.reuse, R33.reuse ;  /* 0x000000825622c210 */ /* 0x1c0fe40007ebe021 */
[----:B------:R-:W-:Y:S02]  /*8780*/  LOP3.LUT R33, R175, 0x38, R33, 0xf8, !PT ;  /* 0x00000038af217812 */ /* 0x000fe400078ef821 */
[----:B------:R-:W-:Y:S02]  /*8790*/  @!P4 IADD3.X R35, R85, R155, R35, P5, P6 ;  /* 0x0000009b5523c210 */ /* 0x000fe40002fec423 */
[----:B------:R-:W-:Y:S02]  /*87a0*/  IADD3 R130, P5, P6, R86, R130, R12 ;  /* 0x0000008256827210 */ /* 0x000fe40007ebe00c */
[----:B------:R-:W-:-:S02]  /*87b0*/  LOP3.LUT R33, R33, R176, RZ, 0x3c, !PT ;  /* 0x000000b021217212 */ /* 0x000fc400078e3cff */
[----:B------:R-:W-:Y:S02]  /*87c0*/  IADD3.X R155, R85, R155, R110, P5, P6 ;  /* 0x0000009b559b7210 */ /* 0x000fe40002fec46e */
[----:B------:R-:W-:-:S04]  /*87d0*/  LEA R44, P5, R130, R114, 0x1 ;  /* 0x00000072822c7211 */ /* 0x000fc800078a08ff */
[----:B------:R-:W-:Y:S02]  /*87e0*/  LEA.HI.X R45, R130, R115, R155, 0x1, P5 ;  /* 0x00000073822d7211 */ /* 0x000fe400028f0c9b */
[----:B------:R-:W-:-:S04]  /*87f0*/  @!P4 LEA R46, P5, R34, R114, 0x1 ;  /* 0x00000072222ec211 */ /* 0x000fc800078a08ff */
[----:B------:R-:W-:Y:S02]  /*8800*/  @!P4 LEA.HI.X R47, R34, R115, R35, 0x1, P5 ;  /* 0x00000073222fc211 */ /* 0x000fe400028f0c23 */
[----:B------:R-:W-:Y:S02]  /*8810*/  SHF.R.S32.HI R34, RZ, 0x1f, R32 ;  /* 0x0000001fff227819 */ /* 0x000fe40000011420 */
[----:B------:R-:W-:Y:S02]  /*8820*/  ISETP.GE.AND P5, PT, R166, R122, PT ;  /* 0x0000007aa600720c */ /* 0x000fe40003fa6270 */
[----:B------:R-:W-:-:S04]  /*8830*/  LEA.HI R32, R34, R32, RZ, 0x3 ;  /* 0x0000002022207211 */ /* 0x000fc800078f18ff */
[----:B------:R-:W-:-:S05]  /*8840*/  SHF.R.S32.HI R32, RZ, 0x3, R32 ;  /* 0x00000003ff207819 */ /* 0x000fca0000011420 */
        /* <DEDUP_REMOVED lines=12> */
[----:B------:R-:W-:Y:S01]  /*8910*/  IMAD.U32 R51, R39, 0x10000, RZ ;  /* 0x0001000027337824 */ /* 0x000fe200078e00ff */
[----:B------:R-:W-:Y:S02]  /*8920*/  SHF.R.U64 R29, R30, 0x10, R31 ;  /* 0x000000101e1d7819 */ /* 0x000fe4000000121f */
[--C-:B------:R-:W-:Y:S02]  /*8930*/  SHF.R.U64 R30, R40, 0x10, R41.reuse ;  /* 0x00000010281e7819 */ /* 0x100fe40000001229 */
[----:B------:R-:W-:Y:S02]  /*8940*/  SHF.R.U32.HI R40, RZ, 0x10, R41 ;  /* 0x00000010ff287819 */ /* 0x000fe40000011629 */
[----:B------:R-:W-:-:S02]  /*8950*/  PRMT R30, R220, 0x5410, R30 ;  /* 0x00005410dc1e7816 */ /* 0x000fc4000000001e */
[--C-:B------:R-:W-:Y:S02]  /*8960*/  SHF.R.U64 R41, R42, 0x10, R43.reuse ;  /* 0x000000102a297819 */ /* 0x100fe4000000122b */
[----:B------:R-:W-:Y:S01]  /*8970*/  PRMT R220, R220, 0x5432, R40 ;  /* 0x00005432dcdc7816 */ /* 0x000fe20000000028 */
[----:B--2---:R-:W-:Y:S01]  /*8980*/  IMAD.U32 R40, R33, 0x10000, RZ ;  /* 0x0001000021287824 */ /* 0x004fe200078e00ff */
[----:B------:R-:W-:Y:S02]  /*8990*/  SHF.R.U32.HI R42, RZ, 0x10, R43 ;  /* 0x00000010ff2a7819 */ /* 0x000fe4000001162b */
[----:B------:R-:W-:Y:S01]  /*89a0*/  PRMT R48, R218, 0x5432, R48 ;  /* 0x00005432da307816 */ /* 0x000fe20000000030 */
[----:B------:R-:W-:Y:S01]  /*89b0*/  IMAD.U32 R43, R220, 0x10000, RZ ;  /* 0x00010000dc2b7824 */ /* 0x000fe200078e00ff */
[C---:B------:R-:W-:Y:S02]  /*89c0*/  PRMT R41, R219.reuse, 0x5410, R41 ;  /* 0x00005410db297816 */ /* 0x040fe40000000029 */
[----:B------:R-:W-:Y:S01]  /*89d0*/  PRMT R219, R219, 0x5432, R42 ;  /* 0x00005432dbdb7816 */ /* 0x000fe2000000002a */
[----:B------:R-:W-:-:S02]  /*89e0*/  IMAD.U32 R42, R48, 0x10000, RZ ;  /* 0x00010000302a7824 */ /* 0x000fc400078e00ff */
[CC--:B------:R-:W-:Y:S01]  /*89f0*/  FMUL.FTZ R50, R49.reuse, R43.reuse ;  /* 0x0000002b31327220 */ /* 0x0c0fe20000410000 */
[----:B------:R-:W-:Y:S01]  /*8a00*/  LOP3.LUT R220, R220, 0xffff0000, RZ, 0xc0, !PT ;  /* 0xffff0000dcdc7812 */ /* 0x000fe200078ec0ff */
[-C--:B------:R-:W-:Y:S02]  /*8a10*/  FMUL.FTZ R49, R49, R42.reuse ;  /* 0x0000002a31317220 */ /* 0x080fe40000410000 */
[----:B------:R-:W-:Y:S01]  /*8a20*/  FFMA.FTZ R42, R40, R42, -R50 ;  /* 0x0000002a282a7223 */ /* 0x000fe20000010832 */
[----:B------:R-:W-:Y:S01]  /*8a30*/  LOP3.LUT R48, R48, 0xffff0000, RZ, 0xc0, !PT ;  /* 0xffff000030307812 */ /* 0x000fe200078ec0ff */
[----:B------:R-:W-:Y:S02]  /*8a40*/  IMAD.U32 R50, R219, 0x10000, RZ ;  /* 0x00010000db327824 */ /* 0x000fe400078e00ff */
[----:B------:R-:W-:Y:S01]  /*8a50*/  FFMA.FTZ R40, R40, R43, R49 ;  /* 0x0000002b28287223 */ /* 0x000fe20000010031 */
[----:B------:R-:W-:Y:S01]  /*8a60*/  LOP3.LUT R43, R37, 0xffff0000, RZ, 0xc0, !PT ;  /* 0xffff0000252b7812 */ /* 0x000fe200078ec0ff */
[----:B------:R-:W-:Y:S01]  /*8a70*/  IMAD.U32 R49, R35, 0x10000, RZ ;  /* 0x0001000023317824 */ /* 0x000fe200078e00ff */
[----:B------:R-:W-:-:S02]  /*8a80*/  SHF.R.U32.HI R31, RZ, 0x10, R31 ;  /* 0x00000010ff1f7819 */ /* 0x000fc4000001161f */
[----:B------:R-:W-:Y:S01]  /*8a90*/  LOP3.LUT R33, R33, 0xffff0000, RZ, 0xc0, !PT ;  /* 0xffff000021217812 */ /* 0x000fe200078ec0ff */
[----:B------:R-:W-:Y:S01]  /*8aa0*/  FMUL.FTZ R37, R43, R220 ;  /* 0x000000dc2b257220 */ /* 0x000fe20000410000 */
[----:B------:R-:W-:Y:S01]  /*8ab0*/  PRMT R31, R217, 0x5432, R31 ;  /* 0x00005432d91f7816 */ /* 0x000fe2000000001f */
[-C--:B------:R-:W-:Y:S01]  /*8ac0*/  FMUL.FTZ R43, R43, R48.reuse ;  /* 0x000000302b2b7220 */ /* 0x080fe20000410000 */
[----:B------:R-:W-:Y:S01]  /*8ad0*/  LOP3.LUT R219, R219, 0xffff0000, RZ, 0xc0, !PT ;  /* 0xffff0000dbdb7812 */ /* 0x000fe200078ec0ff */
[----:B------:R-:W-:Y:S01]  /*8ae0*/  FFMA.FTZ R37, R33, R48, -R37 ;  /* 0x0000003021257223 */ /* 0x000fe20000010825 */
[----:B------:R-:W-:Y:S01]  /*8af0*/  FMUL.FTZ R48, R51, R50 ;  /* 0x0000003233307220 */ /* 0x000fe20000410000 */
[----:B------:R-:W-:Y:S01]  /*8b00*/  FFMA.FTZ R33, R33, R220, R43 ;  /* 0x000000dc21217223 */ /* 0x000fe2000001002b */
[----:B------:R-:W-:Y:S01]  /*8b10*/  IMAD.U32 R43, R31, 0x10000, RZ ;  /* 0x000100001f2b7824 */ /* 0x000fe200078e00ff */
[----:B------:R-:W-:Y:S02]  /*8b20*/  LOP3.LUT R39, R39, 0xffff0000, RZ, 0xc0, !PT ;  /* 0xffff000027277812 */ /* 0x000fe400078ec0ff */
[----:B------:R-:W-:Y:S01]  /*8b30*/  LOP3.LUT R31, R31, 0xffff0000, RZ, 0xc0, !PT ;  /* 0xffff00001f1f7812 */ /* 0x000fe200078ec0ff */
[-C--:B------:R-:W-:Y:S01]  /*8b40*/  FFMA.FTZ R48, R49, R43.reuse, -R48 ;  /* 0x0000002b31307223 */ /* 0x080fe20000010830 */
[----:B------:R-:W-:Y:S01]  /*8b50*/  FMUL.FTZ R43, R51, R43 ;  /* 0x0000002b332b7220 */ /* 0x000fe20000410000 */
[----:B------:R-:W-:-:S02]  /*8b60*/  PRMT R28, R218, 0x5410, R28 ;  /* 0x00005410da1c7816 */ /* 0x000fc4000000001c */
[----:B------:R-:W-:Y:S01]  /*8b70*/  PRMT R29, R217, 0x5410, R29 ;  /* 0x00005410d91d7816 */ /* 0x000fe2000000001d */
[----:B------:R-:W-:Y:S01]  /*8b80*/  FFMA.FTZ R43, R49, R50, R43 ;  /* 0x00000032312b7223 */ /* 0x000fe2000001002b */
[----:B------:R-:W-:Y:S01]  /*8b90*/  LOP3.LUT R49, R35, 0xffff0000, RZ, 0xc0, !PT ;  /* 0xffff000023317812 */ /* 0x000fe200078ec0ff */
[----:B------:R-:W-:Y:S01]  /*8ba0*/  FMUL.FTZ R35, R39, R219 ;  /* 0x000000db27237220 */ /* 0x000fe20000410000 */
[C---:B------:R-:W-:Y:S01]  /*8bb0*/  IMAD.U32 R50, R36.reuse, 0x10000, RZ ;  /* 0x0001000024327824 */ /* 0x040fe200078e00ff */
[----:B------:R-:W-:Y:S01]  /*8bc0*/  LOP3.LUT R36, R36, 0xffff0000, RZ, 0xc0, !PT ;  /* 0xffff000024247812 */ /* 0x000fe200078ec0ff */
[----:B------:R-:W-:Y:S02]  /*8bd0*/  IMAD.U32 R51, R28, 0x10000, RZ ;  /* 0x000100001c337824 */ /* 0x000fe400078e00ff */
[-C--:B------:R-:W-:Y:S01]  /*8be0*/  FFMA.FTZ R35, R49, R31.reuse, -R35 ;  /* 0x0000001f31237223 */ /* 0x080fe20000010823 */
[----:B------:R-:W-:Y:S01]  /*8bf0*/  FMUL.FTZ R31, R39, R31 ;  /* 0x0000001f271f7220 */ /* 0x000fe20000410000 */
[----:B------:R-:W-:Y:S01]  /*8c00*/  IMAD.U32 R39, R32, 0x10000, RZ ;  /* 0x0001000020277824 */ /* 0x000fe200078e00ff */
[----:B------:R-:W-:-:S02]  /*8c10*/  LOP3.LUT R28, R28, 0xffff0000, RZ, 0xc0, !PT ;  /* 0xffff00001c1c7812 */ /* 0x000fc400078ec0ff */
[----:B------:R-:W-:Y:S01]  /*8c20*/  FFMA.FTZ R31, R49, R219, R31 ;  /* 0x000000db311f7223 */ /* 0x000fe2000001001f */
[C---:B------:R-:W-:Y:S01]  /*8c30*/  IMAD.U32 R49, R30.reuse, 0x10000, RZ ;  /* 0x000100001e317824 */ /* 0x040fe200078e00ff */
[----:B------:R-:W-:Y:S02]  /*8c40*/  LOP3.LUT R30, R30, 0xffff0000, RZ, 0xc0, !PT ;  /* 0xffff00001e1e7812 */ /* 0x000fe400078ec0ff */
[----:B------:R-:W-:Y:S01]  /*8c50*/  LOP3.LUT R32, R32, 0xffff0000, RZ, 0xc0, !PT ;  /* 0xffff000020207812 */ /* 0x000fe200078ec0ff */
[C---:B------:R-:W-:Y:S01]  /*8c60*/  FMUL.FTZ R76, R50.reuse, R49 ;  /* 0x00000031324c7220 */ /* 0x040fe20000410000 */
[-C--:B------:R-:W-:Y:S01]  /*8c70*/  FMUL.FTZ R50, R50, R51.reuse ;  /* 0x0000003332327220 */ /* 0x080fe20000410000 */
[----:B------:R-:W-:Y:S02]  /*8c80*/  F2FP.BF16.F32.PACK_AB R37, R37, R42 ;  /* 0x0000002a2525723e */ /* 0x000fe400000010ff */
[C---:B------:R-:W-:Y:S01]  /*8c90*/  FFMA.FTZ R76, R39.reuse, R51, -R76 ;  /* 0x00000033274c7223 */ /* 0x040fe2000001084c */
[----:B------:R-:W-:Y:S01]  /*8ca0*/  FFMA.FTZ R50, R39, R49, R50 ;  /* 0x0000003127327223 */ /* 0x000fe20000010032 */
[C---:B------:R-:W-:Y:S01]  /*8cb0*/  FMUL.FTZ R39, R36.reuse, R30 ;  /* 0x0000001e24277220 */ /* 0x040fe20000410000 */
[-C--:B------:R-:W-:Y:S01]  /*8cc0*/  FMUL.FTZ R36, R36, R28.reuse ;  /* 0x0000001c24247220 */ /* 0x080fe20000410000 */
[C---:B------:R-:W-:Y:S01]  /*8cd0*/  IMAD.U32 R49, R29.reuse, 0x10000, RZ ;  /* 0x000100001d317824 */ /* 0x040fe200078e00ff */
[----:B------:R-:W-:Y:S01]  /*8ce0*/  LOP3.LUT R29, R29, 0xffff0000, RZ, 0xc0, !PT ;  /* 0xffff00001d1d7812 */ /* 0x000fe200078ec0ff */
[C---:B------:R-:W-:Y:S01]  /*8cf0*/  FFMA.FTZ R28, R32.reuse, R28, -R39 ;  /* 0x0000001c201c7223 */ /* 0x040fe20000010827 */
[----:B------:R-:W-:Y:S01]  /*8d00*/  FFMA.FTZ R30, R32, R30, R36 ;  /* 0x0000001e201e7223 */ /* 0x000fe20000010024 */
[C---:B------:R-:W-:Y:S01]  /*8d10*/  IMAD.U32 R39, R38.reuse, 0x10000, RZ ;  /* 0x0001000026277824 */ /* 0x040fe200078e00ff */
[----:B------:R-:W-:Y:S01]  /*8d20*/  LOP3.LUT R38, R38, 0xffff0000, RZ, 0xc0, !PT ;  /* 0xffff000026267812 */ /* 0x000fe200078ec0ff */
[C---:B------:R-:W-:Y:S01]  /*8d30*/  IMAD.U32 R36, R41.reuse, 0x10000, RZ ;  /* 0x0001000029247824 */ /* 0x040fe200078e00ff */
[----:B------:R-:W-:Y:S01]  /*8d40*/  LOP3.LUT R41, R41, 0xffff0000, RZ, 0xc0, !PT ;  /* 0xffff000029297812 */ /* 0x000fe200078ec0ff */
[C---:B------:R-:W-:Y:S01]  /*8d50*/  IMAD.U32 R32, R34.reuse, 0x10000, RZ ;  /* 0x0001000022207824 */ /* 0x040fe200078e00ff */
[----:B------:R-:W-:Y:S01]  /*8d60*/  LOP3.LUT R34, R34, 0xffff0000, RZ, 0xc0, !PT ;  /* 0xffff000022227812 */ /* 0x000fe200078ec0ff */
[C---:B------:R-:W-:Y:S01]  /*8d70*/  FMUL.FTZ R51, R39.reuse, R36 ;  /* 0x0000002427337220 */ /* 0x040fe20000410000 */
[----:B------:R-:W-:Y:S01]  /*8d80*/  FMUL.FTZ R39, R39, R49 ;  /* 0x0000003127277220 */ /* 0x000fe20000410000 */
[----:B------:R-:W-:Y:S01]  /*8d90*/  F2FP.BF16.F32.PACK_AB R40, R33, R40 ;  /* 0x000000282128723e */ /* 0x000fe200000010ff */
[----:B------:R-:W-:-:S02]  /*8da0*/  IMAD.MOV.U32 R33, RZ, RZ, R37 ;  /* 0x000000ffff217224 */ /* 0x000fc400078e0025 */
[C---:B------:R-:W-:Y:S01]  /*8db0*/  FFMA.FTZ R51, R32.reuse, R49, -R51 ;  /* 0x0000003120337223 */ /* 0x040fe20000010833 */
[----:B------:R-:W-:Y:S01]  /*8dc0*/  FFMA.FTZ R39, R32, R36, R39 ;  /* 0x0000002420277223 */ /* 0x000fe20000010027 */
[C---:B------:R-:W-:Y:S01]  /*8dd0*/  FMUL.FTZ R32, R38.reuse, R41 ;  /* 0x0000002926207220 */ /* 0x040fe20000410000 */
[----:B------:R-:W-:Y:S01]  /*8de0*/  FMUL.FTZ R38, R38, R29 ;  /* 0x0000001d26267220 */ /* 0x000fe20000410000 */
[----:B------:R-:W-:Y:S01]  /*8df0*/  F2FP.BF16.F32.PACK_AB R31, R31, R43 ;  /* 0x0000002b1f1f723e */ /* 0x000fe200000010ff */
[----:B------:R-:W-:Y:S02]  /*8e00*/  IMAD.MOV.U32 R37, RZ, RZ, R40 ;  /* 0x000000ffff257224 */ /* 0x000fe400078e0028 */
[C---:B------:R-:W-:Y:S01]  /*8e10*/  FFMA.FTZ R32, R34.reuse, R29, -R32 ;  /* 0x0000001d22207223 */ /* 0x040fe20000010820 */
[----:B------:R-:W-:Y:S01]  /*8e20*/  FFMA.FTZ R38, R34, R41, R38 ;  /* 0x0000002922267223 */ /* 0x000fe20000010026 */
[----:B------:R-:W-:Y:S02]  /*8e30*/  F2FP.BF16.F32.PACK_AB R28, R28, R76 ;  /* 0x0000004c1c1c723e */ /* 0x000fe400000010ff */
[----:B------:R-:W-:-:S02]  /*8e40*/  F2FP.BF16.F32.PACK_AB R30, R30, R50 ;  /* 0x000000321e1e723e */ /* 0x000fc400000010ff */
[----:B------:R-:W-:Y:S01]  /*8e50*/  F2FP.BF16.F32.PACK_AB R51, R32, R51 ;  /* 0x000000332033723e */ /* 0x000fe200000010ff */
[----:B------:R-:W-:Y:S01]  /*8e60*/  IMAD.MOV.U32 R32, RZ, RZ, R28 ;  /* 0x000000ffff207224 */ /* 0x000fe200078e001c */
[----:B------:R-:W-:Y:S01]  /*8e70*/  F2FP.BF16.F32.PACK_AB R38, R38, R39 ;  /* 0x000000272626723e */ /* 0x000fe200000010ff */
[----:B------:R-:W-:Y:S01]  /*8e80*/  IMAD.MOV.U32 R36, RZ, RZ, R30 ;  /* 0x000000ffff247224 */ /* 0x000fe200078e001e */
[----:B------:R-:W-:Y:S01]  /*8e90*/  F2FP.BF16.F32.PACK_AB R35, R35, R48 ;  /* 0x000000302323723e */ /* 0x000fe200000010ff */
[----:B------:R-:W-:Y:S02]  /*8ea0*/  IMAD.MOV.U32 R34, RZ, RZ, R51 ;  /* 0x000000ffff227224 */ /* 0x000fe400078e0033 */
[----:B------:R-:W-:-:S07]  /*8eb0*/  IMAD.MOV.U32 R39, RZ, RZ, R31 ;  /* 0x000000ffff277224 */ /* 0x000fce00078e001f */
.L_x_1539:
[----:B------:R-:W-:Y:S05]  /*8ec0*/  BSYNC B2 ;  /* 0x0000000000027941 */ /* 0x000fea0003800000 */
.L_x_1538:
[----:B--2---:R4:W-:Y:S04]  /*8ed0*/  STG.E.128 desc[UR46][R44.64], R32 ;  /* 0x000000202c007986 */ /* 0x0049e8000c101d2e */
[----:B0-----:R4:W-:Y:S02]  /*8ee0*/  @!P4 STG.E.128 desc[UR46][R46.64], R36 ;  /* 0x000000242e00c986 */ /* 0x0019e4000c101d2e */
.L_x_1529:
[----:B------:R-:W-:Y:S05]  /*8ef0*/  BSYNC B1 ;  /* 0x0000000000017941 */ /* 0x000fea0003800000 */
.L_x_1528:
[-C--:B--2---:R-:W-:Y:S02]  /*8f00*/  IMAD R28, R148, R126.reuse, RZ ;  /* 0x0000007e941c7224 */ /* 0x084fe400078e02ff */
        /* <DEDUP_REMOVED lines=9> */
[----:B------:R-:W-:Y:S02]  /*8fa0*/  IADD3 R31, P3, P4, R86, R124, R14 ;  /* 0x0000007c561f7210 */ /* 0x000fe40007c7e00e */
[----:B------:R-:W-:Y:S02]  /*8fb0*/  SHF.R.S32.HI R29, RZ, 0x1f, R28 ;  /* 0x0000001fff1d7819 */ /* 0x000fe4000001141c */
[----:B---34-:R-:W-:Y:S02]  /*8fc0*/  IADD3.X R33, R85, R40, R112, P3, P4 ;  /* 0x0000002855217210 */ /* 0x018fe40001fe8470 */
[----:B------:R-:W-:Y:S02]  /*8fd0*/  LEA.HI R29, R29, R28, RZ, 0x4 ;  /* 0x0000001c1d1d7211 */ /* 0x000fe400078f20ff */
[----:B------:R-:W-:-:S02]  /*8fe0*/  SHF.R.U32.HI R35, RZ, 0x3, R173 ;  /* 0x00000003ff237819 */ /* 0x000fc400000116ad */
[----:B------:R-:W-:-:S04]  /*8ff0*/  LEA.HI.SX32 R30, R29, R117, 0x1c ;  /* 0x000000751d1e7211 */ /* 0x000fc800078fe2ff */
[----:B------:R-:W-:Y:S01]  /*9000*/  SHF.R.S32.HI R34, RZ, 0x1f, R30 ;  /* 0x0000001fff227819 */ /* 0x000fe2000001141e */
[----:B------:R-:W-:-:S03]  /*9010*/  IMAD.SHL.U32 R32, R30, 0x8, RZ ;  /* 0x000000081e207824 */ /* 0x000fc600078e00ff */
[----:B------:R-:W-:Y:S02]  /*9020*/  LEA.HI R30, R34, R30, RZ, 0x3 ;  /* 0x0000001e221e7211 */ /* 0x000fe400078f18ff */
[----:B------:R-:W-:Y:S02]  /*9030*/  ISETP.GE.AND P3, PT, R32, R144, PT ;  /* 0x000000902000720c */ /* 0x000fe40003f66270 */
[----:B------:R-:W-:-:S05]  /*9040*/  SHF.R.S32.HI R30, RZ, 0x3, R30 ;  /* 0x00000003ff1e7819 */ /* 0x000fca000001141e */
[----:B------:R-:W-:-:S06]  /*9050*/  IMAD R30, R30, 0x1800, R179 ;  /* 0x000018001e1e7824 */ /* 0x000fcc00078e02b3 */
[--C-:B------:R-:W-:Y:S02]  /*9060*/  @!P3 SHF.R.S32.HI R28, RZ, 0x1f, R32.reuse ;  /* 0x0000001fff1cb819 */ /* 0x100fe40000011420 */
[--C-:B------:R-:W-:Y:S02]  /*9070*/  @!P3 IADD3 R29, P4, P5, R86, R124, R32.reuse ;  /* 0x0000007c561db210 */ /* 0x100fe40007d9e020 */
[----:B------:R-:W-:Y:S02]  /*9080*/  LOP3.LUT R32, R173, 0x38, R32, 0xf8, !PT ;  /* 0x00000038ad207812 */ /* 0x000fe400078ef820 */
[----:B------:R-:W-:Y:S02]  /*9090*/  @!P3 IADD3.X R28, R85, R40, R28, P4, P5 ;  /* 0x00000028551cb210 */ /* 0x000fe400027ea41c */
[----:B------:R-:W-:Y:S02]  /*90a0*/  LOP3.LUT R32, R32, R35, RZ, 0x3c, !PT ;  /* 0x0000002320207212 */ /* 0x000fe400078e3cff */
[----:B------:R-:W-:-:S03]  /*90b0*/  LEA R36, P4, R31, R114, 0x1 ;  /* 0x000000721f247211 */ /* 0x000fc600078808ff */
[----:B------:R-:W-:Y:S01]  /*90c0*/  IMAD.IADD R32, R30, 0x1, R32 ;  /* 0x000000011e207824 */ /* 0x000fe200078e0220 */
[-C--:B------:R-:W-:Y:S01]  /*90d0*/  LEA.HI.X R37, R31, R115.reuse, R33, 0x1, P4 ;  /* 0x000000731f257211 */ /* 0x080fe200020f0c21 */
[C---:B------:R-:W-:Y:S01]  /*90e0*/  IMAD R30, R16.reuse, 0x4800, R141 ;  /* 0x00004800101e7824 */ /* 0x040fe200078e028d */
[C---:B------:R-:W-:Y:S01]  /*90f0*/  @!P3 LEA R38, P4, R29.reuse, R114, 0x1 ;  /* 0x000000721d26b211 */ /* 0x040fe200078808ff */
[----:B------:R-:W-:Y:S02]  /*9100*/  IMAD R32, R16, 0x4800, R32 ;  /* 0x0000480010207824 */ /* 0x000fe400078e0220 */
[----:B------:R-:W-:Y:S01]  /*9110*/  IMAD R30, R30, 0x2, R2 ;  /* 0x000000021e1e7824 */ /* 0x000fe200078e0202 */
[----:B------:R-:W-:Y:S01]  /*9120*/  @!P3 LEA.HI.X R39, R29, R115, R28, 0x1, P4 ;  /* 0x000000731d27b211 */ /* 0x000fe200020f0c1c */
[----:B------:R-:W-:Y:S01]  /*9130*/  IMAD R32, R32, 0x2, R2 ;  /* 0x0000000220207824 */ /* 0x000fe200078e0202 */
[----:B------:R-:W-:-:S03]  /*9140*/  ISETP.GE.AND P4, PT, R18, R122, PT ;  /* 0x0000007a1200720c */ /* 0x000fc60003f86270 */
[----:B------:R-:W0:Y:S04]  /*9150*/  LDS.128 R28, [R30+0x18400] ;  /* 0x018400001e1c7984 */ /* 0x000e280000000c00 */
[----:B------:R-:W2:Y:S06]  /*9160*/  LDS.128 R32, [R32+0x18400] ;  /* 0x0184000020207984 */ /* 0x000eac0000000c00 */
        /* <DEDUP_REMOVED lines=18> */
[C---:B------:R-:W-:Y:S01]  /*9290*/  FFMA.FTZ R42, R41.reuse, R42, -R47 ;  /* 0x0000002a292a7223 */ /* 0x040fe2000001082f */
        /* <DEDUP_REMOVED lines=20> */
[----:B------:R-:W-:Y:S01]  /*93e0*/  FMUL.FTZ R48, R49, R46 ;  /* 0x0000002e31307220 */ /* 0x000fe20000410000 */
        /* <DEDUP_REMOVED lines=55> */
.L_x_1543:
[----:B------:R-:W-:Y:S05]  /*9760*/  BSYNC B2 ;  /* 0x0000000000027941 */ /* 0x000fea0003800000 */
.L_x_1542:
[----:B0-----:R0:W-:Y:S04]  /*9770*/  STG.E.128 desc[UR46][R36.64], R28 ;  /* 0x0000001c24007986 */ /* 0x0011e8000c101d2e */
[----:B--2---:R0:W-:Y:S02]  /*9780*/  @!P3 STG.E.128 desc[UR46][R38.64], R32 ;  /* 0x000000202600b986 */ /* 0x0041e4000c101d2e */
.L_x_1541:
[----:B------:R-:W-:Y:S05]  /*9790*/  BSYNC B1 ;  /* 0x0000000000017941 */ /* 0x000fea0003800000 */
.L_x_1540:
        /* <DEDUP_REMOVED lines=9> */
[----:B---34-:R-:W-:-:S02]  /*9830*/  SHF.R.U32.HI R36, RZ, 0x3, R173 ;  /* 0x00000003ff247819 */ /* 0x018fc400000116ad */
[----:B------:R-:W-:-:S04]  /*9840*/  LEA.HI.SX32 R32, R29, R116, 0x1c ;  /* 0x000000741d207211 */ /* 0x000fc800078fe2ff */
[----:B------:R-:W-:Y:S01]  /*9850*/  SHF.R.S32.HI R35, RZ, 0x1f, R32 ;  /* 0x0000001fff237819 */ /* 0x000fe20000011420 */
[----:B------:R-:W-:-:S03]  /*9860*/  IMAD.SHL.U32 R33, R32, 0x8, RZ ;  /* 0x0000000820217824 */ /* 0x000fc600078e00ff */
[----:B------:R-:W-:Y:S02]  /*9870*/  LEA.HI R35, R35, R32, RZ, 0x3 ;  /* 0x0000002023237211 */ /* 0x000fe400078f18ff */
[----:B------:R-:W-:Y:S02]  /*9880*/  ISETP.GE.AND P3, PT, R33, R144, PT ;  /* 0x000000902100720c */ /* 0x000fe40003f66270 */
[----:B------:R-:W-:Y:S02]  /*9890*/  SHF.R.S32.HI R34, RZ, 0x3, R35 ;  /* 0x00000003ff227819 */ /* 0x000fe40000011423 */
[----:B------:R-:W-:-:S04]  /*98a0*/  LOP3.LUT R32, R173, 0x38, R33, 0xf8, !PT ;  /* 0x00000038ad207812 */ /* 0x000fc800078ef821 */
[----:B------:R-:W-:-:S05]  /*98b0*/  LOP3.LUT R32, R32, R36, RZ, 0x3c, !PT ;  /* 0x0000002420207212 */ /* 0x000fca00078e3cff */
[--C-:B------:R-:W-:Y:S02]  /*98c0*/  @!P3 SHF.R.S32.HI R28, RZ, 0x1f, R33.reuse ;  /* 0x0000001fff1cb819 */ /* 0x100fe40000011421 */
[----:B------:R-:W-:Y:S01]  /*98d0*/  @!P3 IADD3 R29, P4, P5, R86, R124, R33 ;  /* 0x0000007c561db210 */ /* 0x000fe20007d9e021 */
[----:B------:R-:W-:-:S03]  /*98e0*/  IMAD R33, R34, 0x1800, R179 ;  /* 0x0000180022217824 */ /* 0x000fc600078e02b3 */
[----:B------:R-:W-:Y:S01]  /*98f0*/  @!P3 IADD3.X R28, R85, R40, R28, P4, P5 ;  /* 0x00000028551cb210 */ /* 0x000fe200027ea41c */
[----:B------:R-:W-:Y:S01]  /*9900*/  IMAD.IADD R35, R33, 0x1, R32 ;  /* 0x0000000121237824 */ /* 0x000fe200078e0220 */
[-C--:B------:R-:W-:Y:S01]  /*9910*/  LEA R36, P4, R30, R114.reuse, 0x1 ;  /* 0x000000721e247211 */ /* 0x080fe200078808ff */
[C---:B------:R-:W-:Y:S02]  /*9920*/  IMAD R33, R16.reuse, 0x4800, R139 ;  /* 0x0000480010217824 */ /* 0x040fe400078e028b */
[----:B------:R-:W-:Y:S01]  /*9930*/  IMAD R35, R16, 0x4800, R35 ;  /* 0x0000480010237824 */ /* 0x000fe200078e0223 */
[----:B------:R-:W-:Y:S01]  /*9940*/  LEA.HI.X R37, R30, R115, R31, 0x1, P4 ;  /* 0x000000731e257211 */ /* 0x000fe200020f0c1f */
[--C-:B------:R-:W-:Y:S01]  /*9950*/  IMAD R30, R33, 0x2, R2.reuse ;  /* 0x00000002211e7824 */ /* 0x100fe200078e0202 */
[----:B------:R-:W-:Y:S01]  /*9960*/  @!P3 LEA R38, P4, R29, R114, 0x1 ;  /* 0x000000721d26b211 */ /* 0x000fe200078808ff */
[----:B------:R-:W-:-:S03]  /*9970*/  IMAD R35, R35, 0x2, R2 ;  /* 0x0000000223237824 */ /* 0x000fc600078e0202 */
[----:B------:R-:W-:Y:S02]  /*9980*/  @!P3 LEA.HI.X R39, R29, R115, R28, 0x1, P4 ;  /* 0x000000731d27b211 */ /* 0x000fe400020f0c1c */
[----:B------:R-:W0:Y:S01]  /*9990*/  LDS.128 R28, [R30+0x18400] ;  /* 0x018400001e1c7984 */ /* 0x000e220000000c00 */
[----:B------:R-:W-:-:S03]  /*99a0*/  ISETP.GE.AND P4, PT, R165, R122, PT ;  /* 0x0000007aa500720c */ /* 0x000fc60003f86270 */
[----:B------:R-:W2:Y:S10]  /*99b0*/  LDS.128 R32, [R35+0x18400] ;  /* 0x0184000023207984 */ /* 0x000eb40000000c00 */
        /* <DEDUP_REMOVED lines=91> */
[----:B------:R-:W-:Y:S01]  /*9f70*/  F2FP.BF16.F32.PACK_AB R35, R70, R51 ;  /* 0x000000334623723e */ /* 0x000fe200000010ff */
[----:B------:R-:W-:-:S02]  /*9f80*/  IMAD.MOV.U32 R29, RZ, RZ, R44 ;  /* 0x000000ffff1d7224 */ /* 0x000fc400078e002c */
[----:B------:R-:W-:-:S07]  /*9f90*/  IMAD.MOV.U32 R34, RZ, RZ, R46 ;  /* 0x000000ffff227224 */ /* 0x000fce00078e002e */
.L_x_1547:
[----:B------:R-:W-:Y:S05]  /*9fa0*/  BSYNC B2 ;  /* 0x0000000000027941 */ /* 0x000fea0003800000 */
.L_x_1546:
[----:B0-----:R0:W-:Y:S04]  /*9fb0*/  STG.E.128 desc[UR46][R36.64], R28 ;  /* 0x0000001c24007986 */ /* 0x0011e8000c101d2e */
[----:B--2---:R0:W-:Y:S02]  /*9fc0*/  @!P3 STG.E.128 desc[UR46][R38.64], R32 ;  /* 0x000000202600b986 */ /* 0x0041e4000c101d2e */
.L_x_1545:
[----:B------:R-:W-:Y:S05]  /*9fd0*/  BSYNC B1 ;  /* 0x0000000000017941 */ /* 0x000fea0003800000 */
.L_x_1544:
[----:B------:R-:W-:-:S13]  /*9fe0*/  ISETP.NE.AND P3, PT, R9, RZ, PT ;  /* 0x000000ff0900720c */ /* 0x000fda0003f65270 */
[----:B------:R-:W-:Y:S05]  /*9ff0*/  @!P3 BRA `(.L_x_1498) ;  /* 0x0000000800ecb947 */ /* 0x000fea0003800000 */
[----:B------:R-:W-:Y:S01]  /*a000*/  LOP3.LUT P4, RZ, R17, 0x1, RZ, 0xc0, !PT ;  /* 0x0000000111ff7812 */ /* 0x000fe2000788c0ff */
[----:B------:R-:W-:Y:S01]  /*a010*/  BSSY B1, `(.L_x_1548) ;  /* 0x0000077000017945 */ /* 0x000fe20003800000 */
[----:B0-----:R-:W-:Y:S02]  /*a020*/  SHF.R.U32.HI R31, RZ, 0x3, R173 ;  /* 0x00000003ff1f7819 */ /* 0x001fe400000116ad */
[----:B------:R-:W-:Y:S02]  /*a030*/  SEL R146, R123, R146, !P4 ;  /* 0x000000927b927207 */ /* 0x000fe40006000000 */
[----:B---34-:R-:W-:Y:S02]  /*a040*/  IADD3 R37, P3, P4, R86, R124, R12 ;  /* 0x0000007c56257210 */ /* 0x018fe40007c7e00c */
[----:B------:R-:W-:Y:S02]  /*a050*/  SHF.R.S32.HI R29, RZ, 0x1f, R146 ;  /* 0x0000001fff1d7819 */ /* 0x000fe40000011492 */
[----:B------:R-:W-:-:S02]  /*a060*/  IADD3.X R38, R85, R40, R110, P3, P4 ;  /* 0x0000002855267210 */ /* 0x000fc40001fe846e */
[----:B------:R-:W-:Y:S02]  /*a070*/  LEA.HI R146, R29, R146, RZ, 0x4 ;  /* 0x000000921d927211 */ /* 0x000fe400078f20ff */
[----:B------:R-:W-:Y:S02]  /*a080*/  ISETP.GE.AND P4, PT, R166, R122, PT ;  /* 0x0000007aa600720c */ /* 0x000fe40003f86270 */
[----:B------:R-:W-:Y:S02]  /*a090*/  LEA.HI.SX32 R146, R146, R113, 0x1c ;  /* 0x0000007192927211 */ /* 0x000fe400078fe2ff */
[C---:B------:R-:W-:Y:S02]  /*a0a0*/  LEA R36, P3, R37.reuse, R114, 0x1 ;  /* 0x0000007225247211 */ /* 0x040fe400078608ff */
[----:B------:R-:W-:Y:S01]  /*a0b0*/  SHF.R.S32.HI R29, RZ, 0x1f, R146 ;  /* 0x0000001fff1d7819 */ /* 0x000fe20000011492 */
[----:B------:R-:W-:Y:S01]  /*a0c0*/  IMAD.SHL.U32 R39, R146, 0x8, RZ ;  /* 0x0000000892277824 */ /* 0x000fe200078e00ff */
[----:B------:R-:W-:-:S02]  /*a0d0*/  LEA.HI.X R37, R37, R115, R38, 0x1, P3 ;  /* 0x0000007325257211 */ /* 0x000fc400018f0c26 */
[----:B------:R-:W-:Y:S02]  /*a0e0*/  LEA.HI R29, R29, R146, RZ, 0x3 ;  /* 0x000000921d1d7211 */ /* 0x000fe400078f18ff */
[----:B------:R-:W-:Y:S02]  /*a0f0*/  LOP3.LUT R28, R173, 0x38, R39, 0xf8, !PT ;  /* 0x00000038ad1c7812 */ /* 0x000fe400078ef827 */
[----:B------:R-:W-:Y:S02]  /*a100*/  SHF.R.S32.HI R30, RZ, 0x3, R29 ;  /* 0x00000003ff1e7819 */ /* 0x000fe4000001141d */
[----:B------:R-:W-:-:S03]  /*a110*/  LOP3.LUT R28, R28, R31, RZ, 0x3c, !PT ;  /* 0x0000001f1c1c7212 */ /* 0x000fc600078e3cff */
[----:B------:R-:W-:-:S04]  /*a120*/  IMAD R29, R30, 0x1800, R179 ;  /* 0x000018001e1d7824 */ /* 0x000fc800078e02b3 */
[----:B------:R-:W-:Y:S02]  /*a130*/  IMAD.IADD R31, R29, 0x1, R28 ;  /* 0x000000011d1f7824 */ /* 0x000fe400078e021c */
        /* <DEDUP_REMOVED lines=8> */
[----:B--2---:R-:W-:Y:S01]  /*a1c0*/  IMAD.U32 R50, R33, 0x10000, RZ ;  /* 0x0001000021327824 */ /* 0x004fe200078e00ff */
[----:B------:R-:W-:Y:S01]  /*a1d0*/  SHF.R.U32.HI R65, RZ, 0x10, R65 ;  /* 0x00000010ff417819 */ /* 0x000fe20000011641 */
[----:B------:R-:W-:Y:S01]  /*a1e0*/  IMAD.U32 R51, R35, 0x10000, RZ ;  /* 0x0001000023337824 */ /* 0x000fe200078e00ff */
[--C-:B------:R-:W-:Y:S01]  /*a1f0*/  SHF.R.U64 R41, R52, 0x10, R53.reuse ;  /* 0x0000001034297819 */ /* 0x100fe20000001235 */
[----:B0-----:R-:W-:Y:S01]  /*a200*/  IMAD.U32 R48, R31, 0x10000, RZ ;  /* 0x000100001f307824 */ /* 0x001fe200078e00ff */
[----:B------:R-:W-:Y:S01]  /*a210*/  SHF.R.U32.HI R53, RZ, 0x10, R53 ;  /* 0x00000010ff357819 */ /* 0x000fe20000011635 */
[----:B------:R-:W-:Y:S01]  /*a220*/  IMAD.U32 R44, R29, 0x10000, RZ ;  /* 0x000100001d2c7824 */ /* 0x000fe200078e00ff */
[----:B------:R-:W-:Y:S01]  /*a230*/  PRMT R65, R154, 0x5432, R65 ;  /* 0x000054329a417816 */ /* 0x000fe20000000041 */
[----:B------:R-:W-:Y:S01]  /*a240*/  IMAD.U32 R47, R30, 0x10000, RZ ;  /* 0x000100001e2f7824 */ /* 0x000fe200078e00ff */
[----:B------:R-:W-:-:S02]  /*a250*/  SHF.R.U64 R42, R66, 0x10, R67 ;  /* 0x00000010422a7819 */ /* 0x000fc40000001243 */
[----:B------:R-:W-:Y:S02]  /*a260*/  SHF.R.U64 R38, R54, 0x10, R55 ;  /* 0x0000001036267819 */ /* 0x000fe40000001237 */
[----:B------:R-:W-:Y:S02]  /*a270*/  SHF.R.U32.HI R66, RZ, 0x10, R67 ;  /* 0x00000010ff427819 */ /* 0x000fe40000011643 */
[----:B------:R-:W-:Y:S02]  /*a280*/  PRMT R53, R152, 0x5432, R53 ;  /* 0x0000543298357816 */ /* 0x000fe40000000035 */
[----:B------:R-:W-:Y:S01]  /*a290*/  SHF.R.U32.HI R54, RZ, 0x10, R55 ;  /* 0x00000010ff367819 */ /* 0x000fe20000011637 */
[----:B------:R-:W-:Y:S01]  /*a2a0*/  IMAD.U32 R55, R65, 0x10000, RZ ;  /* 0x0001000041377824 */ /* 0x000fe200078e00ff */
[----:B------:R-:W-:Y:S01]  /*a2b0*/  LOP3.LUT R46, R33, 0xffff0000, RZ, 0xc0, !PT ;  /* 0xffff0000212e7812 */ /* 0x000fe200078ec0ff */
[----:B------:R-:W-:Y:S01]  /*a2c0*/  IMAD.U32 R33, R32, 0x10000, RZ ;  /* 0x0001000020217824 */ /* 0x000fe200078e00ff */
[----:B------:R-:W-:Y:S01]  /*a2d0*/  LOP3.LUT R65, R65, 0xffff0000, RZ, 0xc0, !PT ;  /* 0xffff000041417812 */ /* 0x000fe200078ec0ff */
[----:B------:R-:W-:Y:S01]  /*a2e0*/  FMUL.FTZ R57, R50, R55 ;  /* 0x0000003732397220 */ /* 0x000fe20000410000 */
[----:B------:R-:W-:Y:S01]  /*a2f0*/  PRMT R154, R154, 0x5410, R43 ;  /* 0x000054109a9a7816 */ /* 0x000fe2000000002b */
[----:B------:R-:W-:Y:S01]  /*a300*/  IMAD.U32 R43, R53, 0x10000, RZ ;  /* 0x00010000352b7824 */ /* 0x000fe200078e00ff */
[----:B------:R-:W-:Y:S01]  /*a310*/  PRMT R66, R153, 0x5432, R66 ;  /* 0x0000543299427816 */ /* 0x000fe20000000042 */
[----:B------:R-:W-:Y:S01]  /*a320*/  FMUL.FTZ R56, R46, R65 ;  /* 0x000000412e387220 */ /* 0x000fe20000410000 */
[----:B------:R-:W-:Y:S01]  /*a330*/  PRMT R54, R151, 0x5432, R54 ;  /* 0x0000543297367816 */ /* 0x000fe20000000036 */
[----:B------:R-:W-:Y:S01]  /*a340*/  FMUL.FTZ R59, R50, R43 ;  /* 0x0000002b323b7220 */ /* 0x000fe20000410000 */
[----:B------:R-:W-:Y:S01]  /*a350*/  LOP3.LUT R53, R53, 0xffff0000, RZ, 0xc0, !PT ;  /* 0xffff000035357812 */ /* 0x000fe200078ec0ff */
[----:B------:R-:W-:Y:S01]  /*a360*/  IMAD.U32 R52, R66, 0x10000, RZ ;  /* 0x0001000042347824 */ /* 0x000fe200078e00ff */
[----:B------:R-:W-:Y:S01]  /*a370*/  LOP3.LUT R45, R29, 0xffff0000, RZ, 0xc0, !PT ;  /* 0xffff00001d2d7812 */ /* 0x000fe200078ec0ff */
[----:B------:R-:W-:Y:S01]  /*a380*/  IMAD.U32 R50, R54, 0x10000, RZ ;  /* 0x0001000036327824 */ /* 0x000fe200078e00ff */
[----:B------:R-:W-:Y:S01]  /*a390*/  LOP3.LUT R35, R35, 0xffff0000, RZ, 0xc0, !PT ;  /* 0xffff000023237812 */ /* 0x000fe200078ec0ff */
[-C--:B------:R-:W-:Y:S01]  /*a3a0*/  FMUL.FTZ R58, R46, R53.reuse ;  /* 0x000000352e3a7220 */ /* 0x080fe20000410000 */
[----:B------:R-:W-:Y:S01]  /*a3b0*/  LOP3.LUT R66, R66, 0xffff0000, RZ, 0xc0, !PT ;  /* 0xffff000042427812 */ /* 0x000fe200078ec0ff */
[----:B------:R-:W-:Y:S01]  /*a3c0*/  FFMA.FTZ R46, R45, R53, -R56 ;  /* 0x000000352d2e7223 */ /* 0x000fe20000010838 */
[C---:B------:R-:W-:Y:S01]  /*a3d0*/  FMUL.FTZ R53, R51.reuse, R52 ;  /* 0x0000003433357220 */ /* 0x040fe20000410000 */
[----:B------:R-:W-:Y:S01]  /*a3e0*/  PRMT R41, R152, 0x5410, R41 ;  /* 0x0000541098297816 */ /* 0x000fe20000000029 */
[-C--:B------:R-:W-:Y:S01]  /*a3f0*/  FMUL.FTZ R51, R51, R50.reuse ;  /* 0x0000003233337220 */ /* 0x080fe20000410000 */
[----:B------:R-:W-:Y:S01]  /*a400*/  LOP3.LUT R54, R54, 0xffff0000, RZ, 0xc0, !PT ;  /* 0xffff000036367812 */ /* 0x000fe200078ec0ff */
[----:B------:R-:W-:Y:S01]  /*a410*/  FFMA.FTZ R45, R45, R65, R58 ;  /* 0x000000412d2d7223 */ /* 0x000fe2000001003a */
[----:B------:R-:W-:Y:S01]  /*a420*/  LOP3.LUT R31, R31, 0xffff0000, RZ, 0xc0, !PT ;  /* 0xffff00001f1f7812 */ /* 0x000fe200078ec0ff */
[C---:B------:R-:W-:Y:S01]  /*a430*/  FFMA.FTZ R50, R48.reuse, R50, -R53 ;  /* 0x0000003230327223 */ /* 0x040fe20000010835 */
[----:B------:R-:W-:Y:S01]  /*a440*/  FMUL.FTZ R58, R35, R66 ;  /* 0x00000042233a7220 */ /* 0x000fe20000410000 */
[----:B------:R-:W-:Y:S01]  /*a450*/  FFMA.FTZ R48, R48, R52, R51 ;  /* 0x0000003430307223 */ /* 0x000fe20000010033 */
[----:B------:R-:W-:-:S02]  /*a460*/  IMAD.U32 R56, R154, 0x10000, RZ ;  /* 0x000100009a387824 */ /* 0x000fc400078e00ff */
[-C--:B------:R-:W-:Y:S01]  /*a470*/  FMUL.FTZ R60, R35, R54.reuse ;  /* 0x00000036233c7220 */ /* 0x080fe20000410000 */
[----:B------:R-:W-:Y:S01]  /*a480*/  IMAD.U32 R52, R41, 0x10000, RZ ;  /* 0x0001000029347824 */ /* 0x000fe200078e00ff */
[----:B------:R-:W-:Y:S01]  /*a490*/  LOP3.LUT R32, R32, 0xffff0000, RZ, 0xc0, !PT ;  /* 0xffff000020207812 */ /* 0x000fe200078ec0ff */
[----:B------:R-:W-:Y:S01]  /*a4a0*/  FFMA.FTZ R35, R31, R54, -R58 ;  /* 0x000000361f237223 */ /* 0x000fe2000001083a */
[----:B------:R-:W-:Y:S01]  /*a4b0*/  LOP3.LUT R51, R154, 0xffff0000, RZ, 0xc0, !PT ;  /* 0xffff00009a337812 */ /* 0x000fe200078ec0ff */
[----:B------:R-:W-:Y:S01]  /*a4c0*/  FMUL.FTZ R54, R33, R56 ;  /* 0x0000003821367220 */ /* 0x000fe20000410000 */
[----:B------:R-:W-:Y:S01]  /*a4d0*/  LOP3.LUT R41, R41, 0xffff0000, RZ, 0xc0, !PT ;  /* 0xffff000029297812 */ /* 0x000fe200078ec0ff */
[----:B------:R-:W-:Y:S01]  /*a4e0*/  IMAD.U32 R29, R28, 0x10000, RZ ;  /* 0x000100001c1d7824 */ /* 0x000fe200078e00ff */
[----:B------:R-:W-:Y:S01]  /*a4f0*/  PRMT R42, R153, 0x5410, R42 ;  /* 0x00005410992a7816 */ /* 0x000fe2000000002a */
[----:B------:R-:W-:Y:S01]  /*a500*/  FMUL.FTZ R33, R33, R52 ;  /* 0x0000003421217220 */ /* 0x000fe20000410000 */
[----:B------:R-:W-:Y:S01]  /*a510*/  PRMT R38, R151, 0x5410, R38 ;  /* 0x0000541097267816 */ /* 0x000fe20000000026 */
[C---:B------:R-:W-:Y:S01]  /*a520*/  FFMA.FTZ R43, R44.reuse, R43, -R57 ;  /* 0x0000002b2c2b7223 */ /* 0x040fe20000010839 */
[----:B------:R-:W-:Y:S01]  /*a530*/  FFMA.FTZ R44, R44, R55, R59 ;  /* 0x000000372c2c7223 */ /* 0x000fe2000001003b */
[----:B------:R-:W-:Y:S01]  /*a540*/  LOP3.LUT R28, R28, 0xffff0000, RZ, 0xc0, !PT ;  /* 0xffff00001c1c7812 */ /* 0x000fe200078ec0ff */
[----:B------:R-:W-:Y:S01]  /*a550*/  FMUL.FTZ R53, R32, R51 ;  /* 0x0000003320357220 */ /* 0x000fe20000410000 */
[----:B------:R-:W-:Y:S01]  /*a560*/  LOP3.LUT R49, R30, 0xffff0000, RZ, 0xc0, !PT ;  /* 0xffff00001e317812 */ /* 0x000fe200078ec0ff */
[----:B------:R-:W-:Y:S01]  /*a570*/  FMUL.FTZ R55, R32, R41 ;  /* 0x0000002920377220 */ /* 0x000fe20000410000 */
[----:B------:R-:W-:-:S02]  /*a580*/  IMAD.U32 R30, R34, 0x10000, RZ ;  /* 0x00010000221e7824 */ /* 0x000fc400078e00ff */
[C---:B------:R-:W-:Y:S01]  /*a590*/  FFMA.FTZ R54, R29.reuse, R52, -R54 ;  /* 0x000000341d367223 */ /* 0x040fe20000010836 */
[----:B------:R-:W-:Y:S01]  /*a5a0*/  FFMA.FTZ R33, R29, R56, R33 ;  /* 0x000000381d217223 */ /* 0x000fe20000010021 */
[----:B------:R-:W-:Y:S01]  /*a5b0*/  IMAD.U32 R32, R42, 0x10000, RZ ;  /* 0x000100002a207824 */ /* 0x000fe200078e00ff */
[----:B------:R-:W-:Y:S01]  /*a5c0*/  LOP3.LUT R34, R34, 0xffff0000, RZ, 0xc0, !PT ;  /* 0xffff000022227812 */ /* 0x000fe200078ec0ff */
[----:B------:R-:W-:Y:S01]  /*a5d0*/  IMAD.U32 R29, R38, 0x10000, RZ ;  /* 0x00010000261d7824 */ /* 0x000fe200078e00ff */
[----:B------:R-:W-:Y:S01]  /*a5e0*/  LOP3.LUT R42, R42, 0xffff0000, RZ, 0xc0, !PT ;  /* 0xffff00002a2a7812 */ /* 0x000fe200078ec0ff */
[----:B------:R-:W-:Y:S01]  /*a5f0*/  FFMA.FTZ R53, R28, R41, -R53 ;  /* 0x000000291c357223 */ /* 0x000fe20000010835 */
[----:B------:R-:W-:Y:S01]  /*a600*/  LOP3.LUT R38, R38, 0xffff0000, RZ, 0xc0, !PT ;  /* 0xffff000026267812 */ /* 0x000fe200078ec0ff */
[C---:B------:R-:W-:Y:S01]  /*a610*/  FMUL.FTZ R52, R30.reuse, R32 ;  /* 0x000000201e347220 */ /* 0x040fe20000410000 */
[----:B------:R-:W-:Y:S01]  /*a620*/  FMUL.FTZ R41, R30, R29 ;  /* 0x0000001d1e297220 */ /* 0x000fe20000410000 */
[----:B------:R-:W-:Y:S01]  /*a630*/  FFMA.FTZ R31, R31, R66, R60 ;  /* 0x000000421f1f7223 */ /* 0x000fe2000001003c */
[----:B------:R-:W-:Y:S01]  /*a640*/  FFMA.FTZ R28, R28, R51, R55 ;  /* 0x000000331c1c7223 */ /* 0x000fe20000010037 */
[C---:B------:R-:W-:Y:S01]  /*a650*/  FMUL.FTZ R30, R34.reuse, R42 ;  /* 0x0000002a221e7220 */ /* 0x040fe20000410000 */
[----:B------:R-:W-:Y:S01]  /*a660*/  FMUL.FTZ R51, R34, R38 ;  /* 0x0000002622337220 */ /* 0x000fe20000410000 */
[----:B------:R-:W-:Y:S01]  /*a670*/  FFMA.FTZ R52, R47, R29, -R52 ;  /* 0x0000001d2f347223 */ /* 0x000fe20000010834 */
[----:B------:R-:W-:Y:S01]  /*a680*/  F2FP.BF16.F32.PACK_AB R35, R35, R50 ;  /* 0x000000322323723e */ /* 0x000fe200000010ff */
[----:B------:R-:W-:Y:S01]  /*a690*/  FFMA.FTZ R29, R49, R38, -R30 ;  /* 0x00000026311d7223 */ /* 0x000fe2000001081e */
[----:B------:R-:W-:Y:S01]  /*a6a0*/  FFMA.FTZ R41, R47, R32, R41 ;  /* 0x000000202f297223 */ /* 0x000fe20000010029 */
[----:B------:R-:W-:Y:S01]  /*a6b0*/  FFMA.FTZ R42, R49, R42, R51 ;  /* 0x0000002a312a7223 */ /* 0x000fe20000010033 */
[----:B------:R-:W-:-:S02]  /*a6c0*/  F2FP.BF16.F32.PACK_AB R43, R46, R43 ;  /* 0x0000002b2e2b723e */ /* 0x000fc400000010ff */
[----:B------:R-:W-:Y:S02]  /*a6d0*/  F2FP.BF16.F32.PACK_AB R44, R45, R44 ;  /* 0x0000002c2d2c723e */ /* 0x000fe400000010ff */
[----:B------:R-:W-:Y:S01]  /*a6e0*/  F2FP.BF16.F32.PACK_AB R48, R31, R48 ;  /* 0x000000301f30723e */ /* 0x000fe200000010ff */
[----:B------:R-:W-:Y:S01]  /*a6f0*/  IMAD.MOV.U32 R31, RZ, RZ, R35 ;  /* 0x000000ffff1f7224 */ /* 0x000fe200078e0023 */
[----:B------:R-:W-:Y:S02]  /*a700*/  F2FP.BF16.F32.PACK_AB R54, R53, R54 ;  /* 0x000000363536723e */ /* 0x000fe400000010ff */
[----:B------:R-:W-:Y:S01]  /*a710*/  F2FP.BF16.F32.PACK_AB R32, R28, R33 ;  /* 0x000000211c20723e */ /* 0x000fe200000010ff */
[----:B------:R-:W-:Y:S01]  /*a720*/  IMAD.MOV.U32 R33, RZ, RZ, R44 ;  /* 0x000000ffff217224 */ /* 0x000fe200078e002c */
[----:B------:R-:W-:Y:S01]  /*a730*/  F2FP.BF16.F32.PACK_AB R30, R29, R52 ;  /* 0x000000341d1e723e */ /* 0x000fe200000010ff */
[----:B------:R-:W-:Y:S01]  /*a740*/  IMAD.MOV.U32 R28, RZ, RZ, R54 ;  /* 0x000000ffff1c7224 */ /* 0x000fe200078e0036 */
[----:B------:R-:W-:Y:S01]  /*a750*/  F2FP.BF16.F32.PACK_AB R34, R42, R41 ;  /* 0x000000292a22723e */ /* 0x000fe200000010ff */
[----:B------:R-:W-:-:S02]  /*a760*/  IMAD.MOV.U32 R29, RZ, RZ, R43 ;  /* 0x000000ffff1d7224 */ /* 0x000fc400078e002b */
[----:B------:R-:W-:-:S07]  /*a770*/  IMAD.MOV.U32 R35, RZ, RZ, R48 ;  /* 0x000000ffff237224 */ /* 0x000fce00078e0030 */
.L_x_1549:
[----:B------:R-:W-:Y:S05]  /*a780*/  BSYNC B1 ;  /* 0x0000000000017941 */ /* 0x000fea0003800000 */
.L_x_1548:
[----:B0-----:R0:W-:Y:S01]  /*a790*/  STG.E.128 desc[UR46][R36.64], R28 ;  /* 0x0000001c24007986 */ /* 0x0011e2000c101d2e */
[----:B------:R-:W-:-:S13]  /*a7a0*/  ISETP.GE.AND P3, PT, R39, R144, PT ;  /* 0x000000902700720c */ /* 0x000fda0003f66270 */
[----:B------:R-:W-:Y:S05]  /*a7b0*/  @P3 BRA `(.L_x_1498) ;  /* 0x0000000000fc3947 */ /* 0x000fea0003800000 */
[--C-:B------:R-:W-:Y:S02]  /*a7c0*/  IADD3 R124, P3, P4, R86, R124, R39.reuse ;  /* 0x0000007c567c7210 */ /* 0x100fe40007c7e027 */
[----:B------:R-:W-:-:S04]  /*a7d0*/  SHF.R.S32.HI R39, RZ, 0x1f, R39 ;  /* 0x0000001fff277819 */ /* 0x000fc80000011427 */
[----:B------:R-:W-:Y:S02]  /*a7e0*/  IADD3.X R40, R85, R40, R39, P3, P4 ;  /* 0x0000002855287210 */ /* 0x000fe40001fe8427 */
[----:B------:R-:W-:-:S04]  /*a7f0*/  LEA R114, P3, R124, R114, 0x1 ;  /* 0x000000727c727211 */ /* 0x000fc800078608ff */
[----:B------:R-:W-:-:S05]  /*a800*/  LEA.HI.X R115, R124, R115, R40, 0x1, P3 ;  /* 0x000000737c737211 */ /* 0x000fca00018f0c28 */
[----:B--2---:R2:W-:Y:S01]  /*a810*/  STG.E.128 desc[UR46][R114.64], R32 ;  /* 0x0000002072007986 */ /* 0x0045e2000c101d2e */
[----:B------:R-:W-:Y:S05]  /*a820*/  BRA `(.L_x_1498) ;  /* 0x0000000000e07947 */ /* 0x000fea0003800000 */
.L_x_1465:
[----:B------:R-:W2:Y:S02]  /*a830*/  LDL R28, [R1+0x3c] ;  /* 0x00003c00011c7983 */ /* 0x000ea40000100800 */
[----:B--2---:R-:W-:-:S13]  /*a840*/  R2UR UR4, R28 ;  /* 0x000000001c0472ca */ /* 0x004fda00000e0000 */
[----:B------:R-:W-:-:S06]  /*a850*/  UISETP.NE.AND UP0, UPT, UR4, 0x3, UPT ;  /* 0x000000030400788c */ /* 0x000fcc000bf05270 */
[----:B------:R-:W-:-:S13]  /*a860*/  PLOP3.LUT P2, PT, PT, PT, UP0, 0x80, 0x0 ;  /* 0x000000000000781c */ /* 0x000fda0003f4f008 */
[----:B------:R-:W-:Y:S05]  /*a870*/  @!P2 BRA `(.L_x_1550) ;  /* 0x000000000004a947 */ /* 0x000fea0003800000 */
[----:B------:R-:W-:Y:S01]  /*a880*/  BPT.TRAP 0x1 ;  /* 0x000000040000795c */ /* 0x000fe20000300000 */
.L_x_1550:
[----:B------:R-:W-:Y:S01]  /*a890*/  IMAD R3, R16, 0x8, R2 ;  /* 0x0000000810037824 */ /* 0x000fe200078e0202 */
[----:B------:R-:W-:Y:S01]  /*a8a0*/  SHF.L.U32 R0, R167, 0x1f, RZ ;  /* 0x0000001fa7007819 */ /* 0x000fe200000006ff */
[----:B------:R-:W-:Y:S01]  /*a8b0*/  IMAD R4, R24, -0x60, R25 ;  /* 0xffffffa018047824 */ /* 0x000fe200078e0219 */
[----:B------:R-:W-:Y:S02]  /*a8c0*/  BSSY B1, `(.L_x_1551) ;  /* 0x0000005000017945 */ /* 0x000fe40003800000 */
[----:B------:R-:W0:Y:S02]  /*a8d0*/  SYNCS.PHASECHK.TRANS64.TRYWAIT P4, [R3+URZ+0x2a890], R0 ;  /* 0x02a89000030075a7 */ /* 0x000e24000808017f */
[----:B------:R-:W-:-:S04]  /*a8e0*/  VIMNMX R4, R4, 0x60, PT ;  /* 0x0000006004047848 */ /* 0x000fc80003fe0100 */
[----:B------:R-:W-:Y:S01]  /*a8f0*/  ISETP.GE.AND P3, PT, R162, R4, PT ;  /* 0x00000004a200720c */ /* 0x000fe20003f66270 */
[----:B0-----:R-:W-:-:S12]  /*a900*/  @!P4 BRA `(.L_x_1552) ;  /* 0x0000022000a8c947 */ /* 0x001fd80003800000 */
.L_x_1921:
[----:B------:R-:W-:Y:S05]  /*a910*/  BSYNC B1 ;  /* 0x0000000000017941 */ /* 0x000fea0003800000 */
.L_x_1551:
[----:B------:R-:W-:Y:S04]  /*a920*/  BSSY B1, `(.L_x_1553) ;  /* 0x0000014000017945 */ /* 0x000fe80003800000 */
[----:B------:R-:W-:Y:S05]  /*a930*/  @P3 BRA `(.L_x_1554) ;  /* 0x0000000000483947 */ /* 0x000fea0003800000 */
[----:B------:R-:W-:Y:S02]  /*a940*/  ISETP.NE.AND P4, PT, R11, RZ, PT ;  /* 0x000000ff0b00720c */ /* 0x000fe40003f85270 */
[----:B------:R-:W-:-:S11]  /*a950*/  ISETP.NE.AND P3, PT, R10, RZ, PT ;  /* 0x000000ff0a00720c */ /* 0x000fd60003f65270 */
[----:B------:R-:W1:Y:S04]  /*a960*/  @P4 LDS.128 R28, [R39] ;  /* 0x00000000271c4984 */ /* 0x000e680000000c00 */
[----:B------:R-:W2:Y:S04]  /*a970*/  @P3 LDS.128 R32, [R38] ;  /* 0x0000000026203984 */ /* 0x000ea80000000c00 */
[----:B-1----:R-:W-:Y:S01]  /*a980*/  @P4 STG.E.128 desc[UR46][R40.64], R28 ;  /* 0x0000001c28004986 */ /* 0x002fe2000c101d2e */
[----:B------:R-:W-:-:S03]  /*a990*/  ISETP.NE.AND P4, PT, R9, RZ, PT ;  /* 0x000000ff0900720c */ /* 0x000fc60003f85270 */
[----:B--2---:R-:W-:Y:S01]  /*a9a0*/  @P3 STG.E.128 desc[UR46][R40.64+0x40], R32 ;  /* 0x0000402028003986 */ /* 0x004fe2000c101d2e */
[----:B------:R-:W-:-:S09]  /*a9b0*/  ISETP.NE.AND P3, PT, R8, RZ, PT ;  /* 0x000000ff0800720c */ /* 0x000fd20003f65270 */
[----:B------:R-:W1:Y:S04]  /*a9c0*/  @P4 LDS.128 R28, [R39+0x3000] ;  /* 0x00300000271c4984 */ /* 0x000e680000000c00 */
[----:B------:R-:W2:Y:S04]  /*a9d0*/  @P3 LDS.128 R32, [R38+0x3000] ;  /* 0x0030000026203984 */ /* 0x000ea80000000c00 */
[----:B-1----:R-:W-:Y:S01]  /*a9e0*/  @P4 STG.E.128 desc[UR46][R40.64+0x80], R28 ;  /* 0x0000801c28004986 */ /* 0x002fe2000c101d2e */
[----:B------:R-:W-:-:S03]  /*a9f0*/  ISETP.NE.AND P4, PT, R6, RZ, PT ;  /* 0x000000ff0600720c */ /* 0x000fc60003f85270 */
[----:B--2---:R-:W-:Y:S01]  /*aa00*/  @P3 STG.E.128 desc[UR46][R40.64+0xc0], R32 ;  /* 0x0000c02028003986 */ /* 0x004fe2000c101d2e */
[----:B------:R-:W-:-:S09]  /*aa10*/  ISETP.NE.AND P3, PT, R7, RZ, PT ;  /* 0x000000ff0700720c */ /* 0x000fd20003f65270 */
[----:B------:R-:W1:Y:S04]  /*aa20*/  @P4 LDS.128 R32, [R38+0x6000] ;  /* 0x0060000026204984 */ /* 0x000e680000000c00 */
[----:B------:R-:W2:Y:S04]  /*aa30*/  @P3 LDS.128 R28, [R39+0x6000] ;  /* 0x00600000271c3984 */ /* 0x000ea80000000c00 */
[----:B-1----:R1:W-:Y:S04]  /*aa40*/  @P4 STG.E.128 desc[UR46][R40.64+0x140], R32 ;  /* 0x0001402028004986 */ /* 0x0023e8000c101d2e */
[----:B--2---:R1:W-:Y:S02]  /*aa50*/  @P3 STG.E.128 desc[UR46][R40.64+0x100], R28 ;  /* 0x0001001c28003986 */ /* 0x0043e4000c101d2e */
.L_x_1554:
[----:B------:R-:W-:Y:S05]  /*aa60*/  BSYNC B1 ;  /* 0x0000000000017941 */ /* 0x000fea0003800000 */
.L_x_1553:
[----:B------:R-:W-:-:S13]  /*aa70*/  ISETP.GE.AND P3, PT, R189, R4, PT ;  /* 0x00000004bd00720c */ /* 0x000fda0003f66270 */
[----:B------:R-:W-:Y:S05]  /*aa80*/  @P3 BRA `(.L_x_1498) ;  /* 0x0000000000483947 */ /* 0x000fea0003800000 */
[----:B------:R-:W-:Y:S02]  /*aa90*/  ISETP.NE.AND P4, PT, R11, RZ, PT ;  /* 0x000000ff0b00720c */ /* 0x000fe40003f85270 */
[----:B------:R-:W-:-:S11]  /*aaa0*/  ISETP.NE.AND P3, PT, R9, RZ, PT ;  /* 0x000000ff0900720c */ /* 0x000fd60003f65270 */
[----:B-1----:R-:W1:Y:S04]  /*aab0*/  @P4 LDS.128 R28, [R39+0x2000] ;  /* 0x00200000271c4984 */ /* 0x002e680000000c00 */
[----:B------:R-:W2:Y:S04]  /*aac0*/  @P3 LDS.128 R32, [R39+0x5000] ;  /* 0x0050000027203984 */ /* 0x000ea80000000c00 */
        /* <DEDUP_REMOVED lines=14> */
.L_x_1498:
[----:B------:R-:W-:Y:S05]  /*abb0*/  BSYNC B0 ;  /* 0x0000000000007941 */ /* 0x000fea0003800000 */
.L_x_1464:
        /* <DEDUP_REMOVED lines=17> */
.L_x_1556:
[----:B------:R-:W-:Y:S05]  /*acd0*/  BSYNC B0 ;  /* 0x0000000000007941 */ /* 0x000fea0003800000 */
.L_x_1555:
[----:B------:R-:W1:Y:S01]  /*ace0*/  SYNCS.PHASECHK.TRANS64.TRYWAIT P4, [R3+URZ+0x2a8b0], R0 ;  /* 0x02a8b000030075a7 */ /* 0x000e62000808017f */
[----:B0-----:R-:W-:Y:S01]  /*acf0*/  IMAD R28, R16, 0x3000, R26 ;  /* 0x00003000101c7824 */ /* 0x001fe200078e021a */
[----:B------:R-:W-:Y:S01]  /*ad00*/  ULDC.64 UR44, c[0x0][0x328] ;  /* 0x0000ca00002c7ab9 */ /* 0x000fe20000000a00 */
[----:B------:R-:W-:Y:S01]  /*ad10*/  ULDC.64 UR60, c[0x0][0x318] ;  /* 0x0000c600003c7ab9 */ /* 0x000fe20000000a00 */
[----:B------:R-:W-:Y:S01]  /*ad20*/  BSSY B0, `(.L_x_1557) ;  /* 0x0000004000007945 */ /* 0x000fe20003800000 */
[----:B------:R-:W-:Y:S01]  /*ad30*/  ISETP.GE.AND P2, PT, R162, R4, PT ;  /* 0x00000004a200720c */ /* 0x000fe20003f46270 */
[----:B------:R-:W-:Y:S02]  /*ad40*/  IMAD.IADD R29, R129, 0x1, R28 ;  /* 0x00000001811d7824 */ /* 0x000fe400078e021c */
[----:B-1----:R-:W-:Y:S10]  /*ad50*/  @!P4 BRA `(.L_x_1558) ;  /* 0x0000021c00a8c947 */ /* 0x002ff40003800000 */
.L_x_1922:
[----:B------:R-:W-:Y:S05]  /*ad60*/  BSYNC B0 ;  /* 0x0000000000007941 */ /* 0x000fea0003800000 */
.L_x_1557:
[----:B------:R-:W-:Y:S01]  /*ad70*/  BSSY B0, `(.L_x_1559) ;  /* 0x000001a000007945 */ /* 0x000fe20003800000 */
[----:B0-----:R-:W-:Y:S02]  /*ad80*/  IMAD R0, R28, 0x2, R118 ;  /* 0x000000021c007824 */ /* 0x001fe400078e0276 */
[----:B------:R-:W-:-:S04]  /*ad90*/  IMAD.WIDE R36, R24, 0x60, R120 ;  /* 0x0000006018247825 */ /* 0x000fc800078e0278 */
[----:B------:R-:W-:Y:S01]  /*ada0*/  IMAD R40, R29, 0x2, R118 ;  /* 0x000000021d287824 */ /* 0x000fe200078e0276 */
[----:B------:R-:W-:Y:S06]  /*adb0*/  @P2 BRA `(.L_x_1560) ;  /* 0x0000000000542947 */ /* 0x000fec0003800000 */
[----:B------:R-:W-:Y:S01]  /*adc0*/  IMAD R31, R37, UR44, RZ ;  /* 0x0000002c251f7c24 */ /* 0x000fe2000f8e02ff */
[----:B------:R-:W-:Y:S01]  /*add0*/  ULDC UR4, c[0x0][0x320] ;  /* 0x0000c80000047ab9 */ /* 0x000fe20000000800 */
[----:B------:R-:W-:Y:S01]  /*ade0*/  IMAD.MOV.U32 R28, RZ, RZ, R88 ;  /* 0x000000ffff1c7224 */ /* 0x000fe200078e0058 */
[----:B------:R-:W-:Y:S01]  /*adf0*/  ISETP.GE.AND P4, PT, R18, UR4, PT ;  /* 0x0000000412007c0c */ /* 0x000fe2000bf86270 */
[----:B------:R-:W-:Y:S02]  /*ae00*/  IMAD.MOV.U32 R29, RZ, RZ, R5 ;  /* 0x000000ffff1d7224 */ /* 0x000fe400078e0005 */
[C---:B------:R-:W-:Y:S02]  /*ae10*/  IMAD R31, R36.reuse, UR45, R31 ;  /* 0x0000002d241f7c24 */ /* 0x040fe4000f8e021f */
[----:B------:R-:W-:-:S04]  /*ae20*/  IMAD.WIDE.U32 R28, R36, UR44, R28 ;  /* 0x0000002c241c7c25 */ /* 0x000fc8000f8e001c */
[----:B------:R-:W-:Y:S01]  /*ae30*/  IMAD.IADD R29, R29, 0x1, R31 ;  /* 0x000000011d1d7824 */ /* 0x000fe200078e021f */
[----:B------:R-:W-:-:S04]  /*ae40*/  LEA R38, P2, R28, UR60, 0x1 ;  /* 0x0000003c1c267c11 */ /* 0x000fc8000f8408ff */
[----:B------:R-:W-:Y:S02]  /*ae50*/  LEA.HI.X R39, R28, UR61, R29, 0x1, P2 ;  /* 0x0000003d1c277c11 */ /* 0x000fe400090f0c1d */
[----:B------:R-:W-:Y:S01]  /*ae60*/  ISETP.GE.AND P2, PT, R165, UR4, PT ;  /* 0x00000004a5007c0c */ /* 0x000fe2000bf46270 */
[----:B------:R-:W0:-:S12]  /*ae70*/  @!P4 LDS.128 R28, [R0] ;  /* 0x00000000001cc984 */ /* 0x000e180000000c00 */
[----:B------:R-:W1:Y:S04]  /*ae80*/  @!P2 LDS.128 R32, [R40] ;  /* 0x000000002820a984 */ /* 0x000e680000000c00 */
[----:B0-----:R-:W-:Y:S01]  /*ae90*/  @!P4 STG.E.128 desc[UR46][R38.64], R28 ;  /* 0x0000001c2600c986 */ /* 0x001fe2000c101d2e */
[----:B------:R-:W-:-:S03]  /*aea0*/  ISETP.GE.AND P4, PT, R166, UR4, PT ;  /* 0x00000004a6007c0c */ /* 0x000fc6000bf86270 */
[----:B-1----:R-:W-:Y:S01]  /*aeb0*/  @!P2 STG.E.128 desc[UR46][R38.64+0x40], R32 ;  /* 0x000040202600a986 */ /* 0x002fe2000c101d2e */
[----:B------:R-:W-:-:S09]  /*aec0*/  ISETP.GE.AND P2, PT, R104, UR4, PT ;  /* 0x0000000468007c0c */ /* 0x000fd2000bf46270 */
[----:B------:R-:W0:Y:S04]  /*aed0*/  @!P4 LDS.128 R28, [R0+0x3000] ;  /* 0x00300000001cc984 */ /* 0x000e280000000c00 */
[----:B------:R-:W1:Y:S04]  /*aee0*/  @!P2 LDS.128 R32, [R40+0x3000] ;  /* 0x003000002820a984 */ /* 0x000e680000000c00 */
[----:B0-----:R0:W-:Y:S04]  /*aef0*/  @!P4 STG.E.128 desc[UR46][R38.64+0x80], R28 ;  /* 0x0000801c2600c986 */ /* 0x0011e8000c101d2e */
[----:B-1----:R0:W-:Y:S02]  /*af00*/  @!P2 STG.E.128 desc[UR46][R38.64+0xc0], R32 ;  /* 0x0000c0202600a986 */ /* 0x0021e4000c101d2e */
.L_x_1560:
[----:B------:R-:W-:Y:S05]  /*af10*/  BSYNC B0 ;  /* 0x0000000000007941 */ /* 0x000fea0003800000 */
.L_x_1559:
[----:B------:R-:W-:Y:S01]  /*af20*/  ISETP.GE.AND P2, PT, R189, R4, PT ;  /* 0x00000004bd00720c */ /* 0x000fe20003f46270 */
[----:B------:R-:W-:-:S12]  /*af30*/  BSSY B0, `(.L_x_1561) ;  /* 0x0000018000007945 */ /* 0x000fd80003800000 */
[----:B------:R-:W-:Y:S05]  /*af40*/  @P2 BRA `(.L_x_1562) ;  /* 0x0000000000582947 */ /* 0x000fea0003800000 */
[----:B0-----:R-:W-:Y:S01]  /*af50*/  IADD3 R31, P2, R36, 0x40, RZ ;  /* 0x00000040241f7810 */ /* 0x001fe20007f5e0ff */
[----:B------:R-:W-:Y:S01]  /*af60*/  IMAD.MOV.U32 R4, RZ, RZ, R88 ;  /* 0x000000ffff047224 */ /* 0x000fe200078e0058 */
[----:B------:R-:W-:Y:S02]  /*af70*/  ULDC UR4, c[0x0][0x320] ;  /* 0x0000c80000047ab9 */ /* 0x000fe40000000800 */
[----:B------:R-:W-:Y:S01]  /*af80*/  ISETP.GE.AND P4, PT, R18, UR4, PT ;  /* 0x0000000412007c0c */ /* 0x000fe2000bf86270 */
[----:B------:R-:W-:Y:S02]  /*af90*/  IMAD.X R36, RZ, RZ, R37, P2 ;  /* 0x000000ffff247224 */ /* 0x000fe400010e0625 */
[----:B------:R-:W-:-:S04]  /*afa0*/  IMAD.WIDE.U32 R28, R31, UR44, R4 ;  /* 0x0000002c1f1c7c25 */ /* 0x000fc8000f8e0004 */
[----:B------:R-:W-:-:S04]  /*afb0*/  IMAD R36, R36, UR44, RZ ;  /* 0x0000002c24247c24 */ /* 0x000fc8000f8e02ff */
[----:B------:R-:W-:Y:S01]  /*afc0*/  IMAD R31, R31, UR45, R36 ;  /* 0x0000002d1f1f7c24 */ /* 0x000fe2000f8e0224 */
[----:B------:R-:W-:-:S03]  /*afd0*/  LEA R36, P2, R28, UR60, 0x1 ;  /* 0x0000003c1c247c11 */ /* 0x000fc6000f8408ff */
[----:B------:R-:W-:-:S05]  /*afe0*/  IMAD.IADD R29, R29, 0x1, R31 ;  /* 0x000000011d1d7824 */ /* 0x000fca00078e021f */
[----:B------:R-:W-:Y:S02]  /*aff0*/  LEA.HI.X R37, R28, UR61, R29, 0x1, P2 ;  /* 0x0000003d1c257c11 */ /* 0x000fe400090f0c1d */
[----:B------:R-:W-:Y:S01]  /*b000*/  ISETP.GE.AND P2, PT, R166, UR4, PT ;  /* 0x00000004a6007c0c */ /* 0x000fe2000bf46270 */
[----:B------:R-:W0:-:S12]  /*b010*/  @!P4 LDS.128 R28, [R0+0x2000] ;  /* 0x00200000001cc984 */ /* 0x000e180000000c00 */
[----:B------:R-:W1:Y:S04]  /*b020*/  @!P2 LDS.128 R32, [R0+0x5000] ;  /* 0x005000000020a984 */ /* 0x000e680000000c00 */
        /* <DEDUP_REMOVED lines=8> */
.L_x_1562:
[----:B------:R-:W-:Y:S05]  /*b0b0*/  BSYNC B0 ;  /* 0x0000000000007941 */ /* 0x000fea0003800000 */
.L_x_1561:
[----:B------:R-:W-:Y:S01]  /*b0c0*/  @!PT LDS RZ, [RZ] ;  /* 0x00000000fffff984 */ /* 0x000fe20000000800 */
[----:B------:R-:W-:Y:S01]  /*b0d0*/  @!PT LDS RZ, [RZ] ;  /* 0x00000000fffff984 */ /* 0x000fe20000000800 */
[----:B------:R-:W-:Y:S01]  /*b0e0*/  @!PT LDS RZ, [RZ] ;  /* 0x00000000fffff984 */ /* 0x000fe20000000800 */
[----:B------:R-:W-:Y:S01]  /*b0f0*/  @!PT LDS RZ, [RZ] ;  /* 0x00000000fffff984 */ /* 0x000fe20000000800 */
[----:B------:R1:W-:Y:S06]  /*b100*/  MEMBAR.ALL.CTA ;  /* 0x0000000000007992 */ /* 0x0003ec0000008000 */
[----:B-1----:R-:W1:Y:S01]  /*b110*/  FENCE.VIEW.ASYNC.S ;  /* 0x00000000000073c6 */ /* 0x002e620000000000 */
[----:B------:R-:W-:Y:S01]  /*b120*/  @!P3 VIADD R3, R3, 0x2a8c0 ;  /* 0x0002a8c00303b836 */ /* 0x000fe20000000000 */
[----:B-1----:R1:W-:Y:S01]  /*b130*/  BAR.SYNC.DEFER_BLOCKING R222, 0x80 ;  /* 0x000200de0000751d */ /* 0x0023e20000010000 */
[----:B------:R-:W-:Y:S01]  /*b140*/  LOP3.LUT P4, RZ, R17, 0x2, RZ, 0xc0, !PT ;  /* 0x0000000211ff7812 */ /* 0x000fe2000788c0ff */
[----:B------:R-:W-:-:S02]  /*b150*/  VIADD R16, R16, 0x1 ;  /* 0x0000000110107836 */ /* 0x000fc40000000000 */
[----:B------:R-:W-:Y:S02]  /*b160*/  @!P3 PRMT R3, RZ, 0x654, R3 ;  /* 0x00000654ff03b816 */ /* 0x000fe40000000003 */
[----:B------:R-:W-:Y:S02]  /*b170*/  PLOP3.LUT P2, PT, PT, PT, PT, 0x8, 0x0 ;  /* 0x000000000000781c */ /* 0x000fe40003f4e170 */
[----:B------:R1:W-:Y:S01]  /*b180*/  @!P3 SYNCS.ARRIVE.TRANS64.RED.A1T0 RZ, [R3+URZ], RZ ;  /* 0x000000ff03ffb9a7 */ /* 0x0003e2000810043f */
[----:B------:R-:W-:-:S04]  /*b190*/  ISETP.NE.AND P3, PT, R16, 0x2, PT ;  /* 0x000000021000780c */ /* 0x000fc80003f65270 */
[----:B------:R-:W-:Y:S02]  /*b1a0*/  SEL R0, RZ, 0x1, P3 ;  /* 0x00000001ff007807 */ /* 0x000fe40001800000 */
[----:B------:R-:W-:Y:S02]  /*b1b0*/  SEL R16, R16, RZ, P3 ;  /* 0x000000ff10107207 */ /* 0x000fe40001800000 */
[----:B------:R-:W-:Y:S01]  /*b1c0*/  LOP3.LUT R167, R167, R0, RZ, 0x3c, !PT ;  /* 0x00000000a7a77212 */ /* 0x000fe200078e3cff */
[----:B------:R-:W-:Y:S06]  /*b1d0*/  @P4 BRA `(.L_x_1563) ;  /* 0xffffff7c00844947 */ /* 0x000fec000383ffff */
.L_x_1459:
[----:B------:R-:W3:Y:S01]  /*b1e0*/  LDC R0, c[0x0][0x448] ;  /* 0x00011200ff007b82 */ /* 0x000ee20000000800 */
[----:B------:R-:W-:Y:S01]  /*b1f0*/  IADD3 R7, R164, 0x1, -R163 ;  /* 0x00000001a4077810 */ /* 0x000fe20007ffe8a3 */
[----:B------:R-:W-:Y:S06]  /*b200*/  BSSY B0, `(.L_x_1564) ;  /* 0x000000d000007945 */ /* 0x000fec0003800000 */
[----:B------:R-:W4:Y:S01]  /*b210*/  LDC.64 R4, c[0x0][0x9e0] ;  /* 0x00027800ff047b82 */ /* 0x000f220000000a00 */
[----:B---3--:R-:W-:Y:S01]  /*b220*/  ISETP.NE.AND P1, PT, R0, 0x1, PT ;  /* 0x000000010000780c */ /* 0x008fe20003f25270 */
[----:B------:R-:W-:Y:S01]  /*b230*/  VIADD R0, R178, 0x7f ;  /* 0x0000007fb2007836 */ /* 0x000fe20000000000 */
[----:B----4-:R-:W-:-:S11]  /*b240*/  ISETP.GE.AND P3, PT, R5, 0x1, PT ;  /* 0x000000010500780c */ /* 0x010fd60003f66270 */
[----:B-1----:R-:W1:Y:S08]  /*b250*/  @P1 LDC R3, c[0x0][0x44c] ;  /* 0x00011300ff031b82 */ /* 0x002e700000000800 */
[----:B------:R-:W3:Y:S01]  /*b260*/  @P1 LDC R6, c[0x0][0x450] ;  /* 0x00011400ff061b82 */ /* 0x000ee20000000800 */
[----:B-1----:R-:W-:-:S05]  /*b270*/  @P1 IMAD.HI.U32 R3, R0, R3, RZ ;  /* 0x0000000300031227 */ /* 0x002fca00078e00ff */
[----:B---3--:R-:W-:-:S05]  /*b280*/  @P1 SHF.R.U32.HI R0, RZ, R6, R3 ;  /* 0x00000006ff001219 */ /* 0x008fca0000011603 */
[----:B------:R-:W-:Y:S01]  /*b290*/  IMAD.IADD R3, R7, 0x1, R0 ;  /* 0x0000000107037824 */ /* 0x000fe200078e0200 */
[----:B------:R-:W-:Y:S06]  /*b2a0*/  @P2 BRA `(.L_x_1565) ;  /* 0x0000000000082947 */ /* 0x000fec0003800000 */
[----:B------:R-:W1:Y:S02]  /*b2b0*/  FENCE.VIEW.ASYNC.G ;  /* 0x00000000000073c6 */ /* 0x000e640000000100 */
[----:B-1----:R-:W-:Y:S06]  /*b2c0*/  BAR.ARV 0xc, 0x180 ;  /* 0x0306000000007b1d */ /* 0x002fec0000002000 */
.L_x_1565:
[----:B------:R-:W-:Y:S05]  /*b2d0*/  BSYNC B0 ;  /* 0x0000000000007941 */ /* 0x000fea0003800000 */
.L_x_1564:
[----:B------:R-:W-:Y:S01]  /*b2e0*/  IMAD.IADD R4, R3, 0x1, R4 ;  /* 0x0000000103047824 */ /* 0x000fe200078e0204 */
[----:B------:R-:W-:Y:S06]  /*b2f0*/  @!P3 BRA `(.L_x_1566) ;  /* 0x000000000048b947 */ /* 0x000fec0003800000 */
[C---:B------:R-:W-:Y:S01]  /*b300*/  ISETP.GT.AND P0, PT, R3.reuse, RZ, PT ;  /* 0x000000ff0300720c */ /* 0x040fe20003f04270 */
[----:B------:R-:W-:Y:S01]  /*b310*/  BSSY B0, `(.L_x_1567) ;  /* 0x000000e000007945 */ /* 0x000fe20003800000 */
[----:B------:R-:W-:-:S11]  /*b320*/  VIADD R0, R3, 0xffffffff ;  /* 0xffffffff03007836 */ /* 0x000fd60000000000 */
[----:B------:R-:W-:Y:S05]  /*b330*/  @P0 BRA `(.L_x_1568) ;  /* 0x00000000001c0947 */ /* 0x000fea0003800000 */
[----:B------:R-:W-:Y:S01]  /*b340*/  ISETP.NE.AND P0, PT, R5, 0x1, PT ;  /* 0x000000010500780c */ /* 0x000fe20003f05270 */
[----:B------:R-:W-:-:S12]  /*b350*/  IMAD.MOV R3, RZ, RZ, -R3 ;  /* 0x000000ffff037224 */ /* 0x000fd800078e0a03 */
[----:B------:R-:W1:Y:S02]  /*b360*/  @P0 LDC.64 R6, c[0x0][0x9e8] ;  /* 0x00027a00ff060b82 */ /* 0x000e640000000a00 */
[----:B-1----:R-:W-:-:S05]  /*b370*/  @P0 IMAD.HI.U32 R0, R3, R6, RZ ;  /* 0x0000000603000227 */ /* 0x002fca00078e00ff */
[----:B------:R-:W-:-:S04]  /*b380*/  @P0 SHF.R.U32.HI R3, RZ, R7, R0 ;  /* 0x00000007ff030219 */ /* 0x000fc80000011600 */
[----:B------:R-:W-:Y:S01]  /*b390*/  LOP3.LUT R0, RZ, R3, RZ, 0x33, !PT ;  /* 0x00000003ff007212 */ /* 0x000fe200078e33ff */
[----:B------:R-:W-:Y:S06]  /*b3a0*/  BRA `(.L_x_1569) ;  /* 0x0000000000107947 */ /* 0x000fec0003800000 */
.L_x_1568:
[----:B------:R-:W-:-:S13]  /*b3b0*/  ISETP.NE.AND P0, PT, R5, 0x1, PT ;  /* 0x000000010500780c */ /* 0x000fda0003f05270 */
[----:B------:R-:W1:Y:S02]  /*b3c0*/  @P0 LDC.64 R6, c[0x0][0x9e8] ;  /* 0x00027a00ff060b82 */ /* 0x000e640000000a00 */
[----:B-1----:R-:W-:-:S05]  /*b3d0*/  @P0 IMAD.HI.U32 R6, R0, R6, RZ ;  /* 0x0000000600060227 */ /* 0x002fca00078e00ff */
[----:B------:R-:W-:-:S07]  /*b3e0*/  @P0 SHF.R.U32.HI R0, RZ, R7, R6 ;  /* 0x00000007ff000219 */ /* 0x000fce0000011606 */
.L_x_1569:
[----:B------:R-:W-:Y:S05]  /*b3f0*/  BSYNC B0 ;  /* 0x0000000000007941 */ /* 0x000fea0003800000 */
.L_x_1567:
[----:B------:R-:W-:-:S05]  /*b400*/  IMAD R3, R0, R5, R5 ;  /* 0x0000000500037224 */ /* 0x000fca00078e0205 */
[----:B------:R-:W-:-:S07]  /*b410*/  VIMNMX R4, R4, R3, PT ;  /* 0x0000000304047248 */ /* 0x000fce0003fe0100 */
.L_x_1566:
[----:B------:R-:W1:Y:S01]  /*b420*/  @P1 LDC R3, c[0x0][0x44c] ;  /* 0x00011300ff031b82 */ /* 0x000e620000000800 */
[----:B------:R-:W-:Y:S01]  /*b430*/  VIADD R4, R4, 0x5f ;  /* 0x0000005f04047836 */ /* 0x000fe20000000000 */
[----:B------:R-:W-:Y:S01]  /*b440*/  ULDC UR4, c[0x0][0x9dc] ;  /* 0x0002770000047ab9 */ /* 0x000fe20000000800 */
[----:B------:R-:W-:Y:S02]  /*b450*/  IMAD.MOV.U32 R7, RZ, RZ, R178 ;  /* 0x000000ffff077224 */ /* 0x000fe400078e00b2 */
[----:B------:R-:W-:-:S03]  /*b460*/  IMAD.HI R4, R4, 0x2aaaaaab, RZ ;  /* 0x2aaaaaab04047827 */ /* 0x000fc600078e02ff */
[----:B------:R-:W3:Y:S01]  /*b470*/  @P1 LDC R9, c[0x0][0x450] ;  /* 0x00011400ff091b82 */ /* 0x000ee20000000800 */
[----:B-1----:R-:W-:Y:S01]  /*b480*/  @P1 IMAD.HI.U32 R0, R178, R3, RZ ;  /* 0x00000003b2001227 */ /* 0x002fe200078e00ff */
[----:B------:R-:W-:-:S04]  /*b490*/  SHF.R.U32.HI R3, RZ, 0x1f, R4 ;  /* 0x0000001fff037819 */ /* 0x000fc80000011604 */
[----:B------:R-:W-:Y:S02]  /*b4a0*/  LEA.HI.SX32 R4, R4, R3, 0x1c ;  /* 0x0000000304047211 */ /* 0x000fe400078fe2ff */
[----:B---3--:R-:W-:Y:S02]  /*b4b0*/  @P1 SHF.R.U32.HI R7, RZ, R9, R0 ;  /* 0x00000009ff071219 */ /* 0x008fe40000011600 */
        /* <DEDUP_REMOVED lines=14> */
.L_x_1572:
[----:B------:R-:W-:-:S13]  /*b5a0*/  ISETP.NE.AND P0, PT, R5, 0x1, PT ;  /* 0x000000010500780c */ /* 0x000fda0003f05270 */
[----:B------:R-:W1:Y:S02]  /*b5b0*/  @P0 LDC.64 R6, c[0x0][0x9e8] ;  /* 0x00027a00ff060b82 */ /* 0x000e640000000a00 */
[----:B-1----:R-:W-:-:S05]  /*b5c0*/  @P0 IMAD.HI.U32 R4, R0, R6, RZ ;  /* 0x0000000600040227 */ /* 0x002fca00078e00ff */
[----:B------:R-:W-:-:S07]  /*b5d0*/  @P0 SHF.R.U32.HI R0, RZ, R7, R4 ;  /* 0x00000007ff000219 */ /* 0x000fce0000011604 */
.L_x_1573:
[----:B------:R-:W-:Y:S05]  /*b5e0*/  BSYNC B0 ;  /* 0x0000000000007941 */ /* 0x000fea0003800000 */
.L_x_1571:
[----:B------:R-:W-:-:S05]  /*b5f0*/  IMAD R0, R0, R5, RZ ;  /* 0x0000000500007224 */ /* 0x000fca00078e02ff */
[----:B------:R-:W-:-:S07]  /*b600*/  VIMNMX R3, R3, R0, !PT ;  /* 0x0000000003037248 */ /* 0x000fce0007fe0100 */
.L_x_1570:
[----:B------:R-:W-:Y:S01]  /*b610*/  IMAD.HI R3, R3, 0x2aaaaaab, RZ ;  /* 0x2aaaaaab03037827 */ /* 0x000fe200078e02ff */
[----:B------:R-:W-:Y:S03]  /*b620*/  BSSY B0, `(.L_x_1574) ;  /* 0x0000025000007945 */ /* 0x000fe60003800000 */
[----:B------:R-:W-:Y:S01]  /*b630*/  IMAD.MOV.U32 R5, RZ, RZ, RZ ;  /* 0x000000ffff057224 */ /* 0x000fe200078e00ff */
[----:B------:R-:W-:-:S04]  /*b640*/  SHF.R.U32.HI R0, RZ, 0x1f, R3 ;  /* 0x0000001fff007819 */ /* 0x000fc80000011603 */
[----:B------:R-:W-:-:S04]  /*b650*/  LEA.HI.SX32 R0, R3, R0, 0x1c ;  /* 0x0000000003007211 */ /* 0x000fc800078fe2ff */
        /* <DEDUP_REMOVED lines=8> */
[----:B------:R-:W1:Y:S01]  /*b6e0*/  I2F.RP R3, R6 ;  /* 0x0000000600037306 */ /* 0x000e620000209400 */
[----:B------:R-:W-:Y:S02]  /*b6f0*/  IABS R10, R11 ;  /* 0x0000000b000a7213 */ /* 0x000fe40000000000 */
[----:B------:R-:W-:-:S05]  /*b700*/  IMAD.IADD R0, R0, 0x1, -R9 ;  /* 0x0000000100007824 */ /* 0x000fca00078e0a09 */
[----:B------:R-:W-:Y:S02]  /*b710*/  IABS R8, R0 ;  /* 0x0000000000087213 */ /* 0x000fe40000000000 */
[----:B------:R-:W-:-:S04]  /*b720*/  LOP3.LUT R0, R0, R11, RZ, 0x3c, !PT ;  /* 0x0000000b00007212 */ /* 0x000fc800078e3cff */
[----:B------:R-:W-:Y:S01]  /*b730*/  ISETP.GE.AND P2, PT, R0, RZ, PT ;  /* 0x000000ff0000720c */ /* 0x000fe20003f46270 */
[----:B-1----:R-:W1:Y:S02]  /*b740*/  MUFU.RCP R3, R3 ;  /* 0x0000000300037308 */ /* 0x002e640000001000 */
[----:B-1----:R-:W-:Y:S02]  /*b750*/  VIADD R4, R3, 0xffffffe ;  /* 0x0ffffffe03047836 */ /* 0x002fe40000000000 */
[----:B------:R-:W-:-:S04]  /*b760*/  IMAD.MOV R3, RZ, RZ, -R10 ;  /* 0x000000ffff037224 */ /* 0x000fc800078e0a0a */
[----:B------:R1:W3:Y:S02]  /*b770*/  F2I.FTZ.U32.TRUNC.NTZ R5, R4 ;  /* 0x0000000400057305 */ /* 0x0002e4000021f000 */
[----:B-1----:R-:W-:Y:S02]  /*b780*/  IMAD.MOV.U32 R4, RZ, RZ, RZ ;  /* 0x000000ffff047224 */ /* 0x002fe400078e00ff */
[----:B---3--:R-:W-:-:S04]  /*b790*/  IMAD.MOV R7, RZ, RZ, -R5 ;  /* 0x000000ffff077224 */ /* 0x008fc800078e0a05 */
        /* <DEDUP_REMOVED lines=13> */
.L_x_1575:
[----:B------:R-:W-:Y:S05]  /*b870*/  BSYNC B0 ;  /* 0x0000000000007941 */ /* 0x000fea0003800000 */
.L_x_1574:
[-C--:B------:R-:W-:Y:S01]  /*b880*/  IMAD R180, R190, R5.reuse, R9 ;  /* 0x00000005beb47224 */ /* 0x080fe200078e0209 */
        /* <DEDUP_REMOVED lines=29> */
[----:B0-----:R-:W-:Y:S02]  /*ba60*/  CS2R R38, SRZ ;  /* 0x0000000000267805 */ /* 0x001fe4000001ff00 */
[----:B--2---:R-:W-:Y:S02]  /*ba70*/  CS2R R36, SRZ ;  /* 0x0000000000247805 */ /* 0x004fe4000001ff00 */
[----:B------:R-:W-:-:S02]  /*ba80*/  CS2R R98, SRZ ;  /* 0x0000000000627805 */ /* 0x000fc4000001ff00 */
[----:B------:R-:W-:Y:S02]  /*ba90*/  CS2R R90, SRZ ;  /* 0x00000000005a7805 */ /* 0x000fe4000001ff00 */
[----:B------:R-:W-:Y:S02]  /*baa0*/  CS2R R96, SRZ ;  /* 0x0000000000607805 */ /* 0x000fe4000001ff00 */
[----:B------:R-:W-:Y:S02]  /*bab0*/  CS2R R88, SRZ ;  /* 0x0000000000587805 */ /* 0x000fe4000001ff00 */
[----:B------:R-:W-:Y:S02]  /*bac0*/  CS2R R94, SRZ ;  /* 0x00000000005e7805 */ /* 0x000fe4000001ff00 */
[----:B------:R-:W-:Y:S01]  /*bad0*/  CS2R R20, SRZ ;  /* 0x0000000000147805 */ /* 0x000fe2000001ff00 */
[----:B------:R-:W-:Y:S06]  /*bae0*/  @!P1 BRA `(.L_x_1576) ;  /* 0x0000015000789947 */ /* 0x000fec0003800000 */
[----:B------:R-:W2:Y:S04]  /*baf0*/  LDL R4, [R1+0x7c] ;  /* 0x00007c0001047983 */ /* 0x000ea80000100800 */
[----:B------:R-:W3:Y:S04]  /*bb00*/  LDL R6, [R1+0x74] ;  /* 0x0000740001067983 */ /* 0x000ee80000100800 */
[----:B--2---:R-:W0:Y:S01]  /*bb10*/  SHFL.IDX PT, R0, R4, RZ, 0x1f ;  /* 0x00001fff04007589 */ /* 0x004e2200000e0000 */
[----:B---3--:R-:W-:-:S13]  /*bb20*/  R2UR UR4, R6 ;  /* 0x00000000060472ca */ /* 0x008fda00000e0000 */
[----:B------:R-:W-:Y:S01]  /*bb30*/  ULOP3.LUT UP0, URZ, UR4, 0x1bf, URZ, 0xc0, !UPT ;  /* 0x000001bf043f7892 */ /* 0x000fe2000f80c03f */
[----:B0-----:R-:W-:-:S04]  /*bb40*/  LEA.HI R3, R0, R0, RZ, 0x1 ;  /* 0x0000000000037211 */ /* 0x001fc800078f08ff */
[----:B------:R-:W-:Y:S02]  /*bb50*/  LOP3.LUT R3, R3, 0x1e, RZ, 0xc0, !PT ;  /* 0x0000001e03037812 */ /* 0x000fe400078ec0ff */
[----:B------:R-:W-:-:S03]  /*bb60*/  PLOP3.LUT P0, PT, PT, PT, UP0, 0x80, 0x0 ;  /* 0x000000000000781c */ /* 0x000fc60003f0f008 */
[----:B------:R-:W-:-:S05]  /*bb70*/  IMAD.IADD R3, R0, 0x1, -R3 ;  /* 0x0000000100037824 */ /* 0x000fca00078e0a03 */
[----:B------:R-:W-:-:S04]  /*bb80*/  LEA R3, R3, UR4, 0xd ;  /* 0x0000000403037c11 */ /* 0x000fc8000f8e68ff */
[----:B------:R-:W-:-:S04]  /*bb90*/  SHF.R.U32.HI R3, RZ, 0x4, R3 ;  /* 0x00000004ff037819 */ /* 0x000fc80000011603 */
[----:B------:R-:W-:Y:S01]  /*bba0*/  LOP3.LUT R68, R3, 0x3fff, RZ, 0xc0, !PT ;  /* 0x00003fff03447812 */ /* 0x000fe200078ec0ff */
[----:B------:R-:W-:Y:S06]  /*bbb0*/  @!P0 BRA `(.L_x_1577) ;  /* 0x0000000000408947 */ /* 0x000fec0003800000 */
        /* <DEDUP_REMOVED lines=15> */
[----:B-1---5:R-:W-:Y:S05]  /*bcb0*/  CALL.ABS.NOINC R14 ;  /* 0x000000000e007343 */ /* 0x022fea0003c00000 */
.L_x_1577:
        /* <DEDUP_REMOVED lines=12> */
.L_x_1581:
[----:B-1----:R1:W2:Y:S02]  /*bd80*/  SYNCS.PHASECHK.TRANS64.TRYWAIT P0, [R2+URZ+0x2a800], R3 ;  /* 0x02a80003020075a7 */ /* 0x0022a4000800017f */
[----:B--2---:R-:W-:Y:S05]  /*bd90*/  @!P0 NANOSLEEP.SYNCS 0x989680 ;  /* 0x009896800000895d */ /* 0x004fea0003900000 */
[----:B------:R-:W2:Y:S02]  /*bda0*/  @!P0 SYNCS.PHASECHK.TRANS64 P0, [R2+URZ+0x2a800], R3 ;  /* 0x02a80003020085a7 */ /* 0x000ea4000800007f */
[----:B--2---:R-:W-:Y:S05]  /*bdb0*/  @!P0 BRA `(.L_x_1581) ;  /* 0xfffffffc00f08947 */ /* 0x004fea000383ffff */
.L_x_1580:
[----:B------:R-:W-:Y:S05]  /*bdc0*/  BSYNC B0 ;  /* 0x0000000000007941 */ /* 0x000fea0003800000 */
.L_x_1579:
[----:B------:R-:W-:Y:S05]  /*bdd0*/  BRA `(.L_x_1582) ;  /* 0x0000007400107947 */ /* 0x000fea0003800000 */
.L_x_1578:
[----:B------:R-:W2:Y:S01]  /*bde0*/  LDL R0, [R1+0x74] ;  /* 0x0000740001007983 */ /* 0x000ea20000100800 */
[----:B------:R-:W-:Y:S02]  /*bdf0*/  ULDC.64 UR6, c[0x0][0x408] ;  /* 0x0001020000067ab9 */ /* 0x000fe40000000a00 */
[----:B-----5:R-:W-:Y:S01]  /*be00*/  IMAD.WIDE.U32 R26, R145, UR6, RZ ;  /* 0x00000006911a7c25 */ /* 0x020fe2000f8e00ff */
[----:B--2---:R-:W-:Y:S02]  /*be10*/  R2UR UR4, R0 ;  /* 0x00000000000472ca */ /* 0x004fe400000e0000 */
[----:B------:R-:W-:-:S11]  /*be20*/  SHF.R.S32.HI R0, RZ, 0x1f, R145 ;  /* 0x0000001fff007819 */ /* 0x000fd60000011491 */
[----:B------:R-:W-:-:S03]  /*be30*/  ULOP3.LUT UP0, URZ, UR4, 0x3ff, URZ, 0xc0, !UPT ;  /* 0x000003ff043f7892 */ /* 0x000fc6000f80c03f */
[----:B------:R-:W-:Y:S02]  /*be40*/  ULDC.64 UR4, c[0x0][0x3f8] ;  /* 0x0000fe0000047ab9 */ /* 0x000fe40000000a00 */
[C---:B------:R-:W-:Y:S01]  /*be50*/  IMAD R4, R0.reuse, UR4, RZ ;  /* 0x0000000400047c24 */ /* 0x040fe2000f8e02ff */
[----:B------:R-:W-:Y:S01]  /*be60*/  PLOP3.LUT P0, PT, PT, PT, UP0, 0x80, 0x0 ;  /* 0x000000000000781c */ /* 0x000fe20003f0f008 */
[----:B------:R-:W-:Y:S02]  /*be70*/  IMAD R0, R0, UR6, RZ ;  /* 0x0000000600007c24 */ /* 0x000fe4000f8e02ff */
[----:B------:R-:W-:-:S04]  /*be80*/  IMAD.WIDE.U32 R24, R145, UR4, RZ ;  /* 0x0000000491187c25 */ /* 0x000fc8000f8e00ff */
[C---:B------:R-:W-:Y:S02]  /*be90*/  IMAD R29, R145.reuse, UR5, R4 ;  /* 0x00000005911d7c24 */ /* 0x040fe4000f8e0204 */
[----:B------:R-:W-:Y:S02]  /*bea0*/  IMAD R31, R145, UR7, R0 ;  /* 0x00000007911f7c24 */ /* 0x000fe4000f8e0200 */
[----:B------:R-:W-:Y:S02]  /*beb0*/  IMAD.IADD R29, R29, 0x1, R25 ;  /* 0x000000011d1d7824 */ /* 0x000fe400078e0219 */
[----:B------:R-:W-:Y:S01]  /*bec0*/  IMAD.IADD R31, R31, 0x1, R27 ;  /* 0x000000011f1f7824 */ /* 0x000fe200078e021b */
        /* <DEDUP_REMOVED lines=17> */
.L_x_1583:
[----:B------:R-:W-:Y:S01]  /*bfe0*/  ULDC.U8 UR4, c[0x0][0x410] ;  /* 0x0001040000047ab9 */ /* 0x000fe20000000000 */
[----:B------:R-:W-:Y:S01]  /*bff0*/  BSSY B0, `(.L_x_1584) ;  /* 0x000071a000007945 */ /* 0x000fe20003800000 */
[----:B------:R-:W-:Y:S01]  /*c000*/  ISETP.NE.AND P0, PT, RZ, UR4, PT ;  /* 0x00000004ff007c0c */ /* 0x000fe2000bf05270 */
[----:B------:R-:W-:-:S12]  /*c010*/  IMAD.IADD R64, R162, 0x1, R178 ;  /* 0x00000001a2407824 */ /* 0x000fd800078e02b2 */
[----:B------:R-:W-:Y:S05]  /*c020*/  @!P0 BRA `(.L_x_1585) ;  /* 0x00000038006c8947 */ /* 0x000fea0003800000 */
[----:B------:R-:W0:Y:S01]  /*c030*/  LDC R10, c[0x0][0x448] ;  /* 0x00011200ff0a7b82 */ /* 0x000e220000000800 */
[----:B------:R-:W-:Y:S01]  /*c040*/  IMAD R3, R191, 0x40, R64 ;  /* 0x00000040bf037824 */ /* 0x000fe200078e0240 */
[----:B------:R-:W-:Y:S01]  /*c050*/  ULDC.64 UR4, c[0x0][0x3f8] ;  /* 0x0000fe0000047ab9 */ /* 0x000fe20000000a00 */
[----:B------:R-:W-:Y:S01]  /*c060*/  ULDC.64 UR6, c[0x0][0x408] ;  /* 0x0001020000067ab9 */ /* 0x000fe20000000a00 */
[----:B------:R-:W-:Y:S02]  /*c070*/  IMAD.MOV.U32 R4, RZ, RZ, R24 ;  /* 0x000000ffff047224 */ /* 0x000fe400078e0018 */
[----:B------:R-:W-:Y:S02]  /*c080*/  IMAD.MOV.U32 R6, RZ, RZ, R26 ;  /* 0x000000ffff067224 */ /* 0x000fe400078e001a */
[----:B------:R-:W-:Y:S01]  /*c090*/  IMAD.MOV.U32 R7, RZ, RZ, R31 ;  /* 0x000000ffff077224 */ /* 0x000fe200078e001f */
[----:B0-----:R-:W-:-:S13]  /*c0a0*/  ISETP.NE.AND P0, PT, R10, 0x1, PT ;  /* 0x000000010a00780c */ /* 0x001fda0003f05270 */
[----:B------:R-:W0:Y:S08]  /*c0b0*/  @P0 LDC R0, c[0x0][0x44c] ;  /* 0x00011300ff000b82 */ /* 0x000e300000000800 */
[----:B------:R-:W1:Y:S01]  /*c0c0*/  @P0 LDC R5, c[0x0][0x450] ;  /* 0x00011400ff050b82 */ /* 0x000e620000000800 */
[----:B0-----:R-:W-:-:S05]  /*c0d0*/  @P0 IMAD.HI.U32 R0, R3, R0, RZ ;  /* 0x0000000003000227 */ /* 0x001fca00078e00ff */
[----:B-1----:R-:W-:Y:S01]  /*c0e0*/  @P0 SHF.R.U32.HI R3, RZ, R5, R0 ;  /* 0x00000005ff030219 */ /* 0x002fe20000011600 */
[----:B------:R-:W-:-:S03]  /*c0f0*/  IMAD.MOV.U32 R5, RZ, RZ, R29 ;  /* 0x000000ffff057224 */ /* 0x000fc600078e001d */
[----:B------:R-:W-:Y:S01]  /*c100*/  SHF.R.S32.HI R0, RZ, 0x1f, R3 ;  /* 0x0000001fff007819 */ /* 0x000fe20000011403 */
[----:B------:R-:W-:-:S04]  /*c110*/  IMAD.WIDE.U32 R4, R3, UR4, R4 ;  /* 0x0000000403047c25 */ /* 0x000fc8000f8e0004 */
[C---:B------:R-:W-:Y:S02]  /*c120*/  IMAD R8, R0.reuse, UR4, RZ ;  /* 0x0000000400087c24 */ /* 0x040fe4000f8e02ff */
[----:B------:R-:W-:Y:S02]  /*c130*/  IMAD R0, R0, UR6, RZ ;  /* 0x0000000600007c24 */ /* 0x000fe4000f8e02ff */
[C---:B------:R-:W-:Y:S01]  /*c140*/  IMAD R9, R3.reuse, UR5, R8 ;  /* 0x0000000503097c24 */ /* 0x040fe2000f8e0208 */
[----:B------:R-:W-:Y:S01]  /*c150*/  ULDC.64 UR4, c[0x0][0x3e8] ;  /* 0x0000fa0000047ab9 */ /* 0x000fe20000000a00 */
[C---:B------:R-:W-:Y:S01]  /*c160*/  IMAD.WIDE.U32 R6, R3.reuse, UR6, R6 ;  /* 0x0000000603067c25 */ /* 0x040fe2000f8e0006 */
[----:B------:R-:W-:Y:S01]  /*c170*/  LEA R32, P0, R4, UR4, 0x1 ;  /* 0x0000000404207c11 */ /* 0x000fe2000f8008ff */
[----:B------:R-:W-:Y:S02]  /*c180*/  UMOV UR4, 0xffffffff ;  /* 0xffffffff00047882 */ /* 0x000fe40000000000 */
[----:B------:R-:W-:Y:S01]  /*c190*/  IMAD R63, R3, UR7, R0 ;  /* 0x00000007033f7c24 */ /* 0x000fe2000f8e0200 */
[----:B------:R-:W-:Y:S01]  /*c1a0*/  ULDC.64 UR6, c[0x0][0x400] ;  /* 0x0001000000067ab9 */ /* 0x000fe20000000a00 */
[----:B------:R-:W-:Y:S01]  /*c1b0*/  IMAD.IADD R5, R5, 0x1, R9 ;  /* 0x0000000105057824 */ /* 0x000fe200078e0209 */
[----:B------:R-:W-:Y:S01]  /*c1c0*/  LEA R3, P1, R6, UR6, 0x1 ;  /* 0x0000000606037c11 */ /* 0x000fe2000f8208ff */
[----:B------:R-:W-:-:S03]  /*c1d0*/  IMAD.IADD R63, R7, 0x1, R63 ;  /* 0x00000001073f7824 */ /* 0x000fc600078e023f */
[----:B------:R-:W-:Y:S02]  /*c1e0*/  LEA.HI.X R0, R4, UR5, R5, 0x1, P0 ;  /* 0x0000000504007c11 */ /* 0x000fe400080f0c05 */
[----:B------:R-:W-:Y:S01]  /*c1f0*/  LEA.HI.X R63, R6, UR7, R63, 0x1, P1 ;  /* 0x00000007063f7c11 */ /* 0x000fe200088f0c3f */
[----:B------:R-:W-:Y:S06]  /*c200*/  BRA.DIV UR4, `(.L_x_1586) ;  /* 0x0000020a04907947 */ /* 0x000fec000b800000 */
[----:B------:R0:W1:Y:S04]  /*c210*/  SHFL.IDX PT, R7, R0, RZ, 0x1c1f ;  /* 0x001c1fff00077589 */ /* 0x00006800000e0000 */
[----:B------:R0:W2:Y:S04]  /*c220*/  SHFL.IDX PT, R6, R32, RZ, 0x1c1f ;  /* 0x001c1fff20067589 */ /* 0x0000a800000e0000 */
[----:B------:R0:W3:Y:S04]  /*c230*/  SHFL.IDX PT, R9, R63, RZ, 0x1c1f ;  /* 0x001c1fff3f097589 */ /* 0x0000e800000e0000 */
[----:B------:R0:W4:Y:S02]  /*c240*/  SHFL.IDX PT, R8, R3, RZ, 0x1c1f ;  /* 0x001c1fff03087589 */ /* 0x00012400000e0000 */
.L_x_1928:
[----:B------:R-:W-:Y:S01]  /*c250*/  IMAD R67, R163, R10, RZ ;  /* 0x0000000aa3437224 */ /* 0x000fe200078e02ff */
[----:B------:R-:W-:Y:S01]  /*c260*/  BSSY B1, `(.L_x_1587) ;  /* 0x0000050000017945 */ /* 0x000fe20003800000 */
[----:B------:R-:W-:Y:S02]  /*c270*/  CS2R R58, SRZ ;  /* 0x00000000003a7805 */ /* 0x000fe4000001ff00 */
[----:B------:R-:W-:Y:S02]  /*c280*/  CS2R R54, SRZ ;  /* 0x0000000000367805 */ /* 0x000fe4000001ff00 */
[----:B------:R-:W-:Y:S02]  /*c290*/  CS2R R50, SRZ ;  /* 0x0000000000327805 */ /* 0x000fe4000001ff00 */
[----:B------:R-:W-:Y:S02]  /*c2a0*/  ISETP.GE.AND P0, PT, R64, R67, PT ;  /* 0x000000434000720c */ /* 0x000fe40003f06270 */
        /* <DEDUP_REMOVED lines=10> */
[----:B------:R-:W-:Y:S01]  /*c350*/  ULDC UR4, c[0x0][0x3f4] ;  /* 0x0000fd0000047ab9 */ /* 0x000fe20000000800 */
[----:B------:R-:W-:Y:S02]  /*c360*/  CS2R R60, SRZ ;  /* 0x00000000003c7805 */ /* 0x000fe4000001ff00 */
[----:B------:R-:W-:Y:S02]  /*c370*/  ISETP.GE.AND P3, PT, R171, UR4, PT ;  /* 0x00000004ab007c0c */ /* 0x000fe4000bf66270 */
[----:B------:R-:W-:Y:S02]  /*c380*/  CS2R R58, SRZ ;  /* 0x00000000003a7805 */ /* 0x000fe4000001ff00 */
[----:B------:R-:W-:Y:S02]  /*c390*/  ISETP.GE.AND P2, PT, R169, UR4, PT ;  /* 0x00000004a9007c0c */ /* 0x000fe4000bf46270 */
[----:B------:R-:W-:Y:S02]  /*c3a0*/  ISETP.GE.AND P1, PT, R170, UR4, PT ;  /* 0x00000004aa007c0c */ /* 0x000fe4000bf26270 */
[----:B------:R-:W-:-:S02]  /*c3b0*/  ISETP.GE.AND P0, PT, R168, UR4, PT ;  /* 0x00000004a8007c0c */ /* 0x000fc4000bf06270 */
[----:B------:R-:W-:-:S03]  /*c3c0*/  ISETP.GE.AND P4, PT, R160, UR4, PT ;  /* 0x00000004a0007c0c */ /* 0x000fc6000bf86270 */
[C---:B------:R-:W-:Y:S01]  /*c3d0*/  @!P3 IMAD.SHL.U32 R27, R171.reuse, 0x2, RZ ;  /* 0x00000002ab1bb824 */ /* 0x040fe200078e00ff */
[----:B------:R-:W-:-:S03]  /*c3e0*/  @!P3 SHF.L.U64.HI R4, R171, 0x1, R228 ;  /* 0x00000001ab04b819 */ /* 0x000fc600000102e4 */
[C---:B------:R-:W-:Y:S01]  /*c3f0*/  @!P2 IMAD.SHL.U32 R21, R169.reuse, 0x2, RZ ;  /* 0x00000002a915a824 */ /* 0x040fe200078e00ff */
[----:B------:R-:W-:Y:S01]  /*c400*/  @!P2 SHF.L.U64.HI R10, R169, 0x1, R227 ;  /* 0x00000001a90aa819 */ /* 0x000fe200000102e3 */
[----:B------:R-:W-:Y:S01]  /*c410*/  @!P1 IMAD.SHL.U32 R13, R170, 0x2, RZ ;  /* 0x00000002aa0d9824 */ /* 0x000fe200078e00ff */
[-C--:B--2---:R-:W-:Y:S01]  /*c420*/  @!P3 IADD3 R28, P6, R6, R27.reuse, RZ ;  /* 0x0000001b061cb210 */ /* 0x084fe20007fde0ff */
[----:B------:R-:W-:Y:S01]  /*c430*/  @!P0 IMAD.SHL.U32 R33, R168, 0x2, RZ ;  /* 0x00000002a8218824 */ /* 0x000fe200078e00ff */
[----:B----4-:R-:W-:Y:S01]  /*c440*/  @!P3 IADD3 R26, P5, R8, R27, RZ ;  /* 0x0000001b081ab210 */ /* 0x010fe20007fbe0ff */
[----:B---3--:R-:W-:Y:S01]  /*c450*/  @!P4 IMAD.MOV.U32 R5, RZ, RZ, R9 ;  /* 0x000000ffff05c224 */ /* 0x008fe200078e0009 */
[----:B------:R-:W-:Y:S01]  /*c460*/  @!P0 SHF.L.U64.HI R38, R168, 0x1, R225 ;  /* 0x00000001a8268819 */ /* 0x000fe200000102e1 */
[--C-:B-1----:R-:W-:Y:S01]  /*c470*/  @!P3 IMAD.X R29, R7, 0x1, R4.reuse, P6 ;  /* 0x00000001071db824 */ /* 0x102fe200030e0604 */
[-C--:B------:R-:W-:Y:S01]  /*c480*/  @!P2 IADD3 R24, P6, R6, R21.reuse, RZ ;  /* 0x000000150618a210 */ /* 0x080fe20007fde0ff */
[----:B------:R-:W-:Y:S01]  /*c490*/  @!P3 IMAD.X R27, R9, 0x1, R4, P5 ;  /* 0x00000001091bb824 */ /* 0x000fe200028e0604 */
[----:B------:R-:W-:Y:S01]  /*c4a0*/  @!P2 IADD3 R20, P5, R8, R21, RZ ;  /* 0x000000150814a210 */ /* 0x000fe20007fbe0ff */
[----:B------:R-:W-:Y:S01]  /*c4b0*/  @!P4 IMAD.WIDE R34, R160, 0x2, R6 ;  /* 0x00000002a022c825 */ /* 0x000fe200078e0206 */
[----:B------:R-:W-:-:S03]  /*c4c0*/  @!P1 SHF.L.U64.HI R4, R170, 0x1, R226 ;  /* 0x00000001aa049819 */ /* 0x000fc600000102e2 */
[--C-:B------:R-:W-:Y:S01]  /*c4d0*/  @!P2 IMAD.X R25, R7, 0x1, R10.reuse, P6 ;  /* 0x000000010719a824 */ /* 0x100fe200030e060a */
[-C--:B------:R-:W-:Y:S01]  /*c4e0*/  @!P1 IADD3 R14, P6, R6, R13.reuse, RZ ;  /* 0x0000000d060e9210 */ /* 0x080fe20007fde0ff */
[----:B------:R-:W-:Y:S01]  /*c4f0*/  @!P2 IMAD.X R21, R9, 0x1, R10, P5 ;  /* 0x000000010915a824 */ /* 0x000fe200028e060a */
[----:B------:R-:W-:Y:S01]  /*c500*/  ISETP.GE.AND P5, PT, R172, UR4, PT ;  /* 0x00000004ac007c0c */ /* 0x000fe2000bfa6270 */
[----:B------:R1:W5:Y:S02]  /*c510*/  @!P4 LD.E.64 R60, desc[UR46][R34.64] ;  /* 0x0000002e223cc980 */ /* 0x000364000c101b00 */
[----:B------:R-:W-:Y:S01]  /*c520*/  @!P1 IMAD.X R15, R7, 0x1, R4, P6 ;  /* 0x00000001070f9824 */ /* 0x000fe200030e0604 */
[----:B------:R-:W-:-:S05]  /*c530*/  @!P1 IADD3 R12, P6, R8, R13, RZ ;  /* 0x0000000d080c9210 */ /* 0x000fca0007fde0ff */
[----:B------:R-:W-:Y:S01]  /*c540*/  @!P1 IMAD.X R13, R9, 0x1, R4, P6 ;  /* 0x00000001090d9824 */ /* 0x000fe200030e0604 */
[----:B------:R-:W-:Y:S01]  /*c550*/  @!P0 IADD3 R10, P6, R6, R33, RZ ;  /* 0x00000021060a8210 */ /* 0x000fe20007fde0ff */
[----:B------:R-:W-:-:S04]  /*c560*/  @!P4 IMAD.MOV.U32 R4, RZ, RZ, R8 ;  /* 0x000000ffff04c224 */ /* 0x000fc800078e0008 */
[----:B------:R-:W-:-:S04]  /*c570*/  @!P4 IMAD.WIDE R30, R160, 0x2, R4 ;  /* 0x00000002a01ec825 */ /* 0x000fc800078e0204 */
[----:B------:R-:W-:Y:S01]  /*c580*/  @!P0 IMAD.X R11, R7, 0x1, R38, P6 ;  /* 0x00000001070b8824 */ /* 0x000fe200030e0626 */
[----:B------:R-:W-:Y:S01]  /*c590*/  @!P0 IADD3 R4, P6, R8, R33, RZ ;  /* 0x0000002108048210 */ /* 0x000fe20007fde0ff */
[C---:B------:R-:W-:Y:S01]  /*c5a0*/  @!P5 IMAD.SHL.U32 R33, R172.reuse, 0x2, RZ ;  /* 0x00000002ac21d824 */ /* 0x040fe200078e00ff */
[----:B------:R1:W5:Y:S01]  /*c5b0*/  @!P4 LD.E.64 R58, desc[UR46][R30.64] ;  /* 0x0000002e1e3ac980 */ /* 0x000362000c101b00 */
[----:B------:R-:W-:Y:S02]  /*c5c0*/  @!P5 SHF.L.U64.HI R36, R172, 0x1, R224 ;  /* 0x00000001ac24d819 */ /* 0x000fe400000102e0 */
[----:B------:R-:W-:Y:S01]  /*c5d0*/  @!P0 IMAD.X R5, R9, 0x1, R38, P6 ;  /* 0x0000000109058824 */ /* 0x000fe200030e0626 */
[-C--:B------:R-:W-:Y:S02]  /*c5e0*/  @!P5 IADD3 R6, P4, R6, R33.reuse, RZ ;  /* 0x000000210606d210 */ /* 0x080fe40007f9e0ff */
[----:B------:R-:W-:Y:S02]  /*c5f0*/  @!P5 IADD3 R8, P6, R8, R33, RZ ;  /* 0x000000210808d210 */ /* 0x000fe40007fde0ff */
[----:B------:R-:W-:-:S02]  /*c600*/  CS2R R56, SRZ ;  /* 0x0000000000387805 */ /* 0x000fc4000001ff00 */
[----:B------:R-:W-:Y:S01]  /*c610*/  CS2R R54, SRZ ;  /* 0x0000000000367805 */ /* 0x000fe2000001ff00 */
[--C-:B------:R-:W-:Y:S01]  /*c620*/  @!P5 IMAD.X R7, R7, 0x1, R36.reuse, P4 ;  /* 0x000000010707d824 */ /* 0x100fe200020e0624 */
[----:B------:R-:W-:Y:S01]  /*c630*/  CS2R R52, SRZ ;  /* 0x0000000000347805 */ /* 0x000fe2000001ff00 */
[----:B------:R-:W-:Y:S01]  /*c640*/  @!P5 IMAD.X R9, R9, 0x1, R36, P6 ;  /* 0x000000010909d824 */ /* 0x000fe200030e0624 */
[----:B------:R-:W-:Y:S02]  /*c650*/  CS2R R50, SRZ ;  /* 0x0000000000327805 */ /* 0x000fe4000001ff00 */
[----:B------:R-:W-:Y:S02]  /*c660*/  CS2R R48, SRZ ;  /* 0x0000000000307805 */ /* 0x000fe4000001ff00 */
[----:B------:R-:W-:Y:S02]  /*c670*/  CS2R R46, SRZ ;  /* 0x00000000002e7805 */ /* 0x000fe4000001ff00 */
[----:B------:R-:W-:-:S02]  /*c680*/  CS2R R44, SRZ ;  /* 0x00000000002c7805 */ /* 0x000fc4000001ff00 */
[----:B------:R-:W-:Y:S02]  /*c690*/  CS2R R42, SRZ ;  /* 0x00000000002a7805 */ /* 0x000fe4000001ff00 */
[----:B------:R-:W-:Y:S02]  /*c6a0*/  CS2R R36, SRZ ;  /* 0x0000000000247805 */ /* 0x000fe4000001ff00 */
[----:B------:R-:W-:Y:S01]  /*c6b0*/  CS2R R38, SRZ ;  /* 0x0000000000267805 */ /* 0x000fe2000001ff00 */
[----:B------:R1:W5:Y:S04]  /*c6c0*/  @!P3 LD.E.64 R56, desc[UR46][R28.64] ;  /* 0x0000002e1c38b980 */ /* 0x000368000c101b00 */
        /* <DEDUP_REMOVED lines=8> */
[----:B------:R1:W5:Y:S02]  /*c750*/  @!P5 LD.E.64 R38, desc[UR46][R8.64] ;  /* 0x0000002e0826d980 */ /* 0x000364000c101b00 */
.L_x_1588:
[----:B------:R-:W-:Y:S05]  /*c760*/  BSYNC B1 ;  /* 0x0000000000017941 */ /* 0x000fea0003800000 */
.L_x_1587:
[----:B-1---5:R-:W-:Y:S01]  /*c770*/  IMAD.MOV.U32 R4, RZ, RZ, R58 ;  /* 0x000000ffff047224 */ /* 0x022fe200078e003a */
[----:B------:R-:W-:Y:S01]  /*c780*/  UMOV UR4, 0xffffffff ;  /* 0xffffffff00047882 */ /* 0x000fe20000000000 */
[----:B------:R-:W-:Y:S01]  /*c790*/  IMAD.MOV.U32 R5, RZ, RZ, R59 ;  /* 0x000000ffff057224 */ /* 0x000fe200078e003b */
[----:B------:R-:W-:Y:S01]  /*c7a0*/  CS2R R30, SRZ ;  /* 0x00000000001e7805 */ /* 0x000fe2000001ff00 */
[----:B--2---:R-:W-:Y:S01]  /*c7b0*/  IMAD.MOV.U32 R6, RZ, RZ, R54 ;  /* 0x000000ffff067224 */ /* 0x004fe200078e0036 */
[----:B------:R-:W-:Y:S01]  /*c7c0*/  PRMT R110, R4, 0x7610, R110 ;  /* 0x00007610046e7816 */ /* 0x000fe2000000006e */
[----:B------:R-:W-:Y:S01]  /*c7d0*/  IMAD.MOV.U32 R7, RZ, RZ, R55 ;  /* 0x000000ffff077224 */ /* 0x000fe200078e0037 */
        /* <DEDUP_REMOVED lines=21> */
[----:B------:R-:W-:-:S02]  /*c930*/  IMAD.MOV.U32 R6, RZ, RZ, R56 ;  /* 0x000000ffff067224 */ /* 0x000fc400078e0038 */
        /* <DEDUP_REMOVED lines=17> */
[----:B------:R-:W-:-:S02]  /*ca50*/  PRMT R79, R4, 0x7610, R79 ;  /* 0x00007610044f7816 */ /* 0x000fc4000000004f */
[----:B------:R-:W-:Y:S02]  /*ca60*/  PRMT R80, R5, 0x7610, R80 ;  /* 0x0000761005507816 */ /* 0x000fe40000000050 */
[----:B------:R-:W-:Y:S02]  /*ca70*/  PRMT R70, R6, 0x7610, R70 ;  /* 0x0000761006467816 */ /* 0x000fe40000000046 */
[----:B------:R-:W-:Y:S01]  /*ca80*/  PRMT R71, R7, 0x7610, R71 ;  /* 0x0000761007477816 */ /* 0x000fe20000000047 */
[----:B------:R-:W-:Y:S06]  /*ca90*/  BRA.DIV UR4, `(.L_x_1589) ;  /* 0x0000020204e07947 */ /* 0x000fec000b800000 */
[----:B0-----:R-:W0:Y:S04]  /*caa0*/  SHFL.IDX PT, R0, R0, 0x1, 0x1c1f ;  /* 0x003c1f0000007f89 */ /* 0x001e2800000e0000 */
[----:B------:R1:W2:Y:S04]  /*cab0*/  SHFL.IDX PT, R65, R32, 0x1, 0x1c1f ;  /* 0x003c1f0020417f89 */ /* 0x0002a800000e0000 */
[----:B------:R-:W0:Y:S04]  /*cac0*/  SHFL.IDX PT, R63, R63, 0x1, 0x1c1f ;  /* 0x003c1f003f3f7f89 */ /* 0x000e2800000e0000 */
[----:B------:R1:W0:Y:S02]  /*cad0*/  SHFL.IDX PT, R62, R3, 0x1, 0x1c1f ;  /* 0x003c1f00033e7f89 */ /* 0x00022400000e0000 */
.L_x_1934:
[----:B------:R-:W-:Y:S01]  /*cae0*/  VIADD R64, R64, 0x40 ;  /* 0x0000004040407836 */ /* 0x000fe20000000000 */
[----:B-1----:R-:W-:Y:S01]  /*caf0*/  LOP3.LUT R3, R175, 0x18, R18, 0xf8, !PT ;  /* 0x00000018af037812 */ /* 0x002fe200078ef812 */
[----:B------:R-:W-:Y:S01]  /*cb00*/  BSSY B1, `(.L_x_1590) ;  /* 0x0000055000017945 */ /* 0x000fe20003800000 */
[----:B------:R-:W-:Y:S02]  /*cb10*/  LOP3.LUT P0, RZ, R229, 0x4, RZ, 0xc0, !PT ;  /* 0x00000004e5ff7812 */ /* 0x000fe4000780c0ff */
[----:B------:R-:W-:Y:S02]  /*cb20*/  CS2R R32, SRZ ;  /* 0x0000000000207805 */ /* 0x000fe4000001ff00 */
[----:B------:R-:W-:Y:S02]  /*cb30*/  ISETP.GE.AND P1, PT, R64, R67, PT ;  /* 0x000000434000720c */ /* 0x000fe40003f26270 */
[----:B------:R-:W-:Y:S02]  /*cb40*/  CS2R R26, SRZ ;  /* 0x00000000001a7805 */ /* 0x000fe4000001ff00 */
[----:B------:R-:W-:-:S02]  /*cb50*/  LOP3.LUT R4, R3, R176, RZ, 0x3c, !PT ;  /* 0x000000b003047212 */ /* 0x000fc400078e3cff */
[----:B------:R-:W-:Y:S02]  /*cb60*/  CS2R R20, SRZ ;  /* 0x0000000000147805 */ /* 0x000fe4000001ff00 */
[----:B------:R-:W-:Y:S02]  /*cb70*/  CS2R R12, SRZ ;  /* 0x00000000000c7805 */ /* 0x000fe4000001ff00 */
[----:B---34-:R-:W-:Y:S02]  /*cb80*/  CS2R R8, SRZ ;  /* 0x0000000000087805 */ /* 0x018fe4000001ff00 */
[----:B------:R-:W-:Y:S01]  /*cb90*/  CS2R R40, SRZ ;  /* 0x0000000000287805 */ /* 0x000fe2000001ff00 */
[----:B------:R-:W-:Y:S01]  /*cba0*/  IMAD.IADD R3, R177, 0x1, R4 ;  /* 0x00000001b1037824 */ /* 0x000fe200078e0204 */
[----:B------:R-:W-:Y:S02]  /*cbb0*/  CS2R R34, SRZ ;  /* 0x0000000000227805 */ /* 0x000fe4000001ff00 */
[----:B------:R-:W-:-:S02]  /*cbc0*/  CS2R R28, SRZ ;  /* 0x00000000001c7805 */ /* 0x000fc4000001ff00 */
[----:B------:R-:W-:Y:S02]  /*cbd0*/  CS2R R24, SRZ ;  /* 0x0000000000187805 */ /* 0x000fe4000001ff00 */
[----:B------:R-:W-:Y:S01]  /*cbe0*/  CS2R R14, SRZ ;  /* 0x00000000000e7805 */ /* 0x000fe2000001ff00 */
[----:B------:R-:W-:Y:S01]  /*cbf0*/  IMAD R3, R3, 0x2, R2 ;  /* 0x0000000203037824 */ /* 0x000fe200078e0202 */
        /* <DEDUP_REMOVED lines=8> */
[----:B------:R-:W-:-:S05]  /*cc80*/  ISETP.GE.AND P1, PT, R168, UR4, PT ;  /* 0x00000004a8007c0c */ /* 0x000fca000bf26270 */
[C---:B------:R-:W-:Y:S01]  /*cc90*/  @!P4 IMAD.SHL.U32 R24, R171.reuse, 0x2, RZ ;  /* 0x00000002ab18c824 */ /* 0x040fe200078e00ff */
[----:B------:R-:W-:-:S03]  /*cca0*/  @!P4 SHF.L.U64.HI R4, R171, 0x1, R228 ;  /* 0x00000001ab04c819 */ /* 0x000fc600000102e4 */
[C---:B------:R-:W-:Y:S01]  /*ccb0*/  @!P3 IMAD.SHL.U32 R14, R169.reuse, 0x2, RZ ;  /* 0x00000002a90eb824 */ /* 0x040fe200078e00ff */
[----:B------:R-:W-:Y:S01]  /*ccc0*/  @!P3 SHF.L.U64.HI R5, R169, 0x1, R227 ;  /* 0x00000001a905b819 */ /* 0x000fe200000102e3 */
[----:B------:R-:W-:Y:S01]  /*ccd0*/  @!P2 IMAD.SHL.U32 R10, R170, 0x2, RZ ;  /* 0x00000002aa0aa824 */ /* 0x000fe200078e00ff */
[CC--:B--2---:R-:W-:Y:S02]  /*cce0*/  @!P4 IADD3 R26, P5, R65.reuse, R24.reuse, RZ ;  /* 0x00000018411ac210 */ /* 0x0c4fe40007fbe0ff */
[----:B0-----:R-:W-:Y:S02]  /*ccf0*/  @!P4 IADD3 R24, P6, R62, R24, RZ ;  /* 0x000000183e18c210 */ /* 0x001fe40007fde0ff */
[----:B------:R-:W-:Y:S01]  /*cd00*/  @!P2 SHF.L.U64.HI R6, R170, 0x1, R226 ;  /* 0x00000001aa06a819 */ /* 0x000fe200000102e2 */
[--C-:B------:R-:W-:Y:S01]  /*cd10*/  @!P4 IMAD.X R27, R0, 0x1, R4.reuse, P5 ;  /* 0x00000001001bc824 */ /* 0x100fe200028e0604 */
[-C--:B------:R-:W-:Y:S01]  /*cd20*/  @!P3 IADD3 R20, P5, R65, R14.reuse, RZ ;  /* 0x0000000e4114b210 */ /* 0x080fe20007fbe0ff */
[----:B------:R-:W-:Y:S01]  /*cd30*/  @!P4 IMAD.X R25, R63, 0x1, R4, P6 ;  /* 0x000000013f19c824 */ /* 0x000fe200030e0604 */
[----:B------:R-:W-:Y:S01]  /*cd40*/  @!P3 IADD3 R14, P6, R62, R14, RZ ;  /* 0x0000000e3e0eb210 */ /* 0x000fe20007fde0ff */
[C---:B------:R-:W-:Y:S01]  /*cd50*/  @!P1 IMAD.SHL.U32 R4, R168.reuse, 0x2, RZ ;  /* 0x00000002a8049824 */ /* 0x040fe200078e00ff */
[----:B------:R-:W-:Y:S01]  /*cd60*/  @!P1 SHF.L.U64.HI R7, R168, 0x1, R225 ;  /* 0x00000001a8079819 */ /* 0x000fe200000102e1 */
[--C-:B------:R-:W-:Y:S01]  /*cd70*/  @!P3 IMAD.X R21, R0, 0x1, R5.reuse, P5 ;  /* 0x000000010015b824 */ /* 0x100fe200028e0605 */
[-C--:B------:R-:W-:Y:S01]  /*cd80*/  @!P2 IADD3 R12, P5, R65, R10.reuse, RZ ;  /* 0x0000000a410ca210 */ /* 0x080fe20007fbe0ff */
[----:B------:R-:W-:Y:S01]  /*cd90*/  @!P3 IMAD.X R15, R63, 0x1, R5, P6 ;  /* 0x000000013f0fb824 */ /* 0x000fe200030e0605 */
[----:B------:R-:W-:-:S03]  /*cda0*/  @!P2 IADD3 R10, P6, R62, R10, RZ ;  /* 0x0000000a3e0aa210 */ /* 0x000fc60007fde0ff */
[--C-:B------:R-:W-:Y:S01]  /*cdb0*/  @!P2 IMAD.X R13, R0, 0x1, R6.reuse, P5 ;  /* 0x00000001000da824 */ /* 0x100fe200028e0606 */
[----:B------:R-:W-:Y:S01]  /*cdc0*/  @!P1 IADD3 R8, P5, R65, R4, RZ ;  /* 0x0000000441089210 */ /* 0x000fe20007fbe0ff */
[----:B------:R-:W-:Y:S01]  /*cdd0*/  @!P2 IMAD.X R11, R63, 0x1, R6, P6 ;  /* 0x000000013f0ba824 */ /* 0x000fe200030e0606 */
[----:B------:R-:W-:-:S03]  /*cde0*/  ISETP.GE.AND P6, PT, R160, UR4, PT ;  /* 0x00000004a0007c0c */ /* 0x000fc6000bfc6270 */
[----:B------:R-:W-:Y:S01]  /*cdf0*/  @!P1 IMAD.X R9, R0, 0x1, R7, P5 ;  /* 0x0000000100099824 */ /* 0x000fe200028e0607 */
[----:B------:R-:W-:-:S05]  /*ce00*/  @!P1 IADD3 R4, P5, R62, R4, RZ ;  /* 0x000000043e049210 */ /* 0x000fca0007fbe0ff */
[----:B------:R-:W-:Y:S01]  /*ce10*/  @!P1 IMAD.X R5, R63, 0x1, R7, P5 ;  /* 0x000000013f059824 */ /* 0x000fe200028e0607 */
[----:B------:R-:W-:-:S03]  /*ce20*/  ISETP.GE.AND P5, PT, R172, UR4, PT ;  /* 0x00000004ac007c0c */ /* 0x000fc6000bfa6270 */
[----:B------:R-:W-:Y:S02]  /*ce30*/  @!P6 IMAD.MOV.U32 R28, RZ, RZ, R65 ;  /* 0x000000ffff1ce224 */ /* 0x000fe400078e0041 */
[----:B------:R-:W-:Y:S02]  /*ce40*/  @!P6 IMAD.MOV.U32 R29, RZ, RZ, R0 ;  /* 0x000000ffff1de224 */ /* 0x000fe400078e0000 */
[----:B------:R-:W-:Y:S02]  /*ce50*/  @!P6 IMAD.MOV.U32 R6, RZ, RZ, R62 ;  /* 0x000000ffff06e224 */ /* 0x000fe400078e003e */
[----:B------:R-:W-:Y:S02]  /*ce60*/  @!P6 IMAD.MOV.U32 R7, RZ, RZ, R63 ;  /* 0x000000ffff07e224 */ /* 0x000fe400078e003f */
[----:B------:R-:W-:-:S04]  /*ce70*/  @!P6 IMAD.WIDE R28, R160, 0x2, R28 ;  /* 0x00000002a01ce825 */ /* 0x000fc800078e021c */
[----:B------:R-:W-:Y:S01]  /*ce80*/  @!P6 IMAD.WIDE R6, R160, 0x2, R6 ;  /* 0x00000002a006e825 */ /* 0x000fe200078e0206 */
[----:B------:R0:W5:Y:S03]  /*ce90*/  @!P6 LD.E.64 R40, desc[UR46][R28.64] ;  /* 0x0000002e1c28e980 */ /* 0x000166000c101b00 */
[C---:B------:R-:W-:Y:S01]  /*cea0*/  @!P5 IMAD.SHL.U32 R33, R172.reuse, 0x2, RZ ;  /* 0x00000002ac21d824 */ /* 0x040fe200078e00ff */
[----:B------:R1:W5:Y:S01]  /*ceb0*/  @!P6 LD.E.64 R30, desc[UR46][R6.64] ;  /* 0x0000002e061ee980 */ /* 0x000362000c101b00 */
[----:B------:R-:W-:Y:S02]  /*cec0*/  @!P5 SHF.L.U64.HI R32, R172, 0x1, R224 ;  /* 0x00000001ac20d819 */ /* 0x000fe400000102e0 */
[----:B------:R-:W-:Y:S02]  /*ced0*/  CS2R R34, SRZ ;  /* 0x0000000000227805 */ /* 0x000fe4000001ff00 */
[----:B0-----:R-:W-:-:S04]  /*cee0*/  CS2R R28, SRZ ;  /* 0x00000000001c7805 */ /* 0x001fc8000001ff00 */
[----:B------:R0:W5:Y:S01]  /*cef0*/  @!P4 LD.E.64 R34, desc[UR46][R26.64] ;  /* 0x0000002e1a22c980 */ /* 0x000162000c101b00 */
[----:B-1----:R-:W-:-:S03]  /*cf00*/  @!P5 IADD3 R6, P6, R65, R33, RZ ;  /* 0x000000214106d210 */ /* 0x002fc60007fde0ff */
[----:B------:R1:W5:Y:S02]  /*cf10*/  @!P3 LD.E.64 R28, desc[UR46][R20.64] ;  /* 0x0000002e141cb980 */ /* 0x000364000c101b00 */
[----:B------:R-:W-:Y:S01]  /*cf20*/  @!P5 IMAD.X R7, R0, 0x1, R32, P6 ;  /* 0x000000010007d824 */ /* 0x000fe200030e0620 */
[----:B------:R-:W-:Y:S02]  /*cf30*/  @!P5 IADD3 R62, P6, R62, R33, RZ ;  /* 0x000000213e3ed210 */ /* 0x000fe40007fde0ff */
[----:B0-----:R-:W-:-:S03]  /*cf40*/  CS2R R26, SRZ ;  /* 0x00000000001a7805 */ /* 0x001fc6000001ff00 */
[----:B------:R-:W-:Y:S01]  /*cf50*/  @!P5 IMAD.X R63, R63, 0x1, R32, P6 ;  /* 0x000000013f3fd824 */ /* 0x000fe200030e0620 */
[----:B------:R-:W-:Y:S02]  /*cf60*/  CS2R R32, SRZ ;  /* 0x0000000000207805 */ /* 0x000fe4000001ff00 */
[----:B-1----:R-:W-:Y:S01]  /*cf70*/  CS2R R20, SRZ ;  /* 0x0000000000147805 */ /* 0x002fe2000001ff00 */
[----:B------:R0:W5:Y:S04]  /*cf80*/  @!P3 LD.E.64 R26, desc[UR46][R14.64] ;  /* 0x0000002e0e1ab980 */ /* 0x000168000c101b00 */
[----:B------:R1:W5:Y:S04]  /*cf90*/  @!P4 LD.E.64 R32, desc[UR46][R24.64] ;  /* 0x0000002e1820c980 */ /* 0x000368000c101b00 */
[----:B------:R2:W5:Y:S01]  /*cfa0*/  @!P2 LD.E.64 R20, desc[UR46][R10.64] ;  /* 0x0000002e0a14a980 */ /* 0x000562000c101b00 */
[----:B0-----:R-:W-:-:S02]  /*cfb0*/  CS2R R14, SRZ ;  /* 0x00000000000e7805 */ /* 0x001fc4000001ff00 */
[----:B-1----:R-:W-:-:S04]  /*cfc0*/  CS2R R24, SRZ ;  /* 0x0000000000187805 */ /* 0x002fc8000001ff00 */
[----:B------:R0:W5:Y:S01]  /*cfd0*/  @!P1 LD.E.64 R14, desc[UR46][R8.64] ;  /* 0x0000002e080e9980 */ /* 0x000162000c101b00 */
[----:B--2---:R-:W-:-:S03]  /*cfe0*/  CS2R R10, SRZ ;  /* 0x00000000000a7805 */ /* 0x004fc6000001ff00 */
[----:B------:R1:W5:Y:S04]  /*cff0*/  @!P2 LD.E.64 R24, desc[UR46][R12.64] ;  /* 0x0000002e0c18a980 */ /* 0x000368000c101b00 */
[----:B------:R3:W5:Y:S01]  /*d000*/  @!P5 LD.E.64 R10, desc[UR46][R6.64] ;  /* 0x0000002e060ad980 */ /* 0x000762000c101b00 */
[----:B0-----:R-:W-:Y:S02]  /*d010*/  CS2R R8, SRZ ;  /* 0x0000000000087805 */ /* 0x001fe4000001ff00 */
[----:B-1----:R-:W-:-:S04]  /*d020*/  CS2R R12, SRZ ;  /* 0x00000000000c7805 */ /* 0x002fc8000001ff00 */
[----:B------:R3:W5:Y:S04]  /*d030*/  @!P5 LD.E.64 R8, desc[UR46][R62.64] ;  /* 0x0000002e3e08d980 */ /* 0x000768000c101b00 */
[----:B------:R3:W5:Y:S02]  /*d040*/  @!P1 LD.E.64 R12, desc[UR46][R4.64] ;  /* 0x0000002e040c9980 */ /* 0x000764000c101b00 */
.L_x_1591:
[----:B------:R-:W-:Y:S05]  /*d050*/  BSYNC B1 ;  /* 0x0000000000017941 */ /* 0x000fea0003800000 */
.L_x_1590:
[----:B---3-5:R-:W-:Y:S01]  /*d060*/  IMAD.MOV.U32 R5, RZ, RZ, R30 ;  /* 0x000000ffff057224 */ /* 0x028fe200078e001e */
[----:B------:R-:W-:Y:S01]  /*d070*/  LEA.HI R4, R188, R188, RZ, 0x1 ;  /* 0x000000bcbc047211 */ /* 0x000fe200078f08ff */
[----:B------:R-:W-:Y:S01]  /*d080*/  VIADD R6, R3, 0xc400 ;  /* 0x0000c40003067836 */ /* 0x000fe20000000000 */
[----:B------:R-:W-:Y:S01]  /*d090*/  VIADDMNMX R67, R67, -R178, 0x80, PT ;  /* 0x0000008043437446 */ /* 0x000fe200038009b2 */
[----:B0-----:R-:W-:Y:S01]  /*d0a0*/  VIADD R0, R3, 0xc440 ;  /* 0x0000c44003007836 */ /* 0x001fe20000000000 */
[----:B------:R-:W-:Y:S01]  /*d0b0*/  PRMT R105, R5, 0x7610, R105 ;  /* 0x0000761005697816 */ /* 0x000fe20000000069 */
[----:B------:R-:W-:Y:S01]  /*d0c0*/  @P0 VIADD R0, R6, 0xffffffc0 ;  /* 0xffffffc006000836 */ /* 0x000fe20000000000 */
[----:B------:R-:W-:Y:S01]  /*d0d0*/  LOP3.LUT R5, R4, 0xfffffffe, RZ, 0xc0, !PT ;  /* 0xfffffffe04057812 */ /* 0x000fe200078ec0ff */
[----:B------:R-:W-:Y:S01]  /*d0e0*/  IMAD.MOV.U32 R6, RZ, RZ, R31 ;  /* 0x000000ffff067224 */ /* 0x000fe200078e001f */
[----:B------:R-:W-:Y:S01]  /*d0f0*/  BSSY B1, `(.L_x_1592) ;  /* 0x0000030000017945 */ /* 0x000fe20003800000 */
[----:B------:R-:W-:Y:S01]  /*d100*/  IMAD.MOV.U32 R7, RZ, RZ, R32 ;  /* 0x000000ffff077224 */ /* 0x000fe200078e0020 */
[----:B------:R-:W-:Y:S01]  /*d110*/  ISETP.GE.AND P1, PT, R162, R67, PT ;  /* 0x00000043a200720c */ /* 0x000fe20003f26270 */
[----:B------:R-:W-:Y:S01]  /*d120*/  IMAD.IADD R5, R188, 0x1, -R5 ;  /* 0x00000001bc057824 */ /* 0x000fe200078e0a05 */
[----:B------:R-:W-:Y:S01]  /*d130*/  PRMT R106, R6, 0x7610, R106 ;  /* 0x00007610066a7816 */ /* 0x000fe2000000006a */
[----:B------:R-:W-:Y:S01]  /*d140*/  IMAD.MOV.U32 R4, RZ, RZ, R26 ;  /* 0x000000ffff047224 */ /* 0x000fe200078e001a */
[----:B------:R-:W-:Y:S01]  /*d150*/  PRMT R97, R7, 0x7610, R97 ;  /* 0x0000761007617816 */ /* 0x000fe20000000061 */
[----:B------:R-:W-:Y:S01]  /*d160*/  IMAD.MOV.U32 R6, RZ, RZ, R27 ;  /* 0x000000ffff067224 */ /* 0x000fe200078e001b */
[----:B------:R-:W-:Y:S01]  /*d170*/  SHF.L.U32 R5, R5, 0x1f, RZ ;  /* 0x0000001f05057819 */ /* 0x000fe200000006ff */
[----:B------:R-:W-:Y:S01]  /*d180*/  IMAD.MOV.U32 R7, RZ, RZ, R20 ;  /* 0x000000ffff077224 */ /* 0x000fe200078e0014 */
[----:B------:R-:W-:Y:S01]  /*d190*/  PRMT R89, R4, 0x7610, R89 ;  /* 0x0000761004597816 */ /* 0x000fe20000000059 */
[----:B------:R-:W-:Y:S01]  /*d1a0*/  IMAD.MOV.U32 R4, RZ, RZ, R21 ;  /* 0x000000ffff047224 */ /* 0x000fe200078e0015 */
[----:B------:R-:W0:Y:S01]  /*d1b0*/  SYNCS.PHASECHK.TRANS64.TRYWAIT P0, [R2+URZ+0x2a800], R5 ;  /* 0x02a80005020075a7 */ /* 0x000e22000800017f */
        /* <DEDUP_REMOVED lines=34> */
[----:B0-----:R-:W-:Y:S06]  /*d3e0*/  @!P0 BRA `(.L_x_1593) ;  /* 0x000001fc00008947 */ /* 0x001fec0003800000 */
.L_x_1935:
[----:B------:R-:W-:Y:S05]  /*d3f0*/  BSYNC B1 ;  /* 0x0000000000017941 */ /* 0x000fea0003800000 */
.L_x_1592:
[----:B------:R-:W-:Y:S01]  /*d400*/  BSSY B1, `(.L_x_1594) ;  /* 0x000012f000017945 */ /* 0x000fe20003800000 */
[----:B------:R-:W-:Y:S02]  /*d410*/  PRMT R64, R4, 0x7610, R64 ;  /* 0x0000761004407816 */ /* 0x000fe40000000040 */
[----:B--2---:R-:W-:Y:S01]  /*d420*/  PRMT R65, R6, 0x7610, R65 ;  /* 0x0000761006417816 */ /* 0x004fe20000000041 */
        /* <DEDUP_REMOVED lines=11> */
[----:B------:R-:W-:Y:S02]  /*d4e0*/  SHF.R.U64 R115, R60, 0x10, R61 ;  /* 0x000000103c737819 */ /* 0x000fe4000000123d */
[----:B------:R-:W-:Y:S02]  /*d4f0*/  SHF.R.U32.HI R112, RZ, 0x10, R59 ;  /* 0x00000010ff707819 */ /* 0x000fe4000001163b */
[----:B------:R-:W-:Y:S02]  /*d500*/  SHF.R.U32.HI R60, RZ, 0x10, R61 ;  /* 0x00000010ff3c7819 */ /* 0x000fe4000001163d */
[----:B------:R-:W-:Y:S02]  /*d510*/  PRMT R112, R109, 0x5410, R112 ;  /* 0x000054106d707816 */ /* 0x000fe40000000070 */
[----:B------:R-:W-:Y:S02]  /*d520*/  SHF.R.U64 R113, R58, 0x10, R59 ;  /* 0x000000103a717819 */ /* 0x000fe4000000123b */
[----:B------:R-:W-:Y:S01]  /*d530*/  PRMT R111, R111, 0x5410, R60 ;  /* 0x000054106f6f7816 */ /* 0x000fe2000000003c */
[----:B------:R-:W-:Y:S01]  /*d540*/  IMAD.U32 R114, R112, 0x10000, RZ ;  /* 0x0001000070727824 */ /* 0x000fe200078e00ff */
[----:B------:R-:W-:-:S02]  /*d550*/  PRMT R113, R110, 0x5410, R113 ;  /* 0x000054106e717816 */ /* 0x000fc40000000071 */
[----:B------:R-:W-:Y:S01]  /*d560*/  LOP3.LUT R116, R112, 0xffff0000, RZ, 0xc0, !PT ;  /* 0xffff000070747812 */ /* 0x000fe200078ec0ff */
[C---:B------:R-:W-:Y:S01]  /*d570*/  IMAD.U32 R110, R111.reuse, 0x10000, RZ ;  /* 0x000100006f6e7824 */ /* 0x040fe200078e00ff */
[----:B------:R-:W-:Y:S02]  /*d580*/  LOP3.LUT R112, R111, 0xffff0000, RZ, 0xc0, !PT ;  /* 0xffff00006f707812 */ /* 0x000fe400078ec0ff */
[----:B------:R-:W-:Y:S02]  /*d590*/  PRMT R58, R66, 0x5432, R115 ;  /* 0x00005432423a7816 */ /* 0x000fe40000000073 */
[C---:B0-----:R-:W-:Y:S01]  /*d5a0*/  LOP3.LUT R60, R6.reuse, 0xffff0000, RZ, 0xc0, !PT ;  /* 0xffff0000063c7812 */ /* 0x041fe200078ec0ff */
[----:B------:R-:W-:Y:S01]  /*d5b0*/  IMAD.U32 R59, R6, 0x10000, RZ ;  /* 0x00010000063b7824 */ /* 0x000fe200078e00ff */
[C---:B------:R-:W-:Y:S01]  /*d5c0*/  LOP3.LUT R109, R7.reuse, 0xffff0000, RZ, 0xc0, !PT ;  /* 0xffff0000076d7812 */ /* 0x040fe200078ec0ff */
[----:B------:R-:W-:Y:S01]  /*d5d0*/  IMAD.U32 R61, R7, 0x10000, RZ ;  /* 0x00010000073d7824 */ /* 0x000fe200078e00ff */
[----:B------:R-:W-:Y:S01]  /*d5e0*/  LOP3.LUT R7, R4, 0xffff0000, RZ, 0xc0, !PT ;  /* 0xffff000004077812 */ /* 0x000fe200078ec0ff */
[C---:B------:R-:W-:Y:S01]  /*d5f0*/  FMUL.FTZ R118, R60.reuse, R114 ;  /* 0x000000723c767220 */ /* 0x040fe20000410000 */
[----:B------:R-:W-:Y:S01]  /*d600*/  FMUL.FTZ R111, R60, R110 ;  /* 0x0000006e3c6f7220 */ /* 0x000fe20000410000 */
[----:B------:R-:W-:Y:S01]  /*d610*/  FMUL.FTZ R60, R109, R116 ;  /* 0x000000746d3c7220 */ /* 0x000fe20000410000 */
[----:B------:R-:W-:-:S02]  /*d620*/  IMAD.U32 R6, R4, 0x10000, RZ ;  /* 0x0001000004067824 */ /* 0x000fc400078e00ff */
[----:B------:R-:W-:Y:S01]  /*d630*/  FFMA.FTZ R118, R59, R110, -R118 ;  /* 0x0000006e3b767223 */ /* 0x000fe20000010876 */
[----:B------:R-:W-:Y:S01]  /*d640*/  FMUL.FTZ R110, R109, R112 ;  /* 0x000000706d6e7220 */ /* 0x000fe20000410000 */
[----:B------:R-:W-:Y:S01]  /*d650*/  FFMA.FTZ R111, R59, R114, R111 ;  /* 0x000000723b6f7223 */ /* 0x000fe2000001006f */
[----:B------:R-:W-:Y:S01]  /*d660*/  FFMA.FTZ R112, R61, R112, -R60 ;  /* 0x000000703d707223 */ /* 0x000fe2000001083c */
[C---:B------:R-:W-:Y:S01]  /*d670*/  IMAD.U32 R4, R5.reuse, 0x10000, RZ ;  /* 0x0001000005047824 */ /* 0x040fe200078e00ff */
[----:B------:R-:W-:Y:S01]  /*d680*/  LOP3.LUT R5, R5, 0xffff0000, RZ, 0xc0, !PT ;  /* 0xffff000005057812 */ /* 0x000fe200078ec0ff */
[C---:B------:R-:W-:Y:S01]  /*d690*/  IMAD.U32 R60, R113.reuse, 0x10000, RZ ;  /* 0x00010000713c7824 */ /* 0x040fe200078e00ff */
[----:B------:R-:W-:Y:S01]  /*d6a0*/  LOP3.LUT R113, R113, 0xffff0000, RZ, 0xc0, !PT ;  /* 0xffff000071717812 */ /* 0x000fe200078ec0ff */
[C---:B------:R-:W-:Y:S01]  /*d6b0*/  IMAD.U32 R59, R58.reuse, 0x10000, RZ ;  /* 0x000100003a3b7824 */ /* 0x040fe200078e00ff */
[----:B------:R-:W-:Y:S01]  /*d6c0*/  LOP3.LUT R58, R58, 0xffff0000, RZ, 0xc0, !PT ;  /* 0xffff00003a3a7812 */ /* 0x000fe200078ec0ff */
[----:B------:R-:W-:Y:S01]  /*d6d0*/  FFMA.FTZ R115, R61, R116, R110 ;  /* 0x000000743d737223 */ /* 0x000fe2000001006e */
[C---:B------:R-:W-:Y:S01]  /*d6e0*/  FMUL.FTZ R61, R7.reuse, R60 ;  /* 0x0000003c073d7220 */ /* 0x040fe20000410000 */
        /* <DEDUP_REMOVED lines=12> */
.L_x_1597:
[----:B------:R-:W-:Y:S05]  /*d7b0*/  BSYNC B2 ;  /* 0x0000000000027941 */ /* 0x000fea0003800000 */
.L_x_1596:
[----:B------:R-:W-:Y:S04]  /*d7c0*/  BSSY B2, `(.L_x_1598) ;  /* 0x0000030000027945 */ /* 0x000fe80003800000 */
[----:B------:R-:W-:Y:S05]  /*d7d0*/  @P1 BRA `(.L_x_1599) ;  /* 0x0000000000b81947 */ /* 0x000fea0003800000 */
[----:B0-----:R-:W0:Y:S01]  /*d7e0*/  LDS.128 R4, [R0] ;  /* 0x0000000000047984 */ /* 0x001e220000000c00 */
[----:B------:R-:W-:Y:S02]  /*d7f0*/  SHF.R.U64 R56, R56, 0x10, R57 ;  /* 0x0000001038387819 */ /* 0x000fe40000001239 */
[----:B------:R-:W-:Y:S02]  /*d800*/  SHF.R.U64 R54, R54, 0x10, R55 ;  /* 0x0000001036367819 */ /* 0x000fe40000001237 */
[----:B------:R-:W-:Y:S02]  /*d810*/  SHF.R.U32.HI R57, RZ, 0x10, R57 ;  /* 0x00000010ff397819 */ /* 0x000fe40000011639 */
[----:B------:R-:W-:Y:S02]  /*d820*/  SHF.R.U32.HI R55, RZ, 0x10, R55 ;  /* 0x00000010ff377819 */ /* 0x000fe40000011637 */
[----:B------:R-:W-:Y:S02]  /*d830*/  PRMT R104, R104, 0x5410, R57 ;  /* 0x0000541068687816 */ /* 0x000fe40000000039 */
[----:B------:R-:W-:-:S02]  /*d840*/  PRMT R102, R102, 0x5410, R55 ;  /* 0x0000541066667816 */ /* 0x000fc40000000037 */
[----:B------:R-:W-:Y:S01]  /*d850*/  PRMT R101, R101, 0x5410, R54 ;  /* 0x0000541065657816 */ /* 0x000fe20000000036 */
[C---:B------:R-:W-:Y:S01]  /*d860*/  IMAD.U32 R58, R104.reuse, 0x10000, RZ ;  /* 0x00010000683a7824 */ /* 0x040fe200078e00ff */
[----:B------:R-:W-:Y:S01]  /*d870*/  LOP3.LUT R104, R104, 0xffff0000, RZ, 0xc0, !PT ;  /* 0xffff000068687812 */ /* 0x000fe200078ec0ff */
[C---:B------:R-:W-:Y:S01]  /*d880*/  IMAD.U32 R59, R102.reuse, 0x10000, RZ ;  /* 0x00010000663b7824 */ /* 0x040fe200078e00ff */
[----:B------:R-:W-:Y:S02]  /*d890*/  LOP3.LUT R102, R102, 0xffff0000, RZ, 0xc0, !PT ;  /* 0xffff000066667812 */ /* 0x000fe400078ec0ff */
[----:B------:R-:W-:Y:S02]  /*d8a0*/  PRMT R103, R103, 0x5410, R56 ;  /* 0x0000541067677816 */ /* 0x000fe40000000038 */
[C---:B0-----:R-:W-:Y:S01]  /*d8b0*/  LOP3.LUT R55, R6.reuse, 0xffff0000, RZ, 0xc0, !PT ;  /* 0xffff000006377812 */ /* 0x041fe200078ec0ff */
[----:B------:R-:W-:Y:S01]  /*d8c0*/  IMAD.U32 R54, R6, 0x10000, RZ ;  /* 0x0001000006367824 */ /* 0x000fe200078e00ff */
[C---:B------:R-:W-:Y:S01]  /*d8d0*/  LOP3.LUT R57, R7.reuse, 0xffff0000, RZ, 0xc0, !PT ;  /* 0xffff000007397812 */ /* 0x040fe200078ec0ff */
[----:B------:R-:W-:-:S02]  /*d8e0*/  IMAD.U32 R56, R7, 0x10000, RZ ;  /* 0x0001000007387824 */ /* 0x000fc400078e00ff */
[C---:B------:R-:W-:Y:S01]  /*d8f0*/  FMUL.FTZ R60, R55.reuse, R58 ;  /* 0x0000003a373c7220 */ /* 0x040fe20000410000 */
[-C--:B------:R-:W-:Y:S01]  /*d900*/  FMUL.FTZ R61, R55, R59.reuse ;  /* 0x0000003b373d7220 */ /* 0x080fe20000410000 */
[----:B------:R-:W-:Y:S01]  /*d910*/  FMUL.FTZ R55, R57, R102 ;  /* 0x0000006639377220 */ /* 0x000fe20000410000 */
[----:B------:R-:W-:Y:S02]  /*d920*/  IMAD.U32 R6, R4, 0x10000, RZ ;  /* 0x0001000004067824 */ /* 0x000fe400078e00ff */
[C---:B------:R-:W-:Y:S01]  /*d930*/  FFMA.FTZ R110, R54.reuse, R59, R60 ;  /* 0x0000003b366e7223 */ /* 0x040fe2000001003c */
[----:B------:R-:W-:Y:S02]  /*d940*/  IMAD.U32 R7, R5, 0x10000, RZ ;  /* 0x0001000005077824 */ /* 0x000fe400078e00ff */
[----:B------:R-:W-:Y:S01]  /*d950*/  FFMA.FTZ R109, R54, R58, -R61 ;  /* 0x0000003a366d7223 */ /* 0x000fe2000001083d */
[-C--:B------:R-:W-:Y:S01]  /*d960*/  FMUL.FTZ R59, R57, R104.reuse ;  /* 0x00000068393b7220 */ /* 0x080fe20000410000 */
[----:B------:R-:W-:Y:S01]  /*d970*/  LOP3.LUT R4, R4, 0xffff0000, RZ, 0xc0, !PT ;  /* 0xffff000004047812 */ /* 0x000fe200078ec0ff */
[C---:B------:R-:W-:Y:S01]  /*d980*/  FFMA.FTZ R104, R56.reuse, R104, -R55 ;  /* 0x0000006838687223 */ /* 0x040fe20000010837 */
[----:B------:R-:W-:Y:S01]  /*d990*/  LOP3.LUT R5, R5, 0xffff0000, RZ, 0xc0, !PT ;  /* 0xffff000005057812 */ /* 0x000fe200078ec0ff */
[C---:B------:R-:W-:Y:S01]  /*d9a0*/  IMAD.U32 R57, R101.reuse, 0x10000, RZ ;  /* 0x0001000065397824 */ /* 0x040fe200078e00ff */
[----:B------:R-:W-:Y:S01]  /*d9b0*/  LOP3.LUT R58, R101, 0xffff0000, RZ, 0xc0, !PT ;  /* 0xffff0000653a7812 */ /* 0x000fe200078ec0ff */
[C---:B------:R-:W-:Y:S01]  /*d9c0*/  IMAD.U32 R55, R103.reuse, 0x10000, RZ ;  /* 0x0001000067377824 */ /* 0x040fe200078e00ff */
[----:B------:R-:W-:Y:S01]  /*d9d0*/  LOP3.LUT R54, R103, 0xffff0000, RZ, 0xc0, !PT ;  /* 0xffff000067367812 */ /* 0x000fe200078ec0ff */
        /* <DEDUP_REMOVED lines=14> */
.L_x_1599:
[----:B------:R-:W-:Y:S05]  /*dac0*/  BSYNC B2 ;  /* 0x0000000000027941 */ /* 0x000fea0003800000 */
.L_x_1598:
[----:B------:R-:W-:Y:S04]  /*dad0*/  BSSY B2, `(.L_x_1600) ;  /* 0x0000030000027945 */ /* 0x000fe80003800000 */
[----:B------:R-:W-:Y:S05]  /*dae0*/  @P2 BRA `(.L_x_1601) ;  /* 0x0000000000b82947 */ /* 0x000fea0003800000 */
[----:B01----:R-:W0:Y:S01]  /*daf0*/  LDS.128 R4, [R3+0x10400] ;  /* 0x0104000003047984 */ /* 0x003e220000000c00 */
        /* <DEDUP_REMOVED lines=45> */
.L_x_1601:
[----:B------:R-:W-:Y:S05]  /*ddd0*/  BSYNC B2 ;  /* 0x0000000000027941 */ /* 0x000fea0003800000 */
.L_x_1600:
[----:B------:R-:W-:Y:S04]  /*dde0*/  BSSY B2, `(.L_x_1602) ;  /* 0x0000030000027945 */ /* 0x000fe80003800000 */
[----:B------:R-:W-:Y:S05]  /*ddf0*/  @P3 BRA `(.L_x_1603) ;  /* 0x0000000000b83947 */ /* 0x000fea0003800000 */
[----:B012---:R-:W0:Y:S01]  /*de00*/  LDS.128 R4, [R0+0x4000] ;  /* 0x0040000000047984 */ /* 0x007e220000000c00 */
        /* <DEDUP_REMOVED lines=45> */
.L_x_1603:
[----:B------:R-:W-:Y:S05]  /*e0e0*/  BSYNC B2 ;  /* 0x0000000000027941 */ /* 0x000fea0003800000 */
.L_x_1602:
[----:B------:R-:W-:Y:S04]  /*e0f0*/  BSSY B2, `(.L_x_1604) ;  /* 0x0000030000027945 */ /* 0x000fe80003800000 */
[----:B------:R-:W-:Y:S05]  /*e100*/  @P4 BRA `(.L_x_1605) ;  /* 0x0000000000b84947 */ /* 0x000fea0003800000 */
[----:B0123--:R-:W0:Y:S01]  /*e110*/  LDS.128 R4, [R3+0x14400] ;  /* 0x0144000003047984 */ /* 0x00fe220000000c00 */
[--C-:B------:R-:W-:Y:S02]  /*e120*/  SHF.R.U64 R44, R44, 0x10, R45.reuse ;  /* 0x000000102c2c7819 */ /* 0x100fe4000000122d */
[----:B------:R-:W-:Y:S02]  /*e130*/  SHF.R.U32.HI R47, RZ, 0x10, R45 ;  /* 0x00000010ff2f7819 */ /* 0x000fe4000001162d */
[--C-:B------:R-:W-:Y:S02]  /*e140*/  SHF.R.U64 R45, R42, 0x10, R43.reuse ;  /* 0x000000102a2d7819 */ /* 0x100fe4000000122b */
        /* <DEDUP_REMOVED lines=14> */
[----:B------:R-:W-:Y:S01]  /*e230*/  FMUL.FTZ R49, R43, R47 ;  /* 0x0000002f2b317220 */ /* 0x000fe20000410000 */
[C---:B------:R-:W-:Y:S01]  /*e240*/  FMUL.FTZ R43, R45.reuse, R77 ;  /* 0x0000004d2d2b7220 */ /* 0x040fe20000410000 */
[----:B------:R-:W-:Y:S02]  /*e250*/  IMAD.U32 R6, R4, 0x10000, RZ ;  /* 0x0001000004067824 */ /* 0x000fe400078e00ff */
[C---:B------:R-:W-:Y:S01]  /*e260*/  FFMA.FTZ R51, R42.reuse, R47, R50 ;  /* 0x0000002f2a337223 */ /* 0x040fe20000010032 */
[----:B------:R-:W-:Y:S01]  /*e270*/  FMUL.FTZ R47, R45, R80 ;  /* 0x000000502d2f7220 */ /* 0x000fe20000410000 */
[C---:B------:R-:W-:Y:S02]  /*e280*/  IMAD.U32 R7, R5.reuse, 0x10000, RZ ;  /* 0x0001000005077824 */ /* 0x040fe400078e00ff */
[----:B------:R-:W-:Y:S01]  /*e290*/  FFMA.FTZ R48, R42, R46, -R49 ;  /* 0x0000002e2a307223 */ /* 0x000fe20000010831 */
[----:B------:R-:W-:Y:S01]  /*e2a0*/  IMAD.U32 R45, R78, 0x10000, RZ ;  /* 0x000100004e2d7824 */ /* 0x000fe200078e00ff */
        /* <DEDUP_REMOVED lines=8> */
[----:B------:R-:W-:Y:S01]  /*e330*/  FMUL.FTZ R44, R4, R43 ;  /* 0x0000002b042c7220 */ /* 0x000fe20000410000 */
[----:B------:R-:W-:-:S02]  /*e340*/  FMUL.FTZ R46, R5, R78 ;  /* 0x0000004e052e7220 */ /* 0x000fc40000410000 */
[-C--:B------:R-:W-:Y:S01]  /*e350*/  FMUL.FTZ R49, R5, R42.reuse ;  /* 0x0000002a05317220 */ /* 0x080fe20000410000 */
[C---:B------:R-:W-:Y:S01]  /*e360*/  FFMA.FTZ R4, R6.reuse, R43, -R47 ;  /* 0x0000002b06047223 */ /* 0x040fe2000001082f */
[----:B------:R-:W-:Y:S01]  /*e370*/  FFMA.FTZ R45, R6, R45, R44 ;  /* 0x0000002d062d7223 */ /* 0x000fe2000001002c */
[C---:B------:R-:W-:Y:S01]  /*e380*/  FFMA.FTZ R5, R7.reuse, R42, -R46 ;  /* 0x0000002a07057223 */ /* 0x040fe2000001082e */
[----:B------:R-:W-:Y:S01]  /*e390*/  FFMA.FTZ R78, R7, R78, R49 ;  /* 0x0000004e074e7223 */ /* 0x000fe20000010031 */
[----:B------:R-:W-:Y:S02]  /*e3a0*/  F2FP.BF16.F32.PACK_AB R6, R51, R48 ;  /* 0x000000303306723e */ /* 0x000fe400000010ff */
[----:B------:R-:W-:Y:S02]  /*e3b0*/  F2FP.BF16.F32.PACK_AB R7, R77, R80 ;  /* 0x000000504d07723e */ /* 0x000fe400000010ff */
[----:B------:R-:W-:Y:S02]  /*e3c0*/  F2FP.BF16.F32.PACK_AB R4, R45, R4 ;  /* 0x000000042d04723e */ /* 0x000fe400000010ff */
[----:B------:R-:W-:-:S05]  /*e3d0*/  F2FP.BF16.F32.PACK_AB R5, R78, R5 ;  /* 0x000000054e05723e */ /* 0x000fca00000010ff */
[----:B------:R4:W-:Y:S02]  /*e3e0*/  STS.128 [R3+0x14400], R4 ;  /* 0x0144000403007388 */ /* 0x0009e40000000c00 */
.L_x_1605:
[----:B------:R-:W-:Y:S05]  /*e3f0*/  BSYNC B2 ;  /* 0x0000000000027941 */ /* 0x000fea0003800000 */
.L_x_1604:
[----:B------:R-:W-:Y:S05]  /*e400*/  @P5 BRA `(.L_x_1595) ;  /* 0x0000000000b85947 */ /* 0x000fea0003800000 */
[----:B01234-:R-:W0:Y:S01]  /*e410*/  LDS.128 R4, [R0+0x8000] ;  /* 0x0080000000047984 */ /* 0x01fe220000000c00 */
[----:B------:R-:W-:Y:S02]  /*e420*/  SHF.R.U64 R43, R36, 0x10, R37 ;  /* 0x00000010242b7819 */ /* 0x000fe40000001225 */
[----:B------:R-:W-:Y:S02]  /*e430*/  SHF.R.U64 R36, R38, 0x10, R39 ;  /* 0x0000001026247819 */ /* 0x000fe40000001227 */
[----:B------:R-:W-:Y:S02]  /*e440*/  SHF.R.U32.HI R42, RZ, 0x10, R37 ;  /* 0x00000010ff2a7819 */ /* 0x000fe40000011625 */
[----:B------:R-:W-:Y:S02]  /*e450*/  SHF.R.U32.HI R39, RZ, 0x10, R39 ;  /* 0x00000010ff277819 */ /* 0x000fe40000011627 */
[----:B------:R-:W-:Y:S02]  /*e460*/  PRMT R71, R71, 0x5410, R42 ;  /* 0x0000541047477816 */ /* 0x000fe4000000002a */
[----:B------:R-:W-:-:S02]  /*e470*/  PRMT R66, R66, 0x5410, R39 ;  /* 0x0000541042427816 */ /* 0x000fc40000000027 */
[----:B------:R-:W-:Y:S01]  /*e480*/  PRMT R70, R70, 0x5410, R43 ;  /* 0x0000541046467816 */ /* 0x000fe2000000002b */
[----:B------:R-:W-:Y:S01]  /*e490*/  IMAD.U32 R42, R71, 0x10000, RZ ;  /* 0x00010000472a7824 */ /* 0x000fe200078e00ff */
[----:B------:R-:W-:Y:S01]  /*e4a0*/  PRMT R69, R69, 0x5410, R36 ;  /* 0x0000541045457816 */ /* 0x000fe20000000024 */
[C---:B------:R-:W-:Y:S01]  /*e4b0*/  IMAD.U32 R43, R66.reuse, 0x10000, RZ ;  /* 0x00010000422b7824 */ /* 0x040fe200078e00ff */
[----:B------:R-:W-:Y:S02]  /*e4c0*/  LOP3.LUT R66, R66, 0xffff0000, RZ, 0xc0, !PT ;  /* 0xffff000042427812 */ /* 0x000fe400078ec0ff */
[----:B------:R-:W-:Y:S02]  /*e4d0*/  LOP3.LUT R71, R71, 0xffff0000, RZ, 0xc0, !PT ;  /* 0xffff000047477812 */ /* 0x000fe400078ec0ff */
[C---:B0-----:R-:W-:Y:S01]  /*e4e0*/  LOP3.LUT R37, R6.reuse, 0xffff0000, RZ, 0xc0, !PT ;  /* 0xffff000006257812 */ /* 0x041fe200078ec0ff */
[----:B------:R-:W-:Y:S01]  /*e4f0*/  IMAD.U32 R36, R6, 0x10000, RZ ;  /* 0x0001000006247824 */ /* 0x000fe200078e00ff */
[C---:B------:R-:W-:Y:S01]  /*e500*/  LOP3.LUT R39, R7.reuse, 0xffff0000, RZ, 0xc0, !PT ;  /* 0xffff000007277812 */ /* 0x040fe200078ec0ff */
[----:B------:R-:W-:-:S02]  /*e510*/  IMAD.U32 R38, R7, 0x10000, RZ ;  /* 0x0001000007267824 */ /* 0x000fc400078e00ff */
[C---:B------:R-:W-:Y:S01]  /*e520*/  FMUL.FTZ R46, R37.reuse, R42 ;  /* 0x0000002a252e7220 */ /* 0x040fe20000410000 */
[-C--:B------:R-:W-:Y:S01]  /*e530*/  FMUL.FTZ R45, R37, R43.reuse ;  /* 0x0000002b252d7220 */ /* 0x080fe20000410000 */
[C---:B------:R-:W-:Y:S01]  /*e540*/  FMUL.FTZ R37, R39.reuse, R66 ;  /* 0x0000004227257220 */ /* 0x040fe20000410000 */
[----:B------:R-:W-:Y:S02]  /*e550*/  IMAD.U32 R6, R4, 0x10000, RZ ;  /* 0x0001000004067824 */ /* 0x000fe400078e00ff */
[----:B------:R-:W-:Y:S01]  /*e560*/  FFMA.FTZ R47, R36, R43, R46 ;  /* 0x0000002b242f7223 */ /* 0x000fe2000001002e */
[-C--:B------:R-:W-:Y:S01]  /*e570*/  FMUL.FTZ R43, R39, R71.reuse ;  /* 0x00000047272b7220 */ /* 0x080fe20000410000 */
[----:B------:R-:W-:Y:S01]  /*e580*/  FFMA.FTZ R71, R38, R71, -R37 ;  /* 0x0000004726477223 */ /* 0x000fe20000010825 */
[----:B------:R-:W-:Y:S02]  /*e590*/  IMAD.U32 R7, R5, 0x10000, RZ ;  /* 0x0001000005077824 */ /* 0x000fe400078e00ff */
[----:B------:R-:W-:Y:S01]  /*e5a0*/  FFMA.FTZ R44, R36, R42, -R45 ;  /* 0x0000002a242c7223 */ /* 0x000fe2000001082d */
[----:B------:R-:W-:Y:S01]  /*e5b0*/  IMAD.U32 R37, R70, 0x10000, RZ ;  /* 0x0001000046257824 */ /* 0x000fe200078e00ff */
[----:B------:R-:W-:Y:S01]  /*e5c0*/  LOP3.LUT R4, R4, 0xffff0000, RZ, 0xc0, !PT ;  /* 0xffff000004047812 */ /* 0x000fe200078ec0ff */
[----:B------:R-:W-:Y:S01]  /*e5d0*/  IMAD.U32 R39, R69, 0x10000, RZ ;  /* 0x0001000045277824 */ /* 0x000fe200078e00ff */
[----:B------:R-:W-:Y:S01]  /*e5e0*/  LOP3.LUT R5, R5, 0xffff0000, RZ, 0xc0, !PT ;  /* 0xffff000005057812 */ /* 0x000fe200078ec0ff */
[----:B------:R-:W-:Y:S01]  /*e5f0*/  FFMA.FTZ R66, R38, R66, R43 ;  /* 0x0000004226427223 */ /* 0x000fe2000001002b */
[----:B------:R-:W-:Y:S01]  /*e600*/  LOP3.LUT R36, R69, 0xffff0000, RZ, 0xc0, !PT ;  /* 0xffff000045247812 */ /* 0x000fe200078ec0ff */
[----:B------:R-:W-:Y:S01]  /*e610*/  FMUL.FTZ R43, R4, R39 ;  /* 0x00000027042b7220 */ /* 0x000fe20000410000 */
[----:B------:R-:W-:Y:S01]  /*e620*/  LOP3.LUT R70, R70, 0xffff0000, RZ, 0xc0, !PT ;  /* 0xffff000046467812 */ /* 0x000fe200078ec0ff */
[----:B------:R-:W-:-:S02]  /*e630*/  FMUL.FTZ R38, R4, R37 ;  /* 0x0000002504267220 */ /* 0x000fc40000410000 */
[C---:B------:R-:W-:Y:S01]  /*e640*/  FMUL.FTZ R42, R5.reuse, R36 ;  /* 0x00000024052a7220 */ /* 0x040fe20000410000 */
[C---:B------:R-:W-:Y:S01]  /*e650*/  FFMA.FTZ R4, R6.reuse, R37, -R43 ;  /* 0x0000002506047223 */ /* 0x040fe2000001082b */
[-C--:B------:R-:W-:Y:S01]  /*e660*/  FMUL.FTZ R45, R5, R70.reuse ;  /* 0x00000046052d7220 */ /* 0x080fe20000410000 */
[----:B------:R-:W-:Y:S01]  /*e670*/  FFMA.FTZ R39, R6, R39, R38 ;  /* 0x0000002706277223 */ /* 0x000fe20000010026 */
[----:B------:R-:W-:Y:S01]  /*e680*/  FFMA.FTZ R5, R7, R70, -R42 ;  /* 0x0000004607057223 */ /* 0x000fe2000001082a */
[----:B------:R-:W-:Y:S01]  /*e690*/  F2FP.BF16.F32.PACK_AB R6, R47, R44 ;  /* 0x0000002c2f06723e */ /* 0x000fe200000010ff */
[----:B------:R-:W-:Y:S01]  /*e6a0*/  FFMA.FTZ R36, R7, R36, R45 ;  /* 0x0000002407247223 */ /* 0x000fe2000001002d */
[----:B------:R-:W-:Y:S02]  /*e6b0*/  F2FP.BF16.F32.PACK_AB R7, R66, R71 ;  /* 0x000000474207723e */ /* 0x000fe400000010ff */
[----:B------:R-:W-:Y:S02]  /*e6c0*/  F2FP.BF16.F32.PACK_AB R4, R39, R4 ;  /* 0x000000042704723e */ /* 0x000fe400000010ff */
[----:B------:R-:W-:-:S05]  /*e6d0*/  F2FP.BF16.F32.PACK_AB R5, R36, R5 ;  /* 0x000000052405723e */ /* 0x000fca00000010ff */
[----:B------:R0:W-:Y:S02]  /*e6e0*/  STS.128 [R0+0x8000], R4 ;  /* 0x0080000400007388 */ /* 0x0001e40000000c00 */
.L_x_1595:
[----:B------:R-:W-:Y:S05]  /*e6f0*/  BSYNC B1 ;  /* 0x0000000000017941 */ /* 0x000fea0003800000 */
.L_x_1594:
        /* <DEDUP_REMOVED lines=57> */
.L_x_1608:
[----:B------:R-:W-:Y:S05]  /*ea90*/  BSYNC B1 ;  /* 0x0000000000017941 */ /* 0x000fea0003800000 */
.L_x_1607:
[----:B------:R-:W-:Y:S04]  /*eaa0*/  BSSY B1, `(.L_x_1609) ;  /* 0x0000030000017945 */ /* 0x000fe80003800000 */
[----:B------:R-:W-:Y:S05]  /*eab0*/  @P1 BRA `(.L_x_1610) ;  /* 0x0000000000b81947 */ /* 0x000fea0003800000 */
[----:B0-----:R-:W0:Y:S01]  /*eac0*/  LDS.128 R4, [R0+0x2000] ;  /* 0x0020000000047984 */ /* 0x001e220000000c00 */
        /* <DEDUP_REMOVED lines=45> */
.L_x_1610:
[----:B------:R-:W-:Y:S05]  /*eda0*/  BSYNC B1 ;  /* 0x0000000000017941 */ /* 0x000fea0003800000 */
.L_x_1609:
        /* <DEDUP_REMOVED lines=48> */
.L_x_1612:
[----:B------:R-:W-:Y:S05]  /*f0b0*/  BSYNC B1 ;  /* 0x0000000000017941 */ /* 0x000fea0003800000 */
.L_x_1611:
        /* <DEDUP_REMOVED lines=48> */
.L_x_1614:
[----:B------:R-:W-:Y:S05]  /*f3c0*/  BSYNC B1 ;  /* 0x0000000000017941 */ /* 0x000fea0003800000 */
.L_x_1613:
[----:B------:R-:W-:Y:S04]  /*f3d0*/  BSSY B1, `(.L_x_1615) ;  /* 0x0000030000017945 */ /* 0x000fe80003800000 */
[----:B------:R-:W-:Y:S05]  /*f3e0*/  @P4 BRA `(.L_x_1616) ;  /* 0x0000000000b84947 */ /* 0x000fea0003800000 */
[----:B0123--:R-:W0:Y:S01]  /*f3f0*/  LDS.128 R4, [R3+0x16400] ;  /* 0x0164000003047984 */ /* 0x00fe220000000c00 */
        /* <DEDUP_REMOVED lines=45> */
.L_x_1616:
[----:B------:R-:W-:Y:S05]  /*f6d0*/  BSYNC B1 ;  /* 0x0000000000017941 */ /* 0x000fea0003800000 */
.L_x_1615:
        /* <DEDUP_REMOVED lines=15> */
[C---:B------:R-:W-:Y:S01]  /*f7d0*/  IMAD.U32 R10, R7.reuse, 0x10000, RZ ;  /* 0x00010000070a7824 */ /* 0x040fe200078e00ff */
[----:B------:R-:W-:Y:S01]  /*f7e0*/  LOP3.LUT R7, R7, 0xffff0000, RZ, 0xc0, !PT ;  /* 0xffff000007077812 */ /* 0x000fe200078ec0ff */
[----:B------:R-:W-:-:S02]  /*f7f0*/  IMAD.U32 R8, R6, 0x10000, RZ ;  /* 0x0001000006087824 */ /* 0x000fc400078e00ff */
[CC--:B------:R-:W-:Y:S01]  /*f800*/  FMUL.FTZ R13, R9.reuse, R12.reuse ;  /* 0x0000000c090d7220 */ /* 0x0c0fe20000410000 */
[----:B------:R-:W-:Y:S01]  /*f810*/  FMUL.FTZ R9, R9, R11 ;  /* 0x0000000b09097220 */ /* 0x000fe20000410000 */
[C---:B------:R-:W-:Y:S01]  /*f820*/  FMUL.FTZ R21, R7.reuse, R63 ;  /* 0x0000003f07157220 */ /* 0x040fe20000410000 */
[----:B------:R-:W-:Y:S02]  /*f830*/  IMAD.U32 R3, R4, 0x10000, RZ ;  /* 0x0001000004037824 */ /* 0x000fe400078e00ff */
[C---:B------:R-:W-:Y:S01]  /*f840*/  FFMA.FTZ R14, R8.reuse, R11, -R13 ;  /* 0x0000000b080e7223 */ /* 0x040fe2000001080d */
[----:B------:R-:W-:Y:S01]  /*f850*/  FFMA.FTZ R15, R8, R12, R9 ;  /* 0x0000000c080f7223 */ /* 0x000fe20000010009 */
[-C--:B------:R-:W-:Y:S01]  /*f860*/  FMUL.FTZ R9, R7, R65.reuse ;  /* 0x0000004107097220 */ /* 0x080fe20000410000 */
[C---:B------:R-:W-:Y:S01]  /*f870*/  IMAD.U32 R6, R5.reuse, 0x10000, RZ ;  /* 0x0001000005067824 */ /* 0x040fe200078e00ff */
[----:B------:R-:W-:Y:S01]  /*f880*/  LOP3.LUT R4, R4, 0xffff0000, RZ, 0xc0, !PT ;  /* 0xffff000004047812 */ /* 0x000fe200078ec0ff */
[----:B------:R-:W-:Y:S01]  /*f890*/  IMAD.U32 R8, R62, 0x10000, RZ ;  /* 0x000100003e087824 */ /* 0x000fe200078e00ff */
[----:B------:R-:W-:Y:S01]  /*f8a0*/  LOP3.LUT R5, R5, 0xffff0000, RZ, 0xc0, !PT ;  /* 0xffff000005057812 */ /* 0x000fe200078ec0ff */
[----:B------:R-:W-:Y:S01]  /*f8b0*/  IMAD.U32 R7, R64, 0x10000, RZ ;  /* 0x0001000040077824 */ /* 0x000fe200078e00ff */
[----:B------:R-:W-:Y:S01]  /*f8c0*/  LOP3.LUT R62, R62, 0xffff0000, RZ, 0xc0, !PT ;  /* 0xffff00003e3e7812 */ /* 0x000fe200078ec0ff */
[----:B------:R-:W-:Y:S01]  /*f8d0*/  FFMA.FTZ R21, R10, R65, -R21 ;  /* 0x000000410a157223 */ /* 0x000fe20000010815 */
[----:B------:R-:W-:Y:S01]  /*f8e0*/  LOP3.LUT R64, R64, 0xffff0000, RZ, 0xc0, !PT ;  /* 0xffff000040407812 */ /* 0x000fe200078ec0ff */
[----:B------:R-:W-:Y:S01]  /*f8f0*/  FFMA.FTZ R12, R10, R63, R9 ;  /* 0x0000003f0a0c7223 */ /* 0x000fe20000010009 */
[C---:B------:R-:W-:Y:S01]  /*f900*/  FMUL.FTZ R10, R4.reuse, R8 ;  /* 0x00000008040a7220 */ /* 0x040fe20000410000 */
[-C--:B------:R-:W-:Y:S01]  /*f910*/  FMUL.FTZ R9, R4, R7.reuse ;  /* 0x0000000704097220 */ /* 0x080fe20000410000 */
        /* <DEDUP_REMOVED lines=10> */
[----:B------:R0:W-:Y:S01]  /*f9c0*/  STS.128 [R0+0xa000], R4 ;  /* 0x00a0000400007388 */ /* 0x0001e20000000c00 */
[----:B------:R-:W-:Y:S05]  /*f9d0*/  BRA `(.L_x_1606) ;  /* 0x0000003400ec7947 */ /* 0x000fea0003800000 */
.L_x_1585:
        /* <DEDUP_REMOVED lines=19> */
[----:B------:R-:W-:-:S04]  /*fb10*/  IMAD.WIDE.U32 R6, R3, UR6, R6 ;  /* 0x0000000603067c25 */ /* 0x000fc8000f8e0006 */
[----:B------:R-:W-:Y:S01]  /*fb20*/  IMAD R67, R3, UR7, R0 ;  /* 0x0000000703437c24 */ /* 0x000fe2000f8e0200 */
[----:B------:R-:W-:Y:S01]  /*fb30*/  ULDC.64 UR6, c[0x0][0x400] ;  /* 0x0001000000067ab9 */ /* 0x000fe20000000a00 */
[----:B------:R-:W-:Y:S01]  /*fb40*/  IMAD.IADD R61, R5, 0x1, R61 ;  /* 0x00000001053d7824 */ /* 0x000fe200078e023d */
[----:B------:R-:W-:Y:S01]  /*fb50*/  LEA R3, P0, R4, UR4, 0x1 ;  /* 0x0000000404037c11 */ /* 0x000fe2000f8008ff */
[----:B------:R-:W-:Y:S01]  /*fb60*/  IMAD.IADD R67, R7, 0x1, R67 ;  /* 0x0000000107437824 */ /* 0x000fe200078e0243 */
[----:B------:R-:W-:Y:S01]  /*fb70*/  LEA R0, P1, R6, UR6, 0x1 ;  /* 0x0000000606007c11 */ /* 0x000fe2000f8208ff */
[----:B------:R-:W-:Y:S01]  /*fb80*/  UMOV UR4, 0xffffffff ;  /* 0xffffffff00047882 */ /* 0x000fe20000000000 */
[----:B------:R-:W-:Y:S02]  /*fb90*/  LEA.HI.X R61, R4, UR5, R61, 0x1, P0 ;  /* 0x00000005043d7c11 */ /* 0x000fe400080f0c3d */
[----:B------:R-:W-:Y:S01]  /*fba0*/  LEA.HI.X R67, R6, UR7, R67, 0x1, P1 ;  /* 0x0000000706437c11 */ /* 0x000fe200088f0c43 */
[----:B------:R-:W-:Y:S08]  /*fbb0*/  BRA.DIV UR4, `(.L_x_1617) ;  /* 0x000001d604207947 */ /* 0x000ff0000b800000 */
[----:B------:R0:W1:Y:S04]  /*fbc0*/  SHFL.IDX PT, R7, R61, RZ, 0x1c1f ;  /* 0x001c1fff3d077589 */ /* 0x00006800000e0000 */
[----:B------:R0:W2:Y:S04]  /*fbd0*/  SHFL.IDX PT, R6, R3, RZ, 0x1c1f ;  /* 0x001c1fff03067589 */ /* 0x0000a800000e0000 */
[----:B------:R0:W3:Y:S04]  /*fbe0*/  SHFL.IDX PT, R4, R67, RZ, 0x1c1f ;  /* 0x001c1fff43047589 */ /* 0x0000e800000e0000 */
[----:B------:R0:W4:Y:S02]  /*fbf0*/  SHFL.IDX PT, R14, R0, RZ, 0x1c1f ;  /* 0x001c1fff000e7589 */ /* 0x00012400000e0000 */
.L_x_1941:
[----:B------:R-:W-:Y:S01]  /*fc00*/  IMAD R71, R163, R10, RZ ;  /* 0x0000000aa3477224 */ /* 0x000fe200078e02ff */
[----:B------:R-:W-:Y:S01]  /*fc10*/  BSSY B1, `(.L_x_1618) ;  /* 0x000002f000017945 */ /* 0x000fe20003800000 */
[----:B----4-:R-:W-:Y:S01]  /*fc20*/  IMAD.MOV.U32 R12, RZ, RZ, R14 ;  /* 0x000000ffff0c7224 */ /* 0x010fe200078e000e */
[----:B------:R-:W-:Y:S01]  /*fc30*/  CS2R R44, SRZ ;  /* 0x00000000002c7805 */ /* 0x000fe2000001ff00 */
[----:B---3--:R-:W-:Y:S01]  /*fc40*/  IMAD.MOV.U32 R13, RZ, RZ, R4 ;  /* 0x000000ffff0d7224 */ /* 0x008fe200078e0004 */
        /* <DEDUP_REMOVED lines=19> */
[----:B------:R-:W-:-:S02]  /*fd80*/  CS2R R44, SRZ ;  /* 0x00000000002c7805 */ /* 0x000fc4000001ff00 */
[----:B------:R-:W-:-:S03]  /*fd90*/  CS2R R46, SRZ ;  /* 0x00000000002e7805 */ /* 0x000fc6000001ff00 */
[----:B-12---:R-:W-:-:S04]  /*fda0*/  @!P0 IMAD.WIDE R8, R18, 0x2, R6 ;  /* 0x0000000212088825 */ /* 0x006fc800078e0206 */
[----:B------:R-:W-:Y:S01]  /*fdb0*/  @!P1 IMAD.SHL.U32 R11, R221, 0x8, RZ ;  /* 0x00000008dd0b9824 */ /* 0x000fe200078e00ff */
[----:B------:R1:W5:Y:S01]  /*fdc0*/  @!P0 LD.E.128 R32, desc[UR46][R8.64] ;  /* 0x0000002e08208980 */ /* 0x000362000c101d00 */
[----:B------:R-:W-:Y:S01]  /*fdd0*/  @!P2 IMAD.SHL.U32 R15, R223, 0x8, RZ ;  /* 0x00000008df0fa824 */ /* 0x000fe200078e00ff */
[----:B------:R-:W-:Y:S01]  /*fde0*/  CS2R R28, SRZ ;  /* 0x00000000001c7805 */ /* 0x000fe2000001ff00 */
[----:B------:R-:W-:Y:S01]  /*fdf0*/  @!P1 IMAD.WIDE R4, R11, 0x2, R6 ;  /* 0x000000020b049825 */ /* 0x000fe200078e0206 */
[----:B------:R-:W-:Y:S02]  /*fe00*/  CS2R R30, SRZ ;  /* 0x00000000001e7805 */ /* 0x000fe4000001ff00 */
[----:B------:R-:W-:Y:S02]  /*fe10*/  CS2R R40, SRZ ;  /* 0x0000000000287805 */ /* 0x000fe4000001ff00 */
[----:B------:R-:W-:Y:S02]  /*fe20*/  CS2R R42, SRZ ;  /* 0x00000000002a7805 */ /* 0x000fe4000001ff00 */
[----:B------:R-:W-:-:S02]  /*fe30*/  CS2R R24, SRZ ;  /* 0x0000000000187805 */ /* 0x000fc4000001ff00 */
[----:B------:R-:W-:Y:S02]  /*fe40*/  CS2R R26, SRZ ;  /* 0x00000000001a7805 */ /* 0x000fe4000001ff00 */
[----:B------:R-:W-:Y:S01]  /*fe50*/  CS2R R36, SRZ ;  /* 0x0000000000247805 */ /* 0x000fe2000001ff00 */
[--C-:B-1----:R-:W-:Y:S01]  /*fe60*/  @!P1 IMAD.WIDE R8, R11, 0x2, R12.reuse ;  /* 0x000000020b089825 */ /* 0x102fe200078e020c */
[----:B------:R-:W-:Y:S01]  /*fe70*/  CS2R R38, SRZ ;  /* 0x0000000000267805 */ /* 0x000fe2000001ff00 */
[----:B------:R3:W5:Y:S02]  /*fe80*/  @!P1 LD.E.128 R28, desc[UR46][R4.64] ;  /* 0x0000002e041c9980 */ /* 0x000764000c101d00 */
[C---:B------:R-:W-:Y:S02]  /*fe90*/  @!P2 IMAD.WIDE R10, R15.reuse, 0x2, R12 ;  /* 0x000000020f0aa825 */ /* 0x040fe400078e020c */
[----:B------:R3:W5:Y:S02]  /*fea0*/  @!P1 LD.E.128 R40, desc[UR46][R8.64] ;  /* 0x0000002e08289980 */ /* 0x000764000c101d00 */
[----:B------:R-:W-:-:S02]  /*feb0*/  @!P2 IMAD.WIDE R6, R15, 0x2, R6 ;  /* 0x000000020f06a825 */ /* 0x000fc400078e0206 */
[----:B------:R3:W5:Y:S02]  /*fec0*/  @!P2 LD.E.128 R36, desc[UR46][R10.64] ;  /* 0x0000002e0a24a980 */ /* 0x000764000c101d00 */
[----:B------:R-:W-:Y:S02]  /*fed0*/  @!P0 IMAD.WIDE R12, R18, 0x2, R12 ;  /* 0x00000002120c8825 */ /* 0x000fe400078e020c */
[----:B------:R3:W5:Y:S04]  /*fee0*/  @!P2 LD.E.128 R24, desc[UR46][R6.64] ;  /* 0x0000002e0618a980 */ /* 0x000768000c101d00 */
[----:B------:R3:W5:Y:S02]  /*fef0*/  @!P0 LD.E.128 R44, desc[UR46][R12.64] ;  /* 0x0000002e0c2c8980 */ /* 0x000764000c101d00 */
.L_x_1619:
[----:B------:R-:W-:Y:S05]  /*ff00*/  BSYNC B1 ;  /* 0x0000000000017941 */ /* 0x000fea0003800000 */
.L_x_1618:
[----:B---3-5:R-:W-:Y:S01]  /*ff10*/  IMAD.MOV.U32 R4, RZ, RZ, R44 ;  /* 0x000000ffff047224 */ /* 0x028fe200078e002c */
[----:B------:R-:W-:Y:S01]  /*ff20*/  UMOV UR4, 0xffffffff ;  /* 0xffffffff00047882 */ /* 0x000fe20000000000 */
[----:B------:R-:W-:Y:S02]  /*ff30*/  IMAD.MOV.U32 R5, RZ, RZ, R45 ;  /* 0x000000ffff057224 */ /* 0x000fe400078e002d */
[----:B--2---:R-:W-:Y:S01]  /*ff40*/  IMAD.MOV.U32 R6, RZ, RZ, R46 ;  /* 0x000000ffff067224 */ /* 0x004fe200078e002e */
[----:B------:R-:W-:Y:S01]  /*ff50*/  PRMT R111, R4, 0x7610, R111 ;  /* 0x00007610046f7816 */ /* 0x000fe2000000006f */
[----:B-1----:R-:W-:Y:S01]  /*ff60*/  IMAD.MOV.U32 R7, RZ, RZ, R47 ;  /* 0x000000ffff077224 */ /* 0x002fe200078e002f */
        /* <DEDUP_REMOVED lines=41> */
[----:B------:R-:W-:Y:S02]  /*10200*/  CS2R R4, SRZ ;  /* 0x0000000000047805 */ /* 0x000fe4000001ff00 */
[----:B------:R-:W-:Y:S02]  /*10210*/  PRMT R90, R6, 0x7610, R90 ;  /* 0x00007610065a7816 */ /* 0x000fe4000000005a */
[----:B------:R-:W-:Y:S01]  /*10220*/  PRMT R91, R7, 0x7610, R91 ;  /* 0x00007610075b7816 */ /* 0x000fe2000000005b */
[----:B------:R-:W-:Y:S06]  /*10230*/  BRA.DIV UR4, `(.L_x_1620) ;  /* 0x000001ce04f07947 */ /* 0x000fec000b800000 */
[----:B0-----:R-:W0:Y:S04]  /*10240*/  SHFL.IDX PT, R61, R61, 0x1, 0x1c1f ;  /* 0x003c1f003d3d7f89 */ /* 0x001e2800000e0000 */
[----:B------:R1:W2:Y:S04]  /*10250*/  SHFL.IDX PT, R60, R3, 0x1, 0x1c1f ;  /* 0x003c1f00033c7f89 */ /* 0x0002a800000e0000 */
[----:B------:R-:W3:Y:S04]  /*10260*/  SHFL.IDX PT, R67, R67, 0x1, 0x1c1f ;  /* 0x003c1f0043437f89 */ /* 0x000ee800000e0000 */
[----:B------:R1:W4:Y:S02]  /*10270*/  SHFL.IDX PT, R66, R0, 0x1, 0x1c1f ;  /* 0x003c1f0000427f89 */ /* 0x00032400000e0000 */
.L_x_1947:
[----:B------:R-:W-:Y:S01]  /*10280*/  VIADD R64, R64, 0x40 ;  /* 0x0000004040407836 */ /* 0x000fe20000000000 */
        /* <DEDUP_REMOVED lines=21> */
[----:B------:R-:W-:Y:S02]  /*103e0*/  CS2R R52, SRZ ;  /* 0x0000000000347805 */ /* 0x000fe4000001ff00 */
[----:B------:R-:W-:Y:S01]  /*103f0*/  CS2R R54, SRZ ;  /* 0x0000000000367805 */ /* 0x000fe2000001ff00 */
[----:B0-2---:R-:W-:-:S04]  /*10400*/  @!P0 IMAD.WIDE R4, R18, 0x2, R60 ;  /* 0x0000000212048825 */ /* 0x005fc800078e023c */
        /* <DEDUP_REMOVED lines=20> */
.L_x_1622:
[----:B------:R-:W-:Y:S05]  /*10550*/  BSYNC B1 ;  /* 0x0000000000017941 */ /* 0x000fea0003800000 */
.L_x_1621:
[----:B-1---5:R-:W-:Y:S01]  /*10560*/  IMAD.MOV.U32 R3, RZ, RZ, R4 ;  /* 0x000000ffff037224 */ /* 0x022fe200078e0004 */
[----:B------:R-:W-:Y:S01]  /*10570*/  LEA.HI R0, R188, R188, RZ, 0x1 ;  /* 0x000000bcbc007211 */ /* 0x000fe200078f08ff */
[----:B0-----:R-:W-:Y:S01]  /*10580*/  IMAD.MOV.U32 R20, RZ, RZ, R5 ;  /* 0x000000ffff147224 */ /* 0x001fe200078e0005 */
[----:B------:R-:W-:Y:S01]  /*10590*/  BSSY B1, `(.L_x_1623) ;  /* 0x0000034000017945 */ /* 0x000fe20003800000 */
[----:B------:R-:W-:Y:S01]  /*105a0*/  IMAD.MOV.U32 R21, RZ, RZ, R6 ;  /* 0x000000ffff157224 */ /* 0x000fe200078e0006 */
[----:B------:R-:W-:Y:S01]  /*105b0*/  PRMT R94, R3, 0x7610, R94 ;  /* 0x00007610035e7816 */ /* 0x000fe2000000005e */
[----:B--2---:R-:W-:Y:S01]  /*105c0*/  IMAD.MOV.U32 R60, RZ, RZ, R7 ;  /* 0x000000ffff3c7224 */ /* 0x004fe200078e0007 */
[----:B------:R-:W-:Y:S01]  /*105d0*/  LOP3.LUT R3, R0, 0xfffffffe, RZ, 0xc0, !PT ;  /* 0xfffffffe00037812 */ /* 0x000fe200078ec0ff */
[----:B------:R-:W-:Y:S01]  /*105e0*/  IMAD.MOV.U32 R0, RZ, RZ, R8 ;  /* 0x000000ffff007224 */ /* 0x000fe200078e0008 */
[----:B------:R-:W-:Y:S01]  /*105f0*/  PRMT R95, R20, 0x7610, R95 ;  /* 0x00007610145f7816 */ /* 0x000fe2000000005f */
[----:B------:R-:W-:Y:S01]  /*10600*/  IMAD.MOV.U32 R20, RZ, RZ, R9 ;  /* 0x000000ffff147224 */ /* 0x000fe200078e0009 */
[----:B------:R-:W-:Y:S01]  /*10610*/  PRMT R96, R21, 0x7610, R96 ;  /* 0x0000761015607816 */ /* 0x000fe20000000060 */
        /* <DEDUP_REMOVED lines=34> */
[----:B------:R-:W-:-:S02]  /*10840*/  VIADDMNMX R0, R71, -R178, 0x80, PT ;  /* 0x0000008047007446 */ /* 0x000fc400038009b2 */
[----:B------:R-:W-:Y:S01]  /*10850*/  PRMT R82, R60, 0x7610, R82 ;  /* 0x000076103c527816 */ /* 0x000fe20000000052 */
[----:B------:R-:W-:Y:S01]  /*10860*/  IMAD.MOV.U32 R60, RZ, RZ, R58 ;  /* 0x000000ffff3c7224 */ /* 0x000fe200078e003a */
[----:B------:R-:W-:Y:S01]  /*10870*/  PRMT R83, R62, 0x7610, R83 ;  /* 0x000076103e537816 */ /* 0x000fe20000000053 */
[----:B------:R-:W-:Y:S01]  /*10880*/  IMAD.MOV.U32 R62, RZ, RZ, R59 ;  /* 0x000000ffff3e7224 */ /* 0x000fe200078e003b */
[----:B------:R-:W-:Y:S02]  /*10890*/  ISETP.GE.AND P1, PT, R162, R0, PT ;  /* 0x00000000a200720c */ /* 0x000fe40003f26270 */
[----:B------:R-:W-:Y:S02]  /*108a0*/  PRMT R70, R63, 0x7610, R70 ;  /* 0x000076103f467816 */ /* 0x000fe40000000046 */
[----:B------:R-:W-:Y:S01]  /*108b0*/  PRMT R71, R64, 0x7610, R71 ;  /* 0x0000761040477816 */ /* 0x000fe20000000047 */
[----:B0-----:R-:W-:Y:S08]  /*108c0*/  @!P0 BRA `(.L_x_1624) ;  /* 0x000001c800c08947 */ /* 0x001ff00003800000 */
.L_x_1948:
[----:B------:R-:W-:Y:S05]  /*108d0*/  BSYNC B1 ;  /* 0x0000000000017941 */ /* 0x000fea0003800000 */
.L_x_1623:
[----:B------:R-:W-:Y:S01]  /*108e0*/  BSSY B1, `(.L_x_1625) ;  /* 0x0000147000017945 */ /* 0x000fe20003800000 */
[----:B------:R-:W-:Y:S02]  /*108f0*/  PRMT R73, R60, 0x7610, R73 ;  /* 0x000076103c497816 */ /* 0x000fe40000000049 */
[----:B------:R-:W-:Y:S01]  /*10900*/  PRMT R74, R62, 0x7610, R74 ;  /* 0x000076103e4a7816 */ /* 0x000fe2000000004a */
[----:B------:R-:W-:Y:S06]  /*10910*/  @P1 BRA `(.L_x_1626) ;  /* 0x00000014000c1947 */ /* 0x000fec0003800000 */
[----:B------:R-:W1:Y:S01]  /*10920*/  LDC R76, c[0x0][0x3f4] ;  /* 0x0000fd00ff4c7b82 */ /* 0x000e620000000800 */
[----:B------:R-:W-:Y:S01]  /*10930*/  BSSY B2, `(.L_x_1627) ;  /* 0x000006f000027945 */ /* 0x000fe20003800000 */
[-C--:B-1----:R-:W-:Y:S02]  /*10940*/  ISETP.GE.AND P0, PT, R18, R76.reuse, PT ;  /* 0x0000004c1200720c */ /* 0x082fe40003f06270 */
[-C--:B------:R-:W-:Y:S02]  /*10950*/  ISETP.GE.AND P1, PT, R165, R76.reuse, PT ;  /* 0x0000004ca500720c */ /* 0x080fe40003f26270 */
[----:B------:R-:W-:-:S09]  /*10960*/  ISETP.GE.AND P2, PT, R166, R76, PT ;  /* 0x0000004ca600720c */ /* 0x000fd20003f46270 */
[----:B------:R-:W-:Y:S05]  /*10970*/  @P0 BRA `(.L_x_1628) ;  /* 0x0000000400a80947 */ /* 0x000fea0003800000 */
[----:B------:R-:W-:Y:S02]  /*10980*/  LEA.HI R62, R76, R191, RZ, 0x1d ;  /* 0x000000bf4c3e7211 */ /* 0x000fe400078fe8ff */
[----:B0-----:R-:W-:Y:S02]  /*10990*/  LOP3.LUT R61, R175, 0x38, R18, 0xf8, !PT ;  /* 0x00000038af3d7812 */ /* 0x001fe400078ef812 */
[----:B------:R-:W-:Y:S01]  /*109a0*/  SHF.R.S32.HI R63, RZ, 0x1f, R62 ;  /* 0x0000001fff3f7819 */ /* 0x000fe2000001143e */
[----:B------:R-:W-:Y:S01]  /*109b0*/  IMAD.SHL.U32 R64, R62, 0x8, RZ ;  /* 0x000000083e407824 */ /* 0x000fe200078e00ff */
[----:B------:R-:W-:Y:S02]  /*109c0*/  LOP3.LUT R60, R61, R176, RZ, 0x3c, !PT ;  /* 0x000000b03d3c7212 */ /* 0x000fe400078e3cff */
[----:B------:R-:W-:Y:S02]  /*109d0*/  LEA.HI R62, R63, R62, RZ, 0x3 ;  /* 0x0000003e3f3e7211 */ /* 0x000fe400078f18ff */
[----:B------:R-:W-:Y:S01]  /*109e0*/  LOP3.LUT R63, R175, 0x38, R64, 0xf8, !PT ;  /* 0x00000038af3f7812 */ /* 0x000fe200078ef840 */
[----:B------:R-:W-:Y:S01]  /*109f0*/  IMAD.IADD R61, R177, 0x1, R60 ;  /* 0x00000001b13d7824 */ /* 0x000fe200078e023c */
[----:B------:R-:W-:Y:S01]  /*10a00*/  SHF.R.U64 R112, R44, 0x10, R45 ;  /* 0x000000102c707819 */ /* 0x000fe2000000122d */
[----:B------:R-:W-:Y:S01]  /*10a10*/  IMAD.SHL.U32 R62, R62, 0x400, RZ ;  /* 0x000004003e3e7824 */ /* 0x000fe200078e00ff */
[----:B------:R-:W-:Y:S01]  /*10a20*/  LOP3.LUT R63, R63, R176, RZ, 0x3c, !PT ;  /* 0x000000b03f3f7212 */ /* 0x000fe200078e3cff */
[----:B------:R-:W-:Y:S01]  /*10a30*/  IMAD R92, R61, 0x2, R2 ;  /* 0x000000023d5c7824 */ /* 0x000fe200078e0202 */
[----:B------:R-:W-:-:S02]  /*10a40*/  SHF.R.U64 R113, R32, 0x10, R33 ;  /* 0x0000001020717819 */ /* 0x000fc40000001221 */
[----:B------:R-:W-:Y:S02]  /*10a50*/  LOP3.LUT R62, R62, 0x7fffe000, RZ, 0xc0, !PT ;  /* 0x7fffe0003e3e7812 */ /* 0x000fe400078ec0ff */
[----:B------:R-:W-:Y:S02]  /*10a60*/  SHF.R.U32.HI R114, RZ, 0x10, R33 ;  /* 0x00000010ff727819 */ /* 0x000fe40000011621 */
[----:B------:R-:W-:Y:S02]  /*10a70*/  IADD3 R93, R63, R62, R177 ;  /* 0x0000003e3f5d7210 */ /* 0x000fe40007ffe0b1 */
[----:B------:R-:W0:Y:S01]  /*10a80*/  LDS.128 R60, [R92+0xc400] ;  /* 0x00c400005c3c7984 */ /* 0x000e220000000c00 */
[--C-:B------:R-:W-:Y:S02]  /*10a90*/  SHF.R.U64 R32, R34, 0x10, R35.reuse ;  /* 0x0000001022207819 */ /* 0x100fe40000001223 */
[----:B------:R-:W-:Y:S01]  /*10aa0*/  IMAD R93, R93, 0x2, R2 ;  /* 0x000000025d5d7824 */ /* 0x000fe200078e0202 */
[----:B------:R-:W-:-:S02]  /*10ab0*/  SHF.R.U32.HI R33, RZ, 0x10, R35 ;  /* 0x00000010ff217819 */ /* 0x000fc40000011623 */
[----:B------:R-:W-:Y:S02]  /*10ac0*/  SHF.R.U32.HI R44, RZ, 0x10, R45 ;  /* 0x00000010ff2c7819 */ /* 0x000fe4000001162d */
[----:B---34-:R-:W1:Y:S01]  /*10ad0*/  LDS.128 R64, [R93+0xc400] ;  /* 0x00c400005d407984 */ /* 0x018e620000000c00 */
[----:B------:R-:W-:Y:S02]  /*10ae0*/  PRMT R111, R111, 0x5410, R112 ;  /* 0x000054106f6f7816 */ /* 0x000fe40000000070 */
[----:B------:R-:W-:Y:S02]  /*10af0*/  SHF.R.U64 R45, R46, 0x10, R47 ;  /* 0x000000102e2d7819 */ /* 0x000fe4000000122f */
[----:B------:R-:W-:Y:S01]  /*10b00*/  PRMT R35, R78, 0x5432, R113 ;  /* 0x000054324e237816 */ /* 0x000fe20000000071 */
[----:B------:R-:W-:Y:S01]  /*10b10*/  IMAD.U32 R120, R111, 0x10000, RZ ;  /* 0x000100006f787824 */ /* 0x000fe200078e00ff */
[----:B------:R-:W-:Y:S02]  /*10b20*/  SHF.R.U32.HI R110, RZ, 0x10, R47 ;  /* 0x00000010ff6e7819 */ /* 0x000fe4000001162f */
[----:B------:R-:W-:Y:S01]  /*10b30*/  PRMT R46, R73, 0x5432, R44 ;  /* 0x00005432492e7816 */ /* 0x000fe2000000002c */
[----:B------:R-:W-:Y:S01]  /*10b40*/  IMAD.U32 R119, R35, 0x10000, RZ ;  /* 0x0001000023777824 */ /* 0x000fe200078e00ff */
[----:B------:R-:W-:-:S02]  /*10b50*/  PRMT R44, R70, 0x5432, R45 ;  /* 0x00005432462c7816 */ /* 0x000fc4000000002d */
[----:B------:R-:W-:Y:S01]  /*10b60*/  PRMT R45, R69, 0x5432, R110 ;  /* 0x00005432452d7816 */ /* 0x000fe2000000006e */
[----:B------:R-:W-:Y:S01]  /*10b70*/  IMAD.U32 R121, R46, 0x10000, RZ ;  /* 0x000100002e797824 */ /* 0x000fe200078e00ff */
[----:B------:R-:W-:Y:S02]  /*10b80*/  PRMT R34, R77, 0x5432, R114 ;  /* 0x000054324d227816 */ /* 0x000fe40000000072 */
[----:B------:R-:W-:Y:S01]  /*10b90*/  PRMT R33, R74, 0x5432, R33 ;  /* 0x000054324a217816 */ /* 0x000fe20000000021 */
[----:B------:R-:W-:Y:S01]  /*10ba0*/  IMAD.U32 R122, R45, 0x10000, RZ ;  /* 0x000100002d7a7824 */ /* 0x000fe200078e00ff */
[----:B------:R-:W-:Y:S02]  /*10bb0*/  LOP3.LUT R35, R35, 0xffff0000, RZ, 0xc0, !PT ;  /* 0xffff000023237812 */ /* 0x000fe400078ec0ff */
[----:B------:R-:W-:Y:S02]  /*10bc0*/  PRMT R32, R75, 0x5432, R32 ;  /* 0x000054324b207816 */ /* 0x000fe40000000020 */
[----:B------:R-:W-:Y:S01]  /*10bd0*/  LOP3.LUT R45, R45, 0xffff0000, RZ, 0xc0, !PT ;  /* 0xffff00002d2d7812 */ /* 0x000fe200078ec0ff */
        /* <DEDUP_REMOVED lines=10> */
[----:B------:R-:W-:Y:S01]  /*10c80*/  IMAD.U32 R117, R65, 0x10000, RZ ;  /* 0x0001000041757824 */ /* 0x000fe200078e00ff */
[C---:B------:R-:W-:Y:S01]  /*10c90*/  LOP3.LUT R63, R66.reuse, 0xffff0000, RZ, 0xc0, !PT ;  /* 0xffff0000423f7812 */ /* 0x040fe200078ec0ff */
[C---:B------:R-:W-:Y:S01]  /*10ca0*/  FMUL.FTZ R123, R115.reuse, R120 ;  /* 0x00000078737b7220 */ /* 0x040fe20000410000 */
[----:B------:R-:W-:Y:S01]  /*10cb0*/  FMUL.FTZ R125, R115, R119 ;  /* 0x00000077737d7220 */ /* 0x000fe20000410000 */
[----:B------:R-:W-:Y:S01]  /*10cc0*/  IMAD.U32 R118, R67, 0x10000, RZ ;  /* 0x0001000043767824 */ /* 0x000fe200078e00ff */
[----:B------:R-:W-:Y:S01]  /*10cd0*/  LOP3.LUT R65, R65, 0xffff0000, RZ, 0xc0, !PT ;  /* 0xffff000041417812 */ /* 0x000fe200078ec0ff */
[----:B------:R-:W-:Y:S01]  /*10ce0*/  IMAD.U32 R64, R66, 0x10000, RZ ;  /* 0x0001000042407824 */ /* 0x000fe200078e00ff */
[----:B------:R-:W-:Y:S01]  /*10cf0*/  LOP3.LUT R66, R67, 0xffff0000, RZ, 0xc0, !PT ;  /* 0xffff000043427812 */ /* 0x000fe200078ec0ff */
[----:B------:R-:W-:-:S02]  /*10d00*/  IMAD.U32 R115, R34, 0x10000, RZ ;  /* 0x0001000022737824 */ /* 0x000fc400078e00ff */
[C---:B------:R-:W-:Y:S01]  /*10d10*/  FFMA.FTZ R67, R114.reuse, R119, -R123 ;  /* 0x0000007772437223 */ /* 0x040fe2000001087b */
[----:B------:R-:W-:Y:S01]  /*10d20*/  FFMA.FTZ R114, R114, R120, R125 ;  /* 0x0000007872727223 */ /* 0x000fe2000001007d */
[----:B------:R-:W-:Y:S01]  /*10d30*/  FMUL.FTZ R123, R117, R121 ;  /* 0x00000079757b7220 */ /* 0x000fe20000410000 */
[----:B------:R-:W-:Y:S02]  /*10d40*/  IMAD.U32 R119, R33, 0x10000, RZ ;  /* 0x0001000021777824 */ /* 0x000fe400078e00ff */
[----:B------:R-:W-:Y:S01]  /*10d50*/  FMUL.FTZ R120, R118, R122 ;  /* 0x0000007a76787220 */ /* 0x000fe20000410000 */
[-C--:B------:R-:W-:Y:S01]  /*10d60*/  FMUL.FTZ R125, R117, R115.reuse ;  /* 0x00000073757d7220 */ /* 0x080fe20000410000 */
[----:B------:R-:W-:Y:S01]  /*10d70*/  LOP3.LUT R117, R111, 0xffff0000, RZ, 0xc0, !PT ;  /* 0xffff00006f757812 */ /* 0x000fe200078ec0ff */
[----:B------:R-:W-:Y:S01]  /*10d80*/  FFMA.FTZ R115, R116, R115, -R123 ;  /* 0x0000007374737223 */ /* 0x000fe2000001087b */
[-C--:B------:R-:W-:Y:S01]  /*10d90*/  FFMA.FTZ R111, R113, R119.reuse, -R120 ;  /* 0x00000077716f7223 */ /* 0x080fe20000010878 */
[----:B------:R-:W-:Y:S01]  /*10da0*/  FMUL.FTZ R123, R118, R119 ;  /* 0x00000077767b7220 */ /* 0x000fe20000410000 */
[----:B------:R-:W-:Y:S01]  /*10db0*/  LOP3.LUT R120, R46, 0xffff0000, RZ, 0xc0, !PT ;  /* 0xffff00002e787812 */ /* 0x000fe200078ec0ff */
[----:B------:R-:W-:Y:S01]  /*10dc0*/  FMUL.FTZ R119, R112, R117 ;  /* 0x0000007570777220 */ /* 0x000fe20000410000 */
[----:B------:R-:W-:Y:S01]  /*10dd0*/  LOP3.LUT R118, R34, 0xffff0000, RZ, 0xc0, !PT ;  /* 0xffff000022767812 */ /* 0x000fe200078ec0ff */
[----:B------:R-:W-:Y:S01]  /*10de0*/  FFMA.FTZ R116, R116, R121, R125 ;  /* 0x0000007974747223 */ /* 0x000fe2000001007d */
[-C--:B------:R-:W-:Y:S01]  /*10df0*/  FMUL.FTZ R121, R112, R35.reuse ;  /* 0x0000002370797220 */ /* 0x080fe20000410000 */
[C---:B------:R-:W-:Y:S01]  /*10e00*/  FMUL.FTZ R46, R65.reuse, R120 ;  /* 0x00000078412e7220 */ /* 0x040fe20000410000 */
[----:B------:R-:W-:Y:S01]  /*10e10*/  FFMA.FTZ R34, R110, R35, -R119 ;  /* 0x000000236e227223 */ /* 0x000fe20000010877 */
[----:B------:R-:W-:Y:S01]  /*10e20*/  FMUL.FTZ R65, R65, R118 ;  /* 0x0000007641417220 */ /* 0x000fe20000410000 */
[----:B------:R-:W-:-:S02]  /*10e30*/  IMAD.U32 R119, R44, 0x10000, RZ ;  /* 0x000100002c777824 */ /* 0x000fc400078e00ff */
[----:B------:R-:W-:Y:S01]  /*10e40*/  FFMA.FTZ R117, R110, R117, R121 ;  /* 0x000000756e757223 */ /* 0x000fe20000010079 */
[----:B------:R-:W-:Y:S02]  /*10e50*/  IMAD.U32 R35, R32, 0x10000, RZ ;  /* 0x0001000020237824 */ /* 0x000fe400078e00ff */
[C---:B------:R-:W-:Y:S01]  /*10e60*/  FFMA.FTZ R46, R61.reuse, R118, -R46 ;  /* 0x000000763d2e7223 */ /* 0x040fe2000001082e */
[----:B------:R-:W-:Y:S01]  /*10e70*/  FFMA.FTZ R65, R61, R120, R65 ;  /* 0x000000783d417223 */ /* 0x000fe20000010041 */
[C---:B------:R-:W-:Y:S01]  /*10e80*/  FMUL.FTZ R121, R64.reuse, R119 ;  /* 0x0000007740797220 */ /* 0x040fe20000410000 */
[-C--:B------:R-:W-:Y:S01]  /*10e90*/  FMUL.FTZ R61, R64, R35.reuse ;  /* 0x00000023403d7220 */ /* 0x080fe20000410000 */
[----:B------:R-:W-:Y:S01]  /*10ea0*/  LOP3.LUT R44, R44, 0xffff0000, RZ, 0xc0, !PT ;  /* 0xffff00002c2c7812 */ /* 0x000fe200078ec0ff */
[----:B------:R-:W-:Y:S01]  /*10eb0*/  FFMA.FTZ R113, R113, R122, R123 ;  /* 0x0000007a71717223 */ /* 0x000fe2000001007b */
[----:B------:R-:W-:Y:S01]  /*10ec0*/  LOP3.LUT R32, R32, 0xffff0000, RZ, 0xc0, !PT ;  /* 0xffff000020207812 */ /* 0x000fe200078ec0ff */
[C---:B------:R-:W-:Y:S01]  /*10ed0*/  FFMA.FTZ R121, R60.reuse, R35, -R121 ;  /* 0x000000233c797223 */ /* 0x040fe20000010879 */
[----:B------:R-:W-:Y:S01]  /*10ee0*/  LOP3.LUT R33, R33, 0xffff0000, RZ, 0xc0, !PT ;  /* 0xffff000021217812 */ /* 0x000fe200078ec0ff */
[----:B------:R-:W-:Y:S01]  /*10ef0*/  FFMA.FTZ R61, R60, R119, R61 ;  /* 0x000000773c3d7223 */ /* 0x000fe2000001003d */
        /* <DEDUP_REMOVED lines=14> */
[----:B------:R1:W-:Y:S01]  /*10fe0*/  STS.128 [R92+0xc400], R32 ;  /* 0x00c400205c007388 */ /* 0x0003e20000000c00 */
[----:B------:R-:W-:-:S02]  /*10ff0*/  F2FP.BF16.F32.PACK_AB R46, R64, R61 ;  /* 0x0000003d402e723e */ /* 0x000fc400000010ff */
[----:B------:R-:W-:-:S05]  /*11000*/  F2FP.BF16.F32.PACK_AB R47, R110, R113 ;  /* 0x000000716e2f723e */ /* 0x000fca00000010ff */
[----:B------:R1:W-:Y:S02]  /*11010*/  STS.128 [R93+0xc400], R44 ;  /* 0x00c4002c5d007388 */ /* 0x0003e40000000c00 */
.L_x_1628:
[----:B------:R-:W-:Y:S05]  /*11020*/  BSYNC B2 ;  /* 0x0000000000027941 */ /* 0x000fea0003800000 */
.L_x_1627:
[----:B------:R-:W-:Y:S04]  /*11030*/  BSSY B2, `(.L_x_1629) ;  /* 0x0000069000027945 */ /* 0x000fe80003800000 */
[----:B------:R-:W-:Y:S05]  /*11040*/  @P1 BRA `(.L_x_1630) ;  /* 0x00000004009c1947 */ /* 0x000fea0003800000 */
[----:B-1----:R-:W2:Y:S01]  /*11050*/  LDL R93, [R1+0x70] ;  /* 0x00007000015d7983 */ /* 0x002ea20000100800 */
[----:B------:R-:W-:Y:S02]  /*11060*/  LEA.HI R32, R76, R221, RZ, 0x1d ;  /* 0x000000dd4c207211 */ /* 0x000fe400078fe8ff */
[--C-:B0-----:R-:W-:Y:S02]  /*11070*/  SHF.R.U64 R61, R30, 0x10, R31.reuse ;  /* 0x000000101e3d7819 */ /* 0x101fe4000000121f */
[----:B------:R-:W-:Y:S01]  /*11080*/  SHF.R.S32.HI R33, RZ, 0x1f, R32 ;  /* 0x0000001fff217819 */ /* 0x000fe20000011420 */
[----:B------:R-:W-:Y:S01]  /*11090*/  IMAD.SHL.U32 R34, R32, 0x8, RZ ;  /* 0x0000000820227824 */ /* 0x000fe200078e00ff */
[----:B------:R-:W-:Y:S02]  /*110a0*/  SHF.R.U32.HI R30, RZ, 0x10, R31 ;  /* 0x00000010ff1e7819 */ /* 0x000fe4000001161f */
[----:B------:R-:W-:Y:S02]  /*110b0*/  LEA.HI R32, R33, R32, RZ, 0x3 ;  /* 0x0000002021207211 */ /* 0x000fe400078f18ff */
[----:B------:R-:W-:-:S02]  /*110c0*/  LOP3.LUT R33, R175, 0x38, R34, 0xf8, !PT ;  /* 0x00000038af217812 */ /* 0x000fc400078ef822 */
[--C-:B------:R-:W-:Y:S01]  /*110d0*/  SHF.R.U64 R31, R40, 0x10, R41.reuse ;  /* 0x00000010281f7819 */ /* 0x100fe20000001229 */
[----:B------:R-:W-:Y:S01]  /*110e0*/  IMAD.SHL.U32 R32, R32, 0x400, RZ ;  /* 0x0000040020207824 */ /* 0x000fe200078e00ff */
[----:B------:R-:W-:Y:S02]  /*110f0*/  LOP3.LUT R33, R33, R176, RZ, 0x3c, !PT ;  /* 0x000000b021217212 */ /* 0x000fe400078e3cff */
[----:B------:R-:W-:Y:S02]  /*11100*/  SHF.R.U32.HI R40, RZ, 0x10, R41 ;  /* 0x00000010ff287819 */ /* 0x000fe40000011629 */
[----:B------:R-:W-:Y:S02]  /*11110*/  LOP3.LUT R32, R32, 0x7fffe000, RZ, 0xc0, !PT ;  /* 0x7fffe00020207812 */ /* 0x000fe400078ec0ff */
[----:B------:R-:W-:Y:S02]  /*11120*/  SHF.R.U64 R63, R28, 0x10, R29 ;  /* 0x000000101c3f7819 */ /* 0x000fe4000000121d */
[----:B------:R-:W-:-:S02]  /*11130*/  IADD3 R45, R33, R32, R177 ;  /* 0x00000020212d7210 */ /* 0x000fc40007ffe0b1 */
[----:B------:R-:W-:Y:S02]  /*11140*/  SHF.R.U32.HI R28, RZ, 0x10, R29 ;  /* 0x00000010ff1c7819 */ /* 0x000fe4000001161d */
[----:B------:R-:W-:Y:S01]  /*11150*/  PRMT R102, R102, 0x5410, R31 ;  /* 0x0000541066667816 */ /* 0x000fe2000000001f */
[----:B------:R-:W-:Y:S01]  /*11160*/  IMAD R60, R45, 0x2, R2 ;  /* 0x000000022d3c7824 */ /* 0x000fe200078e0202 */
[--C-:B------:R-:W-:Y:S02]  /*11170*/  SHF.R.U64 R29, R42, 0x10, R43.reuse ;  /* 0x000000102a1d7819 */ /* 0x100fe4000000122b */
[----:B------:R-:W-:Y:S02]  /*11180*/  PRMT R103, R103, 0x5410, R40 ;  /* 0x0000541067677816 */ /* 0x000fe40000000028 */
[----:B------:R-:W0:Y:S01]  /*11190*/  LDS.128 R44, [R60+0xc400] ;  /* 0x00c400003c2c7984 */ /* 0x000e220000000c00 */
[----:B------:R-:W-:Y:S02]  /*111a0*/  SHF.R.U32.HI R42, RZ, 0x10, R43 ;  /* 0x00000010ff2a7819 */ /* 0x000fe4000001162b */
[----:B------:R-:W-:Y:S01]  /*111b0*/  PRMT R106, R106, 0x5410, R63 ;  /* 0x000054106a6a7816 */ /* 0x000fe2000000003f */
[----:B------:R-:W-:Y:S01]  /*111c0*/  IMAD.U32 R63, R102, 0x10000, RZ ;  /* 0x00010000663f7824 */ /* 0x000fe200078e00ff */
[----:B------:R-:W-:Y:S01]  /*111d0*/  PRMT R107, R107, 0x5410, R28 ;  /* 0x000054106b6b7816 */ /* 0x000fe2000000001c */
[----:B------:R-:W-:Y:S01]  /*111e0*/  IMAD.U32 R64, R103, 0x10000, RZ ;  /* 0x0001000067407824 */ /* 0x000fe200078e00ff */
[----:B------:R-:W-:-:S02]  /*111f0*/  PRMT R104, R104, 0x5410, R29 ;  /* 0x0000541068687816 */ /* 0x000fc4000000001d */
[----:B------:R-:W-:Y:S02]  /*11200*/  PRMT R108, R108, 0x5410, R61 ;  /* 0x000054106c6c7816 */ /* 0x000fe4000000003d */
[----:B------:R-:W-:Y:S02]  /*11210*/  PRMT R109, R109, 0x5410, R30 ;  /* 0x000054106d6d7816 */ /* 0x000fe4000000001e */
[----:B------:R-:W-:Y:S02]  /*11220*/  PRMT R105, R105, 0x5410, R42 ;  /* 0x0000541069697816 */ /* 0x000fe4000000002a */
[----:B------:R-:W-:Y:S02]  /*11230*/  LOP3.LUT R102, R102, 0xffff0000, RZ, 0xc0, !PT ;  /* 0xffff000066667812 */ /* 0x000fe400078ec0ff */
[----:B------:R-:W-:Y:S01]  /*11240*/  LOP3.LUT R103, R103, 0xffff0000, RZ, 0xc0, !PT ;  /* 0xffff000067677812 */ /* 0x000fe200078ec0ff */
[----:B0-----:R-:W-:Y:S01]  /*11250*/  IMAD.U32 R42, R45, 0x10000, RZ ;  /* 0x000100002d2a7824 */ /* 0x001fe200078e00ff */
[----:B------:R-:W-:Y:S01]  /*11260*/  LOP3.LUT R62, R44, 0xffff0000, RZ, 0xc0, !PT ;  /* 0xffff00002c3e7812 */ /* 0x000fe200078ec0ff */
[C---:B------:R-:W-:Y:S01]  /*11270*/  IMAD.U32 R41, R46.reuse, 0x10000, RZ ;  /* 0x000100002e297824 */ /* 0x040fe200078e00ff */
[----:B------:R-:W-:Y:S01]  /*11280*/  LOP3.LUT R30, R46, 0xffff0000, RZ, 0xc0, !PT ;  /* 0xffff00002e1e7812 */ /* 0x000fe200078ec0ff */
[----:B----4-:R-:W-:Y:S01]  /*11290*/  FMUL.FTZ R66, R42, R64 ;  /* 0x000000402a427220 */ /* 0x010fe20000410000 */
[----:B------:R-:W-:-:S02]  /*112a0*/  LOP3.LUT R46, R47, 0xffff0000, RZ, 0xc0, !PT ;  /* 0xffff00002f2e7812 */ /* 0x000fc400078ec0ff */
[----:B------:R-:W-:Y:S01]  /*112b0*/  LOP3.LUT R45, R45, 0xffff0000, RZ, 0xc0, !PT ;  /* 0xffff00002d2d7812 */ /* 0x000fe200078ec0ff */
[----:B--2---:R-:W0:Y:S02]  /*112c0*/  LDS.128 R32, [R93] ;  /* 0x000000005d207984 */ /* 0x004e240000000c00 */
[C---:B0-----:R-:W-:Y:S01]  /*112d0*/  IMAD.U32 R40, R32.reuse, 0x10000, RZ ;  /* 0x0001000020287824 */ /* 0x041fe200078e00ff */
[----:B------:R-:W-:Y:S01]  /*112e0*/  LOP3.LUT R31, R32, 0xffff0000, RZ, 0xc0, !PT ;  /* 0xffff0000201f7812 */ /* 0x000fe200078ec0ff */
[C---:B------:R-:W-:Y:S01]  /*112f0*/  IMAD.U32 R43, R33.reuse, 0x10000, RZ ;  /* 0x00010000212b7824 */ /* 0x040fe200078e00ff */
[----:B------:R-:W-:Y:S01]  /*11300*/  LOP3.LUT R32, R33, 0xffff0000, RZ, 0xc0, !PT ;  /* 0xffff000021207812 */ /* 0x000fe200078ec0ff */
[----:B------:R-:W-:Y:S01]  /*11310*/  IMAD.U32 R33, R44, 0x10000, RZ ;  /* 0x000100002c217824 */ /* 0x000fe200078e00ff */
[C---:B------:R-:W-:Y:S01]  /*11320*/  LOP3.LUT R28, R34.reuse, 0xffff0000, RZ, 0xc0, !PT ;  /* 0xffff0000221c7812 */ /* 0x040fe200078ec0ff */
[----:B------:R-:W-:Y:S01]  /*11330*/  IMAD.U32 R29, R34, 0x10000, RZ ;  /* 0x00010000221d7824 */ /* 0x000fe200078e00ff */
[C---:B------:R-:W-:Y:S01]  /*11340*/  LOP3.LUT R34, R35.reuse, 0xffff0000, RZ, 0xc0, !PT ;  /* 0xffff000023227812 */ /* 0x040fe200078ec0ff */
[----:B------:R-:W-:-:S02]  /*11350*/  IMAD.U32 R61, R35, 0x10000, RZ ;  /* 0x00010000233d7824 */ /* 0x000fc400078e00ff */
[----:B------:R-:W-:Y:S01]  /*11360*/  FMUL.FTZ R65, R33, R63 ;  /* 0x0000003f21417220 */ /* 0x000fe20000410000 */
[C---:B------:R-:W-:Y:S01]  /*11370*/  IMAD.U32 R35, R106.reuse, 0x10000, RZ ;  /* 0x000100006a237824 */ /* 0x040fe200078e00ff */
[----:B------:R-:W-:Y:S01]  /*11380*/  LOP3.LUT R106, R106, 0xffff0000, RZ, 0xc0, !PT ;  /* 0xffff00006a6a7812 */ /* 0x000fe200078ec0ff */
[----:B------:R-:W-:Y:S02]  /*11390*/  IMAD.U32 R44, R47, 0x10000, RZ ;  /* 0x000100002f2c7824 */ /* 0x000fe400078e00ff */
[----:B------:R-:W-:Y:S02]  /*113a0*/  IMAD.U32 R47, R107, 0x10000, RZ ;  /* 0x000100006b2f7824 */ /* 0x000fe400078e00ff */
[-C--:B---3--:R-:W-:Y:S01]  /*113b0*/  FMUL.FTZ R67, R33, R35.reuse ;  /* 0x0000002321437220 */ /* 0x088fe20000410000 */
[----:B------:R-:W-:Y:S01]  /*113c0*/  FFMA.FTZ R33, R40, R35, -R65 ;  /* 0x0000002328217223 */ /* 0x000fe20000010841 */
[----:B------:R-:W-:Y:S02]  /*113d0*/  IMAD.U32 R65, R105, 0x10000, RZ ;  /* 0x0001000069417824 */ /* 0x000fe400078e00ff */
[----:B------:R-:W-:Y:S01]  /*113e0*/  FMUL.FTZ R42, R42, R47 ;  /* 0x0000002f2a2a7220 */ /* 0x000fe20000410000 */
[----:B------:R-:W-:Y:S01]  /*113f0*/  FFMA.FTZ R35, R40, R63, R67 ;  /* 0x0000003f28237223 */ /* 0x000fe20000010043 */
[----:B------:R-:W-:Y:S01]  /*11400*/  FFMA.FTZ R40, R43, R47, -R66 ;  /* 0x0000002f2b287223 */ /* 0x000fe20000010842 */
[----:B------:R-:W-:-:S02]  /*11410*/  IMAD.U32 R63, R109, 0x10000, RZ ;  /* 0x000100006d3f7824 */ /* 0x000fc400078e00ff */
[----:B------:R-:W-:Y:S01]  /*11420*/  FMUL.FTZ R66, R44, R65 ;  /* 0x000000412c427220 */ /* 0x000fe20000410000 */
[----:B------:R-:W-:Y:S01]  /*11430*/  FFMA.FTZ R43, R43, R64, R42 ;  /* 0x000000402b2b7223 */ /* 0x000fe2000001002a */
[----:B------:R-:W-:Y:S01]  /*11440*/  LOP3.LUT R107, R107, 0xffff0000, RZ, 0xc0, !PT ;  /* 0xffff00006b6b7812 */ /* 0x000fe200078ec0ff */
[C---:B------:R-:W-:Y:S01]  /*11450*/  FMUL.FTZ R64, R62.reuse, R102 ;  /* 0x000000663e407220 */ /* 0x040fe20000410000 */
[----:B------:R-:W-:Y:S01]  /*11460*/  FFMA.FTZ R42, R61, R63, -R66 ;  /* 0x0000003f3d2a7223 */ /* 0x000fe20000010842 */
[-C--:B------:R-:W-:Y:S01]  /*11470*/  FMUL.FTZ R66, R62, R106.reuse ;  /* 0x0000006a3e427220 */ /* 0x080fe20000410000 */
[----:B------:R-:W-:Y:S01]  /*11480*/  FMUL.FTZ R47, R45, R103 ;  /* 0x000000672d2f7220 */ /* 0x000fe20000410000 */
[----:B------:R-:W-:Y:S01]  /*11490*/  FFMA.FTZ R106, R31, R106, -R64 ;  /* 0x0000006a1f6a7223 */ /* 0x000fe20000010840 */
[----:B------:R-:W-:Y:S01]  /*114a0*/  FMUL.FTZ R92, R45, R107 ;  /* 0x0000006b2d5c7220 */ /* 0x000fe20000410000 */
[----:B------:R-:W-:Y:S02]  /*114b0*/  IMAD.U32 R64, R104, 0x10000, RZ ;  /* 0x0001000068407824 */ /* 0x000fe400078e00ff */
[----:B------:R-:W-:Y:S01]  /*114c0*/  FFMA.FTZ R66, R31, R102, R66 ;  /* 0x000000661f427223 */ /* 0x000fe20000010042 */
[----:B------:R-:W-:-:S02]  /*114d0*/  IMAD.U32 R62, R108, 0x10000, RZ ;  /* 0x000100006c3e7824 */ /* 0x000fc400078e00ff */
[C---:B------:R-:W-:Y:S01]  /*114e0*/  FFMA.FTZ R47, R32.reuse, R107, -R47 ;  /* 0x0000006b202f7223 */ /* 0x040fe2000001082f */
[----:B------:R-:W-:Y:S01]  /*114f0*/  FFMA.FTZ R92, R32, R103, R92 ;  /* 0x00000067205c7223 */ /* 0x000fe2000001005c */
[C---:B------:R-:W-:Y:S01]  /*11500*/  FMUL.FTZ R102, R41.reuse, R64 ;  /* 0x0000004029667220 */ /* 0x040fe20000410000 */
[-C--:B------:R-:W-:Y:S01]  /*11510*/  FMUL.FTZ R32, R41, R62.reuse ;  /* 0x0000003e29207220 */ /* 0x080fe20000410000 */
[----:B------:R-:W-:Y:S01]  /*11520*/  LOP3.LUT R41, R104, 0xffff0000, RZ, 0xc0, !PT ;  /* 0xffff000068297812 */ /* 0x000fe200078ec0ff */
[----:B------:R-:W-:Y:S01]  /*11530*/  FMUL.FTZ R44, R44, R63 ;  /* 0x0000003f2c2c7220 */ /* 0x000fe20000410000 */
[----:B------:R-:W-:Y:S01]  /*11540*/  LOP3.LUT R105, R105, 0xffff0000, RZ, 0xc0, !PT ;  /* 0xffff000069697812 */ /* 0x000fe200078ec0ff */
[C---:B------:R-:W-:Y:S01]  /*11550*/  FFMA.FTZ R102, R29.reuse, R62, -R102 ;  /* 0x0000003e1d667223 */ /* 0x040fe20000010866 */
[----:B------:R-:W-:Y:S01]  /*11560*/  LOP3.LUT R31, R108, 0xffff0000, RZ, 0xc0, !PT ;  /* 0xffff00006c1f7812 */ /* 0x000fe200078ec0ff */
[----:B------:R-:W-:Y:S01]  /*11570*/  FFMA.FTZ R64, R29, R64, R32 ;  /* 0x000000401d407223 */ /* 0x000fe20000010020 */
[----:B------:R-:W-:Y:S01]  /*11580*/  LOP3.LUT R109, R109, 0xffff0000, RZ, 0xc0, !PT ;  /* 0xffff00006d6d7812 */ /* 0x000fe200078ec0ff */
[----:B------:R-:W-:Y:S01]  /*11590*/  FMUL.FTZ R29, R30, R41 ;  /* 0x000000291e1d7220 */ /* 0x000fe20000410000 */
[----:B------:R-:W-:Y:S01]  /*115a0*/  FMUL.FTZ R45, R46, R105 ;  /* 0x000000692e2d7220 */ /* 0x000fe20000410000 */
[----:B------:R-:W-:Y:S01]  /*115b0*/  FMUL.FTZ R30, R30, R31 ;  /* 0x0000001f1e1e7220 */ /* 0x000fe20000410000 */
[----:B------:R-:W-:Y:S01]  /*115c0*/  FFMA.FTZ R44, R61, R65, R44 ;  /* 0x000000413d2c7223 */ /* 0x000fe2000001002c */
        /* <DEDUP_REMOVED lines=10> */
[----:B------:R-:W-:Y:S02]  /*11670*/  F2FP.BF16.F32.PACK_AB R33, R92, R43 ;  /* 0x0000002b5c21723e */ /* 0x000fe400000010ff */
[----:B------:R-:W-:Y:S01]  /*11680*/  F2FP.BF16.F32.PACK_AB R34, R41, R64 ;  /* 0x000000402922723e */ /* 0x000fe200000010ff */
[----:B------:R2:W-:Y:S01]  /*11690*/  STS.128 [R93], R28 ;  /* 0x0000001c5d007388 */ /* 0x0005e20000000c00 */
[----:B------:R-:W-:-:S05]  /*116a0*/  F2FP.BF16.F32.PACK_AB R35, R105, R44 ;  /* 0x0000002c6923723e */ /* 0x000fca00000010ff */
[----:B------:R2:W-:Y:S02]  /*116b0*/  STS.128 [R60+0xc400], R32 ;  /* 0x00c400203c007388 */ /* 0x0005e40000000c00 */
.L_x_1630:
[----:B------:R-:W-:Y:S05]  /*116c0*/  BSYNC B2 ;  /* 0x0000000000027941 */ /* 0x000fea0003800000 */
.L_x_1629:
[----:B------:R-:W-:Y:S05]  /*116d0*/  @P2 BRA `(.L_x_1626) ;  /* 0x00000004009c2947 */ /* 0x000fea0003800000 */
[----:B--2---:R-:W2:Y:S01]  /*116e0*/  LDL R60, [R1+0x68] ;  /* 0x00006800013c7983 */ /* 0x004ea20000100800 */
[----:B------:R-:W-:Y:S02]  /*116f0*/  LEA.HI R76, R76, R223, RZ, 0x1d ;  /* 0x000000df4c4c7211 */ /* 0x000fe400078fe8ff */
[----:B------:R-:W-:Y:S02]  /*11700*/  SHF.R.U64 R43, R24, 0x10, R25 ;  /* 0x00000010182b7819 */ /* 0x000fe40000001219 */
[----:B------:R-:W-:Y:S01]  /*11710*/  SHF.R.S32.HI R29, RZ, 0x1f, R76 ;  /* 0x0000001fff1d7819 */ /* 0x000fe2000001144c */
[----:B------:R-:W-:Y:S01]  /*11720*/  IMAD.SHL.U32 R28, R76, 0x8, RZ ;  /* 0x000000084c1c7824 */ /* 0x000fe200078e00ff */
[----:B------:R-:W-:Y:S02]  /*11730*/  SHF.R.U64 R41, R26, 0x10, R27 ;  /* 0x000000101a297819 */ /* 0x000fe4000000121b */
[----:B------:R-:W-:Y:S02]  /*11740*/  LEA.HI R76, R29, R76, RZ, 0x3 ;  /* 0x0000004c1d4c7211 */ /* 0x000fe400078f18ff */
[----:B------:R-:W-:-:S02]  /*11750*/  LOP3.LUT R29, R175, 0x38, R28, 0xf8, !PT ;  /* 0x00000038af1d7812 */ /* 0x000fc400078ef81c */
[----:B------:R-:W-:Y:S01]  /*11760*/  SHF.R.U32.HI R24, RZ, 0x10, R25 ;  /* 0x00000010ff187819 */ /* 0x000fe20000011619 */
[----:B------:R-:W-:Y:S01]  /*11770*/  IMAD.SHL.U32 R76, R76, 0x400, RZ ;  /* 0x000004004c4c7824 */ /* 0x000fe200078e00ff */
[----:B------:R-:W-:Y:S02]  /*11780*/  LOP3.LUT R29, R29, R176, RZ, 0x3c, !PT ;  /* 0x000000b01d1d7212 */ /* 0x000fe400078e3cff */
[----:B------:R-:W-:Y:S02]  /*11790*/  SHF.R.U32.HI R26, RZ, 0x10, R27 ;  /* 0x00000010ff1a7819 */ /* 0x000fe4000001161b */
[----:B------:R-:W-:Y:S02]  /*117a0*/  LOP3.LUT R76, R76, 0x7fffe000, RZ, 0xc0, !PT ;  /* 0x7fffe0004c4c7812 */ /* 0x000fe400078ec0ff */
[----:B------:R-:W-:Y:S02]  /*117b0*/  SHF.R.U64 R27, R36, 0x10, R37 ;  /* 0x00000010241b7819 */ /* 0x000fe40000001225 */
[----:B-1----:R-:W-:-:S02]  /*117c0*/  IADD3 R33, R29, R76, R177 ;  /* 0x0000004c1d217210 */ /* 0x002fc40007ffe0b1 */
[----:B------:R-:W-:Y:S02]  /*117d0*/  SHF.R.U64 R25, R38, 0x10, R39 ;  /* 0x0000001026197819 */ /* 0x000fe40000001227 */
[----:B------:R-:W-:Y:S01]  /*117e0*/  SHF.R.U32.HI R36, RZ, 0x10, R37 ;  /* 0x00000010ff247819 */ /* 0x000fe20000011625 */
[----:B------:R-:W-:Y:S01]  /*117f0*/  IMAD R40, R33, 0x2, R2 ;  /* 0x0000000221287824 */ /* 0x000fe200078e0202 */
[----:B------:R-:W-:Y:S02]  /*11800*/  PRMT R89, R89, 0x5410, R24 ;  /* 0x0000541059597816 */ /* 0x000fe40000000018 */
[----:B------:R-:W-:Y:S02]  /*11810*/  PRMT R84, R84, 0x5410, R27 ;  /* 0x0000541054547816 */ /* 0x000fe4000000001b */
[----:B------:R-:W1:Y:S01]  /*11820*/  LDS.128 R32, [R40+0xc400] ;  /* 0x00c4000028207984 */ /* 0x000e620000000c00 */
[----:B------:R-:W-:Y:S02]  /*11830*/  PRMT R86, R86, 0x5410, R25 ;  /* 0x0000541056567816 */ /* 0x000fe40000000019 */
[----:B------:R-:W-:Y:S01]  /*11840*/  PRMT R91, R91, 0x5410, R26 ;  /* 0x000054105b5b7816 */ /* 0x000fe2000000001a */
[----:B------:R-:W-:Y:S01]  /*11850*/  IMAD.U32 R42, R84, 0x10000, RZ ;  /* 0x00010000542a7824 */ /* 0x000fe200078e00ff */
[----:B------:R-:W-:-:S02]  /*11860*/  PRMT R88, R88, 0x5410, R43 ;  /* 0x0000541058587816 */ /* 0x000fc4000000002b */
[----:B------:R-:W-:Y:S02]  /*11870*/  PRMT R85, R85, 0x5410, R36 ;  /* 0x0000541055557816 */ /* 0x000fe40000000024 */
[----:B------:R-:W-:Y:S02]  /*11880*/  SHF.R.U32.HI R38, RZ, 0x10, R39 ;  /* 0x00000010ff267819 */ /* 0x000fe40000011627 */
[----:B------:R-:W-:Y:S01]  /*11890*/  PRMT R90, R90, 0x5410, R41 ;  /* 0x000054105a5a7816 */ /* 0x000fe20000000029 */
[----:B------:R-:W-:Y:S01]  /*118a0*/  IMAD.U32 R41, R88, 0x10000, RZ ;  /* 0x0001000058297824 */ /* 0x000fe200078e00ff */
[----:B------:R-:W-:Y:S01]  /*118b0*/  PRMT R87, R87, 0x5410, R38 ;  /* 0x0000541057577816 */ /* 0x000fe20000000026 */
[----:B------:R-:W-:Y:S01]  /*118c0*/  IMAD.U32 R43, R85, 0x10000, RZ ;  /* 0x00010000552b7824 */ /* 0x000fe200078e00ff */
[----:B------:R-:W-:Y:S02]  /*118d0*/  LOP3.LUT R84, R84, 0xffff0000, RZ, 0xc0, !PT ;  /* 0xffff000054547812 */ /* 0x000fe400078ec0ff */
[----:B------:R-:W-:-:S02]  /*118e0*/  LOP3.LUT R88, R88, 0xffff0000, RZ, 0xc0, !PT ;  /* 0xffff000058587812 */ /* 0x000fc400078ec0ff */
[----:B------:R-:W-:Y:S01]  /*118f0*/  LOP3.LUT R85, R85, 0xffff0000, RZ, 0xc0, !PT ;  /* 0xffff000055557812 */ /* 0x000fe200078ec0ff */
[C---:B-1----:R-:W-:Y:S01]  /*11900*/  IMAD.U32 R37, R33.reuse, 0x10000, RZ ;  /* 0x0001000021257824 */ /* 0x042fe200078e00ff */
[----:B------:R-:W-:Y:S01]  /*11910*/  LOP3.LUT R33, R33, 0xffff0000, RZ, 0xc0, !PT ;  /* 0xffff000021217812 */ /* 0x000fe200078ec0ff */
[C---:B------:R-:W-:Y:S01]  /*11920*/  IMAD.U32 R39, R35.reuse, 0x10000, RZ ;  /* 0x0001000023277824 */ /* 0x040fe200078e00ff */
[----:B------:R-:W-:Y:S01]  /*11930*/  LOP3.LUT R35, R35, 0xffff0000, RZ, 0xc0, !PT ;  /* 0xffff000023237812 */ /* 0x000fe200078ec0ff */
[----:B0-----:R-:W-:Y:S01]  /*11940*/  FMUL.FTZ R61, R37, R43 ;  /* 0x0000002b253d7220 */ /* 0x001fe20000410000 */
[C---:B------:R-:W-:Y:S01]  /*11950*/  IMAD.U32 R38, R34.reuse, 0x10000, RZ ;  /* 0x0001000022267824 */ /* 0x040fe200078e00ff */
[----:B------:R-:W-:Y:S01]  /*11960*/  LOP3.LUT R34, R34, 0xffff0000, RZ, 0xc0, !PT ;  /* 0xffff000022227812 */ /* 0x000fe200078ec0ff */
[----:B--2---:R-:W0:Y:S02]  /*11970*/  LDS.128 R28, [R60] ;  /* 0x000000003c1c7984 */ /* 0x004e240000000c00 */
        /* <DEDUP_REMOVED lines=8> */
[C---:B------:R-:W-:Y:S01]  /*11a00*/  IMAD.U32 R31, R32.reuse, 0x10000, RZ ;  /* 0x00010000201f7824 */ /* 0x040fe200078e00ff */
[----:B------:R-:W-:-:S03]  /*11a10*/  LOP3.LUT R32, R32, 0xffff0000, RZ, 0xc0, !PT ;  /* 0xffff000020207812 */ /* 0x000fc600078ec0ff */
[CC--:B------:R-:W-:Y:S01]  /*11a20*/  FMUL.FTZ R45, R31.reuse, R42.reuse ;  /* 0x0000002a1f2d7220 */ /* 0x0c0fe20000410000 */
[-C--:B------:R-:W-:Y:S01]  /*11a30*/  FMUL.FTZ R47, R31, R41.reuse ;  /* 0x000000291f2f7220 */ /* 0x080fe20000410000 */
[C---:B------:R-:W-:Y:S01]  /*11a40*/  IMAD.U32 R31, R89.reuse, 0x10000, RZ ;  /* 0x00010000591f7824 */ /* 0x040fe200078e00ff */
[----:B------:R-:W-:Y:S01]  /*11a50*/  LOP3.LUT R89, R89, 0xffff0000, RZ, 0xc0, !PT ;  /* 0xffff000059597812 */ /* 0x000fe200078ec0ff */
[C---:B------:R-:W-:Y:S01]  /*11a60*/  FFMA.FTZ R45, R24.reuse, R41, -R45 ;  /* 0x00000029182d7223 */ /* 0x040fe2000001082d */
[----:B------:R-:W-:Y:S02]  /*11a70*/  IMAD.U32 R41, R87, 0x10000, RZ ;  /* 0x0001000057297824 */ /* 0x000fe400078e00ff */
[----:B------:R-:W-:Y:S01]  /*11a80*/  FFMA.FTZ R47, R24, R42, R47 ;  /* 0x0000002a182f7223 */ /* 0x000fe2000001002f */
[----:B------:R-:W-:Y:S02]  /*11a90*/  IMAD.U32 R24, R91, 0x10000, RZ ;  /* 0x000100005b187824 */ /* 0x000fe400078e00ff */
[-C--:B------:R-:W-:Y:S01]  /*11aa0*/  FMUL.FTZ R37, R37, R31.reuse ;  /* 0x0000001f25257220 */ /* 0x080fe20000410000 */
[C---:B------:R-:W-:Y:S01]  /*11ab0*/  FFMA.FTZ R61, R26.reuse, R31, -R61 ;  /* 0x0000001f1a3d7223 */ /* 0x040fe2000001083d */
[C---:B------:R-:W-:Y:S01]  /*11ac0*/  FMUL.FTZ R31, R39.reuse, R41 ;  /* 0x00000029271f7220 */ /* 0x040fe20000410000 */
[----:B------:R-:W-:Y:S01]  /*11ad0*/  FMUL.FTZ R42, R39, R24 ;  /* 0x00000018272a7220 */ /* 0x000fe20000410000 */
[----:B------:R-:W-:Y:S01]  /*11ae0*/  FFMA.FTZ R37, R26, R43, R37 ;  /* 0x0000002b1a257223 */ /* 0x000fe20000010025 */
[----:B------:R-:W-:-:S02]  /*11af0*/  IMAD.U32 R26, R86, 0x10000, RZ ;  /* 0x00010000561a7824 */ /* 0x000fc400078e00ff */
[----:B------:R-:W-:Y:S01]  /*11b00*/  FFMA.FTZ R39, R36, R24, -R31 ;  /* 0x0000001824277223 */ /* 0x000fe2000001081f */
[C---:B------:R-:W-:Y:S01]  /*11b10*/  FMUL.FTZ R24, R32.reuse, R84 ;  /* 0x0000005420187220 */ /* 0x040fe20000410000 */
[----:B------:R-:W-:Y:S01]  /*11b20*/  FMUL.FTZ R32, R32, R88 ;  /* 0x0000005820207220 */ /* 0x000fe20000410000 */
[----:B------:R-:W-:Y:S01]  /*11b30*/  FMUL.FTZ R44, R38, R26 ;  /* 0x0000001a262c7220 */ /* 0x000fe20000410000 */
[----:B------:R-:W-:Y:S01]  /*11b40*/  LOP3.LUT R86, R86, 0xffff0000, RZ, 0xc0, !PT ;  /* 0xffff000056567812 */ /* 0x000fe200078ec0ff */
[----:B------:R-:W-:Y:S01]  /*11b50*/  FFMA.FTZ R88, R25, R88, -R24 ;  /* 0x0000005819587223 */ /* 0x000fe20000010818 */
[C---:B------:R-:W-:Y:S01]  /*11b60*/  IMAD.U32 R24, R90.reuse, 0x10000, RZ ;  /* 0x000100005a187824 */ /* 0x040fe200078e00ff */
[----:B------:R-:W-:Y:S01]  /*11b70*/  LOP3.LUT R90, R90, 0xffff0000, RZ, 0xc0, !PT ;  /* 0xffff00005a5a7812 */ /* 0x000fe200078ec0ff */
[----:B------:R-:W-:Y:S01]  /*11b80*/  FFMA.FTZ R41, R36, R41, R42 ;  /* 0x0000002924297223 */ /* 0x000fe2000001002a */
[----:B------:R-:W-:Y:S01]  /*11b90*/  LOP3.LUT R87, R87, 0xffff0000, RZ, 0xc0, !PT ;  /* 0xffff000057577812 */ /* 0x000fe200078ec0ff */
[-C--:B------:R-:W-:Y:S01]  /*11ba0*/  FMUL.FTZ R38, R38, R24.reuse ;  /* 0x0000001826267220 */ /* 0x080fe20000410000 */
[----:B------:R-:W-:Y:S01]  /*11bb0*/  LOP3.LUT R91, R91, 0xffff0000, RZ, 0xc0, !PT ;  /* 0xffff00005b5b7812 */ /* 0x000fe200078ec0ff */
[----:B------:R-:W-:Y:S01]  /*11bc0*/  FFMA.FTZ R44, R27, R24, -R44 ;  /* 0x000000181b2c7223 */ /* 0x000fe2000001082c */
[C---:B------:R-:W-:Y:S01]  /*11bd0*/  FMUL.FTZ R31, R33.reuse, R85 ;  /* 0x00000055211f7220 */ /* 0x040fe20000410000 */
[----:B------:R-:W-:Y:S01]  /*11be0*/  FMUL.FTZ R42, R33, R89 ;  /* 0x00000059212a7220 */ /* 0x000fe20000410000 */
[----:B------:R-:W-:Y:S01]  /*11bf0*/  FFMA.FTZ R32, R25, R84, R32 ;  /* 0x0000005419207223 */ /* 0x000fe20000010020 */
[C---:B------:R-:W-:Y:S01]  /*11c00*/  FMUL.FTZ R24, R34.reuse, R86 ;  /* 0x0000005622187220 */ /* 0x040fe20000410000 */
[----:B------:R-:W-:Y:S01]  /*11c10*/  FFMA.FTZ R38, R27, R26, R38 ;  /* 0x0000001a1b267223 */ /* 0x000fe20000010026 */
[-C--:B------:R-:W-:Y:S01]  /*11c20*/  FMUL.FTZ R25, R34, R90.reuse ;  /* 0x0000005a22197220 */ /* 0x080fe20000410000 */
[C---:B------:R-:W-:Y:S01]  /*11c30*/  FMUL.FTZ R33, R35.reuse, R87 ;  /* 0x0000005723217220 */ /* 0x040fe20000410000 */
[----:B------:R-:W-:Y:S01]  /*11c40*/  FMUL.FTZ R26, R35, R91 ;  /* 0x0000005b231a7220 */ /* 0x000fe20000410000 */
[----:B------:R-:W-:Y:S01]  /*11c50*/  FFMA.FTZ R36, R28, R89, -R31 ;  /* 0x000000591c247223 */ /* 0x000fe2000001081f */
[C---:B------:R-:W-:Y:S01]  /*11c60*/  FFMA.FTZ R27, R29.reuse, R90, -R24 ;  /* 0x0000005a1d1b7223 */ /* 0x040fe20000010818 */
[----:B------:R-:W-:Y:S01]  /*11c70*/  FFMA.FTZ R31, R29, R86, R25 ;  /* 0x000000561d1f7223 */ /* 0x000fe20000010019 */
        /* <DEDUP_REMOVED lines=13> */
.L_x_1626:
[----:B------:R-:W-:Y:S05]  /*11d50*/  BSYNC B1 ;  /* 0x0000000000017941 */ /* 0x000fea0003800000 */
.L_x_1625:
[----:B------:R-:W-:-:S13]  /*11d60*/  ISETP.GE.AND P0, PT, R189, R0, PT ;  /* 0x00000000bd00720c */ /* 0x000fda0003f06270 */
[----:B------:R-:W-:Y:S05]  /*11d70*/  @P0 BRA `(.L_x_1606) ;  /* 0x0000001400040947 */ /* 0x000fea0003800000 */
[----:B------:R-:W5:Y:S01]  /*11d80*/  LDC R0, c[0x0][0x3f4] ;  /* 0x0000fd00ff007b82 */ /* 0x000f620000000800 */
[----:B------:R-:W-:Y:S01]  /*11d90*/  BSSY B1, `(.L_x_1631) ;  /* 0x000006d000017945 */ /* 0x000fe20003800000 */
[----:B-1----:R-:W-:Y:S02]  /*11da0*/  SHF.R.U32.HI R44, RZ, 0x3, R173 ;  /* 0x00000003ff2c7819 */ /* 0x002fe400000116ad */
[-C--:B-----5:R-:W-:Y:S02]  /*11db0*/  ISETP.GE.AND P0, PT, R18, R0.reuse, PT ;  /* 0x000000001200720c */ /* 0x0a0fe40003f06270 */
[-C--:B------:R-:W-:Y:S02]  /*11dc0*/  ISETP.GE.AND P1, PT, R165, R0.reuse, PT ;  /* 0x00000000a500720c */ /* 0x080fe40003f26270 */
[----:B------:R-:W-:-:S09]  /*11dd0*/  ISETP.GE.AND P2, PT, R166, R0, PT ;  /* 0x00000000a600720c */ /* 0x000fd20003f46270 */
[----:B------:R-:W-:Y:S05]  /*11de0*/  @P0 BRA `(.L_x_1632) ;  /* 0x00000004009c0947 */ /* 0x000fea0003800000 */
[----:B------:R-:W5:Y:S01]  /*11df0*/  LDL R42, [R1+0x6c] ;  /* 0x00006c00012a7983 */ /* 0x000f620000100800 */
[----:B0-----:R-:W-:Y:S02]  /*11e00*/  LEA.HI R24, R0, R191, RZ, 0x1d ;  /* 0x000000bf00187211 */ /* 0x001fe400078fe8ff */
[--C-:B--2---:R-:W-:Y:S02]  /*11e10*/  SHF.R.U64 R33, R4, 0x10, R5.reuse ;  /* 0x0000001004217819 */ /* 0x104fe40000001205 */
        /* <DEDUP_REMOVED lines=12> */
[----:B------:R-:W-:Y:S02]  /*11ee0*/  PRMT R94, R94, 0x5410, R33 ;  /* 0x000054105e5e7816 */ /* 0x000fe40000000021 */
[----:B------:R-:W-:Y:S01]  /*11ef0*/  PRMT R95, R95, 0x5410, R4 ;  /* 0x000054105f5f7816 */ /* 0x000fe20000000004 */
[----:B------:R-:W-:Y:S01]  /*11f00*/  IMAD R32, R29, 0x2, R2 ;  /* 0x000000021d207824 */ /* 0x000fe200078e0202 */
[----:B------:R-:W-:Y:S01]  /*11f10*/  PRMT R96, R96, 0x5410, R5 ;  /* 0x0000541060607816 */ /* 0x000fe20000000005 */
[----:B------:R-:W-:Y:S01]  /*11f20*/  IMAD.U32 R38, R94, 0x10000, RZ ;  /* 0x000100005e267824 */ /* 0x000fe200078e00ff */
[----:B------:R-:W-:Y:S01]  /*11f30*/  PRMT R97, R97, 0x5410, R6 ;  /* 0x0000541061617816 */ /* 0x000fe20000000006 */
[----:B------:R-:W-:Y:S01]  /*11f40*/  IMAD.U32 R39, R95, 0x10000, RZ ;  /* 0x000100005f277824 */ /* 0x000fe200078e00ff */
[----:B------:R-:W0:Y:S01]  /*11f50*/  LDS.128 R28, [R32+0xc400] ;  /* 0x00c40000201c7984 */ /* 0x000e220000000c00 */
[----:B------:R-:W-:Y:S02]  /*11f60*/  PRMT R98, R98, 0x5410, R37 ;  /* 0x0000541062627816 */ /* 0x000fe40000000025 */
[----:B------:R-:W-:-:S02]  /*11f70*/  SHF.R.U32.HI R48, RZ, 0x10, R49 ;  /* 0x00000010ff307819 */ /* 0x000fc40000011631 */
[--C-:B------:R-:W-:Y:S01]  /*11f80*/  SHF.R.U64 R35, R50, 0x10, R51.reuse ;  /* 0x0000001032237819 */ /* 0x100fe20000001233 */
[----:B------:R-:W-:Y:S01]  /*11f90*/  IMAD.U32 R37, R98, 0x10000, RZ ;  /* 0x0001000062257824 */ /* 0x000fe200078e00ff */
[----:B------:R-:W-:Y:S02]  /*11fa0*/  PRMT R99, R99, 0x5410, R48 ;  /* 0x0000541063637816 */ /* 0x000fe40000000030 */
[----:B------:R-:W-:Y:S02]  /*11fb0*/  SHF.R.U32.HI R50, RZ, 0x10, R51 ;  /* 0x00000010ff327819 */ /* 0x000fe40000011633 */
[----:B------:R-:W-:Y:S02]  /*11fc0*/  LOP3.LUT R94, R94, 0xffff0000, RZ, 0xc0, !PT ;  /* 0xffff00005e5e7812 */ /* 0x000fe400078ec0ff */
[----:B------:R-:W-:Y:S02]  /*11fd0*/  PRMT R101, R101, 0x5410, R50 ;  /* 0x0000541065657816 */ /* 0x000fe40000000032 */
[----:B------:R-:W-:-:S02]  /*11fe0*/  LOP3.LUT R98, R98, 0xffff0000, RZ, 0xc0, !PT ;  /* 0xffff000062627812 */ /* 0x000fc400078ec0ff */
[----:B------:R-:W-:Y:S02]  /*11ff0*/  LOP3.LUT R95, R95, 0xffff0000, RZ, 0xc0, !PT ;  /* 0xffff00005f5f7812 */ /* 0x000fe400078ec0ff */
[----:B------:R-:W-:Y:S01]  /*12000*/  PRMT R100, R100, 0x5410, R35 ;  /* 0x0000541064647816 */ /* 0x000fe20000000023 */
[C---:B0-----:R-:W-:Y:S01]  /*12010*/  IMAD.U32 R34, R29.reuse, 0x10000, RZ ;  /* 0x000100001d227824 */ /* 0x041fe200078e00ff */
[----:B------:R-:W-:Y:S01]  /*12020*/  LOP3.LUT R29, R29, 0xffff0000, RZ, 0xc0, !PT ;  /* 0xffff00001d1d7812 */ /* 0x000fe200078ec0ff */
[C---:B------:R-:W-:Y:S01]  /*12030*/  IMAD.U32 R36, R31.reuse, 0x10000, RZ ;  /* 0x000100001f247824 */ /* 0x040fe200078e00ff */
[----:B------:R-:W-:Y:S01]  /*12040*/  LOP3.LUT R31, R31, 0xffff0000, RZ, 0xc0, !PT ;  /* 0xffff00001f1f7812 */ /* 0x000fe200078ec0ff */
[----:B------:R-:W-:Y:S01]  /*12050*/  FMUL.FTZ R45, R34, R39 ;  /* 0x00000027222d7220 */ /* 0x000fe20000410000 */
[C---:B------:R-:W-:Y:S01]  /*12060*/  IMAD.U32 R35, R30.reuse, 0x10000, RZ ;  /* 0x000100001e237824 */ /* 0x040fe200078e00ff */
[----:B------:R-:W-:Y:S01]  /*12070*/  LOP3.LUT R30, R30, 0xffff0000, RZ, 0xc0, !PT ;  /* 0xffff00001e1e7812 */ /* 0x000fe200078ec0ff */
[----:B-----5:R-:W0:Y:S02]  /*12080*/  LDS.128 R24, [R42] ;  /* 0x000000002a187984 */ /* 0x020e240000000c00 */
        /* <DEDUP_REMOVED lines=17> */
[----:B------:R-:W-:Y:S01]  /*121a0*/  FMUL.FTZ R47, R34, R27 ;  /* 0x0000001b222f7220 */ /* 0x000fe20000410000 */
[----:B------:R-:W-:Y:S02]  /*121b0*/  IMAD.U32 R4, R101, 0x10000, RZ ;  /* 0x0001000065047824 */ /* 0x000fe400078e00ff */
[----:B------:R-:W-:Y:S01]  /*121c0*/  FMUL.FTZ R34, R36, R37 ;  /* 0x0000002524227220 */ /* 0x000fe20000410000 */
[C---:B------:R-:W-:Y:S01]  /*121d0*/  FFMA.FTZ R45, R6.reuse, R27, -R45 ;  /* 0x0000001b062d7223 */ /* 0x040fe2000001082d */
[----:B------:R-:W-:Y:S01]  /*121e0*/  FFMA.FTZ R47, R6, R39, R47 ;  /* 0x00000027062f7223 */ /* 0x000fe2000001002f */
        /* <DEDUP_REMOVED lines=8> */
[-C--:B------:R-:W-:Y:S01]  /*12270*/  FMUL.FTZ R36, R29, R99.reuse ;  /* 0x000000631d247220 */ /* 0x080fe20000410000 */
[C---:B------:R-:W-:Y:S01]  /*12280*/  IMAD.U32 R4, R100.reuse, 0x10000, RZ ;  /* 0x0001000064047824 */ /* 0x040fe200078e00ff */
[----:B------:R-:W-:Y:S01]  /*12290*/  LOP3.LUT R100, R100, 0xffff0000, RZ, 0xc0, !PT ;  /* 0xffff000064647812 */ /* 0x000fe200078ec0ff */
[C---:B------:R-:W-:Y:S01]  /*122a0*/  FMUL.FTZ R38, R35.reuse, R6 ;  /* 0x0000000623267220 */ /* 0x040fe20000410000 */
[C---:B------:R-:W-:Y:S01]  /*122b0*/  FFMA.FTZ R34, R24.reuse, R99, -R27 ;  /* 0x0000006318227223 */ /* 0x040fe2000001081b */
[----:B------:R-:W-:Y:S01]  /*122c0*/  FFMA.FTZ R36, R24, R95, R36 ;  /* 0x0000005f18247223 */ /* 0x000fe20000010024 */
[----:B------:R-:W-:Y:S01]  /*122d0*/  LOP3.LUT R96, R96, 0xffff0000, RZ, 0xc0, !PT ;  /* 0xffff000060607812 */ /* 0x000fe200078ec0ff */
[----:B------:R-:W-:Y:S01]  /*122e0*/  FMUL.FTZ R24, R35, R4 ;  /* 0x0000000423187220 */ /* 0x000fe20000410000 */
[----:B------:R-:W-:Y:S01]  /*122f0*/  LOP3.LUT R97, R97, 0xffff0000, RZ, 0xc0, !PT ;  /* 0xffff000061617812 */ /* 0x000fe200078ec0ff */
[----:B------:R-:W-:Y:S01]  /*12300*/  FFMA.FTZ R28, R5, R94, R28 ;  /* 0x0000005e051c7223 */ /* 0x000fe2000001001c */
[----:B------:R-:W-:Y:S01]  /*12310*/  LOP3.LUT R101, R101, 0xffff0000, RZ, 0xc0, !PT ;  /* 0xffff000065657812 */ /* 0x000fe200078ec0ff */
[C---:B------:R-:W-:Y:S01]  /*12320*/  FFMA.FTZ R38, R7.reuse, R4, -R38 ;  /* 0x0000000407267223 */ /* 0x040fe20000010826 */
[C---:B------:R-:W-:Y:S01]  /*12330*/  FMUL.FTZ R5, R30.reuse, R100 ;  /* 0x000000641e057220 */ /* 0x040fe20000410000 */
[----:B------:R-:W-:Y:S01]  /*12340*/  FFMA.FTZ R7, R7, R6, R24 ;  /* 0x0000000607077223 */ /* 0x000fe20000010018 */
[-C--:B------:R-:W-:Y:S01]  /*12350*/  FMUL.FTZ R4, R30, R96.reuse ;  /* 0x000000601e047220 */ /* 0x080fe20000410000 */
[C---:B------:R-:W-:Y:S01]  /*12360*/  FMUL.FTZ R29, R31.reuse, R97 ;  /* 0x000000611f1d7220 */ /* 0x040fe20000410000 */
[-C--:B------:R-:W-:Y:S01]  /*12370*/  FMUL.FTZ R6, R31, R101.reuse ;  /* 0x000000651f067220 */ /* 0x080fe20000410000 */
[C---:B------:R-:W-:Y:S01]  /*12380*/  FFMA.FTZ R96, R25.reuse, R96, R5 ;  /* 0x0000006019607223 */ /* 0x040fe20000010005 */
[----:B------:R-:W-:Y:S01]  /*12390*/  FFMA.FTZ R27, R25, R100, -R4 ;  /* 0x00000064191b7223 */ /* 0x000fe20000010804 */
[C---:B------:R-:W-:Y:S01]  /*123a0*/  FFMA.FTZ R30, R26.reuse, R101, -R29 ;  /* 0x000000651a1e7223 */ /* 0x040fe2000001081d */
        /* <DEDUP_REMOVED lines=11> */
.L_x_1632:
[----:B------:R-:W-:Y:S05]  /*12460*/  BSYNC B1 ;  /* 0x0000000000017941 */ /* 0x000fea0003800000 */
.L_x_1631:
[----:B------:R-:W-:Y:S04]  /*12470*/  BSSY B1, `(.L_x_1633) ;  /* 0x0000069000017945 */ /* 0x000fe80003800000 */
[----:B------:R-:W-:Y:S05]  /*12480*/  @P1 BRA `(.L_x_1634) ;  /* 0x00000004009c1947 */ /* 0x000fea0003800000 */
[----:B------:R-:W5:Y:S01]  /*12490*/  LDL R41, [R1+0x64] ;  /* 0x0000640001297983 */ /* 0x000f620000100800 */
[----:B-1----:R-:W-:Y:S02]  /*124a0*/  LEA.HI R4, R0, R221, RZ, 0x1d ;  /* 0x000000dd00047211 */ /* 0x002fe400078fe8ff */
[----:B0-2---:R-:W-:Y:S02]  /*124b0*/  SHF.R.U64 R30, R8, 0x10, R9 ;  /* 0x00000010081e7819 */ /* 0x005fe40000001209 */
[----:B------:R-:W-:Y:S01]  /*124c0*/  SHF.R.S32.HI R5, RZ, 0x1f, R4 ;  /* 0x0000001fff057819 */ /* 0x000fe20000011404 */
[----:B------:R-:W-:Y:S01]  /*124d0*/  IMAD.SHL.U32 R6, R4, 0x8, RZ ;  /* 0x0000000804067824 */ /* 0x000fe200078e00ff */
[----:B------:R-:W-:Y:S02]  /*124e0*/  SHF.R.U64 R31, R52, 0x10, R53 ;  /* 0x00000010341f7819 */ /* 0x000fe40000001235 */
[----:B------:R-:W-:Y:S02]  /*124f0*/  LEA.HI R5, R5, R4, RZ, 0x3 ;  /* 0x0000000405057211 */ /* 0x000fe400078f18ff */
[----:B------:R-:W-:-:S02]  /*12500*/  LOP3.LUT R4, R173, 0x38, R6, 0xf8, !PT ;  /* 0x00000038ad047812 */ /* 0x000fc400078ef806 */
[----:B------:R-:W-:Y:S01]  /*12510*/  SHF.R.U64 R29, R54, 0x10, R55 ;  /* 0x00000010361d7819 */ /* 0x000fe20000001237 */
[----:B------:R-:W-:Y:S01]  /*12520*/  IMAD.SHL.U32 R5, R5, 0x400, RZ ;  /* 0x0000040005057824 */ /* 0x000fe200078e00ff */
[----:B------:R-:W-:Y:S02]  /*12530*/  LOP3.LUT R4, R4, R44, RZ, 0x3c, !PT ;  /* 0x0000002c04047212 */ /* 0x000fe400078e3cff */
[----:B------:R-:W-:Y:S02]  /*12540*/  PRMT R75, R75, 0x5410, R30 ;  /* 0x000054104b4b7816 */ /* 0x000fe4000000001e */
[----:B------:R-:W-:Y:S02]  /*12550*/  LOP3.LUT R5, R5, 0x7fffe000, RZ, 0xc0, !PT ;  /* 0x7fffe00005057812 */ /* 0x000fe400078ec0ff */
[----:B------:R-:W-:Y:S01]  /*12560*/  PRMT R80, R80, 0x5410, R31 ;  /* 0x0000541050507816 */ /* 0x000fe2000000001f */
[----:B------:R-:W-:Y:S01]  /*12570*/  IMAD.U32 R34, R75, 0x10000, RZ ;  /* 0x000100004b227824 */ /* 0x000fe200078e00ff */
[----:B------:R-:W-:-:S02]  /*12580*/  IADD3 R25, R4, R5, R179 ;  /* 0x0000000504197210 */ /* 0x000fc40007ffe0b3 */
[----:B------:R-:W-:Y:S01]  /*12590*/  SHF.R.U32.HI R8, RZ, 0x10, R9 ;  /* 0x00000010ff087819 */ /* 0x000fe20000011609 */
[----:B------:R-:W-:Y:S01]  /*125a0*/  IMAD.U32 R33, R80, 0x10000, RZ ;  /* 0x0001000050217824 */ /* 0x000fe200078e00ff */
[----:B------:R-:W-:Y:S01]  /*125b0*/  SHF.R.U32.HI R52, RZ, 0x10, R53 ;  /* 0x00000010ff347819 */ /* 0x000fe20000011635 */
[----:B------:R-:W-:Y:S01]  /*125c0*/  IMAD R28, R25, 0x2, R2 ;  /* 0x00000002191c7824 */ /* 0x000fe200078e0202 */
[----:B------:R-:W-:Y:S02]  /*125d0*/  SHF.R.U64 R9, R10, 0x10, R11 ;  /* 0x000000100a097819 */ /* 0x000fe4000000120b */
[----:B------:R-:W-:Y:S02]  /*125e0*/  PRMT R82, R82, 0x5410, R29 ;  /* 0x0000541052527816 */ /* 0x000fe4000000001d */
[----:B------:R-:W0:Y:S01]  /*125f0*/  LDS.128 R24, [R28+0xc400] ;  /* 0x00c400001c187984 */ /* 0x000e220000000c00 */
[----:B------:R-:W-:Y:S02]  /*12600*/  SHF.R.U32.HI R10, RZ, 0x10, R11 ;  /* 0x00000010ff0a7819 */ /* 0x000fe4000001160b */
[----:B------:R-:W-:-:S02]  /*12610*/  SHF.R.U32.HI R54, RZ, 0x10, R55 ;  /* 0x00000010ff367819 */ /* 0x000fc40000011637 */
[----:B------:R-:W-:Y:S02]  /*12620*/  PRMT R77, R77, 0x5410, R8 ;  /* 0x000054104d4d7816 */ /* 0x000fe40000000008 */
[----:B------:R-:W-:Y:S02]  /*12630*/  PRMT R81, R81, 0x5410, R52 ;  /* 0x0000541051517816 */ /* 0x000fe40000000034 */
[----:B------:R-:W-:Y:S01]  /*12640*/  PRMT R79, R79, 0x5410, R10 ;  /* 0x000054104f4f7816 */ /* 0x000fe2000000000a */
[----:B------:R-:W-:Y:S01]  /*12650*/  IMAD.U32 R35, R77, 0x10000, RZ ;  /* 0x000100004d237824 */ /* 0x000fe200078e00ff */
[----:B------:R-:W-:Y:S02]  /*12660*/  PRMT R83, R83, 0x5410, R54 ;  /* 0x0000541053537816 */ /* 0x000fe40000000036 */
[----:B------:R-:W-:Y:S02]  /*12670*/  PRMT R78, R78, 0x5410, R9 ;  /* 0x000054104e4e7816 */ /* 0x000fe40000000009 */
[----:B------:R-:W-:Y:S01]  /*12680*/  LOP3.LUT R75, R75, 0xffff0000, RZ, 0xc0, !PT ;  /* 0xffff00004b4b7812 */ /* 0x000fe200078ec0ff */
[C---:B0-----:R-:W-:Y:S01]  /*12690*/  IMAD.U32 R29, R24.reuse, 0x10000, RZ ;  /* 0x00010000181d7824 */ /* 0x041fe200078e00ff */
[----:B------:R-:W-:Y:S01]  /*126a0*/  LOP3.LUT R24, R24, 0xffff0000, RZ, 0xc0, !PT ;  /* 0xffff000018187812 */ /* 0x000fe200078ec0ff */
[C---:B------:R-:W-:Y:S01]  /*126b0*/  IMAD.U32 R30, R25.reuse, 0x10000, RZ ;  /* 0x00010000191e7824 */ /* 0x040fe200078e00ff */
[----:B------:R-:W-:Y:S01]  /*126c0*/  LOP3.LUT R25, R25, 0xffff0000, RZ, 0xc0, !PT ;  /* 0xffff000019197812 */ /* 0x000fe200078ec0ff */
[C---:B------:R-:W-:Y:S01]  /*126d0*/  FMUL.FTZ R37, R29.reuse, R34 ;  /* 0x000000221d257220 */ /* 0x040fe20000410000 */
[----:B------:R-:W-:Y:S01]  /*126e0*/  FMUL.FTZ R39, R29, R33 ;  /* 0x000000211d277220 */ /* 0x000fe20000410000 */
[----:B------:R-:W-:-:S02]  /*126f0*/  IMAD.U32 R29, R81, 0x10000, RZ ;  /* 0x00010000511d7824 */ /* 0x000fc400078e00ff */
[C---:B------:R-:W-:Y:S01]  /*12700*/  FMUL.FTZ R36, R30.reuse, R35 ;  /* 0x000000231e247220 */ /* 0x040fe20000410000 */
        /* <DEDUP_REMOVED lines=10> */
[----:B------:R-:W-:Y:S01]  /*127b0*/  FFMA.FTZ R37, R8, R33, -R37 ;  /* 0x0000002108257223 */ /* 0x000fe20000010825 */
[----:B------:R-:W-:-:S02]  /*127c0*/  IMAD.U32 R33, R79, 0x10000, RZ ;  /* 0x000100004f217824 */ /* 0x000fc400078e00ff */
[----:B------:R-:W-:Y:S01]  /*127d0*/  FFMA.FTZ R39, R8, R34, R39 ;  /* 0x0000002208277223 */ /* 0x000fe20000010027 */
[----:B------:R-:W-:Y:S02]  /*127e0*/  IMAD.U32 R8, R83, 0x10000, RZ ;  /* 0x0001000053087824 */ /* 0x000fe400078e00ff */
[----:B------:R-:W-:Y:S01]  /*127f0*/  FFMA.FTZ R36, R9, R29, -R36 ;  /* 0x0000001d09247223 */ /* 0x000fe20000010824 */
[C---:B------:R-:W-:Y:S01]  /*12800*/  FMUL.FTZ R34, R32.reuse, R33 ;  /* 0x0000002120227220 */ /* 0x040fe20000410000 */
[----:B------:R-:W-:Y:S02]  /*12810*/  IMAD.U32 R11, R7, 0x10000, RZ ;  /* 0x00010000070b7824 */ /* 0x000fe400078e00ff */
[-C--:B------:R-:W-:Y:S01]  /*12820*/  FMUL.FTZ R32, R32, R8.reuse ;  /* 0x0000000820207220 */ /* 0x080fe20000410000 */
[----:B------:R-:W-:Y:S01]  /*12830*/  FFMA.FTZ R35, R9, R35, R30 ;  /* 0x0000002309237223 */ /* 0x000fe2000001001e */
[----:B------:R-:W-:Y:S01]  /*12840*/  LOP3.LUT R9, R80, 0xffff0000, RZ, 0xc0, !PT ;  /* 0xffff000050097812 */ /* 0x000fe200078ec0ff */
[C---:B------:R-:W-:Y:S01]  /*12850*/  FFMA.FTZ R38, R11.reuse, R8, -R34 ;  /* 0x000000080b267223 */ /* 0x040fe20000010822 */
[----:B------:R-:W-:Y:S01]  /*12860*/  FFMA.FTZ R40, R11, R33, R32 ;  /* 0x000000210b287223 */ /* 0x000fe20000010020 */
[C---:B------:R-:W-:Y:S01]  /*12870*/  FMUL.FTZ R11, R24.reuse, R75 ;  /* 0x0000004b180b7220 */ /* 0x040fe20000410000 */
[----:B------:R-:W-:Y:S01]  /*12880*/  LOP3.LUT R8, R81, 0xffff0000, RZ, 0xc0, !PT ;  /* 0xffff000051087812 */ /* 0x000fe200078ec0ff */
[-C--:B------:R-:W-:Y:S01]  /*12890*/  FMUL.FTZ R29, R24, R9.reuse ;  /* 0x00000009181d7220 */ /* 0x080fe20000410000 */
[----:B------:R-:W-:Y:S01]  /*128a0*/  LOP3.LUT R30, R77, 0xffff0000, RZ, 0xc0, !PT ;  /* 0xffff00004d1e7812 */ /* 0x000fe200078ec0ff */
[----:B------:R-:W-:Y:S01]  /*128b0*/  FFMA.FTZ R24, R4, R9, -R11 ;  /* 0x0000000904187223 */ /* 0x000fe2000001080b */
[----:B------:R-:W-:-:S02]  /*128c0*/  IMAD.U32 R11, R78, 0x10000, RZ ;  /* 0x000100004e0b7824 */ /* 0x000fc400078e00ff */
[----:B------:R-:W-:Y:S01]  /*128d0*/  FFMA.FTZ R32, R4, R75, R29 ;  /* 0x0000004b04207223 */ /* 0x000fe2000001001d */
[----:B------:R-:W-:Y:S02]  /*128e0*/  IMAD.U32 R10, R6, 0x10000, RZ ;  /* 0x00010000060a7824 */ /* 0x000fe400078e00ff */
[----:B------:R-:W-:Y:S01]  /*128f0*/  FMUL.FTZ R34, R25, R30 ;  /* 0x0000001e19227220 */ /* 0x000fe20000410000 */
[----:B------:R-:W-:Y:S02]  /*12900*/  IMAD.U32 R9, R82, 0x10000, RZ ;  /* 0x0001000052097824 */ /* 0x000fe400078e00ff */
[----:B------:R-:W-:Y:S01]  /*12910*/  FMUL.FTZ R29, R31, R11 ;  /* 0x0000000b1f1d7220 */ /* 0x000fe20000410000 */
[-C--:B------:R-:W-:Y:S01]  /*12920*/  FMUL.FTZ R33, R25, R8.reuse ;  /* 0x0000000819217220 */ /* 0x080fe20000410000 */
[----:B------:R-:W-:Y:S01]  /*12930*/  FFMA.FTZ R25, R5, R8, -R34 ;  /* 0x0000000805197223 */ /* 0x000fe20000010822 */
[-C--:B------:R-:W-:Y:S01]  /*12940*/  FMUL.FTZ R31, R31, R9.reuse ;  /* 0x000000091f1f7220 */ /* 0x080fe20000410000 */
[----:B------:R-:W-:Y:S01]  /*12950*/  FFMA.FTZ R29, R10, R9, -R29 ;  /* 0x000000090a1d7223 */ /* 0x000fe2000001081d */
[----:B------:R-:W-:Y:S01]  /*12960*/  FFMA.FTZ R30, R5, R30, R33 ;  /* 0x0000001e051e7223 */ /* 0x000fe20000010021 */
[----:B------:R-:W-:Y:S01]  /*12970*/  LOP3.LUT R9, R78, 0xffff0000, RZ, 0xc0, !PT ;  /* 0xffff00004e097812 */ /* 0x000fe200078ec0ff */
[----:B------:R-:W-:Y:S01]  /*12980*/  FFMA.FTZ R10, R10, R11, R31 ;  /* 0x0000000b0a0a7223 */ /* 0x000fe2000001001f */
[----:B------:R-:W-:-:S02]  /*12990*/  LOP3.LUT R5, R82, 0xffff0000, RZ, 0xc0, !PT ;  /* 0xffff000052057812 */ /* 0x000fc400078ec0ff */
[----:B------:R-:W-:Y:S01]  /*129a0*/  LOP3.LUT R8, R79, 0xffff0000, RZ, 0xc0, !PT ;  /* 0xffff00004f087812 */ /* 0x000fe200078ec0ff */
[C---:B------:R-:W-:Y:S01]  /*129b0*/  FMUL.FTZ R11, R26.reuse, R9 ;  /* 0x000000091a0b7220 */ /* 0x040fe20000410000 */
[----:B------:R-:W-:Y:S01]  /*129c0*/  LOP3.LUT R4, R83, 0xffff0000, RZ, 0xc0, !PT ;  /* 0xffff000053047812 */ /* 0x000fe200078ec0ff */
[-C--:B------:R-:W-:Y:S01]  /*129d0*/  FMUL.FTZ R34, R26, R5.reuse ;  /* 0x000000051a227220 */ /* 0x080fe20000410000 */
[----:B------:R-:W-:Y:S01]  /*129e0*/  LOP3.LUT R6, R6, 0xffff0000, RZ, 0xc0, !PT ;  /* 0xffff000006067812 */ /* 0x000fe200078ec0ff */
[----:B------:R-:W-:Y:S01]  /*129f0*/  FMUL.FTZ R42, R27, R8 ;  /* 0x000000081b2a7220 */ /* 0x000fe20000410000 */
[----:B------:R-:W-:Y:S01]  /*12a00*/  LOP3.LUT R7, R7, 0xffff0000, RZ, 0xc0, !PT ;  /* 0xffff000007077812 */ /* 0x000fe200078ec0ff */
[-C--:B------:R-:W-:Y:S02]  /*12a10*/  FMUL.FTZ R31, R27, R4.reuse ;  /* 0x000000041b1f7220 */ /* 0x080fe40000410000 */
[C---:B------:R-:W-:Y:S01]  /*12a20*/  FFMA.FTZ R26, R6.reuse, R5, -R11 ;  /* 0x00000005061a7223 */ /* 0x040fe2000001080b */
[----:B------:R-:W-:Y:S01]  /*12a30*/  FFMA.FTZ R11, R6, R9, R34 ;  /* 0x00000009060b7223 */ /* 0x000fe20000010022 */
        /* <DEDUP_REMOVED lines=12> */
.L_x_1634:
[----:B------:R-:W-:Y:S05]  /*12b00*/  BSYNC B1 ;  /* 0x0000000000017941 */ /* 0x000fea0003800000 */
.L_x_1633:
[----:B------:R-:W-:Y:S05]  /*12b10*/  @P2 BRA `(.L_x_1606) ;  /* 0x00000004009c2947 */ /* 0x000fea0003800000 */
[----:B------:R-:W5:Y:S01]  /*12b20*/  LDL R36, [R1+0x60] ;  /* 0x0000600001247983 */ /* 0x000f620000100800 */
[----:B------:R-:W-:Y:S02]  /*12b30*/  LEA.HI R0, R0, R223, RZ, 0x1d ;  /* 0x000000df00007211 */ /* 0x000fe400078fe8ff */
[----:B01----:R-:W-:Y:S02]  /*12b40*/  SHF.R.U64 R25, R56, 0x10, R57 ;  /* 0x0000001038197819 */ /* 0x003fe40000001239 */
        /* <DEDUP_REMOVED lines=8> */
[----:B------:R-:W-:Y:S02]  /*12bd0*/  SHF.R.U64 R26, R58, 0x10, R59 ;  /* 0x000000103a1a7819 */ /* 0x000fe4000000123b */
[----:B------:R-:W-:Y:S02]  /*12be0*/  LOP3.LUT R5, R5, 0x7fffe000, RZ, 0xc0, !PT ;  /* 0x7fffe00005057812 */ /* 0x000fe400078ec0ff */
[----:B------:R-:W-:Y:S02]  /*12bf0*/  PRMT R70, R70, 0x5410, R25 ;  /* 0x0000541046467816 */ /* 0x000fe40000000019 */
[----:B------:R-:W-:-:S02]  /*12c00*/  IADD3 R9, R0, R5, R179 ;  /* 0x0000000500097210 */ /* 0x000fc40007ffe0b3 */
[----:B------:R-:W-:Y:S02]  /*12c10*/  PRMT R69, R69, 0x5410, R24 ;  /* 0x0000541045457816 */ /* 0x000fe40000000018 */
[----:B------:R-:W-:Y:S01]  /*12c20*/  SHF.R.U32.HI R56, RZ, 0x10, R57 ;  /* 0x00000010ff387819 */ /* 0x000fe20000011639 */
[----:B------:R-:W-:Y:S01]  /*12c30*/  IMAD R0, R9, 0x2, R2 ;  /* 0x0000000209007824 */ /* 0x000fe200078e0202 */
[--C-:B--2---:R-:W-:Y:S01]  /*12c40*/  SHF.R.U64 R29, R14, 0x10, R15.reuse ;  /* 0x000000100e1d7819 */ /* 0x104fe2000000120f */
[----:B------:R-:W-:Y:S01]  /*12c50*/  IMAD.U32 R28, R69, 0x10000, RZ ;  /* 0x00010000451c7824 */ /* 0x000fe200078e00ff */
        /* <DEDUP_REMOVED lines=8> */
[----:B------:R-:W-:Y:S02]  /*12ce0*/  SHF.R.U32.HI R59, RZ, 0x10, R59 ;  /* 0x00000010ff3b7819 */ /* 0x000fe4000001163b */
[----:B------:R-:W-:Y:S02]  /*12cf0*/  PRMT R30, R3, 0x5410, R30 ;  /* 0x00005410031e7816 */ /* 0x000fe4000000001e */
[----:B------:R-:W-:Y:S02]  /*12d00*/  PRMT R74, R74, 0x5410, R59 ;  /* 0x000054104a4a7816 */ /* 0x000fe4000000003b */
[----:B------:R-:W-:Y:S01]  /*12d10*/  LOP3.LUT R69, R69, 0xffff0000, RZ, 0xc0, !PT ;  /* 0xffff000045457812 */ /* 0x000fe200078ec0ff */
[C---:B------:R-:W-:Y:S01]  /*12d20*/  IMAD.U32 R31, R30.reuse, 0x10000, RZ ;  /* 0x000100001e1f7824 */ /* 0x040fe200078e00ff */
        /* <DEDUP_REMOVED lines=11> */
[-C--:B------:R-:W-:Y:S01]  /*12de0*/  FMUL.FTZ R35, R20, R15.reuse ;  /* 0x0000000f14237220 */ /* 0x080fe20000410000 */
[C---:B------:R-:W-:Y:S01]  /*12df0*/  IMAD.U32 R21, R10.reuse, 0x10000, RZ ;  /* 0x000100000a157824 */ /* 0x040fe200078e00ff */
[----:B------:R-:W-:Y:S01]  /*12e00*/  LOP3.LUT R10, R10, 0xffff0000, RZ, 0xc0, !PT ;  /* 0xffff00000a0a7812 */ /* 0x000fe200078ec0ff */
[C---:B------:R-:W-:Y:S01]  /*12e10*/  IMAD.U32 R20, R29.reuse, 0x10000, RZ ;  /* 0x000100001d147824 */ /* 0x040fe200078e00ff */
[----:B------:R-:W-:Y:S01]  /*12e20*/  LOP3.LUT R29, R29, 0xffff0000, RZ, 0xc0, !PT ;  /* 0xffff00001d1d7812 */ /* 0x000fe200078ec0ff */
[----:B-----5:R-:W0:Y:S02]  /*12e30*/  LDS.128 R4, [R36] ;  /* 0x0000000024047984 */ /* 0x020e240000000c00 */
[C---:B0-----:R-:W-:Y:S01]  /*12e40*/  IMAD.U32 R3, R4.reuse, 0x10000, RZ ;  /* 0x0001000004037824 */ /* 0x041fe200078e00ff */
[----:B------:R-:W-:Y:S01]  /*12e50*/  LOP3.LUT R4, R4, 0xffff0000, RZ, 0xc0, !PT ;  /* 0xffff000004047812 */ /* 0x000fe200078ec0ff */
[C---:B------:R-:W-:Y:S01]  /*12e60*/  IMAD.U32 R12, R5.reuse, 0x10000, RZ ;  /* 0x00010000050c7824 */ /* 0x040fe200078e00ff */
[----:B------:R-:W-:Y:S01]  /*12e70*/  LOP3.LUT R5, R5, 0xffff0000, RZ, 0xc0, !PT ;  /* 0xffff000005057812 */ /* 0x000fe200078ec0ff */
[C---:B------:R-:W-:Y:S01]  /*12e80*/  FFMA.FTZ R32, R3.reuse, R26, -R32 ;  /* 0x0000001a03207223 */ /* 0x040fe20000010820 */
[----:B------:R-:W-:Y:S01]  /*12e90*/  FFMA.FTZ R34, R3, R28, R34 ;  /* 0x0000001c03227223 */ /* 0x000fe20000010022 */
[----:B------:R-:W-:Y:S01]  /*12ea0*/  FFMA.FTZ R33, R12, R15, -R33 ;  /* 0x0000000f0c217223 */ /* 0x000fe20000010821 */
[----:B------:R-:W-:-:S02]  /*12eb0*/  IMAD.U32 R14, R7, 0x10000, RZ ;  /* 0x00010000070e7824 */ /* 0x000fc400078e00ff */
[----:B------:R-:W-:Y:S01]  /*12ec0*/  FMUL.FTZ R15, R24, R31 ;  /* 0x0000001f180f7220 */ /* 0x000fe20000410000 */
[----:B------:R-:W-:Y:S02]  /*12ed0*/  IMAD.U32 R3, R74, 0x10000, RZ ;  /* 0x000100004a037824 */ /* 0x000fe400078e00ff */
[----:B------:R-:W-:Y:S01]  /*12ee0*/  FFMA.FTZ R35, R12, R27, R35 ;  /* 0x0000001b0c237223 */ /* 0x000fe20000010023 */
[----:B------:R-:W-:Y:S01]  /*12ef0*/  LOP3.LUT R12, R71, 0xffff0000, RZ, 0xc0, !PT ;  /* 0xffff0000470c7812 */ /* 0x000fe200078ec0ff */
[----:B------:R-:W-:Y:S02]  /*12f00*/  IMAD.U32 R13, R6, 0x10000, RZ ;  /* 0x00010000060d7824 */ /* 0x000fe400078e00ff */
[-C--:B------:R-:W-:Y:S01]  /*12f10*/  FMUL.FTZ R24, R24, R3.reuse ;  /* 0x0000000318187220 */ /* 0x080fe20000410000 */
[----:B------:R-:W-:Y:S01]  /*12f20*/  FFMA.FTZ R26, R14, R3, -R15 ;  /* 0x000000030e1a7223 */ /* 0x000fe2000001080f */
[----:B------:R-:W-:Y:S01]  /*12f30*/  LOP3.LUT R3, R70, 0xffff0000, RZ, 0xc0, !PT ;  /* 0xffff000046037812 */ /* 0x000fe200078ec0ff */
[----:B------:R-:W-:Y:S01]  /*12f40*/  FMUL.FTZ R15, R8, R69 ;  /* 0x00000045080f7220 */ /* 0x000fe20000410000 */
[----:B------:R-:W-:Y:S01]  /*12f50*/  FFMA.FTZ R31, R14, R31, R24 ;  /* 0x0000001f0e1f7223 */ /* 0x000fe20000010018 */
[----:B------:R-:W-:-:S02]  /*12f60*/  LOP3.LUT R14, R25, 0xffff0000, RZ, 0xc0, !PT ;  /* 0xffff0000190e7812 */ /* 0x000fc400078ec0ff */
[-C--:B------:R-:W-:Y:S01]  /*12f70*/  FMUL.FTZ R25, R8, R3.reuse ;  /* 0x0000000308197220 */ /* 0x080fe20000410000 */
[C---:B------:R-:W-:Y:S01]  /*12f80*/  FFMA.FTZ R15, R4.reuse, R3, -R15 ;  /* 0x00000003040f7223 */ /* 0x040fe2000001080f */
[----:B------:R-:W-:Y:S02]  /*12f90*/  IMAD.U32 R8, R73, 0x10000, RZ ;  /* 0x0001000049087824 */ /* 0x000fe400078e00ff */
[C---:B------:R-:W-:Y:S01]  /*12fa0*/  FMUL.FTZ R24, R9.reuse, R14 ;  /* 0x0000000e09187220 */ /* 0x040fe20000410000 */
[----:B------:R-:W-:Y:S01]  /*12fb0*/  FFMA.FTZ R25, R4, R69, R25 ;  /* 0x0000004504197223 */ /* 0x000fe20000010019 */
[----:B------:R-:W-:Y:S01]  /*12fc0*/  FMUL.FTZ R9, R9, R12 ;  /* 0x0000000c09097220 */ /* 0x000fe20000410000 */
[----:B------:R-:W-:Y:S01]  /*12fd0*/  FMUL.FTZ R4, R21, R20 ;  /* 0x0000001415047220 */ /* 0x000fe20000410000 */
[----:B------:R-:W-:Y:S01]  /*12fe0*/  LOP3.LUT R73, R73, 0xffff0000, RZ, 0xc0, !PT ;  /* 0xffff000049497812 */ /* 0x000fe200078ec0ff */
[C---:B------:R-:W-:Y:S01]  /*12ff0*/  FFMA.FTZ R24, R5.reuse, R12, -R24 ;  /* 0x0000000c05187223 */ /* 0x040fe20000010818 */
[----:B------:R-:W-:Y:S01]  /*13000*/  LOP3.LUT R74, R74, 0xffff0000, RZ, 0xc0, !PT ;  /* 0xffff00004a4a7812 */ /* 0x000fe200078ec0ff */
[----:B------:R-:W-:Y:S01]  /*13010*/  FFMA.FTZ R14, R5, R14, R9 ;  /* 0x0000000e050e7223 */ /* 0x000fe20000010009 */
[----:B------:R-:W-:Y:S01]  /*13020*/  LOP3.LUT R6, R6, 0xffff0000, RZ, 0xc0, !PT ;  /* 0xffff000006067812 */ /* 0x000fe200078ec0ff */
[-C--:B------:R-:W-:Y:S01]  /*13030*/  FMUL.FTZ R12, R21, R8.reuse ;  /* 0x00000008150c7220 */ /* 0x080fe20000410000 */
[----:B------:R-:W-:Y:S01]  /*13040*/  LOP3.LUT R7, R7, 0xffff0000, RZ, 0xc0, !PT ;  /* 0xffff000007077812 */ /* 0x000fe200078ec0ff */
[----:B------:R-:W-:Y:S01]  /*13050*/  FFMA.FTZ R3, R13, R8, -R4 ;  /* 0x000000080d037223 */ /* 0x000fe20000010804 */
[C---:B------:R-:W-:Y:S01]  /*13060*/  FMUL.FTZ R5, R10.reuse, R29 ;  /* 0x0000001d0a057220 */ /* 0x040fe20000410000 */
[C---:B------:R-:W-:Y:S01]  /*13070*/  FMUL.FTZ R8, R11.reuse, R30 ;  /* 0x0000001e0b087220 */ /* 0x040fe20000410000 */
[-C--:B------:R-:W-:Y:S01]  /*13080*/  FMUL.FTZ R4, R10, R73.reuse ;  /* 0x000000490a047220 */ /* 0x080fe20000410000 */
[-C--:B------:R-:W-:Y:S01]  /*13090*/  FMUL.FTZ R9, R11, R74.reuse ;  /* 0x0000004a0b097220 */ /* 0x080fe20000410000 */
[C---:B------:R-:W-:Y:S01]  /*130a0*/  FFMA.FTZ R10, R6.reuse, R73, -R5 ;  /* 0x00000049060a7223 */ /* 0x040fe20000010805 */
        /* <DEDUP_REMOVED lines=14> */
.L_x_1606:
[----:B------:R-:W-:Y:S05]  /*13190*/  BSYNC B0 ;  /* 0x0000000000007941 */ /* 0x000fea0003800000 */
.L_x_1584:
        /* <DEDUP_REMOVED lines=8> */
.L_x_1582:
[----:B01-3--:R-:W3:Y:S02]  /*13220*/  LDL R0, [R1+0x3c] ;  /* 0x00003c0001007983 */ /* 0x00bee40000100800 */
[----:B---3--:R-:W-:-:S13]  /*13230*/  R2UR UR4, R0 ;  /* 0x00000000000472ca */ /* 0x008fda00000e0000 */
[----:B------:R-:W-:-:S05]  /*13240*/  IMAD.U32 R0, RZ, RZ, UR4 ;  /* 0x00000004ff007e24 */ /* 0x000fca000f8e00ff */
[----:B------:R-:W-:-:S13]  /*13250*/  ISETP.NE.AND P0, PT, R0, 0x3, PT ;  /* 0x000000030000780c */ /* 0x000fda0003f05270 */
[----:B------:R-:W-:Y:S05]  /*13260*/  @!P0 BRA `(.L_x_1635) ;  /* 0x0000000000048947 */ /* 0x000fea0003800000 */
[----:B------:R-:W-:Y:S01]  /*13270*/  BPT.TRAP 0x1 ;  /* 0x000000040000795c */ /* 0x000fe20000300000 */
.L_x_1635:
[----:B------:R-:W-:Y:S01]  /*13280*/  IMAD R14, R22, 0x8, R2 ;  /* 0x00000008160e7824 */ /* 0x000fe200078e0202 */
[----:B--2-4-:R-:W-:-:S04]  /*13290*/  SHF.L.U32 R3, R23, 0x1f, RZ ;  /* 0x0000001f17037819 */ /* 0x014fc800000006ff */
[----:B------:R0:W1:Y:S01]  /*132a0*/  SYNCS.PHASECHK.TRANS64.TRYWAIT P2, [R14+URZ+0x2a830], R3 ;  /* 0x02a830030e0075a7 */ /* 0x000062000804017f */
[----:B------:R-:W-:Y:S05]  /*132b0*/  @!P0 BRA `(.L_x_1636) ;  /* 0x0000000000048947 */ /* 0x000fea0003800000 */
[----:B------:R-:W-:Y:S01]  /*132c0*/  BPT.TRAP 0x1 ;  /* 0x000000040000795c */ /* 0x000fe20000300000 */
.L_x_1636:
[----:B------:R-:W2:Y:S02]  /*132d0*/  S2R R0, SR_TID.X ;  /* 0x0000000000007919 */ /* 0x000ea40000002100 */
[----:B--2---:R-:W-:-:S04]  /*132e0*/  LOP3.LUT R0, R0, 0x7f, RZ, 0xc0, !PT ;  /* 0x0000007f00007812 */ /* 0x004fc800078ec0ff */
[----:B------:R-:W-:Y:S01]  /*132f0*/  ISETP.NE.AND P1, PT, R0, RZ, PT ;  /* 0x000000ff0000720c */ /* 0x000fe20003f25270 */
[----:B-1----:R-:W-:-:S12]  /*13300*/  @P2 BRA `(.L_x_1637) ;  /* 0x0000000000082947 */ /* 0x002fd80003800000 */
[----:B------:R-:W1:Y:S02]  /*13310*/  SYNCS.PHASECHK.TRANS64.TRYWAIT P2, [R14+URZ+0x2a830], R3 ;  /* 0x02a830030e0075a7 */ /* 0x000e64000804017f */
[----:B-1----:R-:W-:Y:S05]  /*13320*/  @!P2 BRA `(.L_x_1638) ;  /* 0x000001a0003ca947 */ /* 0x002fea0003800000 */
.L_x_1637:
[----:B------:R-:W-:Y:S05]  /*13330*/  WARPSYNC.ALL ;  /* 0x0000000000007948 */ /* 0x000fea0003800000 */
[----:B------:R-:W-:Y:S01]  /*13340*/  VIADD R0, R2, 0x18400 ;  /* 0x0001840002007836 */ /* 0x000fe20000000000 */
[----:B------:R-:W-:Y:S01]  /*13350*/  R2UR UR52, R68 ;  /* 0x00000000443472ca */ /* 0x000fe200000e0000 */
[----:B------:R-:W-:Y:S01]  /*13360*/  IMAD.MOV.U32 R5, RZ, RZ, 0x40000040 ;  /* 0x40000040ff057424 */ /* 0x000fe200078e00ff */
[----:B------:R-:W-:Y:S01]  /*13370*/  WARPGROUP.ARRIVE ;  /* 0x00000000000079c5 */ /* 0x000fe20000000000 */
[----:B------:R-:W-:Y:S01]  /*13380*/  UMOV UR53, 0x40000040 ;  /* 0x4000004000357882 */ /* 0x000fe20000000000 */
[----:B------:R-:W-:Y:S01]  /*13390*/  SHF.R.U32.HI R0, RZ, 0x4, R0 ;  /* 0x00000004ff007819 */ /* 0x000fe20000011600 */
[----:B------:R-:W-:Y:S01]  /*133a0*/  IMAD.MOV.U32 R9, RZ, RZ, 0x40000040 ;  /* 0x40000040ff097424 */ /* 0x000fe200078e00ff */
[----:B------:R-:W-:Y:S01]  /*133b0*/  R2UR UR55, R5 ;  /* 0x00000000053772ca */ /* 0x000fe200000e0000 */
[----:B------:R-:W-:Y:S01]  /*133c0*/  UMOV UR49, 0x40000040 ;  /* 0x4000004000317882 */ /* 0x000fe20000000000 */
[----:B------:R-:W-:Y:S01]  /*133d0*/  LOP3.LUT R0, R0, 0x3fff, RZ, 0xc0, !PT ;  /* 0x00003fff00007812 */ /* 0x000fe200078ec0ff */
[----:B------:R-:W-:Y:S01]  /*133e0*/  UMOV UR9, 0x40000040 ;  /* 0x4000004000097882 */ /* 0x000fe20000000000 */
[----:B------:R-:W-:Y:S01]  /*133f0*/  R2UR UR51, R9 ;  /* 0x00000000093372ca */ /* 0x000fe200000e0000 */
[----:B------:R-:W-:Y:S01]  /*13400*/  IMAD.MOV.U32 R9, RZ, RZ, 0x40000040 ;  /* 0x40000040ff097424 */ /* 0x000fe200078e00ff */
[----:B------:R-:W-:Y:S01]  /*13410*/  LOP3.LUT R6, R0, 0x10000, RZ, 0xfc, !PT ;  /* 0x0001000000067812 */ /* 0x000fe200078efcff */
[----:B------:R-:W-:Y:S01]  /*13420*/  ULOP3.LUT UR52, UR52, 0x10000, URZ, 0xfc, !UPT ;  /* 0x0001000034347892 */ /* 0x000fe2000f8efc3f */
[----:B------:R-:W-:Y:S01]  /*13430*/  IMAD.U32 R11, RZ, RZ, UR9 ;  /* 0x00000009ff0b7e24 */ /* 0x000fe2000f8e00ff */
[----:B------:R-:W-:Y:S01]  /*13440*/  UMOV UR57, 0x40000040 ;  /* 0x4000004000397882 */ /* 0x000fe20000000000 */
[----:B------:R-:W-:Y:S01]  /*13450*/  R2UR UR11, R9 ;  /* 0x00000000090b72ca */ /* 0x000fe200000e0000 */
[----:B------:R-:W-:Y:S01]  /*13460*/  IMAD R4, R22, 0x900, R6 ;  /* 0x0000090016047824 */ /* 0x000fe200078e0206 */
[----:B------:R-:W-:Y:S01]  /*13470*/  UIADD3 UR48, UR52, 0x2, URZ ;  /* 0x0000000234307890 */ /* 0x000fe2000fffe03f */
[----:B------:R-:W-:Y:S01]  /*13480*/  IMAD.MOV.U32 R9, RZ, RZ, 0x40000040 ;  /* 0x40000040ff097424 */ /* 0x000fe200078e00ff */
[----:B------:R-:W-:Y:S01]  /*13490*/  UIADD3 UR4, UR52, 0x4, URZ ;  /* 0x0000000434047890 */ /* 0x000fe2000fffe03f */
[C---:B------:R-:W-:Y:S01]  /*134a0*/  VIADD R8, R4.reuse, 0x2 ;  /* 0x0000000204087836 */ /* 0x040fe20000000000 */
[----:B------:R-:W-:Y:S01]  /*134b0*/  R2UR UR54, R4 ;  /* 0x00000000043672ca */ /* 0x000fe200000e0000 */
[----:B------:R-:W-:Y:S01]  /*134c0*/  UIADD3 UR56, UR52, 0x802, URZ ;  /* 0x0000080234387890 */ /* 0x000fe2000fffe03f */
[----:B------:R-:W-:Y:S01]  /*134d0*/  IMAD.MOV.U32 R5, RZ, RZ, 0x40000040 ;  /* 0x40000040ff057424 */ /* 0x000fe200078e00ff */
[----:B------:R-:W-:Y:S01]  /*134e0*/  UIADD3 UR40, UR52, 0x804, URZ ;  /* 0x0000080434287890 */ /* 0x000fe2000fffe03f */
[----:B------:R-:W-:Y:S01]  /*134f0*/  R2UR UR50, R8 ;  /* 0x00000000083272ca */ /* 0x000fe200000e0000 */
[----:B------:R-:W-:Y:S01]  /*13500*/  VIADD R8, R4, 0x4 ;  /* 0x0000000404087836 */ /* 0x000fe20000000000 */
[----:B------:R-:W-:Y:S01]  /*13510*/  UMOV UR8, UR4 ;  /* 0x0000000400087c82 */ /* 0x000fe20008000000 */
[----:B------:R-:W-:Y:S01]  /*13520*/  UIADD3 UR4, UR52, 0x6, URZ ;  /* 0x0000000634047890 */ /* 0x000fe2000fffe03f */
[----:B------:R-:W-:Y:S01]  /*13530*/  IMAD.U32 R10, RZ, RZ, UR8 ;  /* 0x00000008ff0a7e24 */ /* 0x000fe2000f8e00ff */
[----:B------:R-:W-:Y:S01]  /*13540*/  UMOV UR41, 0x40000040 ;  /* 0x4000004000297882 */ /* 0x000fe20000000000 */
[----:B------:R-:W-:Y:S01]  /*13550*/  R2UR UR10, R8 ;  /* 0x00000000080a72ca */ /* 0x000fe200000e0000 */
[----:B------:R-:W-:Y:S01]  /*13560*/  VIADD R8, R4, 0x6 ;  /* 0x0000000604087836 */ /* 0x000fe20000000000 */
[----:B------:R-:W-:Y:S01]  /*13570*/  R2UR UR39, R5 ;  /* 0x00000000052772ca */ /* 0x000fe200000e0000 */
[----:B------:R-:W-:Y:S01]  /*13580*/  HGMMA.64x96x16.F32.BF16 R24, gdesc[UR52], RZ, !UPT, gsb0 ;  /* 0x01600000341879f0 */ /* 0x000fe2000c0018ff */
[----:B------:R2:W-:Y:S01]  /*13590*/  STL.64 [R1+0x30], R10 ;  /* 0x0000300a01007387 */ /* 0x0005e20000100a00 */
[----:B------:R-:W-:Y:S01]  /*135a0*/  UIADD3 UR36, UR52, 0x806, URZ ;  /* 0x0000080634247890 */ /* 0x000fe2000fffe03f */
[----:B------:R-:W3:Y:S01]  /*135b0*/  LDC R207, c[0x0][0x448] ;  /* 0x00011200ffcf7b82 */ /* 0x000ee20000000800 */
[----:B------:R-:W-:Y:S01]  /*135c0*/  UMOV UR37, 0x40000040 ;  /* 0x4000004000257882 */ /* 0x000fe20000000000 */
[----:B01----:R-:W-:Y:S01]  /*135d0*/  @!P1 VIADD R14, R14, 0x2a840 ;  /* 0x0002a8400e0e9836 */ /* 0x003fe20000000000 */
[----:B------:R-:W-:-:S02]  /*135e0*/  LOP3.LUT R17, R17, 0xffdfffff, RZ, 0xc0, !PT ;  /* 0xffdfffff11117812 */ /* 0x000fc400078ec0ff */
[----:B---3--:R-:W-:-:S13]  /*135f0*/  ISETP.NE.AND P2, PT, R207, 0x1, PT ;  /* 0x00000001cf00780c */ /* 0x008fda0003f45270 */
[----:B------:R-:W0:Y:S01]  /*13600*/  @P2 LDC R5, c[0x0][0x44c] ;  /* 0x00011300ff052b82 */ /* 0x000e220000000800 */
[----:B------:R-:W-:-:S04]  /*13610*/  @P2 LOP3.LUT R17, R17, 0x200000, RZ, 0xfc, !PT ;  /* 0x0020000011112812 */ /* 0x000fc800078efcff */
[----:B------:R-:W-:-:S03]  /*13620*/  LOP3.LUT R17, R17, 0xffefffff, RZ, 0xc0, !PT ;  /* 0xffefffff11117812 */ /* 0x000fc600078ec0ff */
[----:B------:R-:W1:Y:S01]  /*13630*/  @P2 LDC R13, c[0x0][0x450] ;  /* 0x00011400ff0d2b82 */ /* 0x000e620000000800 */
[----:B------:R-:W-:Y:S02]  /*13640*/  WARPGROUP.DEPBAR.LE gsb0, 0x0 ;  /* 0x00008000000079c5 */ /* 0x000fe40000010000 */
[----:B------:R-:W-:-:S06]  /*13650*/  WARPGROUP.ARRIVE ;  /* 0x00000000000079c5 */ /* 0x000fcc0000000000 */
[----:B------:R-:W-:Y:S03]  /*13660*/  HGMMA.64x96x16.F32.BF16 R24, gdesc[UR48], R24, gsb0 ;  /* 0x01600000301879f0 */ /* 0x000fe60008001818 */
[----:B------:R-:W-:Y:S02]  /*13670*/  WARPGROUP.DEPBAR.LE gsb0, 0x0 ;  /* 0x00008000000079c5 */ /* 0x000fe40000010000 */
[----:B------:R-:W-:-:S06]  /*13680*/  WARPGROUP.ARRIVE ;  /* 0x00000000000079c5 */ /* 0x000fcc0000000000 */
[----:B------:R-:W-:Y:S01]  /*13690*/  HGMMA.64x96x16.F32.BF16 R24, gdesc[UR8], R24, gsb0 ;  /* 0x01600000081879f0 */ /* 0x000fe20008001818 */
[----:B------:R-:W-:Y:S01]  /*136a0*/  R2UR UR10, R8 ;  /* 0x00000000080a72ca */ /* 0x000fe200000e0000 */
[----:B------:R-:W-:Y:S01]  /*136b0*/  UMOV UR8, UR4 ;  /* 0x0000000400087c82 */ /* 0x000fe20008000000 */
[----:B------:R-:W-:Y:S01]  /*136c0*/  R2UR UR11, R9 ;  /* 0x00000000090b72ca */ /* 0x000fe200000e0000 */
[----:B------:R-:W-:Y:S01]  /*136d0*/  UMOV UR9, 0x40000040 ;  /* 0x4000004000097882 */ /* 0x000fe20000000000 */
[----:B------:R-:W-:Y:S01]  /*136e0*/  VIADD R8, R4, 0x300 ;  /* 0x0000030004087836 */ /* 0x000fe20000000000 */
[----:B------:R-:W-:Y:S01]  /*136f0*/  UIADD3 UR4, UR52, 0x400, URZ ;  /* 0x0000040034047890 */ /* 0x000fe2000fffe03f */
[----:B------:R-:W-:Y:S02]  /*13700*/  IMAD.MOV.U32 R9, RZ, RZ, 0x40000040 ;  /* 0x40000040ff097424 */ /* 0x000fe400078e00ff */
[----:B--2---:R-:W-:Y:S02]  /*13710*/  IMAD.U32 R10, RZ, RZ, UR8 ;  /* 0x00000008ff0a7e24 */ /* 0x004fe4000f8e00ff */
[----:B------:R-:W-:-:S05]  /*13720*/  IMAD.U32 R11, RZ, RZ, UR9 ;  /* 0x00000009ff0b7e24 */ /* 0x000fca000f8e00ff */
[----:B------:R2:W-:Y:S01]  /*13730*/  STL.64 [R1+0x28], R10 ;  /* 0x0000280a01007387 */ /* 0x0005e20000100a00 */
        /* <DEDUP_REMOVED lines=60> */
[----:B------:R-:W-:Y:S01]  /*13b00*/  ULDC UR4, c[0x0][0x9d8] ;  /* 0x0002760000047ab9 */ /* 0x000fe20000000800 */
[----:B------:R-:W-:Y:S02]  /*13b10*/  IMAD.MOV.U32 R9, RZ, RZ, 0x40000040 ;  /* 0x40000040ff097424 */ /* 0x000fe400078e00ff */
[----:B--2---:R-:W-:Y:S01]  /*13b20*/  IMAD.U32 R10, RZ, RZ, UR8 ;  /* 0x00000008ff0a7e24 */ /* 0x004fe2000f8e00ff */
[----:B------:R-:W-:Y:S01]  /*13b30*/  R2UR UR58, R8 ;  /* 0x00000000083a72ca */ /* 0x000fe200000e0000 */
[----:B------:R-:W-:Y:S01]  /*13b40*/  VIADD R8, R4, 0x604 ;  /* 0x0000060404087836 */ /* 0x000fe20000000000 */
[----:B------:R-:W-:Y:S01]  /*13b50*/  R2UR UR59, R9 ;  /* 0x00000000093b72ca */ /* 0x000fe200000e0000 */
[----:B------:R-:W-:-:S02]  /*13b60*/  IMAD.MOV.U32 R9, RZ, RZ, 0x40000040 ;  /* 0x40000040ff097424 */ /* 0x000fc400078e00ff */
[----:B------:R-:W-:Y:S01]  /*13b70*/  VIADD R4, R4, 0x606 ;  /* 0x0000060604047836 */ /* 0x000fe20000000000 */
[----:B------:R-:W-:Y:S01]  /*13b80*/  R2UR UR42, R8 ;  /* 0x00000000082a72ca */ /* 0x000fe200000e0000 */
[----:B------:R-:W-:Y:S01]  /*13b90*/  IMAD.U32 R11, RZ, RZ, UR9 ;  /* 0x00000009ff0b7e24 */ /* 0x000fe2000f8e00ff */
[----:B------:R-:W-:Y:S02]  /*13ba0*/  R2UR UR43, R9 ;  /* 0x00000000092b72ca */ /* 0x000fe400000e0000 */
[----:B------:R-:W-:Y:S02]  /*13bb0*/  R2UR UR38, R4 ;  /* 0x00000000042672ca */ /* 0x000fe400000e0000 */
[----:B------:R2:W-:Y:S01]  /*13bc0*/  STL.64 [R1], R10 ;  /* 0x0000000a01007387 */ /* 0x0005e20000100a00 */
        /* <DEDUP_REMOVED lines=15> */
[----:B------:R-:W-:Y:S02]  /*13cc0*/  IMAD.IADD R58, R181, 0x1, R178 ;  /* 0x00000001b53a7824 */ /* 0x000fe400078e02b2 */
[----:B------:R-:W-:Y:S01]  /*13cd0*/  FMUL.FTZ R7, R31, UR4 ;  /* 0x000000041f077c20 */ /* 0x000fe20008410000 */
[----:B------:R-:W-:Y:S01]  /*13ce0*/  FMUL.FTZ R31, R51, UR4 ;  /* 0x00000004331f7c20 */ /* 0x000fe20008410000 */
[----:B------:R-:W-:Y:S01]  /*13cf0*/  FMUL.FTZ R3, R27, UR4 ;  /* 0x000000041b037c20 */ /* 0x000fe20008410000 */
[----:B0-----:R-:W-:-:S04]  /*13d00*/  @P2 IMAD.HI.U32 R4, R58, R5, RZ ;  /* 0x000000053a042227 */ /* 0x001fc800078e00ff */
[----:B------:R-:W-:Y:S01]  /*13d10*/  FMUL.FTZ R27, R47, UR4 ;  /* 0x000000042f1b7c20 */ /* 0x000fe20008410000 */
[----:B------:R-:W-:Y:S01]  /*13d20*/  FMUL.FTZ R47, R48, UR4 ;  /* 0x00000004302f7c20 */ /* 0x000fe20008410000 */
[----:B------:R-:W-:Y:S01]  /*13d30*/  FMUL.FTZ R8, R30, UR4 ;  /* 0x000000041e087c20 */ /* 0x000fe20008410000 */
[----:B------:R-:W-:Y:S01]  /*13d40*/  IMAD.MOV.U32 R51, RZ, RZ, -0x60 ;  /* 0xffffffa0ff337424 */ /* 0x000fe200078e00ff */
[----:B-1----:R-:W-:Y:S01]  /*13d50*/  @P2 SHF.R.U32.HI R58, RZ, R13, R4 ;  /* 0x0000000dff3a2219 */ /* 0x002fe20000011604 */
[----:B------:R-:W-:Y:S01]  /*13d60*/  FMUL.FTZ R48, R49, UR4 ;  /* 0x0000000431307c20 */ /* 0x000fe20008410000 */
[----:B------:R-:W0:Y:S01]  /*13d70*/  LDC.64 R12, c[0x0][0x9e0] ;  /* 0x00027800ff0c7b82 */ /* 0x000e220000000a00 */
[----:B--2---:R-:W-:Y:S01]  /*13d80*/  FMUL.FTZ R11, R24, UR4 ;  /* 0x00000004180b7c20 */ /* 0x004fe20008410000 */
[----:B------:R-:W-:Y:S01]  /*13d90*/  FMUL.FTZ R0, R26, UR4 ;  /* 0x000000041a007c20 */ /* 0x000fe20008410000 */
[----:B------:R-:W-:Y:S01]  /*13da0*/  FMUL.FTZ R9, R34, UR4 ;  /* 0x0000000422097c20 */ /* 0x000fe20008410000 */
[----:B------:R-:W-:Y:S01]  /*13db0*/  FMUL.FTZ R10, R35, UR4 ;  /* 0x00000004230a7c20 */ /* 0x000fe20008410000 */
[----:B------:R-:W-:Y:S01]  /*13dc0*/  FMUL.FTZ R30, R50, UR4 ;  /* 0x00000004321e7c20 */ /* 0x000fe20008410000 */
[----:B------:R-:W-:Y:S01]  /*13dd0*/  FMUL.FTZ R49, R52, UR4 ;  /* 0x0000000434317c20 */ /* 0x000fe20008410000 */
[----:B------:R-:W-:Y:S01]  /*13de0*/  @!P1 PRMT R4, RZ, 0x654, R14 ;  /* 0x00000654ff049816 */ /* 0x000fe2000000000e */
        /* <DEDUP_REMOVED lines=34> */
[----:B------:R-:W-:Y:S01]  /*14010*/  ULDC UR4, c[0x0][0x9dc] ;  /* 0x0002770000047ab9 */ /* 0x000fe20000000800 */
[----:B------:R1:W-:Y:S01]  /*14020*/  @!P1 SYNCS.ARRIVE.TRANS64.RED.A1T0 RZ, [R4+URZ], RZ ;  /* 0x000000ff04ff99a7 */ /* 0x0003e2000810043f */
[----:B------:R-:W-:Y:S01]  /*14030*/  ULOP3.LUT UR5, URZ, UR4, URZ, 0x33, !UPT ;  /* 0x000000043f057292 */ /* 0x000fe2000f8e333f */
[----:B------:R-:W2:Y:S01]  /*14040*/  SHFL.IDX PT, R61, R58, RZ, 0x1c1f ;  /* 0x001c1fff3a3d7589 */ /* 0x000ea200000e0000 */
[----:B0-----:R-:W-:Y:S01]  /*14050*/  ISETP.GE.AND P2, PT, R13, 0x1, PT ;  /* 0x000000010d00780c */ /* 0x001fe20003f46270 */
[----:B------:R-:W0:Y:S01]  /*14060*/  MUFU.TANH R11, R11 ;  /* 0x0000000b000b7308 */ /* 0x000e220000002400 */
[----:B------:R-:W-:-:S02]  /*14070*/  IMAD R5, R72, -0x60, R164 ;  /* 0xffffffa048057824 */ /* 0x000fc400078e02a4 */
[----:B------:R-:W-:Y:S01]  /*14080*/  VIADD R81, R51, 0xffffffff ;  /* 0xffffffff33517836 */ /* 0x000fe20000000000 */
[--C-:B-1----:R-:W-:Y:S02]  /*14090*/  IADD3 R4, R164, R51, -R174.reuse ;  /* 0x00000033a4047210 */ /* 0x102fe40007ffe8ae */
[----:B------:R-:W-:Y:S01]  /*140a0*/  IADD3 R66, -R174, 0x60, R5 ;  /* 0x00000060ae427810 */ /* 0x000fe20007ffe105 */
[----:B------:R-:W-:Y:S01]  /*140b0*/  IMAD.IADD R76, R81, 0x1, -R174 ;  /* 0x00000001514c7824 */ /* 0x000fe200078e0aae */
[----:B------:R-:W1:Y:S01]  /*140c0*/  MUFU.TANH R25, R25 ;  /* 0x0000001900197308 */ /* 0x000e620000002400 */
[----:B------:R-:W-:Y:S02]  /*140d0*/  IMAD.IADD R59, R4, 0x1, -R163 ;  /* 0x00000001043b7824 */ /* 0x000fe400078e0aa3 */
[----:B------:R-:W-:Y:S01]  /*140e0*/  IMAD.U32 R4, RZ, RZ, UR5 ;  /* 0x00000005ff047e24 */ /* 0x000fe2000f8e00ff */
[----:B------:R-:W-:Y:S01]  /*140f0*/  @P2 LOP3.LUT R17, R17, 0x100000, RZ, 0xfc, !PT ;  /* 0x0010000011112812 */ /* 0x000fe200078efcff */
[----:B------:R-:W-:-:S03]  /*14100*/  IMAD.IADD R79, R59, 0x1, R12 ;  /* 0x000000013b4f7824 */ /* 0x000fc600078e020c */
[----:B------:R3:W-:Y:S01]  /*14110*/  STL [R1+0x38], R4 ;  /* 0x0000380401007387 */ /* 0x0007e20000100800 */
[----:B------:R-:W4:Y:S01]  /*14120*/  MUFU.TANH R0, R0 ;  /* 0x0000000000007308 */ /* 0x000f220000002400 */
[----:B--2---:R-:W-:-:S07]  /*14130*/  VIADDMNMX R60, R61, R79, R66, PT ;  /* 0x0000004f3d3c7246 */ /* 0x004fce0003800142 */
[----:B------:R-:W2:Y:S08]  /*14140*/  MUFU.TANH R3, R3 ;  /* 0x0000000300037308 */ /* 0x000eb00000002400 */
        /* <DEDUP_REMOVED lines=44> */
[----:B-1----:R-:W-:-:S04]  /*14410*/  VIADD R70, R59, UR5 ;  /* 0x000000053b467c36 */ /* 0x002fc80008000000 */
[----:B------:R-:W-:Y:S01]  /*14420*/  IMAD.IADD R62, R70, 0x1, R61 ;  /* 0x00000001463e7824 */ /* 0x000fe200078e023d */
[----:B--234-:R-:W-:Y:S06]  /*14430*/  @!P2 BRA `(.L_x_1639) ;  /* 0x00000000004ca947 */ /* 0x01cfec0003800000 */
[----:B------:R-:W-:Y:S01]  /*14440*/  IADD3 R51, -R163, R164, R61 ;  /* 0x000000a4a3337210 */ /* 0x000fe20007ffe13d */
        /* <DEDUP_REMOVED lines=10> */
.L_x_1641:
[----:B------:R-:W-:-:S13]  /*144f0*/  ISETP.NE.AND P2, PT, R13, 0x1, PT ;  /* 0x000000010d00780c */ /* 0x000fda0003f45270 */
[----:B------:R-:W1:Y:S02]  /*14500*/  @P2 LDC.64 R4, c[0x0][0x9e8] ;  /* 0x00027a00ff042b82 */ /* 0x000e640000000a00 */
[----:B-1----:R-:W-:-:S05]  /*14510*/  @P2 IMAD.HI.U32 R4, R51, R4, RZ ;  /* 0x0000000433042227 */ /* 0x002fca00078e00ff */
[----:B------:R-:W-:-:S07]  /*14520*/  @P2 SHF.R.U32.HI R51, RZ, R5, R4 ;  /* 0x00000005ff332219 */ /* 0x000fce0000011604 */
.L_x_1642:
[----:B------:R-:W-:Y:S05]  /*14530*/  BSYNC B0 ;  /* 0x0000000000007941 */ /* 0x000fea0003800000 */
.L_x_1640:
[----:B------:R-:W-:-:S05]  /*14540*/  IMAD R51, R51, R13, R76 ;  /* 0x0000000d33337224 */ /* 0x000fca00078e024c */
[----:B------:R-:W-:Y:S02]  /*14550*/  VIMNMX R62, R62, R51, !PT ;  /* 0x000000333e3e7248 */ /* 0x000fe40007fe0100 */
[----:B------:R-:W-:-:S07]  /*14560*/  VIADDMNMX R60, R51, R13, R60, PT ;  /* 0x0000000d333c7246 */ /* 0x000fce000380013c */
.L_x_1639:
[C---:B------:R-:W-:Y:S01]  /*14570*/  ISETP.GE.AND P2, PT, R81.reuse, 0x2, PT ;  /* 0x000000025100780c */ /* 0x040fe20003f46270 */
[----:B------:R-:W1:Y:S01]  /*14580*/  SHFL.IDX PT, R5, R58, 0x1, 0x1c1f ;  /* 0x003c1f003a057f89 */ /* 0x000e6200000e0000 */
[C---:B------:R-:W-:Y:S02]  /*14590*/  ISETP.GE.AND P6, PT, R81.reuse, 0x9, PT ;  /* 0x000000095100780c */ /* 0x040fe40003fc6270 */
[----:B------:R-:W-:Y:S02]  /*145a0*/  ISETP.GT.AND P3, PT, R62, 0x1, !P2 ;  /* 0x000000013e00780c */ /* 0x000fe40005764270 */
[----:B------:R-:W-:Y:S02]  /*145b0*/  ISETP.GE.AND P4, PT, R81, 0xa, PT ;  /* 0x0000000a5100780c */ /* 0x000fe40003f86270 */
[----:B------:R-:W-:Y:S02]  /*145c0*/  ISETP.LT.OR P3, PT, R60, 0x2, P3 ;  /* 0x000000023c00780c */ /* 0x000fe40001f61670 */
[----:B------:R-:W-:-:S02]  /*145d0*/  P2R R78, PR, RZ, 0x10 ;  /* 0x00000010ff4e7803 */ /* 0x000fc40000000000 */
[----:B------:R-:W-:Y:S02]  /*145e0*/  FSEL R99, R25, -INF , !P3 ;  /* 0xff80000019637808 */ /* 0x000fe40005800000 */
[----:B------:R-:W-:-:S04]  /*145f0*/  ISETP.GT.AND P3, PT, R62, 0x8, !P6 ;  /* 0x000000083e00780c */ /* 0x000fc80007764270 */
[----:B------:R-:W-:-:S04]  /*14600*/  ISETP.LT.OR P3, PT, R60, 0x9, P3 ;  /* 0x000000093c00780c */ /* 0x000fc80001f61670 */
[----:B0-----:R-:W-:Y:S02]  /*14610*/  FSEL R77, R28, -INF , !P3 ;  /* 0xff8000001c4d7808 */ /* 0x001fe40005800000 */
        /* <DEDUP_REMOVED lines=9> */
[----:B------:R-:W-:Y:S01]  /*146b0*/  FSEL R75, R32, -INF , !P3 ;  /* 0xff800000204b7808 */ /* 0x000fe20005800000 */
[----:B-1----:R-:W-:Y:S01]  /*146c0*/  IMAD.IADD R32, R70, 0x1, R5 ;  /* 0x0000000146207824 */ /* 0x002fe200078e0205 */
        /* <DEDUP_REMOVED lines=33> */
[----:B------:R-:W-:Y:S02]  /*148e0*/  VIADDMNMX R28, R5, R79, R66, PT ;  /* 0x0000004f051c7246 */ /* 0x000fe40003800142 */
        /* <DEDUP_REMOVED lines=63> */
[----:B------:R-:W-:-:S13]  /*14ce0*/  ISETP.GE.AND P5, PT, R13, 0x1, PT ;  /* 0x000000010d00780c */ /* 0x000fda0003fa6270 */
[----:B------:R-:W-:Y:S05]  /*14cf0*/  @!P5 BRA `(.L_x_1643) ;  /* 0x00000000004cd947 */ /* 0x000fea0003800000 */
[----:B------:R-:W-:Y:S01]  /*14d00*/  IADD3 R36, -R163, R164, R5 ;  /* 0x000000a4a3247210 */ /* 0x000fe20007ffe105 */
        /* <DEDUP_REMOVED lines=10> */
.L_x_1645:
[----:B------:R-:W-:-:S13]  /*14db0*/  ISETP.NE.AND P5, PT, R13, 0x1, PT ;  /* 0x000000010d00780c */ /* 0x000fda0003fa5270 */
[----:B------:R-:W0:Y:S02]  /*14dc0*/  @P5 LDC.64 R4, c[0x0][0x9e8] ;  /* 0x00027a00ff045b82 */ /* 0x000e240000000a00 */
[----:B0-----:R-:W-:-:S05]  /*14dd0*/  @P5 IMAD.HI.U32 R4, R36, R4, RZ ;  /* 0x0000000424045227 */ /* 0x001fca00078e00ff */
[----:B------:R-:W-:-:S07]  /*14de0*/  @P5 SHF.R.U32.HI R36, RZ, R5, R4 ;  /* 0x00000005ff245219 */ /* 0x000fce0000011604 */
.L_x_1646:
[----:B------:R-:W-:Y:S05]  /*14df0*/  BSYNC B0 ;  /* 0x0000000000007941 */ /* 0x000fea0003800000 */
.L_x_1644:
[----:B------:R-:W-:-:S05]  /*14e00*/  IMAD R5, R36, R13, R76 ;  /* 0x0000000d24057224 */ /* 0x000fca00078e024c */
[----:B------:R-:W-:Y:S02]  /*14e10*/  VIMNMX R32, R32, R5, !PT ;  /* 0x0000000520207248 */ /* 0x000fe40007fe0100 */
[----:B------:R-:W-:-:S07]  /*14e20*/  VIADDMNMX R28, R5, R13, R28, PT ;  /* 0x0000000d051c7246 */ /* 0x000fce000380011c */
.L_x_1643:
[----:B------:R-:W-:Y:S01]  /*14e30*/  ISETP.GT.AND P2, PT, R32, 0x1, !P2 ;  /* 0x000000012000780c */ /* 0x000fe20005744270 */
[----:B------:R-:W-:Y:S01]  /*14e40*/  ULDC UR4, c[0x0][0x988] ;  /* 0x0002620000047ab9 */ /* 0x000fe20000000800 */
[----:B------:R-:W-:Y:S02]  /*14e50*/  FMNMX.FTZ R4, R101, R99, !PT ;  /* 0x0000006365047209 */ /* 0x000fe40007810000 */
[----:B------:R-:W-:Y:S02]  /*14e60*/  ISETP.LT.OR P2, PT, R28, 0x2, P2 ;  /* 0x000000021c00780c */ /* 0x000fe40001741670 */
[----:B------:R-:W-:Y:S02]  /*14e70*/  FMNMX.FTZ R4, R77, R4, !PT ;  /* 0x000000044d047209 */ /* 0x000fe40007810000 */
[----:B------:R-:W-:Y:S02]  /*14e80*/  FSEL R95, R3, -INF , !P2 ;  /* 0xff800000035f7808 */ /* 0x000fe40005000000 */
[----:B------:R-:W-:-:S02]  /*14e90*/  ISETP.NE.AND P2, PT, R78, RZ, PT ;  /* 0x000000ff4e00720c */ /* 0x000fc40003f45270 */
[C---:B------:R-:W-:Y:S02]  /*14ea0*/  ISETP.GT.AND P6, PT, R32.reuse, 0x8, !P6 ;  /* 0x000000082000780c */ /* 0x040fe400077c4270 */
[----:B------:R-:W-:Y:S02]  /*14eb0*/  ISETP.GT.AND P2, PT, R32, 0x9, !P2 ;  /* 0x000000092000780c */ /* 0x000fe40005744270 */
[----:B------:R-:W-:Y:S02]  /*14ec0*/  FMNMX.FTZ R4, R67, R4, !PT ;  /* 0x0000000443047209 */ /* 0x000fe40007810000 */
[C---:B------:R-:W-:Y:S02]  /*14ed0*/  ISETP.LT.OR P2, PT, R28.reuse, 0xa, P2 ;  /* 0x0000000a1c00780c */ /* 0x040fe40001741670 */
[----:B------:R-:W-:Y:S02]  /*14ee0*/  ISETP.LT.OR P6, PT, R28, 0x9, P6 ;  /* 0x000000091c00780c */ /* 0x000fe400037c1670 */
[----:B------:R-:W-:-:S02]  /*14ef0*/  FSEL R93, R7, -INF , !P2 ;  /* 0xff800000075d7808 */ /* 0x000fc40005000000 */
[----:B------:R-:W-:Y:S02]  /*14f00*/  ISETP.NE.AND P2, PT, R80, RZ, PT ;  /* 0x000000ff5000720c */ /* 0x000fe40003f45270 */
[----:B------:R-:W-:Y:S02]  /*14f10*/  FMNMX.FTZ R4, R75, R4, !PT ;  /* 0x000000044b047209 */ /* 0x000fe40007810000 */
[----:B------:R-:W-:Y:S02]  /*14f20*/  ISETP.GT.AND P2, PT, R32, 0x10, !P2 ;  /* 0x000000102000780c */ /* 0x000fe40005744270 */
[----:B------:R-:W-:Y:S02]  /*14f30*/  FSEL R3, R8, -INF , !P6 ;  /* 0xff80000008037808 */ /* 0x000fe40007000000 */
[----:B------:R-:W-:Y:S02]  /*14f40*/  ISETP.LT.OR P2, PT, R28, 0x11, P2 ;  /* 0x000000111c00780c */ /* 0x000fe40001741670 */
[----:B------:R-:W-:-:S02]  /*14f50*/  ISETP.NE.AND P6, PT, R84, RZ, PT ;  /* 0x000000ff5400720c */ /* 0x000fc40003fc5270 */
        /* <DEDUP_REMOVED lines=52> */
[----:B------:R-:W-:Y:S01]  /*152a0*/  ISETP.GT.AND P4, PT, R32, RZ, !P4 ;  /* 0x000000ff2000720c */ /* 0x000fe20006784270 */
[----:B------:R-:W0:Y:S01]  /*152b0*/  SHFL.BFLY PT, R5, R4, 0x2, 0x1f ;  /* 0x0c401f0004057f89 */ /* 0x000e2200000e0000 */
[----:B------:R-:W-:Y:S02]  /*152c0*/  FSEL R27, R30, -INF , !P2 ;  /* 0xff8000001e1b7808 */ /* 0x000fe40005000000 */
[----:B------:R-:W-:-:S02]  /*152d0*/  ISETP.NE.AND P2, PT, R92, RZ, PT ;  /* 0x000000ff5c00720c */ /* 0x000fc40003f45270 */
[----:B------:R-:W-:Y:S02]  /*152e0*/  ISETP.LT.OR P4, PT, R28, 0x1, P4 ;  /* 0x000000011c00780c */ /* 0x000fe40002781670 */
[----:B------:R-:W-:Y:S02]  /*152f0*/  ISETP.GT.AND P2, PT, R32, 0x31, !P2 ;  /* 0x000000312000780c */ /* 0x000fe40005744270 */
[----:B------:R-:W-:Y:S02]  /*15300*/  FSEL R0, R0, -INF , !P4 ;  /* 0xff80000000007808 */ /* 0x000fe40006000000 */
[----:B------:R-:W-:Y:S02]  /*15310*/  ISETP.LT.OR P2, PT, R28, 0x32, P2 ;  /* 0x000000321c00780c */ /* 0x000fe40001741670 */
[----:B------:R-:W-:Y:S02]  /*15320*/  ISETP.NE.AND P5, PT, R97, RZ, PT ;  /* 0x000000ff6100720c */ /* 0x000fe40003fa5270 */
[----:B------:R-:W-:-:S02]  /*15330*/  FSEL R31, R31, -INF , !P2 ;  /* 0xff8000001f1f7808 */ /* 0x000fc40005000000 */
[----:B------:R-:W-:Y:S02]  /*15340*/  ISETP.NE.AND P2, PT, R94, RZ, PT ;  /* 0x000000ff5e00720c */ /* 0x000fe40003f45270 */
[C---:B------:R-:W-:Y:S02]  /*15350*/  ISETP.GT.AND P3, PT, R32.reuse, 0x58, !P3 ;  /* 0x000000582000780c */ /* 0x040fe40005f64270 */
[----:B------:R-:W-:Y:S02]  /*15360*/  ISETP.GT.AND P2, PT, R32, 0x38, !P2 ;  /* 0x000000382000780c */ /* 0x000fe40005744270 */
[C---:B------:R-:W-:Y:S02]  /*15370*/  ISETP.LT.OR P3, PT, R28.reuse, 0x59, P3 ;  /* 0x000000591c00780c */ /* 0x040fe40001f61670 */
[----:B------:R-:W-:Y:S02]  /*15380*/  ISETP.LT.OR P2, PT, R28, 0x39, P2 ;  /* 0x000000391c00780c */ /* 0x000fe40001741670 */
[----:B0-----:R-:W-:-:S02]  /*15390*/  FMNMX.FTZ R20, R4, R5, !PT ;  /* 0x0000000504147209 */ /* 0x001fc40007810000 */
[----:B------:R-:W-:Y:S02]  /*153a0*/  FSEL R79, R34, -INF , !P2 ;  /* 0xff800000224f7808 */ /* 0x000fe40005000000 */
[----:B------:R-:W-:Y:S01]  /*153b0*/  ISETP.NE.AND P2, PT, R96, RZ, PT ;  /* 0x000000ff6000720c */ /* 0x000fe20003f45270 */
[----:B------:R-:W0:Y:S01]  /*153c0*/  SHFL.BFLY PT, R5, R20, 0x1, 0x1f ;  /* 0x0c201f0014057f89 */ /* 0x000e2200000e0000 */
        /* <DEDUP_REMOVED lines=21> */
[----:B------:R-:W-:-:S02]  /*15520*/  FMNMX.FTZ R4, R7, R4, !PT ;  /* 0x0000000407047209 */ /* 0x000fc40007810000 */
[----:B------:R-:W-:Y:S02]  /*15530*/  ISETP.LT.OR P2, PT, R28, 0x49, P2 ;  /* 0x000000491c00780c */ /* 0x000fe40001741670 */
[----:B------:R-:W-:Y:S02]  /*15540*/  FMNMX.FTZ R4, R85, R4, !PT ;  /* 0x0000000455047209 */ /* 0x000fe40007810000 */
[----:B------:R-:W-:Y:S02]  /*15550*/  FSEL R97, R42, -INF , !P2 ;  /* 0xff8000002a617808 */ /* 0x000fe40005000000 */
[----:B------:R-:W-:Y:S02]  /*15560*/  FMNMX.FTZ R4, R27, R4, !PT ;  /* 0x000000041b047209 */ /* 0x000fe40007810000 */
[----:B------:R-:W-:Y:S02]  /*15570*/  ISETP.GT.AND P2, PT, R32, 0x49, !P5 ;  /* 0x000000492000780c */ /* 0x000fe40006f44270 */
[----:B0-----:R-:W-:-:S02]  /*15580*/  FMNMX.FTZ R5, R20, R5, !PT ;  /* 0x0000000514057209 */ /* 0x001fc40007810000 */
[----:B------:R-:W-:Y:S02]  /*15590*/  FMNMX.FTZ R4, R31, R4, !PT ;  /* 0x000000041f047209 */ /* 0x000fe40007810000 */
[----:B------:R-:W-:Y:S01]  /*155a0*/  ISETP.LT.OR P2, PT, R28, 0x4a, P2 ;  /* 0x0000004a1c00780c */ /* 0x000fe20001741670 */
[----:B------:R-:W-:Y:S01]  /*155b0*/  FMUL.FTZ R8, R5, R10 ;  /* 0x0000000a05087220 */ /* 0x000fe20000410000 */
[----:B------:R-:W-:Y:S02]  /*155c0*/  FMNMX.FTZ R4, R79, R4, !PT ;  /* 0x000000044f047209 */ /* 0x000fe40007810000 */
[----:B------:R-:W-:Y:S02]  /*155d0*/  FSEL R43, R43, -INF , !P2 ;  /* 0xff8000002b2b7808 */ /* 0x000fe40005000000 */
[----:B------:R-:W-:Y:S02]  /*155e0*/  FSETP.NEU.FTZ.AND P2, PT, R5, -INF , PT ;  /* 0xff8000000500780b */ /* 0x000fe40003f5d000 */
[----:B------:R-:W-:-:S02]  /*155f0*/  ISETP.NE.AND P5, PT, R98, RZ, PT ;  /* 0x000000ff6200720c */ /* 0x000fc40003fa5270 */
[----:B------:R-:W-:Y:S02]  /*15600*/  FMNMX.FTZ R4, R35, R4, !PT ;  /* 0x0000000423047209 */ /* 0x000fe40007810000 */
[----:B------:R-:W-:Y:S02]  /*15610*/  FSEL R8, R8, RZ, P2 ;  /* 0x000000ff08087208 */ /* 0x000fe40001000000 */
[----:B------:R-:W-:Y:S02]  /*15620*/  ISETP.GT.AND P2, PT, R32, 0x50, !P5 ;  /* 0x000000502000780c */ /* 0x000fe40006f44270 */
[----:B------:R-:W-:Y:S01]  /*15630*/  FMNMX.FTZ R4, R81, R4, !PT ;  /* 0x0000000451047209 */ /* 0x000fe20007810000 */
[-CC-:B------:R-:W-:Y:S01]  /*15640*/  FFMA.FTZ R154, R71, R10.reuse, -R8.reuse ;  /* 0x0000000a479a7223 */ /* 0x180fe20000010808 */
[----:B------:R-:W-:Y:S01]  /*15650*/  ISETP.LT.OR P2, PT, R28, 0x51, P2 ;  /* 0x000000511c00780c */ /* 0x000fe20001741670 */
[-CC-:B------:R-:W-:Y:S01]  /*15660*/  FFMA.FTZ R148, R73, R10.reuse, -R8.reuse ;  /* 0x0000000a49947223 */ /* 0x180fe20000010808 */
[----:B------:R-:W-:Y:S01]  /*15670*/  ISETP.NE.AND P6, PT, R44, RZ, PT ;  /* 0x000000ff2c00720c */ /* 0x000fe20003fc5270 */
[--C-:B------:R-:W-:Y:S01]  /*15680*/  FFMA.FTZ R156, R101, R10, -R8.reuse ;  /* 0x0000000a659c7223 */ /* 0x100fe20000010808 */
[----:B------:R-:W-:Y:S01]  /*15690*/  FMNMX.FTZ R4, R83, R4, !PT ;  /* 0x0000000453047209 */ /* 0x000fe20007810000 */
[-CC-:B------:R-:W-:Y:S01]  /*156a0*/  FFMA.FTZ R99, R99, R10.reuse, -R8.reuse ;  /* 0x0000000a63637223 */ /* 0x180fe20000010808 */
[----:B------:R-:W-:Y:S01]  /*156b0*/  FSEL R45, R45, -INF , !P2 ;  /* 0xff8000002d2d7808 */ /* 0x000fe20005000000 */
[--C-:B------:R-:W-:Y:S01]  /*156c0*/  FFMA.FTZ R158, R77, R10, -R8.reuse ;  /* 0x0000000a4d9e7223 */ /* 0x100fe20000010808 */
[----:B------:R-:W-:Y:S01]  /*156d0*/  ISETP.GT.AND P2, PT, R32, 0x51, !P6 ;  /* 0x000000512000780c */ /* 0x000fe20007744270 */
[----:B------:R-:W-:Y:S01]  /*156e0*/  MUFU.EX2 R156, R156 ;  /* 0x0000009c009c7308 */ /* 0x000fe20000000800 */
[----:B------:R-:W-:Y:S01]  /*156f0*/  FMNMX.FTZ R4, R97, R4, !PT ;  /* 0x0000000461047209 */ /* 0x000fe20007810000 */
[-CC-:B------:R-:W-:Y:S01]  /*15700*/  FFMA.FTZ R67, R67, R10.reuse, -R8.reuse ;  /* 0x0000000a43437223 */ /* 0x180fe20000010808 */
[----:B------:R-:W-:Y:S01]  /*15710*/  ISETP.NE.AND P5, PT, R48, RZ, PT ;  /* 0x000000ff3000720c */ /* 0x000fe20003fa5270 */
[-CC-:B------:R-:W-:Y:S01]  /*15720*/  FFMA.FTZ R152, R75, R10.reuse, -R8.reuse ;  /* 0x0000000a4b987223 */ /* 0x180fe20000010808 */
[----:B------:R-:W-:Y:S01]  /*15730*/  ISETP.LT.OR P2, PT, R28, 0x52, P2 ;  /* 0x000000521c00780c */ /* 0x000fe20001741670 */
[--C-:B------:R-:W-:Y:S01]  /*15740*/  FFMA.FTZ R144, R47, R10, -R8.reuse ;  /* 0x0000000a2f907223 */ /* 0x100fe20000010808 */
[----:B------:R-:W-:Y:S01]  /*15750*/  FMNMX.FTZ R4, R43, R4, !PT ;  /* 0x000000042b047209 */ /* 0x000fe20007810000 */
[----:B------:R-:W0:Y:S01]  /*15760*/  MUFU.EX2 R99, R99 ;  /* 0x0000006300637308 */ /* 0x000e220000000800 */
[----:B------:R-:W-:Y:S01]  /*15770*/  ISETP.GT.AND P4, PT, R32, 0x59, !P5 ;  /* 0x000000592000780c */ /* 0x000fe20006f84270 */
[-CC-:B------:R-:W-:Y:S01]  /*15780*/  FFMA.FTZ R146, R33, R10.reuse, -R8.reuse ;  /* 0x0000000a21927223 */ /* 0x180fe20000010808 */
[----:B------:R-:W-:Y:S01]  /*15790*/  FSEL R39, R39, -INF , !P2 ;  /* 0xff80000027277808 */ /* 0x000fe20005000000 */
[--C-:B------:R-:W-:Y:S01]  /*157a0*/  FFMA.FTZ R140, R41, R10, -R8.reuse ;  /* 0x0000000a298c7223 */ /* 0x100fe20000010808 */
[----:B------:R-:W-:Y:S01]  /*157b0*/  FMNMX.FTZ R4, R45, R4, !PT ;  /* 0x000000042d047209 */ /* 0x000fe20007810000 */
[-CC-:B------:R-:W-:Y:S01]  /*157c0*/  FFMA.FTZ R142, R49, R10.reuse, -R8.reuse ;  /* 0x0000000a318e7223 */ /* 0x180fe20000010808 */
[----:B------:R-:W-:Y:S01]  /*157d0*/  ISETP.LT.OR P4, PT, R28, 0x5a, P4 ;  /* 0x0000005a1c00780c */ /* 0x000fe20002781670 */
        /* <DEDUP_REMOVED lines=14> */
[-CC-:B------:R-:W-:Y:S01]  /*158c0*/  FFMA.FTZ R33, R59, R10.reuse, -R8.reuse ;  /* 0x0000000a3b217223 */ /* 0x180fe20000010808 */
[-CC-:B------:R-:W-:Y:S01]  /*158d0*/  FFMA.FTZ R41, R57, R10.reuse, -R8.reuse ;  /* 0x0000000a39297223 */ /* 0x180fe20000010808 */
[----:B------:R-:W3:Y:S01]  /*158e0*/  SHFL.BFLY PT, R51, R4, 0x2, 0x1f ;  /* 0x0c401f0004337f89 */ /* 0x000ee200000e0000 */
[-CC-:B------:R-:W-:Y:S01]  /*158f0*/  FFMA.FTZ R49, R55, R10.reuse, -R8.reuse ;  /* 0x0000000a37317223 */ /* 0x180fe20000010808 */
[-CC-:B------:R-:W-:Y:S01]  /*15900*/  FFMA.FTZ R37, R53, R10.reuse, -R8.reuse ;  /* 0x0000000a35257223 */ /* 0x180fe20000010808 */
[-CC-:B------:R-:W-:Y:S01]  /*15910*/  FFMA.FTZ R138, R25, R10.reuse, -R8.reuse ;  /* 0x0000000a198a7223 */ /* 0x180fe20000010808 */
[----:B------:R-:W-:Y:S01]  /*15920*/  FFMA.FTZ R11, R11, R10, -R8 ;  /* 0x0000000a0b0b7223 */ /* 0x000fe20000010808 */
[----:B------:R-:W4:Y:S01]  /*15930*/  MUFU.EX2 R152, R152 ;  /* 0x0000009800987308 */ /* 0x000f220000000800 */
[----:B------:R-:W-:-:S07]  /*15940*/  ISETP.NE.AND P5, PT, R207, 0x1, PT ;  /* 0x00000001cf00780c */ /* 0x000fce0003fa5270 */
[----:B------:R-:W4:Y:S06]  /*15950*/  MUFU.EX2 R69, R69 ;  /* 0x0000004500457308 */ /* 0x000f2c0000000800 */
[----:B------:R-:W4:Y:S02]  /*15960*/  @P5 LDC R42, c[0x0][0x450] ;  /* 0x00011400ff2a5b82 */ /* 0x000f240000000800 */
[----:B------:R-:W4:Y:S01]  /*15970*/  MUFU.EX2 R154, R154 ;  /* 0x0000009a009a7308 */ /* 0x000f220000000800 */
[----:B---3--:R-:W-:-:S05]  /*15980*/  FMNMX.FTZ R51, R4, R51, !PT ;  /* 0x0000003304337209 */ /* 0x008fca0007810000 */
[----:B------:R-:W3:Y:S02]  /*15990*/  SHFL.BFLY PT, R4, R51, 0x1, 0x1f ;  /* 0x0c201f0033047f89 */ /* 0x000ee400000e0000 */
[----:B------:R-:W4:Y:S08]  /*159a0*/  MUFU.EX2 R65, R65 ;  /* 0x0000004100417308 */ /* 0x000f300000000800 */
[----:B------:R-:W-:Y:S08]  /*159b0*/  MUFU.EX2 R148, R148 ;  /* 0x0000009400947308 */ /* 0x000ff00000000800 */
[----:B------:R-:W-:Y:S01]  /*159c0*/  MUFU.EX2 R63, R63 ;  /* 0x0000003f003f7308 */ /* 0x000fe20000000800 */
[----:B---3--:R-:W-:-:S07]  /*159d0*/  FMNMX.FTZ R4, R51, R4, !PT ;  /* 0x0000000433047209 */ /* 0x008fce0007810000 */
[----:B------:R-:W-:Y:S01]  /*159e0*/  MUFU.EX2 R14, R14 ;  /* 0x0000000e000e7308 */ /* 0x000fe20000000800 */
[C---:B------:R-:W-:Y:S01]  /*159f0*/  FSETP.NEU.FTZ.AND P2, PT, R4.reuse, -INF , PT ;  /* 0xff8000000400780b */ /* 0x040fe20003f5d000 */
[----:B------:R-:W-:-:S06]  /*15a00*/  FMUL.FTZ R20, R4, R10 ;  /* 0x0000000a04147220 */ /* 0x000fcc0000410000 */
[----:B------:R-:W-:Y:S01]  /*15a10*/  MUFU.EX2 R29, R29 ;  /* 0x0000001d001d7308 */ /* 0x000fe20000000800 */
[----:B------:R-:W-:-:S05]  /*15a20*/  FSEL R34, R20, RZ, P2 ;  /* 0x000000ff14227208 */ /* 0x000fca0001000000 */
[-CC-:B------:R-:W-:Y:S01]  /*15a30*/  FFMA.FTZ R157, R0, R10.reuse, -R34.reuse ;  /* 0x0000000a009d7223 */ /* 0x180fe20000010822 */
[-CC-:B------:R-:W-:Y:S01]  /*15a40*/  FFMA.FTZ R0, R95, R10.reuse, -R34.reuse ;  /* 0x0000000a5f007223 */ /* 0x180fe20000010822 */
[-CC-:B------:R-:W-:Y:S01]  /*15a50*/  FFMA.FTZ R159, R3, R10.reuse, -R34.reuse ;  /* 0x0000000a039f7223 */ /* 0x180fe20000010822 */
[-CC-:B------:R-:W-:Y:S01]  /*15a60*/  FFMA.FTZ R8, R93, R10.reuse, -R34.reuse ;  /* 0x0000000a5d087223 */ /* 0x180fe20000010822 */
[-CC-:B------:R-:W-:Y:S01]  /*15a70*/  FFMA.FTZ R153, R9, R10.reuse, -R34.reuse ;  /* 0x0000000a09997223 */ /* 0x180fe20000010822 */
[----:B0-----:R-:W-:Y:S01]  /*15a80*/  FADD.FTZ R3, R156, R99 ;  /* 0x000000639c037221 */ /* 0x001fe20000010000 */
[----:B------:R-:W-:Y:S01]  /*15a90*/  MUFU.EX2 R157, R157 ;  /* 0x0000009d009d7308 */ /* 0x000fe20000000800 */
[-CC-:B------:R-:W-:Y:S01]  /*15aa0*/  FFMA.FTZ R20, R91, R10.reuse, -R34.reuse ;  /* 0x0000000a5b147223 */ /* 0x180fe20000010822 */
[-CC-:B------:R-:W-:Y:S01]  /*15ab0*/  FFMA.FTZ R155, R15, R10.reuse, -R34.reuse ;  /* 0x0000000a0f9b7223 */ /* 0x180fe20000010822 */
[----:B-1----:R-:W-:Y:S01]  /*15ac0*/  FADD.FTZ R32, R158, R3 ;  /* 0x000000039e207221 */ /* 0x002fe20000010000 */
[-CC-:B------:R-:W-:Y:S01]  /*15ad0*/  FFMA.FTZ R24, R89, R10.reuse, -R34.reuse ;  /* 0x0000000a59187223 */ /* 0x180fe20000010822 */
[-CC-:B------:R-:W-:Y:S01]  /*15ae0*/  FFMA.FTZ R149, R21, R10.reuse, -R34.reuse ;  /* 0x0000000a15957223 */ /* 0x180fe20000010822 */
[-C--:B------:R-:W-:Y:S01]  /*15af0*/  FFMA.FTZ R151, R7, R10.reuse, -R34 ;  /* 0x0000000a07977223 */ /* 0x080fe20000010822 */
[----:B--2---:R-:W-:Y:S01]  /*15b00*/  FADD.FTZ R3, R67, R32 ;  /* 0x0000002043037221 */ /* 0x004fe20000010000 */
[----:B------:R-:W0:Y:S01]  /*15b10*/  MUFU.EX2 R0, R0 ;  /* 0x0000000000007308 */ /* 0x000e220000000800 */
[-CC-:B------:R-:W-:Y:S01]  /*15b20*/  FFMA.FTZ R26, R87, R10.reuse, -R34.reuse ;  /* 0x0000000a571a7223 */ /* 0x180fe20000010822 */
[-CC-:B------:R-:W-:Y:S01]  /*15b30*/  FFMA.FTZ R28, R85, R10.reuse, -R34.reuse ;  /* 0x0000000a551c7223 */ /* 0x180fe20000010822 */
[----:B----4-:R-:W-:Y:S01]  /*15b40*/  FADD.FTZ R32, R152, R3 ;  /* 0x0000000398207221 */ /* 0x010fe20000010000 */
[-CC-:B-----5:R-:W-:Y:S01]  /*15b50*/  FFMA.FTZ R145, R27, R10.reuse, -R34.reuse ;  /* 0x0000000a1b917223 */ /* 0x1a0fe20000010822 */
[-C--:B------:R-:W-:Y:S01]  /*15b60*/  FFMA.FTZ R30, R31, R10.reuse, -R34 ;  /* 0x0000000a1f1e7223 */ /* 0x080fe20000010822 */
[----:B------:R-:W1:Y:S01]  /*15b70*/  @P5 LDC R15, c[0x0][0x44c] ;  /* 0x00011300ff0f5b82 */ /* 0x000e620000000800 */
[----:B------:R-:W-:Y:S01]  /*15b80*/  FADD.FTZ R7, R69, R32 ;  /* 0x0000002045077221 */ /* 0x000fe20000010000 */
[----:B------:R-:W2:Y:S01]  /*15b90*/  MUFU.EX2 R159, R159 ;  /* 0x0000009f009f7308 */ /* 0x000ea20000000800 */
[-CC-:B------:R-:W-:Y:S01]  /*15ba0*/  FFMA.FTZ R147, R79, R10.reuse, -R34.reuse ;  /* 0x0000000a4f937223 */ /* 0x180fe20000010822 */
[-CC-:B------:R-:W-:Y:S01]  /*15bb0*/  FFMA.FTZ R32, R35, R10.reuse, -R34.reuse ;  /* 0x0000000a23207223 */ /* 0x180fe20000010822 */
[----:B------:R-:W-:Y:S01]  /*15bc0*/  FADD.FTZ R38, R154, R7 ;  /* 0x000000079a267221 */ /* 0x000fe20000010000 */
[-CC-:B------:R-:W-:Y:S01]  /*15bd0*/  FFMA.FTZ R141, R81, R10.reuse, -R34.reuse ;  /* 0x0000000a518d7223 */ /* 0x180fe20000010822 */
[-CC-:B------:R-:W-:Y:S01]  /*15be0*/  FFMA.FTZ R83, R83, R10.reuse, -R34.reuse ;  /* 0x0000000a53537223 */ /* 0x180fe20000010822 */
[-C--:B------:R-:W-:Y:S01]  /*15bf0*/  FFMA.FTZ R97, R97, R10.reuse, -R34 ;  /* 0x0000000a61617223 */ /* 0x080fe20000010822 */
[----:B------:R-:W-:Y:S01]  /*15c00*/  FADD.FTZ R7, R65, R38 ;  /* 0x0000002641077221 */ /* 0x000fe20000010000 */
[----:B------:R-:W3:Y:S01]  /*15c10*/  MUFU.EX2 R8, R8 ;  /* 0x0000000800087308 */ /* 0x000ee20000000800 */
[----:B0-----:R-:W-:Y:S01]  /*15c20*/  FADD.FTZ R36, R157, R0 ;  /* 0x000000009d247221 */ /* 0x001fe20000010000 */
[-CC-:B------:R-:W-:Y:S01]  /*15c30*/  FFMA.FTZ R43, R43, R10.reuse, -R34.reuse ;  /* 0x0000000a2b2b7223 */ /* 0x180fe20000010822 */
[----:B------:R-:W-:Y:S01]  /*15c40*/  FADD.FTZ R38, R148, R7 ;  /* 0x0000000794267221 */ /* 0x000fe20000010000 */
[-CC-:B------:R-:W-:Y:S01]  /*15c50*/  FFMA.FTZ R45, R45, R10.reuse, -R34.reuse ;  /* 0x0000000a2d2d7223 */ /* 0x180fe20000010822 */
[-CC-:B------:R-:W-:Y:S01]  /*15c60*/  FFMA.FTZ R39, R39, R10.reuse, -R34.reuse ;  /* 0x0000000a27277223 */ /* 0x180fe20000010822 */
[-C--:B------:R-:W-:Y:S01]  /*15c70*/  FFMA.FTZ R71, R71, R10.reuse, -R34 ;  /* 0x0000000a47477223 */ /* 0x080fe20000010822 */
[----:B------:R-:W-:Y:S01]  /*15c80*/  FADD.FTZ R7, R63, R38 ;  /* 0x000000263f077221 */ /* 0x000fe20000010000 */
[----:B------:R-:W0:Y:S01]  /*15c90*/  MUFU.EX2 R153, R153 ;  /* 0x0000009900997308 */ /* 0x000e220000000800 */
[----:B--2---:R-:W-:Y:S01]  /*15ca0*/  FADD.FTZ R3, R159, R36 ;  /* 0x000000249f037221 */ /* 0x004fe20000010000 */
[----:B------:R-:W-:Y:S01]  /*15cb0*/  FFMA.FTZ R73, R73, R10, -R34 ;  /* 0x0000000a49497223 */ /* 0x000fe20000010822 */
[----:B------:R-:W-:Y:S01]  /*15cc0*/  FADD.FTZ R40, R14, R7 ;  /* 0x000000070e287221 */ /* 0x000fe20000010000 */
[----:B------:R-:W-:Y:S01]  /*15cd0*/  IMAD.MOV.U32 R9, RZ, RZ, R178 ;  /* 0x000000ffff097224 */ /* 0x000fe200078e00b2 */
[----:B------:R-:W-:Y:S01]  /*15ce0*/  F2FP.BF16.F32.PACK_AB R157, R0, R157 ;  /* 0x0000009d009d723e */ /* 0x000fe200000010ff */
[----:B-1----:R-:W-:-:S04]  /*15cf0*/  @P5 IMAD.HI.U32 R15, R178, R15, RZ ;  /* 0x0000000fb20f5227 */ /* 0x002fc800078e00ff */
[----:B------:R-:W-:Y:S01]  /*15d00*/  FADD.FTZ R7, R29, R40 ;  /* 0x000000281d077221 */ /* 0x000fe20000010000 */
[----:B------:R-:W1:Y:S01]  /*15d10*/  MUFU.EX2 R20, R20 ;  /* 0x0000001400147308 */ /* 0x000e620000000800 */
[C---:B---3--:R-:W-:Y:S01]  /*15d20*/  FADD.FTZ R36, R8.reuse, R3 ;  /* 0x0000000308247221 */ /* 0x048fe20000010000 */
[----:B------:R-:W-:Y:S01]  /*15d30*/  F2FP.BF16.F32.PACK_AB R159, R8, R159 ;  /* 0x0000009f089f723e */ /* 0x000fe200000010ff */
[----:B------:R-:W-:Y:S01]  /*15d40*/  VIADD R8, R72, 0xfffffffe ;  /* 0xfffffffe48087836 */ /* 0x000fe20000000000 */
[----:B------:R-:W-:Y:S02]  /*15d50*/  @P5 SHF.R.U32.HI R9, RZ, R42, R15 ;  /* 0x0000002aff095219 */ /* 0x000fe4000001160f */
[----:B------:R-:W-:Y:S02]  /*15d60*/  ISETP.GE.AND P5, PT, R13, 0x1, PT ;  /* 0x000000010d00780c */ /* 0x000fe40003fa6270 */
[----:B------:R-:W2:Y:S01]  /*15d70*/  MUFU.EX2 R155, R155 ;  /* 0x0000009b009b7308 */ /* 0x000ea20000000800 */
[----:B0-----:R-:W-:Y:S01]  /*15d80*/  FADD.FTZ R3, R153, R36 ;  /* 0x0000002499037221 */ /* 0x001fe20000010000 */
[----:B------:R-:W-:Y:S01]  /*15d90*/  IMAD.IADD R9, R150, 0x1, R9 ;  /* 0x0000000196097824 */ /* 0x000fe200078e0209 */
[----:B------:R-:W-:-:S02]  /*15da0*/  F2FP.BF16.F32.PACK_AB R150, R29, R14 ;  /* 0x0000000e1d96723e */ /* 0x000fc400000010ff */
[----:B------:R-:W-:Y:S01]  /*15db0*/  F2FP.BF16.F32.PACK_AB R156, R99, R156 ;  /* 0x0000009c639c723e */ /* 0x000fe200000010ff */
[----:B------:R-:W-:Y:S01]  /*15dc0*/  IMAD.IADD R12, R9, 0x1, R12 ;  /* 0x00000001090c7824 */ /* 0x000fe200078e020c */
[----:B------:R-:W-:Y:S01]  /*15dd0*/  F2FP.BF16.F32.PACK_AB R158, R67, R158 ;  /* 0x0000009e439e723e */ /* 0x000fe200000010ff */
[----:B------:R-:W0:Y:S01]  /*15de0*/  MUFU.EX2 R24, R24 ;  /* 0x0000001800187308 */ /* 0x000e220000000800 */
[C---:B-1----:R-:W-:Y:S01]  /*15df0*/  FADD.FTZ R36, R20.reuse, R3 ;  /* 0x0000000314247221 */ /* 0x042fe20000010000 */
[----:B------:R-:W-:Y:S02]  /*15e00*/  F2FP.BF16.F32.PACK_AB R152, R69, R152 ;  /* 0x000000984598723e */ /* 0x000fe400000010ff */
        /* <DEDUP_REMOVED lines=19> */
[----:B------:R-:W-:-:S06]  /*15f40*/  F2FP.BF16.F32.PACK_AB R144, R47, R144 ;  /* 0x000000902f90723e */ /* 0x000fcc00000010ff */
        /* <DEDUP_REMOVED lines=9> */
[----:B------:R-:W-:-:S06]  /*15fe0*/  F2FP.BF16.F32.PACK_AB R146, R33, R146 ;  /* 0x000000922192723e */ /* 0x000fcc00000010ff */
        /* <DEDUP_REMOVED lines=41> */
[----:B--2---:R-:W-:Y:S01]  /*16280*/  FADD.FTZ R7, R71, R0 ;  /* 0x0000000047077221 */ /* 0x004fe20000010000 */
[C---:B0-----:R-:W-:Y:S01]  /*16290*/  FADD.FTZ R3, R11.reuse, R42 ;  /* 0x0000002a0b037221 */ /* 0x041fe20000010000 */
[----:B------:R-:W-:Y:S02]  /*162a0*/  F2FP.BF16.F32.PACK_AB R138, R11, R138 ;  /* 0x0000008a0b8a723e */ /* 0x000fe400000010ff */
[C---:B-1----:R-:W-:Y:S01]  /*162b0*/  FADD.FTZ R0, R14.reuse, R7 ;  /* 0x000000070e007221 */ /* 0x042fe20000010000 */
[----:B------:R-:W-:Y:S01]  /*162c0*/  F2FP.BF16.F32.PACK_AB R139, R14, R71 ;  /* 0x000000470e8b723e */ /* 0x000fe200000010ff */
[----:B------:R-:W-:Y:S06]  /*162d0*/  @!P5 BRA `(.L_x_1647) ;  /* 0x000000000048d947 */ /* 0x000fec0003800000 */
        /* <DEDUP_REMOVED lines=11> */
.L_x_1649:
[----:B------:R-:W-:-:S13]  /*16390*/  ISETP.NE.AND P2, PT, R13, 0x1, PT ;  /* 0x000000010d00780c */ /* 0x000fda0003f45270 */
[----:B------:R-:W0:Y:S02]  /*163a0*/  @P2 LDC.64 R14, c[0x0][0x9e8] ;  /* 0x00027a00ff0e2b82 */ /* 0x000e240000000a00 */
[----:B0-----:R-:W-:-:S05]  /*163b0*/  @P2 IMAD.HI.U32 R14, R7, R14, RZ ;  /* 0x0000000e070e2227 */ /* 0x001fca00078e00ff */
[----:B------:R-:W-:-:S07]  /*163c0*/  @P2 SHF.R.U32.HI R7, RZ, R15, R14 ;  /* 0x0000000fff072219 */ /* 0x000fce000001160e */
.L_x_1650:
[----:B------:R-:W-:Y:S05]  /*163d0*/  BSYNC B0 ;  /* 0x0000000000007941 */ /* 0x000fea0003800000 */
.L_x_1648:
[----:B------:R-:W-:-:S05]  /*163e0*/  IMAD R7, R7, R13, R13 ;  /* 0x0000000d07077224 */ /* 0x000fca00078e020d */
[----:B------:R-:W-:-:S07]  /*163f0*/  VIMNMX R12, R12, R7, PT ;  /* 0x000000070c0c7248 */ /* 0x000fce0003fe0100 */
.L_x_1647:
[----:B------:R-:W-:Y:S01]  /*16400*/  IMAD.HI R12, R12, 0x2aaaaaab, RZ ;  /* 0x2aaaaaab0c0c7827 */ /* 0x000fe200078e02ff */
[----:B------:R-:W-:Y:S01]  /*16410*/  ULDC UR58, c[0x0][0x9d8] ;  /* 0x00027600003a7ab9 */ /* 0x000fe20000000800 */
[----:B------:R-:W-:Y:S01]  /*16420*/  ULDC UR59, c[0x0][0x9d8] ;  /* 0x00027600003b7ab9 */ /* 0x000fe20000000800 */
[----:B------:R-:W-:Y:S01]  /*16430*/  BSSY B0, `(.L_x_1651) ;  /* 0x00003aa000007945 */ /* 0x000fe20003800000 */
[----:B------:R-:W-:Y:S01]  /*16440*/  IMAD.MOV.U32 R88, RZ, RZ, 0x3f800000 ;  /* 0x3f800000ff587424 */ /* 0x000fe200078e00ff */
[----:B------:R-:W-:Y:S02]  /*16450*/  SHF.R.U32.HI R7, RZ, 0x1f, R12 ;  /* 0x0000001fff077819 */ /* 0x000fe4000001160c */
[----:B------:R-:W-:Y:S02]  /*16460*/  CS2R R86, SRZ ;  /* 0x0000000000567805 */ /* 0x000fe4000001ff00 */
[----:B------:R-:W-:Y:S02]  /*16470*/  CS2R R84, SRZ ;  /* 0x0000000000547805 */ /* 0x000fe4000001ff00 */
[----:B------:R-:W-:-:S02]  /*16480*/  CS2R R82, SRZ ;  /* 0x0000000000527805 */ /* 0x000fc4000001ff00 */
[----:B------:R-:W-:Y:S01]  /*16490*/  LEA.HI.SX32 R9, R12, R7, 0x1c ;  /* 0x000000070c097211 */ /* 0x000fe200078fe2ff */
[----:B------:R-:W-:Y:S01]  /*164a0*/  IMAD.MOV.U32 R7, RZ, RZ, 0x3f800000 ;  /* 0x3f800000ff077424 */ /* 0x000fe200078e00ff */
        /* <DEDUP_REMOVED lines=31> */
[----:B------:R-:W-:Y:S06]  /*166a0*/  @!P2 BRA `(.L_x_1652) ;  /* 0x000000380008a947 */ /* 0x000fec0003800000 */
[----:B------:R-:W-:Y:S01]  /*166b0*/  BSSY B1, `(.L_x_1653) ;  /* 0x000037d000017945 */ /* 0x000fe20003800000 */
[----:B------:R-:W-:Y:S02]  /*166c0*/  IMAD.MOV.U32 R7, RZ, RZ, 0x3f800000 ;  /* 0x3f800000ff077424 */ /* 0x000fe400078e00ff */
[----:B------:R-:W-:-:S07]  /*166d0*/  IMAD.MOV.U32 R87, RZ, RZ, RZ ;  /* 0x000000ffff577224 */ /* 0x000fce00078e00ff */
.L_x_1672:
[----:B------:R-:W-:-:S05]  /*166e0*/  VIADD R14, R22, 0x1 ;  /* 0x00000001160e7836 */ /* 0x000fca0000000000 */
[----:B------:R-:W-:-:S04]  /*166f0*/  ISETP.NE.AND P2, PT, R14, 0x2, PT ;  /* 0x000000020e00780c */ /* 0x000fc80003f45270 */
[----:B------:R-:W-:Y:S02]  /*16700*/  SEL R10, RZ, 0x1, P2 ;  /* 0x00000001ff0a7807 */ /* 0x000fe40001000000 */
[----:B------:R-:W-:Y:S02]  /*16710*/  SEL R14, R14, RZ, P2 ;  /* 0x000000ff0e0e7207 */ /* 0x000fe40001000000 */
[----:B------:R-:W-:Y:S01]  /*16720*/  LOP3.LUT R15, R23, R10, RZ, 0x3c, !PT ;  /* 0x0000000a170f7212 */ /* 0x000fe200078e3cff */
[----:B------:R-:W-:Y:S06]  /*16730*/  @!P0 BRA `(.L_x_1654) ;  /* 0x0000000000048947 */ /* 0x000fec0003800000 */
[----:B------:R-:W-:Y:S01]  /*16740*/  BPT.TRAP 0x1 ;  /* 0x000000040000795c */ /* 0x000fe20000300000 */
.L_x_1654:
[----:B------:R-:W-:Y:S01]  /*16750*/  IMAD R205, R14, 0x8, R2 ;  /* 0x000000080ecd7824 */ /* 0x000fe200078e0202 */
[----:B------:R-:W-:-:S04]  /*16760*/  SHF.L.U32 R10, R15, 0x1f, RZ ;  /* 0x0000001f0f0a7819 */ /* 0x000fc800000006ff */
[----:B------:R0:W1:Y:S01]  /*16770*/  SYNCS.PHASECHK.TRANS64.TRYWAIT P2, [R205+URZ+0x2a830], R10 ;  /* 0x02a8300acd0075a7 */ /* 0x000062000804017f */
[----:B------:R-:W-:Y:S05]  /*16780*/  @!P0 BRA `(.L_x_1655) ;  /* 0x0000000000048947 */ /* 0x000fea0003800000 */
[----:B------:R-:W-:Y:S01]  /*16790*/  BPT.TRAP 0x1 ;  /* 0x000000040000795c */ /* 0x000fe20000300000 */
.L_x_1655:
[----:B------:R-:W-:Y:S01]  /*167a0*/  IMAD R92, R14, 0x900, R6 ;  /* 0x000009000e5c7824 */ /* 0x000fe200078e0206 */
[----:B------:R-:W-:Y:S03]  /*167b0*/  BSSY B2, `(.L_x_1656) ;  /* 0x0000006000027945 */ /* 0x000fe60003800000 */
[C---:B------:R-:W-:Y:S02]  /*167c0*/  VIADD R12, R92.reuse, 0x2 ;  /* 0x000000025c0c7836 */ /* 0x040fe40000000000 */
[----:B------:R-:W-:Y:S01]  /*167d0*/  VIADD R20, R92, 0x4 ;  /* 0x000000045c147836 */ /* 0x000fe20000000000 */
[----:B-1----:R-:W-:Y:S06]  /*167e0*/  @P2 BRA `(.L_x_1657) ;  /* 0x0000000000082947 */ /* 0x002fec0003800000 */
[----:B------:R-:W1:Y:S02]  /*167f0*/  SYNCS.PHASECHK.TRANS64.TRYWAIT P2, [R205+URZ+0x2a830], R10 ;  /* 0x02a8300acd0075a7 */ /* 0x000e64000804017f */
[----:B-1----:R-:W-:Y:S05]  /*16800*/  @!P2 BRA `(.L_x_1658) ;  /* 0x0000016c0018a947 */ /* 0x002fea0003800000 */
.L_x_1657:
[----:B------:R-:W-:Y:S05]  /*16810*/  BSYNC B2 ;  /* 0x0000000000027941 */ /* 0x000fea0003800000 */
.L_x_1656:
[----:B------:R-:W-:Y:S01]  /*16820*/  R2UR UR50, R12 ;  /* 0x000000000c3272ca */ /* 0x000fe200000e0000 */
[----:B------:R-:W-:Y:S01]  /*16830*/  VIADD R12, R92, 0x6 ;  /* 0x000000065c0c7836 */ /* 0x000fe20000000000 */
[----:B------:R-:W2:Y:S01]  /*16840*/  LDL.64 R218, [R1+0x20] ;  /* 0x0000200001da7983 */ /* 0x000ea20000100a00 */
[----:B------:R-:W-:-:S03]  /*16850*/  IMAD.MOV.U32 R13, RZ, RZ, 0x40000040 ;  /* 0x40000040ff0d7424 */ /* 0x000fc600078e00ff */
[----:B------:R-:W-:Y:S01]  /*16860*/  R2UR UR30, R12 ;  /* 0x000000000c1e72ca */ /* 0x000fe200000e0000 */
[----:B------:R-:W-:Y:S01]  /*16870*/  VIADD R12, R92, 0x306 ;  /* 0x000003065c0c7836 */ /* 0x000fe20000000000 */
[C---:B------:R-:W-:Y:S01]  /*16880*/  R2UR UR51, R13.reuse ;  /* 0x000000000d3372ca */ /* 0x040fe200000e0000 */
[----:B------:R-:W3:Y:S01]  /*16890*/  LDL.64 R216, [R1+0x18] ;  /* 0x0000180001d87983 */ /* 0x000ee20000100a00 */
[C---:B------:R-:W-:Y:S02]  /*168a0*/  R2UR UR31, R13.reuse ;  /* 0x000000000d1f72ca */ /* 0x040fe400000e0000 */
[----:B------:R-:W-:Y:S01]  /*168b0*/  R2UR UR14, R12 ;  /* 0x000000000c0e72ca */ /* 0x000fe200000e0000 */
[----:B------:R-:W4:Y:S01]  /*168c0*/  LDL.64 R214, [R1+0x10] ;  /* 0x0000100001d67983 */ /* 0x000f220000100a00 */
[----:B------:R-:W-:-:S03]  /*168d0*/  R2UR UR15, R13 ;  /* 0x000000000d0f72ca */ /* 0x000fc600000e0000 */
[----:B------:R-:W5:Y:S01]  /*168e0*/  LDL.64 R12, [R1+0x30] ;  /* 0x00003000010c7983 */ /* 0x000f620000100a00 */
[----:B01----:R-:W-:-:S03]  /*168f0*/  IMAD.MOV.U32 R10, RZ, RZ, R92 ;  /* 0x000000ffff0a7224 */ /* 0x003fc600078e005c */
[----:B------:R-:W4:Y:S02]  /*16900*/  LDL.64 R212, [R1+0x8] ;  /* 0x0000080001d47983 */ /* 0x000f240000100a00 */
[----:B------:R-:W-:Y:S01]  /*16910*/  R2UR UR54, R10 ;  /* 0x000000000a3672ca */ /* 0x000fe200000e0000 */
[----:B------:R-:W-:Y:S01]  /*16920*/  VIADD R10, R92, 0x300 ;  /* 0x000003005c0a7836 */ /* 0x000fe20000000000 */
[----:B------:R-:W4:Y:S01]  /*16930*/  LDL.64 R210, [R1] ;  /* 0x0000000001d27983 */ /* 0x000f220000100a00 */
[----:B------:R-:W-:Y:S01]  /*16940*/  IMAD.MOV.U32 R11, RZ, RZ, 0x40000040 ;  /* 0x40000040ff0b7424 */ /* 0x000fe200078e00ff */
[----:B------:R-:W-:Y:S01]  /*16950*/  R2UR UR34, R20 ;  /* 0x00000000142272ca */ /* 0x000fe200000e0000 */
[----:B------:R-:W-:Y:S01]  /*16960*/  VIADD R20, R92, 0x302 ;  /* 0x000003025c147836 */ /* 0x000fe20000000000 */
[----:B------:R-:W-:Y:S01]  /*16970*/  R2UR UR26, R10 ;  /* 0x000000000a1a72ca */ /* 0x000fe200000e0000 */
[----:B------:R-:W-:Y:S01]  /*16980*/  VIADD R10, R92, 0x304 ;  /* 0x000003045c0a7836 */ /* 0x000fe20000000000 */
[C---:B------:R-:W-:Y:S01]  /*16990*/  R2UR UR55, R11.reuse ;  /* 0x000000000b3772ca */ /* 0x040fe200000e0000 */
[-C--:B------:R-:W-:Y:S01]  /*169a0*/  FMUL.FTZ R24, R24, R88.reuse ;  /* 0x0000005818187220 */ /* 0x080fe20000410000 */
[----:B------:R-:W-:Y:S01]  /*169b0*/  R2UR UR27, R11 ;  /* 0x000000000b1b72ca */ /* 0x000fe200000e0000 */
[-C--:B------:R-:W-:Y:S01]  /*169c0*/  FMUL.FTZ R25, R25, R88.reuse ;  /* 0x0000005819197220 */ /* 0x080fe20000410000 */
[----:B------:R-:W-:Y:S01]  /*169d0*/  R2UR UR18, R10 ;  /* 0x000000000a1272ca */ /* 0x000fe200000e0000 */
[-C--:B------:R-:W-:Y:S01]  /*169e0*/  FMUL.FTZ R28, R28, R88.reuse ;  /* 0x000000581c1c7220 */ /* 0x080fe20000410000 */
[----:B------:R-:W-:Y:S01]  /*169f0*/  R2UR UR19, R11 ;  /* 0x000000000b1372ca */ /* 0x000fe200000e0000 */
[-C--:B------:R-:W-:Y:S01]  /*16a00*/  FMUL.FTZ R29, R29, R88.reuse ;  /* 0x000000581d1d7220 */ /* 0x080fe20000410000 */
[----:B------:R-:W2:Y:S01]  /*16a10*/  LDL.64 R10, [R1+0x28] ;  /* 0x00002800010a7983 */ /* 0x000ea20000100a00 */
[----:B------:R-:W-:Y:S01]  /*16a20*/  R2UR UR22, R20 ;  /* 0x00000000141672ca */ /* 0x000fe200000e0000 */
        /* <DEDUP_REMOVED lines=28> */
[----:B------:R-:W-:-:S02]  /*16bf0*/  VIADD R20, R92, 0x600 ;  /* 0x000006005c147836 */ /* 0x000fc40000000000 */
[-C--:B------:R-:W-:Y:S01]  /*16c00*/  FMUL.FTZ R26, R26, R7.reuse ;  /* 0x000000071a1a7220 */ /* 0x080fe20000410000 */
[C---:B------:R-:W-:Y:S02]  /*16c10*/  VIADD R88, R92.reuse, 0x602 ;  /* 0x000006025c587836 */ /* 0x040fe40000000000 */
[-C--:B------:R-:W-:Y:S01]  /*16c20*/  FMUL.FTZ R27, R27, R7.reuse ;  /* 0x000000071b1b7220 */ /* 0x080fe20000410000 */
[----:B------:R-:W-:Y:S02]  /*16c30*/  VIADD R90, R92, 0x604 ;  /* 0x000006045c5a7836 */ /* 0x000fe40000000000 */
[-C--:B------:R-:W-:Y:S01]  /*16c40*/  FMUL.FTZ R30, R30, R7.reuse ;  /* 0x000000071e1e7220 */ /* 0x080fe20000410000 */
[----:B------:R-:W-:Y:S02]  /*16c50*/  VIADD R92, R92, 0x606 ;  /* 0x000006065c5c7836 */ /* 0x000fe40000000000 */
[----:B------:R-:W-:Y:S01]  /*16c60*/  FMUL.FTZ R31, R31, R7 ;  /* 0x000000071f1f7220 */ /* 0x000fe20000410000 */
[----:B------:R-:W-:-:S02]  /*16c70*/  IMAD.MOV.U32 R89, RZ, RZ, 0x40000040 ;  /* 0x40000040ff597424 */ /* 0x000fc400078e00ff */
[-C--:B------:R-:W-:Y:S01]  /*16c80*/  FMUL.FTZ R34, R34, R7.reuse ;  /* 0x0000000722227220 */ /* 0x080fe20000410000 */
[----:B------:R-:W-:Y:S02]  /*16c90*/  IMAD.MOV.U32 R91, RZ, RZ, 0x40000040 ;  /* 0x40000040ff5b7424 */ /* 0x000fe400078e00ff */
[-C--:B------:R-:W-:Y:S01]  /*16ca0*/  FMUL.FTZ R35, R35, R7.reuse ;  /* 0x0000000723237220 */ /* 0x080fe20000410000 */
[----:B------:R-:W-:Y:S01]  /*16cb0*/  IMAD.MOV.U32 R93, RZ, RZ, 0x40000040 ;  /* 0x40000040ff5d7424 */ /* 0x000fe200078e00ff */
[----:B------:R-:W-:Y:S01]  /*16cc0*/  R2UR UR6, R88 ;  /* 0x00000000580672ca */ /* 0x000fe200000e0000 */
[----:B------:R-:W-:Y:S01]  /*16cd0*/  IMAD.MOV.U32 R21, RZ, RZ, 0x40000040 ;  /* 0x40000040ff157424 */ /* 0x000fe200078e00ff */
[----:B------:R-:W-:Y:S01]  /*16ce0*/  R2UR UR7, R89 ;  /* 0x00000000590772ca */ /* 0x000fe200000e0000 */
[-C--:B------:R-:W-:Y:S01]  /*16cf0*/  FMUL.FTZ R38, R38, R7.reuse ;  /* 0x0000000726267220 */ /* 0x080fe20000410000 */
        /* <DEDUP_REMOVED lines=8> */
[----:B------:R-:W-:Y:S01]  /*16d80*/  WARPGROUP.ARRIVE ;  /* 0x00000000000079c5 */ /* 0x000fe20000000000 */
[----:B------:R-:W-:Y:S01]  /*16d90*/  R2UR UR35, R21 ;  /* 0x00000000152372ca */ /* 0x000fe200000e0000 */
[-C--:B------:R-:W-:Y:S01]  /*16da0*/  FMUL.FTZ R47, R47, R7.reuse ;  /* 0x000000072f2f7220 */ /* 0x080fe20000410000 */
[----:B------:R-:W-:Y:S01]  /*16db0*/  R2UR UR23, R21 ;  /* 0x00000000151772ca */ /* 0x000fe200000e0000 */
[-C--:B------:R-:W-:Y:S01]  /*16dc0*/  FMUL.FTZ R50, R50, R7.reuse ;  /* 0x0000000732327220 */ /* 0x080fe20000410000 */
[-C--:B------:R-:W-:Y:S01]  /*16dd0*/  FMUL.FTZ R51, R51, R7.reuse ;  /* 0x0000000733337220 */ /* 0x080fe20000410000 */
[----:B------:R-:W-:Y:S01]  /*16de0*/  HGMMA.64x96x16.F32.BF16 R88, gdesc[UR52], RZ, !UPT, gsb0 ;  /* 0x01600000345879f0 */ /* 0x000fe2000c0018ff */
        /* <DEDUP_REMOVED lines=21> */
[----:B-----5:R-:W-:Y:S02]  /*16f40*/  R2UR UR32, R12 ;  /* 0x000000000c2072ca */ /* 0x020fe400000e0000 */
[----:B------:R-:W-:Y:S01]  /*16f50*/  R2UR UR33, R13 ;  /* 0x000000000d2172ca */ /* 0x000fe200000e0000 */
[----:B------:R-:W-:Y:S02]  /*16f60*/  WARPGROUP.DEPBAR.LE gsb0, 0x0 ;  /* 0x00008000000079c5 */ /* 0x000fe40000010000 */
[----:B------:R-:W-:-:S10]  /*16f70*/  WARPGROUP.ARRIVE ;  /* 0x00000000000079c5 */ /* 0x000fd40000000000 */
[----:B------:R-:W-:Y:S01]  /*16f80*/  HGMMA.64x96x16.F32.BF16 R88, gdesc[UR32], R88, gsb0 ;  /* 0x01600000205879f0 */ /* 0x000fe20008001858 */
[----:B--2---:R-:W-:Y:S02]  /*16f90*/  R2UR UR28, R10 ;  /* 0x000000000a1c72ca */ /* 0x004fe400000e0000 */
[----:B------:R-:W-:Y:S01]  /*16fa0*/  R2UR UR29, R11 ;  /* 0x000000000b1d72ca */ /* 0x000fe200000e0000 */
[----:B------:R-:W-:Y:S02]  /*16fb0*/  WARPGROUP.DEPBAR.LE gsb0, 0x0 ;  /* 0x00008000000079c5 */ /* 0x000fe40000010000 */
[----:B------:R-:W-:-:S10]  /*16fc0*/  WARPGROUP.ARRIVE ;  /* 0x00000000000079c5 */ /* 0x000fd40000000000 */
[----:B------:R-:W-:Y:S01]  /*16fd0*/  HGMMA.64x96x16.F32.BF16 R88, gdesc[UR28], R88, gsb0 ;  /* 0x016000001c5879f0 */ /* 0x000fe20008001858 */
[----:B------:R-:W-:Y:S02]  /*16fe0*/  R2UR UR24, R218 ;  /* 0x00000000da1872ca */ /* 0x000fe400000e0000 */
[----:B------:R-:W-:Y:S02]  /*16ff0*/  R2UR UR25, R219 ;  /* 0x00000000db1972ca */ /* 0x000fe400000e0000 */
[----:B---3--:R-:W-:Y:S02]  /*17000*/  R2UR UR20, R216 ;  /* 0x00000000d81472ca */ /* 0x008fe400000e0000 */
[----:B------:R-:W-:Y:S01]  /*17010*/  R2UR UR21, R217 ;  /* 0x00000000d91572ca */ /* 0x000fe200000e0000 */
[----:B------:R-:W-:Y:S02]  /*17020*/  WARPGROUP.DEPBAR.LE gsb0, 0x0 ;  /* 0x00008000000079c5 */ /* 0x000fe40000010000 */
[----:B------:R-:W-:-:S06]  /*17030*/  WARPGROUP.ARRIVE ;  /* 0x00000000000079c5 */ /* 0x000fcc0000000000 */
[----:B------:R-:W-:Y:S01]  /*17040*/  HGMMA.64x96x16.F32.BF16 R88, gdesc[UR24], R88, gsb0 ;  /* 0x01600000185879f0 */ /* 0x000fe20008001858 */
[----:B----4-:R-:W-:Y:S02]  /*17050*/  R2UR UR16, R214 ;  /* 0x00000000d61072ca */ /* 0x010fe400000e0000 */
[----:B------:R-:W-:Y:S01]  /*17060*/  R2UR UR17, R215 ;  /* 0x00000000d71172ca */ /* 0x000fe200000e0000 */
[----:B------:R-:W-:Y:S02]  /*17070*/  WARPGROUP.DEPBAR.LE gsb0, 0x0 ;  /* 0x00008000000079c5 */ /* 0x000fe40000010000 */
[----:B------:R-:W-:-:S06]  /*17080*/  WARPGROUP.ARRIVE ;  /* 0x00000000000079c5 */ /* 0x000fcc0000000000 */
[----:B------:R-:W-:Y:S01]  /*17090*/  HGMMA.64x96x16.F32.BF16 R88, gdesc[UR20], R88, gsb0 ;  /* 0x01600000145879f0 */ /* 0x000fe20008001858 */
[----:B------:R-:W-:Y:S02]  /*170a0*/  R2UR UR12, R212 ;  /* 0x00000000d40c72ca */ /* 0x000fe400000e0000 */
[----:B------:R-:W-:Y:S01]  /*170b0*/  R2UR UR13, R213 ;  /* 0x00000000d50d72ca */ /* 0x000fe200000e0000 */
[----:B------:R-:W-:Y:S02]  /*170c0*/  WARPGROUP.DEPBAR.LE gsb0, 0x0 ;  /* 0x00008000000079c5 */ /* 0x000fe40000010000 */
[----:B------:R-:W-:-:S06]  /*170d0*/  WARPGROUP.ARRIVE ;  /* 0x00000000000079c5 */ /* 0x000fcc0000000000 */
[----:B------:R-:W-:Y:S01]  /*170e0*/  HGMMA.64x96x16.F32.BF16 R88, gdesc[UR16], R88, gsb0 ;  /* 0x01600000105879f0 */ /* 0x000fe20008001858 */
[----:B------:R-:W-:Y:S02]  /*170f0*/  R2UR UR10, R20 ;  /* 0x00000000140a72ca */ /* 0x000fe400000e0000 */
[----:B------:R-:W-:Y:S02]  /*17100*/  R2UR UR11, R21 ;  /* 0x00000000150b72ca */ /* 0x000fe400000e0000 */
[----:B------:R-:W-:Y:S02]  /*17110*/  R2UR UR8, R210 ;  /* 0x00000000d20872ca */ /* 0x000fe400000e0000 */
[----:B------:R-:W-:Y:S01]  /*17120*/  R2UR UR9, R211 ;  /* 0x00000000d30972ca */ /* 0x000fe200000e0000 */
[----:B------:R-:W-:Y:S02]  /*17130*/  WARPGROUP.DEPBAR.LE gsb0, 0x0 ;  /* 0x00008000000079c5 */ /* 0x000fe40000010000 */
[----:B------:R-:W-:-:S06]  /*17140*/  WARPGROUP.ARRIVE ;  /* 0x00000000000079c5 */ /* 0x000fcc0000000000 */
[----:B------:R-:W-:Y:S03]  /*17150*/  HGMMA.64x96x16.F32.BF16 R88, gdesc[UR12], R88, gsb0 ;  /* 0x016000000c5879f0 */ /* 0x000fe60008001858 */
[----:B------:R-:W-:Y:S02]  /*17160*/  WARPGROUP.DEPBAR.LE gsb0, 0x0 ;  /* 0x00008000000079c5 */ /* 0x000fe40000010000 */
[----:B------:R-:W-:-:S06]  /*17170*/  WARPGROUP.ARRIVE ;  /* 0x00000000000079c5 */ /* 0x000fcc0000000000 */
[----:B------:R-:W-:Y:S01]  /*17180*/  HGMMA.64x96x16.F32.BF16 R88, gdesc[UR8], R88, gsb0 ;  /* 0x01600000085879f0 */ /* 0x000fe20008001858 */
[----:B------:R-:W-:Y:S01]  /*17190*/  UMOV UR4, UR56 ;  /* 0x0000003800047c82 */ /* 0x000fe20008000000 */
[----:B------:R-:W-:Y:S01]  /*171a0*/  UMOV UR5, UR57 ;  /* 0x0000003900057c82 */ /* 0x000fe20008000000 */
        /* <DEDUP_REMOVED lines=12> */
.L_x_1659:
[----:B------:R-:W-:Y:S01]  /*17270*/  SHF.L.U32 R7, R23, 0x1f, RZ ;  /* 0x0000001f17077819 */ /* 0x000fe200000006ff */
[----:B------:R-:W-:-:S04]  /*17280*/  IMAD R20, R22, 0x8, R2 ;  /* 0x0000000816147824 */ /* 0x000fc800078e0202 */
[----:B------:R0:W1:Y:S01]  /*17290*/  SYNCS.PHASECHK.TRANS64.TRYWAIT P2, [R20+URZ+0x2a850], R7 ;  /* 0x02a85007140075a7 */ /* 0x000062000804017f */
[----:B------:R-:W-:Y:S05]  /*172a0*/  @!P0 BRA `(.L_x_1660) ;  /* 0x0000000000048947 */ /* 0x000fea0003800000 */
[----:B------:R-:W-:Y:S01]  /*172b0*/  BPT.TRAP 0x1 ;  /* 0x000000040000795c */ /* 0x000fe20000300000 */
.L_x_1660:
[----:B------:R-:W-:Y:S04]  /*172c0*/  BSSY B2, `(.L_x_1661) ;  /* 0x0000004000027945 */ /* 0x000fe80003800000 */
[----:B-1----:R-:W-:Y:S05]  /*172d0*/  @P2 BRA `(.L_x_1662) ;  /* 0x0000000000082947 */ /* 0x002fea0003800000 */
[----:B------:R-:W1:Y:S02]  /*172e0*/  SYNCS.PHASECHK.TRANS64.TRYWAIT P2, [R20+URZ+0x2a850], R7 ;  /* 0x02a85007140075a7 */ /* 0x000e64000804017f */
[----:B-1----:R-:W-:Y:S05]  /*172f0*/  @!P2 BRA `(.L_x_1663) ;  /* 0x000001600070a947 */ /* 0x002fea0003800000 */
.L_x_1662:
[----:B------:R-:W-:Y:S05]  /*17300*/  BSYNC B2 ;  /* 0x0000000000027941 */ /* 0x000fea0003800000 */
.L_x_1661:
[----:B------:R-:W2:Y:S01]  /*17310*/  LDL R10, [R1+0x38] ;  /* 0x00003800010a7983 */ /* 0x000ea20000100800 */
[----:B01----:R-:W-:Y:S01]  /*17320*/  VIADD R7, R2, 0x400 ;  /* 0x0000040002077836 */ /* 0x003fe20000000000 */
[----:B------:R-:W-:Y:S01]  /*17330*/  WARPGROUP.ARRIVE ;  /* 0x00000000000079c5 */ /* 0x000fe20000000000 */
[----:B------:R-:W-:Y:S01]  /*17340*/  IMAD.MOV.U32 R11, RZ, RZ, 0x40000040 ;  /* 0x40000040ff0b7424 */ /* 0x000fe200078e00ff */
[----:B------:R-:W-:Y:S01]  /*17350*/  ISETP.NE.AND P3, PT, R207, 0x1, PT ;  /* 0x00000001cf00780c */ /* 0x000fe20003f65270 */
[----:B------:R-:W-:Y:S01]  /*17360*/  IMAD.MOV.U32 R13, RZ, RZ, 0x40000040 ;  /* 0x40000040ff0d7424 */ /* 0x000fe200078e00ff */
[----:B------:R-:W-:Y:S01]  /*17370*/  SHF.R.U32.HI R7, RZ, 0x4, R7 ;  /* 0x00000004ff077819 */ /* 0x000fe20000011607 */
[----:B------:R-:W-:Y:S01]  /*17380*/  ULDC UR5, c[0x0][0x9d8] ;  /* 0x0002760000057ab9 */ /* 0x000fe20000000800 */
[----:B------:R-:W-:Y:S01]  /*17390*/  R2UR UR7, R11 ;  /* 0x000000000b0772ca */ /* 0x000fe200000e0000 */
[----:B------:R-:W-:Y:S01]  /*173a0*/  IMAD.MOV.U32 R11, RZ, RZ, 0x40000040 ;  /* 0x40000040ff0b7424 */ /* 0x000fe200078e00ff */
[----:B------:R-:W-:Y:S01]  /*173b0*/  LOP3.LUT R7, R7, 0x3fff, RZ, 0xc0, !PT ;  /* 0x00003fff07077812 */ /* 0x000fe200078ec0ff */
[----:B------:R-:W-:Y:S01]  /*173c0*/  FMUL.FTZ R23, R89, UR5 ;  /* 0x0000000559177c20 */ /* 0x000fe20008410000 */
[----:B------:R-:W-:Y:S01]  /*173d0*/  FMUL.FTZ R21, R91, UR5 ;  /* 0x000000055b157c20 */ /* 0x000fe20008410000 */
[----:B------:R-:W-:Y:S01]  /*173e0*/  FMUL.FTZ R89, R95, UR5 ;  /* 0x000000055f597c20 */ /* 0x000fe20008410000 */
[----:B------:R-:W-:Y:S01]  /*173f0*/  LOP3.LUT R7, R7, 0x3000000, RZ, 0xfc, !PT ;  /* 0x0300000007077812 */ /* 0x000fe200078efcff */
        /* <DEDUP_REMOVED lines=17> */
[----:B------:R-:W-:Y:S01]  /*17510*/  IMAD R132, R8, -0x60, RZ ;  /* 0xffffffa008847824 */ /* 0x000fe200078e02ff */
[----:B------:R-:W-:Y:S01]  /*17520*/  LOP3.LUT P2, RZ, R17, 0x100000, RZ, 0xc0, !PT ;  /* 0x0010000011ff7812 */ /* 0x000fe2000784c0ff */
[----:B------:R-:W0:Y:S01]  /*17530*/  MUFU.TANH R23, R23 ;  /* 0x0000001700177308 */ /* 0x000e220000002400 */
[----:B------:R-:W-:-:S05]  /*17540*/  @!P1 VIADD R205, R205, 0x2a840 ;  /* 0x0002a840cdcd9836 */ /* 0x000fca0000000000 */
[----:B------:R-:W-:Y:S02]  /*17550*/  @!P1 PRMT R205, RZ, 0x654, R205 ;  /* 0x00000654ffcd9816 */ /* 0x000fe400000000cd */
[----:B------:R-:W1:Y:S08]  /*17560*/  MUFU.TANH R21, R21 ;  /* 0x0000001500157308 */ /* 0x000e700000002400 */
        /* <DEDUP_REMOVED lines=18> */
[----:B--2---:R-:W-:Y:S01]  /*17690*/  R2UR UR4, R10 ;  /* 0x000000000a0472ca */ /* 0x004fe200000e0000 */
[----:B------:R-:W-:-:S02]  /*176a0*/  IMAD R10, R22, 0x600, R7 ;  /* 0x00000600160a7824 */ /* 0x000fc400078e0207 */
[----:B------:R-:W-:Y:S01]  /*176b0*/  FMUL.FTZ R22, R88, UR5 ;  /* 0x0000000558167c20 */ /* 0x000fe20008410000 */
[----:B------:R-:W-:Y:S01]  /*176c0*/  FMUL.FTZ R88, R94, UR5 ;  /* 0x000000055e587c20 */ /* 0x000fe20008410000 */
[----:B------:R-:W-:Y:S01]  /*176d0*/  FMUL.FTZ R7, R90, UR5 ;  /* 0x000000055a077c20 */ /* 0x000fe20008410000 */
[C---:B------:R-:W-:Y:S01]  /*176e0*/  VIADD R12, R10.reuse, 0x80 ;  /* 0x000000800a0c7836 */ /* 0x040fe20000000000 */
[----:B------:R-:W-:Y:S01]  /*176f0*/  R2UR UR6, R10 ;  /* 0x000000000a0672ca */ /* 0x000fe200000e0000 */
        /* <DEDUP_REMOVED lines=12> */
[----:B------:R-:W-:Y:S01]  /*177c0*/  HGMMA.64x128x16.F32.BF16 R24, R156, gdesc[UR4].tnspB, R24, gsb0 ;  /* 0x41e000049c187df0 */ /* 0x000fe20008001818 */
[----:B------:R-:W-:Y:S01]  /*177d0*/  R2UR UR6, R12 ;  /* 0x000000000c0672ca */ /* 0x000fe200000e0000 */
[----:B------:R-:W-:Y:S01]  /*177e0*/  VIADD R12, R10, 0x100 ;  /* 0x000001000a0c7836 */ /* 0x000fe20000000000 */
[----:B------:R-:W-:Y:S01]  /*177f0*/  R2UR UR7, R13 ;  /* 0x000000000d0772ca */ /* 0x000fe200000e0000 */
[----:B------:R-:W-:-:S02]  /*17800*/  IMAD.MOV.U32 R13, RZ, RZ, 0x40000040 ;  /* 0x40000040ff0d7424 */ /* 0x000fc400078e00ff */
[----:B------:R-:W-:Y:S01]  /*17810*/  FMUL.FTZ R119, R127, UR5 ;  /* 0x000000057f777c20 */ /* 0x000fe20008410000 */
[----:B------:R-:W-:Y:S01]  /*17820*/  FMUL.FTZ R124, R128, UR5 ;  /* 0x00000005807c7c20 */ /* 0x000fe20008410000 */
[----:B------:R-:W-:Y:S01]  /*17830*/  FMUL.FTZ R127, R135, UR5 ;  /* 0x00000005877f7c20 */ /* 0x000fe20008410000 */
[----:B------:R-:W2:Y:S01]  /*17840*/  MUFU.TANH R22, R22 ;  /* 0x0000001600167308 */ /* 0x000ea20000002400 */
        /* <DEDUP_REMOVED lines=36> */
[----:B------:R-:W-:Y:S01]  /*17a90*/  R2UR UR6, R12 ;  /* 0x000000000c0672ca */ /* 0x000fe200000e0000 */
[----:B------:R-:W-:Y:S01]  /*17aa0*/  FMUL.FTZ R12, R102, UR5 ;  /* 0x00000005660c7c20 */ /* 0x000fe20008410000 */
[----:B------:R-:W-:Y:S01]  /*17ab0*/  R2UR UR7, R13 ;  /* 0x000000000d0772ca */ /* 0x000fe200000e0000 */
[----:B------:R-:W-:Y:S01]  /*17ac0*/  FMUL.FTZ R13, R103, UR5 ;  /* 0x00000005670d7c20 */ /* 0x000fe20008410000 */
[----:B------:R-:W-:Y:S01]  /*17ad0*/  FMUL.FTZ R103, R111, UR5 ;  /* 0x000000056f677c20 */ /* 0x000fe20008410000 */
[----:B------:R-:W-:Y:S01]  /*17ae0*/  FMUL.FTZ R111, R116, UR5 ;  /* 0x00000005746f7c20 */ /* 0x000fe20008410000 */
[----:B------:R-:W-:Y:S01]  /*17af0*/  FMUL.FTZ R116, R122, UR5 ;  /* 0x000000057a747c20 */ /* 0x000fe20008410000 */
[----:B------:R-:W-:Y:S01]  /*17b00*/  FMUL.FTZ R122, R130, UR5 ;  /* 0x00000005827a7c20 */ /* 0x000fe20008410000 */
[----:B------:R-:W-:Y:S02]  /*17b10*/  IMAD.IADD R130, R181, 0x1, R178 ;  /* 0x00000001b5827824 */ /* 0x000fe400078e02b2 */
[----:B------:R-:W-:Y:S01]  /*17b20*/  FMUL.FTZ R102, R110, UR5 ;  /* 0x000000056e667c20 */ /* 0x000fe20008410000 */
[----:B------:R-:W-:Y:S01]  /*17b30*/  FMUL.FTZ R110, R118, UR5 ;  /* 0x00000005766e7c20 */ /* 0x000fe20008410000 */
[----:B------:R-:W-:Y:S01]  /*17b40*/  FMUL.FTZ R118, R126, UR5 ;  /* 0x000000057e767c20 */ /* 0x000fe20008410000 */
[----:B------:R-:W-:Y:S01]  /*17b50*/  FMUL.FTZ R126, R134, UR5 ;  /* 0x00000005867e7c20 */ /* 0x000fe20008410000 */
[----:B------:R-:W0:Y:S01]  /*17b60*/  MUFU.TANH R12, R12 ;  /* 0x0000000c000c7308 */ /* 0x000e220000002400 */
[----:B------:R-:W-:-:S07]  /*17b70*/  ULDC UR5, c[0x0][0x9e0] ;  /* 0x0002780000057ab9 */ /* 0x000fce0000000800 */
        /* <DEDUP_REMOVED lines=12> */
[----:B------:R-:W-:Y:S02]  /*17c40*/  R2UR UR6, R10 ;  /* 0x000000000a0672ca */ /* 0x000fe400000e0000 */
[----:B------:R-:W-:Y:S01]  /*17c50*/  R2UR UR7, R11 ;  /* 0x000000000b0772ca */ /* 0x000fe200000e0000 */
[----:B------:R-:W5:Y:S08]  /*17c60*/  @P3 LDC R10, c[0x0][0x450] ;  /* 0x00011400ff0a3b82 */ /* 0x000f700000000800 */
[----:B------:R-:W1:Y:S02]  /*17c70*/  @P3 LDC R11, c[0x0][0x44c] ;  /* 0x00011300ff0b3b82 */ /* 0x000e640000000800 */
[----:B-1----:R-:W-:-:S05]  /*17c80*/  @P3 IMAD.HI.U32 R11, R130, R11, RZ ;  /* 0x0000000b820b3227 */ /* 0x002fca00078e00ff */
[----:B-----5:R-:W-:Y:S02]  /*17c90*/  @P3 SHF.R.U32.HI R130, RZ, R10, R11 ;  /* 0x0000000aff823219 */ /* 0x020fe4000001160b */
[----:B------:R-:W-:-:S04]  /*17ca0*/  IADD3 R10, -R174, 0x1, R132 ;  /* 0x00000001ae0a7810 */ /* 0x000fc80007ffe184 */
[----:B------:R-:W-:-:S05]  /*17cb0*/  IADD3 R10, -R163, R10, R164 ;  /* 0x0000000aa30a7210 */ /* 0x000fca0007ffe1a4 */
[----:B------:R-:W-:Y:S01]  /*17cc0*/  VIADD R135, R10, UR4 ;  /* 0x000000040a877c36 */ /* 0x000fe20008000000 */
[----:B------:R-:W-:Y:S02]  /*17cd0*/  WARPGROUP.DEPBAR.LE gsb0, 0x0 ;  /* 0x00008000000079c5 */ /* 0x000fe40000010000 */
[----:B------:R-:W-:-:S06]  /*17ce0*/  WARPGROUP.ARRIVE ;  /* 0x00000000000079c5 */ /* 0x000fcc0000000000 */
[----:B------:R-:W-:Y:S03]  /*17cf0*/  HGMMA.64x128x16.F32.BF16 R24, R136, gdesc[UR4].tnspB, R24, gsb0 ;  /* 0x41e0000488187df0 */ /* 0x000fe60008001818 */
[----:B------:R-:W-:Y:S02]  /*17d00*/  WARPGROUP.DEPBAR.LE gsb0, 0x0 ;  /* 0x00008000000079c5 */ /* 0x000fe40000010000 */
[----:B------:R-:W1:Y:S01]  /*17d10*/  SHFL.IDX PT, R137, R130, RZ, 0x1c1f ;  /* 0x001c1fff82897589 */ /* 0x000e6200000e0000 */
[----:B------:R-:W-:Y:S01]  /*17d20*/  VIADD R136, R10, UR5 ;  /* 0x000000050a887c36 */ /* 0x000fe20008000000 */
[----:B------:R0:W-:Y:S03]  /*17d30*/  @!P1 SYNCS.ARRIVE.TRANS64.RED.A1T0 RZ, [R205+URZ], RZ ;  /* 0x000000ffcdff99a7 */ /* 0x0001e6000810043f */
[----:B-1----:R-:W-:-:S02]  /*17d40*/  IMAD.IADD R134, R136, 0x1, R137 ;  /* 0x0000000188867824 */ /* 0x002fc400078e0289 */
[----:B------:R-:W-:Y:S01]  /*17d50*/  IMAD.IADD R133, R135, 0x1, R137 ;  /* 0x0000000187857824 */ /* 0x000fe200078e0289 */
[----:B0-234-:R-:W-:Y:S06]  /*17d60*/  @!P2 BRA `(.L_x_1664) ;  /* 0x00000000005ca947 */ /* 0x01dfec0003800000 */
[----:B------:R-:W-:Y:S01]  /*17d70*/  IADD3 R137, -R163, R164, R137 ;  /* 0x000000a4a3897210 */ /* 0x000fe20007ffe189 */
[----:B------:R-:W-:Y:S03]  /*17d80*/  BSSY B2, `(.L_x_1665) ;  /* 0x0000012000027945 */ /* 0x000fe60003800000 */
[----:B------:R-:W-:-:S13]  /*17d90*/  ISETP.GT.AND P2, PT, R137, -0x1, PT ;  /* 0xffffffff8900780c */ /* 0x000fda0003f44270 */
[----:B------:R-:W-:Y:S05]  /*17da0*/  @P2 BRA `(.L_x_1666) ;  /* 0x0000000000242947 */ /* 0x000fea0003800000 */
[----:B------:R-:W-:Y:S01]  /*17db0*/  ULDC UR4, c[0x0][0x9e4] ;  /* 0x0002790000047ab9 */ /* 0x000fe20000000800 */
[----:B------:R-:W-:Y:S01]  /*17dc0*/  LOP3.LUT R137, RZ, R137, RZ, 0x33, !PT ;  /* 0x00000089ff897212 */ /* 0x000fe200078e33ff */
[----:B------:R-:W-:-:S05]  /*17dd0*/  IMAD.U32 R138, RZ, RZ, UR4 ;  /* 0x00000004ff8a7e24 */ /* 0x000fca000f8e00ff */
[----:B------:R-:W-:-:S13]  /*17de0*/  ISETP.NE.AND P2, PT, R138, 0x1, PT ;  /* 0x000000018a00780c */ /* 0x000fda0003f45270 */
[----:B------:R-:W0:Y:S02]  /*17df0*/  @P2 LDC.64 R10, c[0x0][0x9e8] ;  /* 0x00027a00ff0a2b82 */ /* 0x000e240000000a00 */
[----:B0-----:R-:W-:-:S05]  /*17e00*/  @P2 IMAD.HI.U32 R10, R137, R10, RZ ;  /* 0x0000000a890a2227 */ /* 0x001fca00078e00ff */
[----:B------:R-:W-:-:S04]  /*17e10*/  @P2 SHF.R.U32.HI R137, RZ, R11, R10 ;  /* 0x0000000bff892219 */ /* 0x000fc8000001160a */
[----:B------:R-:W-:Y:S01]  /*17e20*/  LOP3.LUT R137, RZ, R137, RZ, 0x33, !PT ;  /* 0x00000089ff897212 */ /* 0x000fe200078e33ff */
[----:B------:R-:W-:Y:S06]  /*17e30*/  BRA `(.L_x_1667) ;  /* 0x0000000000187947 */ /* 0x000fec0003800000 */
.L_x_1666:
[----:B------:R-:W-:Y:S02]  /*17e40*/  ULDC UR4, c[0x0][0x9e4] ;  /* 0x0002790000047ab9 */ /* 0x000fe40000000800 */
[----:B------:R-:W-:-:S05]  /*17e50*/  IMAD.U32 R138, RZ, RZ, UR4 ;  /* 0x00000004ff8a7e24 */ /* 0x000fca000f8e00ff */
[----:B------:R-:W-:-:S13]  /*17e60*/  ISETP.NE.AND P2, PT, R138, 0x1, PT ;  /* 0x000000018a00780c */ /* 0x000fda0003f45270 */
[----:B------:R-:W0:Y:S02]  /*17e70*/  @P2 LDC.64 R10, c[0x0][0x9e8] ;  /* 0x00027a00ff0a2b82 */ /* 0x000e240000000a00 */
[----:B0-----:R-:W-:-:S05]  /*17e80*/  @P2 IMAD.HI.U32 R10, R137, R10, RZ ;  /* 0x0000000a890a2227 */ /* 0x001fca00078e00ff */
[----:B------:R-:W-:-:S07]  /*17e90*/  @P2 SHF.R.U32.HI R137, RZ, R11, R10 ;  /* 0x0000000bff892219 */ /* 0x000fce000001160a */
.L_x_1667:
[----:B------:R-:W-:Y:S05]  /*17ea0*/  BSYNC B2 ;  /* 0x0000000000027941 */ /* 0x000fea0003800000 */
.L_x_1665:
[----:B------:R-:W-:-:S05]  /*17eb0*/  IMAD R137, R137, R138, R128 ;  /* 0x0000008a89897224 */ /* 0x000fca00078e0280 */
[----:B------:R-:W-:Y:S02]  /*17ec0*/  VIADDMNMX R134, R137, R138, R134, PT ;  /* 0x0000008a89867246 */ /* 0x000fe40003800186 */
[----:B------:R-:W-:-:S07]  /*17ed0*/  VIMNMX R133, R133, R137, !PT ;  /* 0x0000008985857248 */ /* 0x000fce0007fe0100 */
.L_x_1664:
[C---:B------:R-:W-:Y:S01]  /*17ee0*/  ISETP.GE.AND P2, PT, R132.reuse, 0x2, PT ;  /* 0x000000028400780c */ /* 0x040fe20003f46270 */
[----:B------:R-:W0:Y:S01]  /*17ef0*/  SHFL.IDX PT, R130, R130, 0x1, 0x1c1f ;  /* 0x003c1f0082827f89 */ /* 0x000e2200000e0000 */
[----:B------:R-:W-:Y:S02]  /*17f00*/  ISETP.GE.AND P5, PT, R132, 0xa, PT ;  /* 0x0000000a8400780c */ /* 0x000fe40003fa6270 */
[----:B------:R-:W-:Y:S02]  /*17f10*/  ISETP.GT.AND P3, PT, R133, 0x1, !P2 ;  /* 0x000000018500780c */ /* 0x000fe40005764270 */
[----:B------:R-:W-:Y:S02]  /*17f20*/  LOP3.LUT R17, R17, 0xfffffffb, RZ, 0xc0, !PT ;  /* 0xfffffffb11117812 */ /* 0x000fe400078ec0ff */
[----:B------:R-:W-:Y:S02]  /*17f30*/  ISETP.LT.OR P4, PT, R134, 0x2, P3 ;  /* 0x000000028600780c */ /* 0x000fe40001f81670 */
[----:B------:R-:W-:-:S02]  /*17f40*/  ISETP.GE.AND P3, PT, R132, 0x9, PT ;  /* 0x000000098400780c */ /* 0x000fc40003f66270 */
[----:B------:R-:W-:Y:S02]  /*17f50*/  FSEL R23, R23, -INF , !P4 ;  /* 0xff80000017177808 */ /* 0x000fe40006000000 */
[----:B------:R-:W-:Y:S02]  /*17f60*/  ISETP.GT.AND P4, PT, R133, 0x8, !P3 ;  /* 0x000000088500780c */ /* 0x000fe40005f84270 */
[----:B------:R-:W-:Y:S02]  /*17f70*/  @P5 LOP3.LUT R17, R17, 0x4, RZ, 0xfc, !PT ;  /* 0x0000000411115812 */ /* 0x000fe400078efcff */
[----:B------:R-:W-:Y:S02]  /*17f80*/  ISETP.LT.OR P4, PT, R134, 0x9, P4 ;  /* 0x000000098600780c */ /* 0x000fe40002781670 */
[----:B------:R-:W-:Y:S02]  /*17f90*/  LOP3.LUT R17, R17, 0xfffffff7, RZ, 0xc0, !PT ;  /* 0xfffffff711117812 */ /* 0x000fe400078ec0ff */
[----:B------:R-:W-:-:S02]  /*17fa0*/  FSEL R90, R90, -INF , !P4 ;  /* 0xff8000005a5a7808 */ /* 0x000fc40006000000 */
[----:B------:R-:W-:Y:S01]  /*17fb0*/  ISETP.GT.AND P4, PT, R133, 0x9, !P5 ;  /* 0x000000098500780c */ /* 0x000fe20006f84270 */
[--C-:B0-----:R-:W-:Y:S01]  /*17fc0*/  IMAD.IADD R136, R136, 0x1, R130.reuse ;  /* 0x0000000188887824 */ /* 0x101fe200078e0282 */
[----:B------:R-:W-:Y:S01]  /*17fd0*/  ISETP.GE.AND P5, PT, R132, 0x11, PT ;  /* 0x000000118400780c */ /* 0x000fe20003fa6270 */
[----:B------:R-:W-:Y:S01]  /*17fe0*/  IMAD.IADD R135, R135, 0x1, R130 ;  /* 0x0000000187877824 */ /* 0x000fe200078e0282 */
[----:B------:R-:W-:-:S04]  /*17ff0*/  ISETP.LT.OR P4, PT, R134, 0xa, P4 ;  /* 0x0000000a8600780c */ /* 0x000fc80002781670 */
[----:B------:R-:W-:Y:S02]  /*18000*/  FSEL R91, R91, -INF , !P4 ;  /* 0xff8000005b5b7808 */ /* 0x000fe40006000000 */
[----:B------:R-:W-:-:S04]  /*18010*/  ISETP.GT.AND P4, PT, R133, 0x10, !P5 ;  /* 0x000000108500780c */ /* 0x000fc80006f84270 */
[----:B------:R-:W-:Y:S02]  /*18020*/  ISETP.LT.OR P4, PT, R134, 0x11, P4 ;  /* 0x000000118600780c */ /* 0x000fe40002781670 */
[----:B------:R-:W-:Y:S02]  /*18030*/  @P5 LOP3.LUT R17, R17, 0x8, RZ, 0xfc, !PT ;  /* 0x0000000811115812 */ /* 0x000fe400078efcff */
[----:B------:R-:W-:Y:S02]  /*18040*/  ISETP.GE.AND P5, PT, R132, 0x12, PT ;  /* 0x000000128400780c */ /* 0x000fe40003fa6270 */
[----:B------:R-:W-:Y:S02]  /*18050*/  LOP3.LUT R17, R17, 0xfff7ffff, RZ, 0xc0, !PT ;  /* 0xfff7ffff11117812 */ /* 0x000fe400078ec0ff */
[----:B------:R-:W-:Y:S02]  /*18060*/  FSEL R94, R94, -INF , !P4 ;  /* 0xff8000005e5e7808 */ /* 0x000fe40006000000 */
[----:B------:R-:W-:-:S04]  /*18070*/  ISETP.GT.AND P4, PT, R133, 0x11, !P5 ;  /* 0x000000118500780c */ /* 0x000fc80006f84270 */
[----:B------:R-:W-:-:S03]  /*18080*/  ISETP.LT.OR P4, PT, R134, 0x12, P4 ;  /* 0x000000128600780c */ /* 0x000fc60002781670 */
        /* <DEDUP_REMOVED lines=80> */
[----:B------:R-:W-:Y:S02]  /*18590*/  FSEL R120, R120, -INF , !P4 ;  /* 0xff80000078787808 */ /* 0x000fe40006000000 */
[----:B------:R-:W-:Y:S02]  /*185a0*/  LOP3.LUT R17, R17, 0xffffffdf, RZ, 0xc0, !PT ;  /* 0xffffffdf11117812 */ /* 0x000fe400078ec0ff */
[----:B------:R-:W-:-:S04]  /*185b0*/  ISETP.GT.AND P4, PT, R133, 0x49, !P5 ;  /* 0x000000498500780c */ /* 0x000fc80006f84270 */
[----:B------:R-:W-:-:S03]  /*185c0*/  ISETP.LT.OR P4, PT, R134, 0x4a, P4 ;  /* 0x0000004a8600780c */ /* 0x000fc60002781670 */
[----:B------:R-:W-:Y:S02]  /*185d0*/  @P5 LOP3.LUT R17, R17, 0x20, RZ, 0xfc, !PT ;  /* 0x0000002011115812 */ /* 0x000fe400078efcff */
[----:B------:R-:W-:Y:S02]  /*185e0*/  ISETP.GE.AND P5, PT, R132, 0x51, PT ;  /* 0x000000518400780c */ /* 0x000fe40003fa6270 */
[----:B------:R-:W-:Y:S02]  /*185f0*/  FSEL R121, R121, -INF , !P4 ;  /* 0xff80000079797808 */ /* 0x000fe40006000000 */
[----:B------:R-:W-:Y:S02]  /*18600*/  ISETP.GT.AND P4, PT, R133, 0x50, !P5 ;  /* 0x000000508500780c */ /* 0x000fe40006f84270 */
[----:B------:R-:W-:Y:S02]  /*18610*/  LOP3.LUT R17, R17, 0xffffffef, RZ, 0xc0, !PT ;  /* 0xffffffef11117812 */ /* 0x000fe400078ec0ff */
[----:B------:R-:W-:-:S04]  /*18620*/  ISETP.LT.OR P4, PT, R134, 0x51, P4 ;  /* 0x000000518600780c */ /* 0x000fc80002781670 */
[----:B------:R-:W-:Y:S02]  /*18630*/  FSEL R124, R124, -INF , !P4 ;  /* 0xff8000007c7c7808 */ /* 0x000fe40006000000 */
[----:B------:R-:W-:Y:S02]  /*18640*/  ISETP.GE.AND P4, PT, R132, 0x52, PT ;  /* 0x000000528400780c */ /* 0x000fe40003f86270 */
[----:B------:R-:W-:Y:S02]  /*18650*/  @P5 LOP3.LUT R17, R17, 0x10, RZ, 0xfc, !PT ;  /* 0x0000001011115812 */ /* 0x000fe400078efcff */
[----:B------:R-:W-:Y:S02]  /*18660*/  ISETP.GT.AND P5, PT, R133, 0x51, !P4 ;  /* 0x000000518500780c */ /* 0x000fe400067a4270 */
[----:B------:R-:W-:Y:S02]  /*18670*/  LOP3.LUT R17, R17, 0xfffffffd, RZ, 0xc0, !PT ;  /* 0xfffffffd11117812 */ /* 0x000fe400078ec0ff */
[----:B------:R-:W-:-:S04]  /*18680*/  ISETP.LT.OR P5, PT, R134, 0x52, P5 ;  /* 0x000000528600780c */ /* 0x000fc80002fa1670 */
[----:B------:R-:W-:Y:S02]  /*18690*/  FSEL R125, R125, -INF , !P5 ;  /* 0xff8000007d7d7808 */ /* 0x000fe40006800000 */
[----:B------:R-:W-:-:S04]  /*186a0*/  ISETP.GE.AND P5, PT, R132, 0x59, PT ;  /* 0x000000598400780c */ /* 0x000fc80003fa6270 */
[----:B------:R-:W-:-:S04]  /*186b0*/  ISETP.GT.AND P6, PT, R133, 0x58, !P5 ;  /* 0x000000588500780c */ /* 0x000fc80006fc4270 */
[----:B------:R-:W-:-:S04]  /*186c0*/  ISETP.LT.OR P6, PT, R134, 0x59, P6 ;  /* 0x000000598600780c */ /* 0x000fc800037c1670 */
[----:B------:R-:W-:Y:S02]  /*186d0*/  FSEL R129, R129, -INF , !P6 ;  /* 0xff80000081817808 */ /* 0x000fe40007000000 */
[----:B------:R-:W-:-:S13]  /*186e0*/  ISETP.GE.AND P6, PT, R132, 0x1, PT ;  /* 0x000000018400780c */ /* 0x000fda0003fc6270 */
[----:B------:R-:W-:Y:S02]  /*186f0*/  @P6 LOP3.LUT R17, R17, 0x2, RZ, 0xfc, !PT ;  /* 0x0000000211116812 */ /* 0x000fe400078efcff */
[----:B------:R-:W-:Y:S02]  /*18700*/  ISETP.GT.AND P6, PT, R133, RZ, !P6 ;  /* 0x000000ff8500720c */ /* 0x000fe400077c4270 */
[----:B------:R-:W-:Y:S02]  /*18710*/  LOP3.LUT R17, R17, 0xfffffffe, RZ, 0xc0, !PT ;  /* 0xfffffffe11117812 */ /* 0x000fe400078ec0ff */
[----:B------:R-:W-:-:S04]  /*18720*/  ISETP.LT.OR P6, PT, R134, 0x1, P6 ;  /* 0x000000018600780c */ /* 0x000fc800037c1670 */
[----:B------:R-:W-:Y:S02]  /*18730*/  FSEL R22, R22, -INF , !P6 ;  /* 0xff80000016167808 */ /* 0x000fe40007000000 */
[----:B------:R-:W-:-:S13]  /*18740*/  ISETP.GE.AND P6, PT, R132, 0x5a, PT ;  /* 0x0000005a8400780c */ /* 0x000fda0003fc6270 */
[----:B------:R-:W-:Y:S02]  /*18750*/  @P6 LOP3.LUT R17, R17, 0x1, RZ, 0xfc, !PT ;  /* 0x0000000111116812 */ /* 0x000fe400078efcff */
[----:B------:R-:W-:-:S04]  /*18760*/  ISETP.GT.AND P6, PT, R133, 0x59, !P6 ;  /* 0x000000598500780c */ /* 0x000fc800077c4270 */
[----:B------:R-:W-:-:S04]  /*18770*/  ISETP.LT.OR P6, PT, R134, 0x5a, P6 ;  /* 0x0000005a8600780c */ /* 0x000fc800037c1670 */
[----:B------:R-:W-:Y:S02]  /*18780*/  FSEL R131, R131, -INF , !P6 ;  /* 0xff80000083837808 */ /* 0x000fe40007000000 */
[----:B------:R-:W-:-:S13]  /*18790*/  LOP3.LUT P6, RZ, R17, 0x100000, RZ, 0xc0, !PT ;  /* 0x0010000011ff7812 */ /* 0x000fda00078cc0ff */
[----:B------:R-:W-:Y:S05]  /*187a0*/  @!P6 BRA `(.L_x_1668) ;  /* 0x00000000005ce947 */ /* 0x000fea0003800000 */
        /* <DEDUP_REMOVED lines=13> */
.L_x_1670:
[----:B------:R-:W-:Y:S02]  /*18880*/  ULDC UR4, c[0x0][0x9e4] ;  /* 0x0002790000047ab9 */ /* 0x000fe40000000800 */
[----:B------:R-:W-:-:S05]  /*18890*/  IMAD.U32 R132, RZ, RZ, UR4 ;  /* 0x00000004ff847e24 */ /* 0x000fca000f8e00ff */
[----:B------:R-:W-:-:S13]  /*188a0*/  ISETP.NE.AND P6, PT, R132, 0x1, PT ;  /* 0x000000018400780c */ /* 0x000fda0003fc5270 */
[----:B------:R-:W0:Y:S02]  /*188b0*/  @P6 LDC.64 R10, c[0x0][0x9e8] ;  /* 0x00027a00ff0a6b82 */ /* 0x000e240000000a00 */
[----:B0-----:R-:W-:-:S05]  /*188c0*/  @P6 IMAD.HI.U32 R10, R130, R10, RZ ;  /* 0x0000000a820a6227 */ /* 0x001fca00078e00ff */
[----:B------:R-:W-:-:S07]  /*188d0*/  @P6 SHF.R.U32.HI R130, RZ, R11, R10 ;  /* 0x0000000bff826219 */ /* 0x000fce000001160a */
.L_x_1671:
[----:B------:R-:W-:Y:S05]  /*188e0*/  BSYNC B2 ;  /* 0x0000000000027941 */ /* 0x000fea0003800000 */
.L_x_1669:
[----:B------:R-:W-:-:S05]  /*188f0*/  IMAD R11, R130, R132, R128 ;  /* 0x00000084820b7224 */ /* 0x000fca00078e0280 */
[----:B------:R-:W-:Y:S02]  /*18900*/  VIADDMNMX R136, R11, R132, R136, PT ;  /* 0x000000840b887246 */ /* 0x000fe40003800188 */
[----:B------:R-:W-:-:S07]  /*18910*/  VIMNMX R135, R135, R11, !PT ;  /* 0x0000000b87877248 */ /* 0x000fce0007fe0100 */
.L_x_1668:
[C---:B------:R-:W-:Y:S01]  /*18920*/  ISETP.GT.AND P2, PT, R135.reuse, 0x1, !P2 ;  /* 0x000000018700780c */ /* 0x040fe20005744270 */
[----:B------:R-:W-:Y:S01]  /*18930*/  ULDC UR4, c[0x0][0x988] ;  /* 0x0002620000047ab9 */ /* 0x000fe20000000800 */
[----:B------:R-:W-:Y:S01]  /*18940*/  ISETP.GT.AND P3, PT, R135, 0x8, !P3 ;  /* 0x000000088700780c */ /* 0x000fe20005f64270 */
[----:B------:R-:W-:Y:S01]  /*18950*/  @!P1 VIADD R20, R20, 0x2a860 ;  /* 0x0002a86014149836 */ /* 0x000fe20000000000 */
[C---:B------:R-:W-:Y:S02]  /*18960*/  ISETP.LT.OR P2, PT, R136.reuse, 0x2, P2 ;  /* 0x000000028800780c */ /* 0x040fe40001741670 */
[----:B------:R-:W-:Y:S02]  /*18970*/  ISETP.LT.OR P3, PT, R136, 0x9, P3 ;  /* 0x000000098800780c */ /* 0x000fe40001f61670 */
[----:B------:R-:W-:Y:S02]  /*18980*/  FSEL R21, R21, -INF , !P2 ;  /* 0xff80000015157808 */ /* 0x000fe40005000000 */
[----:B------:R-:W-:-:S02]  /*18990*/  LOP3.LUT P2, RZ, R17, 0x4, RZ, 0xc0, !PT ;  /* 0x0000000411ff7812 */ /* 0x000fc4000784c0ff */
[----:B------:R-:W-:Y:S02]  /*189a0*/  FSEL R128, R88, -INF , !P3 ;  /* 0xff80000058807808 */ /* 0x000fe40005800000 */
[----:B------:R-:W-:Y:S02]  /*189b0*/  ISETP.GT.AND P2, PT, R135, 0x9, !P2 ;  /* 0x000000098700780c */ /* 0x000fe40005744270 */
[C---:B------:R-:W-:Y:S02]  /*189c0*/  LOP3.LUT P3, RZ, R17.reuse, 0x10000, RZ, 0xc0, !PT ;  /* 0x0001000011ff7812 */ /* 0x040fe4000786c0ff */
[----:B------:R-:W-:Y:S02]  /*189d0*/  ISETP.LT.OR P2, PT, R136, 0xa, P2 ;  /* 0x0000000a8800780c */ /* 0x000fe40001741670 */
[----:B------:R-:W-:Y:S02]  /*189e0*/  LOP3.LUT P6, RZ, R17, 0x8000, RZ, 0xc0, !PT ;  /* 0x0000800011ff7812 */ /* 0x000fe400078cc0ff */
[----:B------:R-:W-:-:S02]  /*189f0*/  FSEL R89, R89, -INF , !P2 ;  /* 0xff80000059597808 */ /* 0x000fc40005000000 */
[----:B------:R-:W-:Y:S02]  /*18a00*/  LOP3.LUT P2, RZ, R17, 0x8, RZ, 0xc0, !PT ;  /* 0x0000000811ff7812 */ /* 0x000fe4000784c0ff */
[----:B------:R-:W-:Y:S02]  /*18a10*/  FMNMX.FTZ R10, R22, R5, !PT ;  /* 0x00000005160a7209 */ /* 0x000fe40007810000 */
[----:B------:R-:W-:Y:S02]  /*18a20*/  ISETP.GT.AND P2, PT, R135, 0x10, !P2 ;  /* 0x000000108700780c */ /* 0x000fe40005744270 */
[----:B------:R-:W-:Y:S02]  /*18a30*/  FMNMX.FTZ R11, R23, R10, !PT ;  /* 0x0000000a170b7209 */ /* 0x000fe40007810000 */
[----:B------:R-:W-:Y:S02]  /*18a40*/  ISETP.LT.OR P2, PT, R136, 0x11, P2 ;  /* 0x000000118800780c */ /* 0x000fe40001741670 */
[----:B------:R-:W-:-:S02]  /*18a50*/  FMNMX.FTZ R10, R90, R11, !PT ;  /* 0x0000000b5a0a7209 */ /* 0x000fc40007810000 */
[----:B------:R-:W-:Y:S02]  /*18a60*/  FSEL R92, R92, -INF , !P2 ;  /* 0xff8000005c5c7808 */ /* 0x000fe40005000000 */
[----:B------:R-:W-:Y:S02]  /*18a70*/  LOP3.LUT P2, RZ, R17, 0x80000, RZ, 0xc0, !PT ;  /* 0x0008000011ff7812 */ /* 0x000fe4000784c0ff */
[----:B------:R-:W-:Y:S02]  /*18a80*/  FMNMX.FTZ R11, R91, R10, !PT ;  /* 0x0000000a5b0b7209 */ /* 0x000fe40007810000 */
[----:B------:R-:W-:Y:S02]  /*18a90*/  ISETP.GT.AND P2, PT, R135, 0x11, !P2 ;  /* 0x000000118700780c */ /* 0x000fe40005744270 */
[----:B------:R-:W-:Y:S02]  /*18aa0*/  FMNMX.FTZ R10, R94, R11, !PT ;  /* 0x0000000b5e0a7209 */ /* 0x000fe40007810000 */
[----:B------:R-:W-:-:S02]  /*18ab0*/  ISETP.LT.OR P2, PT, R136, 0x12, P2 ;  /* 0x000000128800780c */ /* 0x000fc40001741670 */
[----:B------:R-:W-:Y:S02]  /*18ac0*/  FMNMX.FTZ R11, R95, R10, !PT ;  /* 0x0000000a5f0b7209 */ /* 0x000fe40007810000 */
[----:B------:R-:W-:Y:S02]  /*18ad0*/  FSEL R93, R93, -INF , !P2 ;  /* 0xff8000005d5d7808 */ /* 0x000fe40005000000 */
[----:B------:R-:W-:Y:S02]  /*18ae0*/  LOP3.LUT P2, RZ, R17, 0x40000, RZ, 0xc0, !PT ;  /* 0x0004000011ff7812 */ /* 0x000fe4000784c0ff */
[----:B------:R-:W-:Y:S02]  /*18af0*/  FMNMX.FTZ R10, R96, R11, !PT ;  /* 0x0000000b600a7209 */ /* 0x000fe40007810000 */
[----:B------:R-:W-:Y:S02]  /*18b00*/  ISETP.GT.AND P2, PT, R135, 0x18, !P2 ;  /* 0x000000188700780c */ /* 0x000fe40005744270 */
[----:B------:R-:W-:-:S02]  /*18b10*/  FMNMX.FTZ R11, R97, R10, !PT ;  /* 0x0000000a610b7209 */ /* 0x000fc40007810000 */
[----:B------:R-:W-:Y:S02]  /*18b20*/  ISETP.LT.OR P2, PT, R136, 0x19, P2 ;  /* 0x000000198800780c */ /* 0x000fe40001741670 */
[----:B------:R-:W-:Y:S02]  /*18b30*/  FMNMX.FTZ R10, R100, R11, !PT ;  /* 0x0000000b640a7209 */ /* 0x000fe40007810000 */
[----:B------:R-:W-:Y:S02]  /*18b40*/  FSEL R12, R12, -INF , !P2 ;  /* 0xff8000000c0c7808 */ /* 0x000fe40005000000 */
[----:B------:R-:W-:Y:S02]  /*18b50*/  LOP3.LUT P2, RZ, R17, 0x20000, RZ, 0xc0, !PT ;  /* 0x0002000011ff7812 */ /* 0x000fe4000784c0ff */
        /* <DEDUP_REMOVED lines=30> */
[----:B------:R-:W-:Y:S02]  /*18d40*/  LOP3.LUT P2, RZ, R17, 0x1000, RZ, 0xc0, !PT ;  /* 0x0000100011ff7812 */ /* 0x000fe4000784c0ff */
[----:B------:R-:W-:-:S02]  /*18d50*/  FMNMX.FTZ R10, R129, R10, !PT ;  /* 0x0000000a810a7209 */ /* 0x000fc40007810000 */
[----:B------:R-:W-:Y:S02]  /*18d60*/  ISETP.GT.AND P2, PT, R135, 0x30, !P2 ;  /* 0x000000308700780c */ /* 0x000fe40005744270 */
[----:B------:R-:W-:Y:S01]  /*18d70*/  FMNMX.FTZ R88, R131, R10, !PT ;  /* 0x0000000a83587209 */ /* 0x000fe20007810000 */
[----:B------:R-:W-:Y:S01]  /*18d80*/  IMAD.U32 R10, RZ, RZ, UR4 ;  /* 0x00000004ff0a7e24 */ /* 0x000fe2000f8e00ff */
[----:B------:R-:W-:Y:S02]  /*18d90*/  ISETP.LT.OR P2, PT, R136, 0x31, P2 ;  /* 0x000000318800780c */ /* 0x000fe40001741670 */
[C---:B------:R-:W-:Y:S01]  /*18da0*/  LOP3.LUT P3, RZ, R17.reuse, 0x20, RZ, 0xc0, !PT ;  /* 0x0000002011ff7812 */ /* 0x040fe2000786c0ff */
[----:B------:R-:W0:Y:S01]  /*18db0*/  SHFL.BFLY PT, R11, R88, 0x2, 0x1f ;  /* 0x0c401f00580b7f89 */ /* 0x000e2200000e0000 */
[----:B------:R-:W-:Y:S02]  /*18dc0*/  FSEL R106, R106, -INF , !P2 ;  /* 0xff8000006a6a7808 */ /* 0x000fe40005000000 */
[----:B------:R-:W-:-:S02]  /*18dd0*/  LOP3.LUT P2, RZ, R17, 0x800, RZ, 0xc0, !PT ;  /* 0x0000080011ff7812 */ /* 0x000fc4000784c0ff */
[----:B------:R-:W-:Y:S02]  /*18de0*/  LOP3.LUT P6, RZ, R17, 0x10, RZ, 0xc0, !PT ;  /* 0x0000001011ff7812 */ /* 0x000fe400078cc0ff */
[C---:B------:R-:W-:Y:S02]  /*18df0*/  ISETP.GT.AND P2, PT, R135.reuse, 0x31, !P2 ;  /* 0x000000318700780c */ /* 0x040fe40005744270 */
[----:B------:R-:W-:Y:S02]  /*18e00*/  ISETP.GT.AND P4, PT, R135, 0x51, !P4 ;  /* 0x000000518700780c */ /* 0x000fe40006784270 */
[C---:B------:R-:W-:Y:S02]  /*18e10*/  ISETP.LT.OR P2, PT, R136.reuse, 0x32, P2 ;  /* 0x000000328800780c */ /* 0x040fe40001741670 */
[----:B------:R-:W-:Y:S02]  /*18e20*/  ISETP.LT.OR P4, PT, R136, 0x52, P4 ;  /* 0x000000528800780c */ /* 0x000fe40002781670 */
[----:B------:R-:W-:-:S02]  /*18e30*/  FSEL R107, R107, -INF , !P2 ;  /* 0xff8000006b6b7808 */ /* 0x000fc40005000000 */
[----:B------:R-:W-:Y:S02]  /*18e40*/  LOP3.LUT P2, RZ, R17, 0x400, RZ, 0xc0, !PT ;  /* 0x0000040011ff7812 */ /* 0x000fe4000784c0ff */
[C---:B------:R-:W-:Y:S02]  /*18e50*/  ISETP.GT.AND P5, PT, R135.reuse, 0x58, !P5 ;  /* 0x000000588700780c */ /* 0x040fe40006fa4270 */
[----:B------:R-:W-:Y:S02]  /*18e60*/  ISETP.GT.AND P2, PT, R135, 0x38, !P2 ;  /* 0x000000388700780c */ /* 0x000fe40005744270 */
[----:B------:R-:W-:Y:S02]  /*18e70*/  FSEL R123, R123, -INF , !P4 ;  /* 0xff8000007b7b7808 */ /* 0x000fe40006000000 */
[----:B------:R-:W-:Y:S02]  /*18e80*/  ISETP.LT.OR P2, PT, R136, 0x39, P2 ;  /* 0x000000398800780c */ /* 0x000fe40001741670 */
[----:B0-----:R-:W-:-:S02]  /*18e90*/  FMNMX.FTZ R130, R88, R11, !PT ;  /* 0x0000000b58827209 */ /* 0x001fc40007810000 */
[----:B------:R-:W-:Y:S02]  /*18ea0*/  FSEL R110, R110, -INF , !P2 ;  /* 0xff8000006e6e7808 */ /* 0x000fe40005000000 */
[----:B------:R-:W-:Y:S01]  /*18eb0*/  LOP3.LUT P2, RZ, R17, 0x200, RZ, 0xc0, !PT ;  /* 0x0000020011ff7812 */ /* 0x000fe2000784c0ff */
[----:B------:R-:W0:Y:S01]  /*18ec0*/  SHFL.BFLY PT, R11, R130, 0x1, 0x1f ;  /* 0x0c201f00820b7f89 */ /* 0x000e2200000e0000 */
[----:B------:R-:W-:Y:S02]  /*18ed0*/  ISETP.LT.OR P5, PT, R136, 0x59, P5 ;  /* 0x000000598800780c */ /* 0x000fe40002fa1670 */
[----:B------:R-:W-:Y:S02]  /*18ee0*/  ISETP.GT.AND P2, PT, R135, 0x39, !P2 ;  /* 0x000000398700780c */ /* 0x000fe40005744270 */
[----:B------:R-:W-:Y:S02]  /*18ef0*/  FSEL R126, R126, -INF , !P5 ;  /* 0xff8000007e7e7808 */ /* 0x000fe40006800000 */
[----:B------:R-:W-:-:S04]  /*18f00*/  ISETP.LT.OR P2, PT, R136, 0x3a, P2 ;  /* 0x0000003a8800780c */ /* 0x000fc80001741670 */
[----:B------:R-:W-:Y:S02]  /*18f10*/  FSEL R112, R112, -INF , !P2 ;  /* 0xff80000070707808 */ /* 0x000fe40005000000 */
[----:B------:R-:W-:-:S04]  /*18f20*/  LOP3.LUT P2, RZ, R17, 0x100, RZ, 0xc0, !PT ;  /* 0x0000010011ff7812 */ /* 0x000fc8000784c0ff */
[----:B------:R-:W-:-:S04]  /*18f30*/  ISETP.GT.AND P2, PT, R135, 0x40, !P2 ;  /* 0x000000408700780c */ /* 0x000fc80005744270 */
[----:B------:R-:W-:Y:S02]  /*18f40*/  ISETP.LT.OR P2, PT, R136, 0x41, P2 ;  /* 0x000000418800780c */ /* 0x000fe40001741670 */
[----:B0-----:R-:W-:Y:S02]  /*18f50*/  FMNMX.FTZ R11, R130, R11, !PT ;  /* 0x0000000b820b7209 */ /* 0x001fe40007810000 */
[----:B------:R-:W-:Y:S02]  /*18f60*/  FSEL R116, R116, -INF , !P2 ;  /* 0xff80000074747808 */ /* 0x000fe40005000000 */
[----:B------:R-:W-:Y:S01]  /*18f70*/  LOP3.LUT P2, RZ, R17, 0x80, RZ, 0xc0, !PT ;  /* 0x0000008011ff7812 */ /* 0x000fe2000784c0ff */
[----:B------:R-:W-:-:S03]  /*18f80*/  FMUL.FTZ R133, R11, R10 ;  /* 0x0000000a0b857220 */ /* 0x000fc60000410000 */
[----:B------:R-:W-:-:S04]  /*18f90*/  ISETP.GT.AND P2, PT, R135, 0x41, !P2 ;  /* 0x000000418700780c */ /* 0x000fc80005744270 */
[----:B------:R-:W-:-:S04]  /*18fa0*/  ISETP.LT.OR P2, PT, R136, 0x42, P2 ;  /* 0x000000428800780c */ /* 0x000fc80001741670 */
[----:B------:R-:W-:Y:S02]  /*18fb0*/  FSEL R117, R117, -INF , !P2 ;  /* 0xff80000075757808 */ /* 0x000fe40005000000 */
[----:B------:R-:W-:-:S04]  /*18fc0*/  LOP3.LUT P2, RZ, R17, 0x40, RZ, 0xc0, !PT ;  /* 0x0000004011ff7812 */ /* 0x000fc8000784c0ff */
[----:B------:R-:W-:-:S04]  /*18fd0*/  ISETP.GT.AND P2, PT, R135, 0x48, !P2 ;  /* 0x000000488700780c */ /* 0x000fc80005744270 */
[----:B------:R-:W-:-:S04]  /*18fe0*/  ISETP.LT.OR P2, PT, R136, 0x49, P2 ;  /* 0x000000498800780c */ /* 0x000fc80001741670 */
[----:B------:R-:W-:Y:S02]  /*18ff0*/  FSEL R118, R118, -INF , !P2 ;  /* 0xff80000076767808 */ /* 0x000fe40005000000 */
[----:B------:R-:W-:-:S04]  /*19000*/  ISETP.GT.AND P2, PT, R135, 0x49, !P3 ;  /* 0x000000498700780c */ /* 0x000fc80005f44270 */
[----:B------:R-:W-:-:S04]  /*19010*/  ISETP.LT.OR P2, PT, R136, 0x4a, P2 ;  /* 0x0000004a8800780c */ /* 0x000fc80001741670 */
[----:B------:R-:W-:Y:S02]  /*19020*/  FSEL R119, R119, -INF , !P2 ;  /* 0xff80000077777808 */ /* 0x000fe40005000000 */
[----:B------:R-:W-:Y:S02]  /*19030*/  ISETP.GT.AND P2, PT, R135, 0x50, !P6 ;  /* 0x000000508700780c */ /* 0x000fe40007744270 */
[----:B------:R-:W-:Y:S02]  /*19040*/  LOP3.LUT P6, RZ, R17, 0x2, RZ, 0xc0, !PT ;  /* 0x0000000211ff7812 */ /* 0x000fe400078cc0ff */
[----:B------:R-:W-:-:S04]  /*19050*/  ISETP.LT.OR P2, PT, R136, 0x51, P2 ;  /* 0x000000518800780c */ /* 0x000fc80001741670 */
[----:B------:R-:W-:Y:S02]  /*19060*/  FSEL R122, R122, -INF , !P2 ;  /* 0xff8000007a7a7808 */ /* 0x000fe40005000000 */
[----:B------:R-:W-:Y:S02]  /*19070*/  ISETP.GT.AND P2, PT, R135, RZ, !P6 ;  /* 0x000000ff8700720c */ /* 0x000fe40007744270 */
[----:B------:R-:W-:Y:S02]  /*19080*/  LOP3.LUT P6, RZ, R17, 0x1, RZ, 0xc0, !PT ;  /* 0x0000000111ff7812 */ /* 0x000fe400078cc0ff */
[----:B------:R-:W-:Y:S02]  /*19090*/  ISETP.LT.OR P2, PT, R136, 0x1, P2 ;  /* 0x000000018800780c */ /* 0x000fe40001741670 */
[----:B------:R-:W-:Y:S02]  /*190a0*/  ISETP.GT.AND P3, PT, R135, 0x59, !P6 ;  /* 0x000000598700780c */ /* 0x000fe40007764270 */
[----:B------:R-:W-:-:S02]  /*190b0*/  FSEL R7, R7, -INF , !P2 ;  /* 0xff80000007077808 */ /* 0x000fc40005000000 */
[----:B------:R-:W-:Y:S02]  /*190c0*/  FSETP.NEU.FTZ.AND P2, PT, R11, -INF , PT ;  /* 0xff8000000b00780b */ /* 0x000fe40003f5d000 */
[----:B------:R-:W-:Y:S02]  /*190d0*/  ISETP.LT.OR P3, PT, R136, 0x5a, P3 ;  /* 0x0000005a8800780c */ /* 0x000fe40001f61670 */
[----:B------:R-:W-:Y:S02]  /*190e0*/  FSEL R133, R133, RZ, P2 ;  /* 0x000000ff85857208 */ /* 0x000fe40001000000 */
[----:B------:R-:W-:-:S03]  /*190f0*/  FSEL R127, R127, -INF , !P3 ;  /* 0xff8000007f7f7808 */ /* 0x000fc60005800000 */
        /* <DEDUP_REMOVED lines=8> */
[----:B------:R-:W-:Y:S01]  /*19180*/  FSEL R108, R11, RZ, P2 ;  /* 0x000000ff0b6c7208 */ /* 0x000fe20001000000 */
[----:B------:R-:W-:Y:S01]  /*19190*/  MUFU.EX2 R156, R156 ;  /* 0x0000009c009c7308 */ /* 0x000fe20000000800 */
[----:B------:R-:W-:Y:S01]  /*191a0*/  FMNMX.FTZ R88, R128, R23, !PT ;  /* 0x0000001780587209 */ /* 0x000fe20007810000 */
[-CC-:B------:R-:W-:Y:S01]  /*191b0*/  FFMA.FTZ R154, R96, R10.reuse, -R133.reuse ;  /* 0x0000000a609a7223 */ /* 0x180fe20000010885 */
[-CC-:B------:R-:W-:Y:S01]  /*191c0*/  FFMA.FTZ R148, R100, R10.reuse, -R133.reuse ;  /* 0x0000000a64947223 */ /* 0x180fe20000010885 */
[--C-:B------:R-:W-:Y:S01]  /*191d0*/  FFMA.FTZ R150, R104, R10, -R133.reuse ;  /* 0x0000000a68967223 */ /* 0x100fe20000010885 */
[----:B------:R-:W-:Y:S01]  /*191e0*/  FMNMX.FTZ R23, R89, R88, !PT ;  /* 0x0000005859177209 */ /* 0x000fe20007810000 */
[-CC-:B------:R-:W-:Y:S01]  /*191f0*/  FFMA.FTZ R96, R105, R10.reuse, -R133.reuse ;  /* 0x0000000a69607223 */ /* 0x180fe20000010885 */
[-CC-:B------:R-:W-:Y:S01]  /*19200*/  FFMA.FTZ R146, R111, R10.reuse, -R133.reuse ;  /* 0x0000000a6f927223 */ /* 0x180fe20000010885 */
        /* <DEDUP_REMOVED lines=16> */
[----:B------:R-:W-:Y:S01]  /*19310*/  FMNMX.FTZ R88, R98, R91, !PT ;  /* 0x0000005b62587209 */ /* 0x000fe20007810000 */
[----:B------:R-:W-:-:S03]  /*19320*/  FFMA.FTZ R91, R95, R10, -R133 ;  /* 0x0000000a5f5b7223 */ /* 0x000fc60000010885 */
        /* <DEDUP_REMOVED lines=11> */
[----:B------:R-:W-:Y:S01]  /*193e0*/  FMNMX.FTZ R88, R116, R95, !PT ;  /* 0x0000005f74587209 */ /* 0x000fe20007810000 */
[-CC-:B------:R-:W-:Y:S01]  /*193f0*/  FFMA.FTZ R95, R101, R10.reuse, -R133.reuse ;  /* 0x0000000a655f7223 */ /* 0x180fe20000010885 */
[----:B------:R-:W-:Y:S02]  /*19400*/  FFMA.FTZ R101, R115, R10, -R133 ;  /* 0x0000000a73657223 */ /* 0x000fe40000010885 */
        /* <DEDUP_REMOVED lines=9> */
[----:B------:R-:W-:Y:S01]  /*194a0*/  FFMA.FTZ R97, R109, R10, -R133 ;  /* 0x0000000a6d617223 */ /* 0x000fe20000010885 */
[----:B------:R-:W-:Y:S02]  /*194b0*/  FADD.FTZ R109, -R108, R5 ;  /* 0x000000056c6d7221 */ /* 0x000fe40000010100 */
        /* <DEDUP_REMOVED lines=11> */
[----:B0-----:R-:W-:Y:S01]  /*19570*/  FMNMX.FTZ R90, R88, R90, !PT ;  /* 0x0000005a585a7209 */ /* 0x001fe20007810000 */
[----:B------:R-:W-:-:S06]  /*19580*/  FMUL.FTZ R88, R109, R10 ;  /* 0x0000000a6d587220 */ /* 0x000fcc0000410000 */
[----:B------:R-:W-:Y:S01]  /*19590*/  MUFU.EX2 R142, R142 ;  /* 0x0000008e008e7308 */ /* 0x000fe20000000800 */
[C---:B------:R-:W-:Y:S01]  /*195a0*/  FSETP.NEU.FTZ.AND P2, PT, R90.reuse, -INF , PT ;  /* 0xff8000005a00780b */ /* 0x040fe20003f5d000 */
[----:B------:R-:W-:-:S05]  /*195b0*/  FMUL.FTZ R108, R90, R10 ;  /* 0x0000000a5a6c7220 */ /* 0x000fca0000410000 */
[----:B------:R-:W-:Y:S01]  /*195c0*/  FSEL R109, R108, RZ, P2 ;  /* 0x000000ff6c6d7208 */ /* 0x000fe20001000000 */
[----:B------:R-:W0:Y:S04]  /*195d0*/  MUFU.EX2 R88, R88 ;  /* 0x0000005800587308 */ /* 0x000e280000000800 */
[-CC-:B------:R-:W-:Y:S01]  /*195e0*/  FFMA.FTZ R157, R7, R10.reuse, -R109.reuse ;  /* 0x0000000a079d7223 */ /* 0x180fe2000001086d */
[----:B------:R-:W-:Y:S01]  /*195f0*/  FSEL R7, R90, RZ, P2 ;  /* 0x000000ff5a077208 */ /* 0x000fe20001000000 */
[-CC-:B------:R-:W-:Y:S01]  /*19600*/  FFMA.FTZ R21, R21, R10.reuse, -R109.reuse ;  /* 0x0000000a15157223 */ /* 0x180fe2000001086d */
[-CC-:B------:R-:W-:Y:S01]  /*19610*/  FFMA.FTZ R159, R128, R10.reuse, -R109.reuse ;  /* 0x0000000a809f7223 */ /* 0x180fe2000001086d */
[-CC-:B------:R-:W-:Y:S01]  /*19620*/  FFMA.FTZ R89, R89, R10.reuse, -R109.reuse ;  /* 0x0000000a59597223 */ /* 0x180fe2000001086d */
[-CC-:B------:R-:W-:Y:S01]  /*19630*/  FFMA.FTZ R149, R98, R10.reuse, -R109.reuse ;  /* 0x0000000a62957223 */ /* 0x180fe2000001086d */
[----:B------:R-:W-:Y:S01]  /*19640*/  FADD.FTZ R7, -R7, R4 ;  /* 0x0000000407077221 */ /* 0x000fe20000010100 */
[----:B------:R-:W-:Y:S01]  /*19650*/  MUFU.EX2 R157, R157 ;  /* 0x0000009d009d7308 */ /* 0x000fe20000000800 */
[-CC-:B------:R-:W-:Y:S01]  /*19660*/  FFMA.FTZ R153, R92, R10.reuse, -R109.reuse ;  /* 0x0000000a5c997223 */ /* 0x180fe2000001086d */
[-CC-:B------:R-:W-:Y:S01]  /*19670*/  FFMA.FTZ R92, R93, R10.reuse, -R109.reuse ;  /* 0x0000000a5d5c7223 */ /* 0x180fe2000001086d */
[-C--:B------:R-:W-:Y:S01]  /*19680*/  FMUL.FTZ R7, R7, R10.reuse ;  /* 0x0000000a07077220 */ /* 0x080fe20000410000 */
[-CC-:B------:R-:W-:Y:S01]  /*19690*/  FFMA.FTZ R155, R12, R10.reuse, -R109.reuse ;  /* 0x0000000a0c9b7223 */ /* 0x180fe2000001086d */
[-CC-:B------:R-:W-:Y:S01]  /*196a0*/  FFMA.FTZ R12, R13, R10.reuse, -R109.reuse ;  /* 0x0000000a0d0c7223 */ /* 0x180fe2000001086d */
[----:B0-----:R-:W-:Y:S01]  /*196b0*/  FFMA.FTZ R3, R88, R3, R156 ;  /* 0x0000000358037223 */ /* 0x001fe2000001009c */
[-CC-:B------:R-:W-:Y:S01]  /*196c0*/  FFMA.FTZ R13, R99, R10.reuse, -R109.reuse ;  /* 0x0000000a630d7223 */ /* 0x180fe2000001086d */
[----:B------:R-:W-:Y:S01]  /*196d0*/  MUFU.EX2 R21, R21 ;  /* 0x0000001500157308 */ /* 0x000fe20000000800 */
[-C--:B------:R-:W-:Y:S01]  /*196e0*/  FFMA.FTZ R151, R102, R10.reuse, -R109 ;  /* 0x0000000a66977223 */ /* 0x080fe2000001086d */
[----:B------:R-:W-:Y:S01]  /*196f0*/  FADD.FTZ R3, R22, R3 ;  /* 0x0000000316037221 */ /* 0x000fe20000010000 */
[-CC-:B------:R-:W-:Y:S01]  /*19700*/  FFMA.FTZ R103, R103, R10.reuse, -R109.reuse ;  /* 0x0000000a67677223 */ /* 0x180fe2000001086d */
[-CC-:B------:R-:W-:Y:S01]  /*19710*/  FFMA.FTZ R145, R106, R10.reuse, -R109.reuse ;  /* 0x0000000a6a917223 */ /* 0x180fe2000001086d */
[-C--:B------:R-:W-:Y:S01]  /*19720*/  FFMA.FTZ R93, R107, R10.reuse, -R109 ;  /* 0x0000000a6b5d7223 */ /* 0x080fe2000001086d */
[----:B------:R-:W-:Y:S01]  /*19730*/  FADD.FTZ R98, R158, R3 ;  /* 0x000000039e627221 */ /* 0x000fe20000010000 */
[-CC-:B------:R-:W-:Y:S01]  /*19740*/  FFMA.FTZ R147, R110, R10.reuse, -R109.reuse ;  /* 0x0000000a6e937223 */ /* 0x180fe2000001086d */
[----:B------:R-:W0:Y:S01]  /*19750*/  MUFU.EX2 R7, R7 ;  /* 0x0000000700077308 */ /* 0x000e220000000800 */
[-CC-:B------:R-:W-:Y:S01]  /*19760*/  FFMA.FTZ R141, R116, R10.reuse, -R109.reuse ;  /* 0x0000000a748d7223 */ /* 0x180fe2000001086d */
[C---:B------:R-:W-:Y:S01]  /*19770*/  FADD.FTZ R3, R23.reuse, R98 ;  /* 0x0000006217037221 */ /* 0x040fe20000010000 */
[--C-:B------:R-:W-:Y:S01]  /*19780*/  FFMA.FTZ R143, R118, R10, -R109.reuse ;  /* 0x0000000a768f7223 */ /* 0x100fe2000001086d */
[----:B------:R-:W-:Y:S01]  /*19790*/  F2FP.BF16.F32.PACK_AB R158, R23, R158 ;  /* 0x0000009e179e723e */ /* 0x000fe200000010ff */
[-C--:B------:R-:W-:Y:S01]  /*197a0*/  FFMA.FTZ R137, R122, R10.reuse, -R109 ;  /* 0x0000000a7a897223 */ /* 0x080fe2000001086d */
[----:B------:R-:W-:Y:S01]  /*197b0*/  FADD.FTZ R98, R152, R3 ;  /* 0x0000000398627221 */ /* 0x000fe20000010000 */
[-CC-:B------:R-:W-:Y:S01]  /*197c0*/  FFMA.FTZ R123, R123, R10.reuse, -R109.reuse ;  /* 0x0000000a7b7b7223 */ /* 0x180fe2000001086d */
[----:B------:R-:W1:Y:S01]  /*197d0*/  MUFU.EX2 R159, R159 ;  /* 0x0000009f009f7308 */ /* 0x000e620000000800 */
[----:B------:R-:W-:Y:S01]  /*197e0*/  FFMA.FTZ R126, R126, R10, -R109 ;  /* 0x0000000a7e7e7223 */ /* 0x000fe2000001086d */
[----:B------:R-:W-:Y:S01]  /*197f0*/  FADD.FTZ R3, R91, R98 ;  /* 0x000000625b037221 */ /* 0x000fe20000010000 */
[----:B------:R-:W-:-:S02]  /*19800*/  F2FP.BF16.F32.PACK_AB R156, R22, R156 ;  /* 0x0000009c169c723e */ /* 0x000fc400000010ff */
[----:B------:R-:W-:Y:S01]  /*19810*/  ISETP.GT.AND P2, PT, R8, R9, PT ;  /* 0x000000090800720c */ /* 0x000fe20003f44270 */
[----:B------:R-:W-:Y:S01]  /*19820*/  FADD.FTZ R3, R154, R3 ;  /* 0x000000039a037221 */ /* 0x000fe20000010000 */
[C---:B------:R-:W-:Y:S01]  /*19830*/  F2FP.BF16.F32.PACK_AB R154, R94.reuse, R154 ;  /* 0x0000009a5e9a723e */ /* 0x040fe200000010ff */
[----:B------:R-:W2:Y:S01]  /*19840*/  MUFU.EX2 R89, R89 ;  /* 0x0000005900597308 */ /* 0x000ea20000000800 */
[----:B0-----:R-:W-:Y:S01]  /*19850*/  FFMA.FTZ R0, R7, R0, R157 ;  /* 0x0000000007007223 */ /* 0x001fe2000001009d */
[----:B------:R-:W-:Y:S01]  /*19860*/  FADD.FTZ R3, R94, R3 ;  /* 0x000000035e037221 */ /* 0x000fe20000010000 */
[----:B------:R-:W-:Y:S01]  /*19870*/  F2FP.BF16.F32.PACK_AB R152, R91, R152 ;  /* 0x000000985b98723e */ /* 0x000fe200000010ff */
[----:B------:R-:W-:Y:S02]  /*19880*/  VIADD R8, R8, 0xffffffff ;  /* 0xffffffff08087836 */ /* 0x000fe40000000000 */
[----:B------:R-:W-:Y:S01]  /*19890*/  FADD.FTZ R98, R21, R0 ;  /* 0x0000000015627221 */ /* 0x000fe20000010000 */
[----:B------:R-:W-:Y:S01]  /*198a0*/  FADD.FTZ R102, R148, R3 ;  /* 0x0000000394667221 */ /* 0x000fe20000010000 */
[-CC-:B------:R-:W-:Y:S01]  /*198b0*/  FFMA.FTZ R0, R112, R10.reuse, -R109.reuse ;  /* 0x0000000a70007223 */ /* 0x180fe2000001086d */
[----:B------:R-:W0:Y:S01]  /*198c0*/  MUFU.EX2 R153, R153 ;  /* 0x0000009900997308 */ /* 0x000e220000000800 */
[----:B-1----:R-:W-:Y:S01]  /*198d0*/  FADD.FTZ R98, R159, R98 ;  /* 0x000000629f627221 */ /* 0x002fe20000010000 */
[----:B------:R-:W-:Y:S01]  /*198e0*/  FADD.FTZ R99, R95, R102 ;  /* 0x000000665f637221 */ /* 0x000fe20000010000 */
[----:B------:R-:W-:Y:S01]  /*198f0*/  @!P1 PRMT R102, RZ, 0x654, R20 ;  /* 0x00000654ff669816 */ /* 0x000fe20000000014 */
[----:B------:R-:W-:Y:S01]  /*19900*/  FFMA.FTZ R20, R117, R10, -R109 ;  /* 0x0000000a75147223 */ /* 0x000fe2000001086d */
[----:B------:R-:W-:Y:S01]  /*19910*/  F2FP.BF16.F32.PACK_AB R148, R95, R148 ;  /* 0x000000945f94723e */ /* 0x000fe200000010ff */
[----:B------:R-:W-:Y:S01]  /*19920*/  FADD.FTZ R99, R150, R99 ;  /* 0x0000006396637221 */ /* 0x000fe20000010000 */
[----:B------:R1:W-:Y:S01]  /*19930*/  @!P1 SYNCS.ARRIVE.TRANS64.RED.A1T0 RZ, [R102+URZ], RZ ;  /* 0x000000ff66ff99a7 */ /* 0x0003e2000810043f */
[----:B------:R-:W3:Y:S01]  /*19940*/  MUFU.EX2 R92, R92 ;  /* 0x0000005c005c7308 */ /* 0x000ee20000000800 */
[----:B--2---:R-:W-:Y:S01]  /*19950*/  FADD.FTZ R98, R89, R98 ;  /* 0x0000006259627221 */ /* 0x004fe20000010000 */
[C---:B------:R-:W-:Y:S01]  /*19960*/  FADD.FTZ R99, R96.reuse, R99 ;  /* 0x0000006360637221 */ /* 0x040fe20000010000 */
[----:B------:R-:W-:-:S02]  /*19970*/  F2FP.BF16.F32.PACK_AB R150, R96, R150 ;  /* 0x000000966096723e */ /* 0x000fc400000010ff */
[----:B------:R-:W-:Y:S01]  /*19980*/  F2FP.BF16.F32.PACK_AB R157, R21, R157 ;  /* 0x0000009d159d723e */ /* 0x000fe200000010ff */
[----:B------:R-:W-:Y:S01]  /*19990*/  FADD.FTZ R106, R144, R99 ;  /* 0x00000063906a7221 */ /* 0x000fe20000010000 */
[----:B------:R-:W-:Y:S01]  /*199a0*/  F2FP.BF16.F32.PACK_AB R144, R97, R144 ;  /* 0x000000906190723e */ /* 0x000fe200000010ff */
[----:B------:R-:W2:Y:S01]  /*199b0*/  MUFU.EX2 R155, R155 ;  /* 0x0000009b009b7308 */ /* 0x000ea20000000800 */
[----:B0-----:R-:W-:Y:S01]  /*199c0*/  FADD.FTZ R3, R153, R98 ;  /* 0x0000006299037221 */ /* 0x001fe20000010000 */
[----:B------:R-:W-:-:S06]  /*199d0*/  F2FP.BF16.F32.PACK_AB R159, R89, R159 ;  /* 0x0000009f599f723e */ /* 0x000fcc00000010ff */
[----:B------:R-:W1:Y:S01]  /*199e0*/  MUFU.EX2 R12, R12 ;  /* 0x0000000c000c7308 */ /* 0x000e620000000800 */
[C---:B---3--:R-:W-:Y:S01]  /*199f0*/  FADD.FTZ R98, R92.reuse, R3 ;  /* 0x000000035c627221 */ /* 0x048fe20000010000 */
[----:B------:R-:W-:-:S06]  /*19a00*/  F2FP.BF16.F32.PACK_AB R153, R92, R153 ;  /* 0x000000995c99723e */ /* 0x000fcc00000010ff */
[----:B------:R-:W0:Y:S01]  /*19a10*/  MUFU.EX2 R149, R149 ;  /* 0x0000009500957308 */ /* 0x000e220000000800 */
[----:B--2---:R-:W-:Y:S01]  /*19a20*/  FADD.FTZ R3, R155, R98 ;  /* 0x000000629b037221 */ /* 0x004fe20000010000 */
[-CC-:B------:R-:W-:Y:S01]  /*19a30*/  FFMA.FTZ R98, R119, R10.reuse, -R109.reuse ;  /* 0x0000000a77627223 */ /* 0x180fe2000001086d */
[----:B------:R-:W-:-:S05]  /*19a40*/  FFMA.FTZ R109, R127, R10, -R109 ;  /* 0x0000000a7f6d7223 */ /* 0x000fca000001086d */
[----:B------:R-:W2:Y:S01]  /*19a50*/  MUFU.EX2 R13, R13 ;  /* 0x0000000d000d7308 */ /* 0x000ea20000000800 */
[C---:B-1----:R-:W-:Y:S01]  /*19a60*/  FADD.FTZ R102, R12.reuse, R3 ;  /* 0x000000030c667221 */ /* 0x042fe20000010000 */
[----:B------:R-:W-:Y:S01]  /*19a70*/  FADD.FTZ R3, R97, R106 ;  /* 0x0000006a61037221 */ /* 0x000fe20000010000 */
[----:B------:R-:W-:-:S03]  /*19a80*/  F2FP.BF16.F32.PACK_AB R155, R12, R155 ;  /* 0x0000009b0c9b723e */ /* 0x000fc600000010ff */
[----:B------:R-:W-:Y:S01]  /*19a90*/  FADD.FTZ R99, R146, R3 ;  /* 0x0000000392637221 */ /* 0x000fe20000010000 */
[C---:B------:R-:W-:Y:S01]  /*19aa0*/  F2FP.BF16.F32.PACK_AB R146, R100.reuse, R146 ;  /* 0x000000926492723e */ /* 0x040fe200000010ff */
[----:B------:R-:W1:Y:S01]  /*19ab0*/  MUFU.EX2 R151, R151 ;  /* 0x0000009700977308 */ /* 0x000e620000000800 */
[----:B0-----:R-:W-:Y:S01]  /*19ac0*/  FADD.FTZ R102, R149, R102 ;  /* 0x0000006695667221 */ /* 0x001fe20000010000 */
[----:B------:R-:W-:-:S04]  /*19ad0*/  FADD.FTZ R99, R100, R99 ;  /* 0x0000006364637221 */ /* 0x000fc80000010000 */
[----:B------:R-:W-:Y:S01]  /*19ae0*/  FADD.FTZ R106, R140, R99 ;  /* 0x000000638c6a7221 */ /* 0x000fe20000010000 */
[----:B------:R-:W-:Y:S01]  /*19af0*/  F2FP.BF16.F32.PACK_AB R140, R101, R140 ;  /* 0x0000008c658c723e */ /* 0x000fe200000010ff */
[----:B------:R-:W0:Y:S01]  /*19b00*/  MUFU.EX2 R4, R103 ;  /* 0x0000006700047308 */ /* 0x000e220000000800 */
[C---:B--2---:R-:W-:Y:S01]  /*19b10*/  FADD.FTZ R102, R13.reuse, R102 ;  /* 0x000000660d667221 */ /* 0x044fe20000010000 */
[----:B------:R-:W-:-:S06]  /*19b20*/  F2FP.BF16.F32.PACK_AB R149, R13, R149 ;  /* 0x000000950d95723e */ /* 0x000fcc00000010ff */
[----:B------:R-:W2:Y:S01]  /*19b30*/  MUFU.EX2 R145, R145 ;  /* 0x0000009100917308 */ /* 0x000ea20000000800 */
[----:B-1----:R-:W-:-:S07]  /*19b40*/  FADD.FTZ R3, R151, R102 ;  /* 0x0000006697037221 */ /* 0x002fce0000010000 */
[----:B------:R-:W1:Y:S01]  /*19b50*/  MUFU.EX2 R93, R93 ;  /* 0x0000005d005d7308 */ /* 0x000e620000000800 */
[C---:B0-----:R-:W-:Y:S01]  /*19b60*/  FADD.FTZ R102, R4.reuse, R3 ;  /* 0x0000000304667221 */ /* 0x041fe20000010000 */
[----:B------:R-:W-:Y:S01]  /*19b70*/  FADD.FTZ R3, R101, R106 ;  /* 0x0000006a65037221 */ /* 0x000fe20000010000 */
[----:B------:R-:W-:Y:S01]  /*19b80*/  F2FP.BF16.F32.PACK_AB R151, R4, R151 ;  /* 0x000000970497723e */ /* 0x000fe200000010ff */
[----:B------:R-:W-:Y:S02]  /*19b90*/  IMAD.MOV.U32 R4, RZ, RZ, R90 ;  /* 0x000000ffff047224 */ /* 0x000fe400078e005a */
[----:B------:R-:W-:Y:S02]  /*19ba0*/  FADD.FTZ R23, R142, R3 ;  /* 0x000000038e177221 */ /* 0x000fe40000010000 */
[----:B------:R-:W0:Y:S01]  /*19bb0*/  MUFU.EX2 R147, R147 ;  /* 0x0000009300937308 */ /* 0x000e220000000800 */
[----:B--2---:R-:W-:-:S07]  /*19bc0*/  FADD.FTZ R102, R145, R102 ;  /* 0x0000006691667221 */ /* 0x004fce0000010000 */
        /* <DEDUP_REMOVED lines=9> */
[C---:B-1----:R-:W-:Y:S01]  /*19c60*/  FADD.FTZ R94, R0.reuse, R3 ;  /* 0x00000003005e7221 */ /* 0x042fe20000010000 */
[----:B------:R-:W-:-:S06]  /*19c70*/  F2FP.BF16.F32.PACK_AB R147, R0, R147 ;  /* 0x000000930093723e */ /* 0x000fcc00000010ff */
[----:B------:R-:W1:Y:S01]  /*19c80*/  MUFU.EX2 R105, R105 ;  /* 0x0000006900697308 */ /* 0x000e620000000800 */
[----:B0-----:R-:W-:-:S07]  /*19c90*/  FADD.FTZ R96, R136, R23 ;  /* 0x0000001788607221 */ /* 0x001fce0000010000 */
[----:B------:R-:W0:Y:S01]  /*19ca0*/  MUFU.EX2 R20, R20 ;  /* 0x0000001400147308 */ /* 0x000e220000000800 */
[----:B--2---:R-:W-:-:S07]  /*19cb0*/  FADD.FTZ R3, R141, R94 ;  /* 0x0000005e8d037221 */ /* 0x004fce0000010000 */
[----:B------:R-:W2:Y:S01]  /*19cc0*/  MUFU.EX2 R138, R138 ;  /* 0x0000008a008a7308 */ /* 0x000ea20000000800 */
[C---:B-1----:R-:W-:Y:S01]  /*19cd0*/  FADD.FTZ R23, R105.reuse, R96 ;  /* 0x0000006069177221 */ /* 0x042fe20000010000 */
[----:B------:R-:W-:-:S06]  /*19ce0*/  F2FP.BF16.F32.PACK_AB R136, R105, R136 ;  /* 0x000000886988723e */ /* 0x000fcc00000010ff */
[----:B------:R-:W1:Y:S01]  /*19cf0*/  MUFU.EX2 R143, R143 ;  /* 0x0000008f008f7308 */ /* 0x000e620000000800 */
[C---:B0-----:R-:W-:Y:S01]  /*19d00*/  FADD.FTZ R94, R20.reuse, R3 ;  /* 0x00000003145e7221 */ /* 0x041fe20000010000 */
[----:B------:R-:W-:-:S06]  /*19d10*/  F2FP.BF16.F32.PACK_AB R141, R20, R141 ;  /* 0x0000008d148d723e */ /* 0x000fcc00000010ff */
[----:B------:R-:W0:Y:S01]  /*19d20*/  MUFU.EX2 R98, R98 ;  /* 0x0000006200627308 */ /* 0x000e220000000800 */
[----:B--2---:R-:W-:-:S07]  /*19d30*/  FADD.FTZ R96, R138, R23 ;  /* 0x000000178a607221 */ /* 0x004fce0000010000 */
[----:B------:R-:W2:Y:S01]  /*19d40*/  MUFU.EX2 R5, R131 ;  /* 0x0000008300057308 */ /* 0x000ea20000000800 */
[----:B-1----:R-:W-:-:S07]  /*19d50*/  FADD.FTZ R23, R143, R94 ;  /* 0x0000005e8f177221 */ /* 0x002fce0000010000 */
[----:B------:R-:W1:Y:S01]  /*19d60*/  MUFU.EX2 R137, R137 ;  /* 0x0000008900897308 */ /* 0x000e620000000800 */
[C---:B0-----:R-:W-:Y:S01]  /*19d70*/  FADD.FTZ R94, R98.reuse, R23 ;  /* 0x00000017625e7221 */ /* 0x041fe20000010000 */
[----:B------:R-:W-:Y:S01]  /*19d80*/  F2FP.BF16.F32.PACK_AB R143, R98, R143 ;  /* 0x0000008f628f723e */ /* 0x000fe200000010ff */
[----:B------:R-:W-:-:S05]  /*19d90*/  IMAD.MOV.U32 R23, RZ, RZ, R15 ;  /* 0x000000ffff177224 */ /* 0x000fca00078e000f */
[----:B------:R-:W0:Y:S01]  /*19da0*/  MUFU.EX2 R22, R123 ;  /* 0x0000007b00167308 */ /* 0x000e220000000800 */
[C---:B--2---:R-:W-:Y:S01]  /*19db0*/  FADD.FTZ R3, R5.reuse, R96 ;  /* 0x0000006005037221 */ /* 0x044fe20000010000 */
[----:B------:R-:W-:-:S06]  /*19dc0*/  F2FP.BF16.F32.PACK_AB R138, R5, R138 ;  /* 0x0000008a058a723e */ /* 0x000fcc00000010ff */
[----:B------:R-:W2:Y:S01]  /*19dd0*/  MUFU.EX2 R126, R126 ;  /* 0x0000007e007e7308 */ /* 0x000ea20000000800 */
[----:B-1----:R-:W-:-:S07]  /*19de0*/  FADD.FTZ R5, R137, R94 ;  /* 0x0000005e89057221 */ /* 0x002fce0000010000 */
[----:B------:R-:W1:Y:S01]  /*19df0*/  MUFU.EX2 R109, R109 ;  /* 0x0000006d006d7308 */ /* 0x000e620000000800 */
[C---:B0-----:R-:W-:Y:S01]  /*19e00*/  FADD.FTZ R5, R22.reuse, R5 ;  /* 0x0000000516057221 */ /* 0x041fe20000010000 */
[----:B------:R-:W-:Y:S01]  /*19e10*/  F2FP.BF16.F32.PACK_AB R137, R22, R137 ;  /* 0x000000891689723e */ /* 0x000fe200000010ff */
[----:B------:R-:W-:Y:S02]  /*19e20*/  IMAD.MOV.U32 R22, RZ, RZ, R14 ;  /* 0x000000ffff167224 */ /* 0x000fe400078e000e */
[----:B--2---:R-:W-:-:S04]  /*19e30*/  FADD.FTZ R5, R126, R5 ;  /* 0x000000057e057221 */ /* 0x004fc80000010000 */
[C---:B-1----:R-:W-:Y:S01]  /*19e40*/  FADD.FTZ R0, R109.reuse, R5 ;  /* 0x000000056d007221 */ /* 0x042fe20000010000 */
[----:B------:R-:W-:Y:S01]  /*19e50*/  F2FP.BF16.F32.PACK_AB R139, R109, R126 ;  /* 0x0000007e6d8b723e */ /* 0x000fe200000010ff */
[----:B------:R-:W-:Y:S01]  /*19e60*/  IMAD.MOV.U32 R5, RZ, RZ, R11 ;  /* 0x000000ffff057224 */ /* 0x000fe200078e000b */
[----:B------:R-:W-:Y:S06]  /*19e70*/  @P2 BRA `(.L_x_1672) ;  /* 0xffffffc800182947 */ /* 0x000fec000383ffff */
[----:B------:R-:W-:Y:S05]  /*19e80*/  BSYNC B1 ;  /* 0x0000000000017941 */ /* 0x000fea0003800000 */
.L_x_1653:
[----:B------:R-:W-:Y:S02]  /*19e90*/  IMAD.MOV.U32 R4, RZ, RZ, R90 ;  /* 0x000000ffff047224 */ /* 0x000fe400078e005a */
[----:B------:R-:W-:Y:S02]  /*19ea0*/  IMAD.MOV.U32 R5, RZ, RZ, R11 ;  /* 0x000000ffff057224 */ /* 0x000fe400078e000b */
[----:B------:R-:W-:Y:S02]  /*19eb0*/  IMAD.MOV.U32 R22, RZ, RZ, R14 ;  /* 0x000000ffff167224 */ /* 0x000fe400078e000e */
[----:B------:R-:W-:-:S07]  /*19ec0*/  IMAD.MOV.U32 R23, RZ, RZ, R15 ;  /* 0x000000ffff177224 */ /* 0x000fce00078e000f */
.L_x_1652:
[----:B------:R-:W-:Y:S05]  /*19ed0*/  BSYNC B0 ;  /* 0x0000000000007941 */ /* 0x000fea0003800000 */
.L_x_1651:
[----:B------:R-:W0:Y:S01]  /*19ee0*/  LDC R211, c[0x0][0x448] ;  /* 0x00011200ffd37b82 */ /* 0x000e220000000800 */
[----:B------:R-:W-:Y:S01]  /*19ef0*/  VIADD R9, R178, 0x7f ;  /* 0x0000007fb2097836 */ /* 0x000fe20000000000 */
[----:B------:R-:W-:Y:S01]  /*19f00*/  LOP3.LUT R17, R17, 0xffefffff, RZ, 0xc0, !PT ;  /* 0xffefffff11117812 */ /* 0x000fe200078ec0ff */
[----:B------:R-:W-:Y:S01]  /*19f10*/  ULDC UR4, c[0x0][0x9dc] ;  /* 0x0002770000047ab9 */ /* 0x000fe20000000800 */
[----:B------:R-:W-:-:S04]  /*19f20*/  IADD3 R14, R164, 0x1, -R163 ;  /* 0x00000001a40e7810 */ /* 0x000fc80007ffe8a3 */
[----:B------:R-:W1:Y:S01]  /*19f30*/  LDC R210, c[0x0][0x9e4] ;  /* 0x00027900ffd27b82 */ /* 0x000e620000000800 */
[----:B0-----:R-:W-:-:S13]  /*19f40*/  ISETP.NE.AND P2, PT, R211, 0x1, PT ;  /* 0x00000001d300780c */ /* 0x001fda0003f45270 */
[----:B------:R-:W0:Y:S01]  /*19f50*/  @P2 LDC R12, c[0x0][0x44c] ;  /* 0x00011300ff0c2b82 */ /* 0x000e220000000800 */
[----:B------:R-:W-:-:S04]  /*19f60*/  @P2 LOP3.LUT R17, R17, 0x100000, RZ, 0xfc, !PT ;  /* 0x0010000011112812 */ /* 0x000fc800078efcff */
[----:B------:R-:W-:-:S03]  /*19f70*/  LOP3.LUT R17, R17, 0xffdfffff, RZ, 0xc0, !PT ;  /* 0xffdfffff11117812 */ /* 0x000fc600078ec0ff */
[----:B------:R-:W2:Y:S01]  /*19f80*/  @P2 LDC R11, c[0x0][0x450] ;  /* 0x00011400ff0b2b82 */ /* 0x000ea20000000800 */
[----:B0-----:R-:W-:-:S05]  /*19f90*/  @P2 IMAD.HI.U32 R12, R9, R12, RZ ;  /* 0x0000000c090c2227 */ /* 0x001fca00078e00ff */
[----:B--2---:R-:W-:Y:S02]  /*19fa0*/  @P2 SHF.R.U32.HI R9, RZ, R11, R12 ;  /* 0x0000000bff092219 */ /* 0x004fe4000001160c */
[----:B-1----:R-:W-:-:S03]  /*19fb0*/  ISETP.GE.AND P2, PT, R210, 0x1, PT ;  /* 0x00000001d200780c */ /* 0x002fc60003f46270 */
[----:B------:R-:W-:-:S04]  /*19fc0*/  IMAD.IADD R9, R14, 0x1, R9 ;  /* 0x000000010e097824 */ /* 0x000fc800078e0209 */
[----:B------:R-:W-:-:S06]  /*19fd0*/  VIADD R11, R9, -UR4 ;  /* 0x80000004090b7c36 */ /* 0x000fcc0008000000 */
[----:B------:R-:W-:Y:S01]  /*19fe0*/  @P2 LOP3.LUT R17, R17, 0x200000, RZ, 0xfc, !PT ;  /* 0x0020000011112812 */ /* 0x000fe200078efcff */
        /* <DEDUP_REMOVED lines=11> */
.L_x_1675:
[----:B------:R-:W-:-:S13]  /*1a0a0*/  ISETP.NE.AND P2, PT, R210, 0x1, PT ;  /* 0x00000001d200780c */ /* 0x000fda0003f45270 */
[----:B------:R-:W0:Y:S02]  /*1a0b0*/  @P2 LDC.64 R12, c[0x0][0x9e8] ;  /* 0x00027a00ff0c2b82 */ /* 0x000e240000000a00 */
[----:B0-----:R-:W-:-:S05]  /*1a0c0*/  @P2 IMAD.HI.U32 R12, R9, R12, RZ ;  /* 0x0000000c090c2227 */ /* 0x001fca00078e00ff */
[----:B------:R-:W-:-:S07]  /*1a0d0*/  @P2 SHF.R.U32.HI R9, RZ, R13, R12 ;  /* 0x0000000dff092219 */ /* 0x000fce000001160c */
.L_x_1676:
[----:B------:R-:W-:Y:S05]  /*1a0e0*/  BSYNC B0 ;  /* 0x0000000000007941 */ /* 0x000fea0003800000 */
.L_x_1674:
[----:B------:R-:W-:-:S05]  /*1a0f0*/  IMAD R12, R9, R210, RZ ;  /* 0x000000d2090c7224 */ /* 0x000fca00078e02ff */
[----:B------:R-:W-:-:S07]  /*1a100*/  VIMNMX R11, R11, R12, !PT ;  /* 0x0000000c0b0b7248 */ /* 0x000fce0007fe0100 */
.L_x_1673:
[----:B------:R-:W-:Y:S01]  /*1a110*/  VIADD R11, R11, 0x5f ;  /* 0x0000005f0b0b7836 */ /* 0x000fe20000000000 */
[----:B------:R-:W-:Y:S03]  /*1a120*/  BSSY B0, `(.L_x_1677) ;  /* 0x0000259000007945 */ /* 0x000fe60003800000 */
[----:B------:R-:W-:-:S05]  /*1a130*/  IMAD.HI R11, R11, 0x2aaaaaab, RZ ;  /* 0x2aaaaaab0b0b7827 */ /* 0x000fca00078e02ff */
[----:B------:R-:W-:-:S04]  /*1a140*/  SHF.R.U32.HI R12, RZ, 0x1f, R11 ;  /* 0x0000001fff0c7819 */ /* 0x000fc8000001160b */
[----:B------:R-:W-:-:S04]  /*1a150*/  LEA.HI.SX32 R11, R11, R12, 0x1c ;  /* 0x0000000c0b0b7211 */ /* 0x000fc800078fe2ff */
[----:B------:R-:W-:-:S04]  /*1a160*/  VIMNMX R11, R180, R11, !PT ;  /* 0x0000000bb40b7248 */ /* 0x000fc80007fe0100 */
[----:B------:R-:W-:-:S13]  /*1a170*/  ISETP.GE.AND P2, PT, R8, R11, PT ;  /* 0x0000000b0800720c */ /* 0x000fda0003f46270 */
[----:B------:R-:W-:Y:S05]  /*1a180*/  @!P2 BRA `(.L_x_1678) ;  /* 0x000000240048a947 */ /* 0x000fea0003800000 */
[----:B------:R-:W-:Y:S01]  /*1a190*/  BSSY B1, `(.L_x_1678) ;  /* 0x0000251000017945 */ /* 0x000fe20003800000 */
[----:B------:R-:W-:Y:S02]  /*1a1a0*/  IMAD.MOV.U32 R12, RZ, RZ, R4 ;  /* 0x000000ffff0c7224 */ /* 0x000fe400078e0004 */
[----:B------:R-:W-:Y:S02]  /*1a1b0*/  IMAD.MOV.U32 R13, RZ, RZ, R5 ;  /* 0x000000ffff0d7224 */ /* 0x000fe400078e0005 */
[----:B------:R-:W-:Y:S02]  /*1a1c0*/  IMAD.MOV.U32 R14, RZ, RZ, R8 ;  /* 0x000000ffff0e7224 */ /* 0x000fe400078e0008 */
[----:B------:R-:W-:Y:S02]  /*1a1d0*/  IMAD.MOV.U32 R205, RZ, RZ, R23 ;  /* 0x000000ffffcd7224 */ /* 0x000fe400078e0017 */
[----:B------:R-:W-:-:S07]  /*1a1e0*/  IMAD.MOV.U32 R207, RZ, RZ, R22 ;  /* 0x000000ffffcf7224 */ /* 0x000fce00078e0016 */
.L_x_1689:
[----:B------:R-:W-:-:S05]  /*1a1f0*/  VIADD R15, R207, 0x1 ;  /* 0x00000001cf0f7836 */ /* 0x000fca0000000000 */
[----:B------:R-:W-:-:S04]  /*1a200*/  ISETP.NE.AND P2, PT, R15, 0x2, PT ;  /* 0x000000020f00780c */ /* 0x000fc80003f45270 */
[----:B------:R-:W-:Y:S02]  /*1a210*/  SEL R15, R15, RZ, P2 ;  /* 0x000000ff0f0f7207 */ /* 0x000fe40001000000 */
[----:B------:R-:W-:-:S03]  /*1a220*/  SEL R4, RZ, 0x1, P2 ;  /* 0x00000001ff047807 */ /* 0x000fc60001000000 */
[----:B------:R-:W-:Y:S01]  /*1a230*/  IMAD.MOV.U32 R22, RZ, RZ, R15 ;  /* 0x000000ffff167224 */ /* 0x000fe200078e000f */
[----:B------:R-:W-:Y:S01]  /*1a240*/  LOP3.LUT R23, R205, R4, RZ, 0x3c, !PT ;  /* 0x00000004cd177212 */ /* 0x000fe200078e3cff */
[----:B------:R-:W-:Y:S06]  /*1a250*/  @!P0 BRA `(.L_x_1679) ;  /* 0x0000000000048947 */ /* 0x000fec0003800000 */
[----:B------:R-:W-:Y:S01]  /*1a260*/  BPT.TRAP 0x1 ;  /* 0x000000040000795c */ /* 0x000fe20000300000 */
.L_x_1679:
[----:B------:R-:W-:Y:S01]  /*1a270*/  IMAD R4, R22, 0x8, R2 ;  /* 0x0000000816047824 */ /* 0x000fe200078e0202 */
[----:B------:R-:W-:-:S04]  /*1a280*/  SHF.L.U32 R5, R23, 0x1f, RZ ;  /* 0x0000001f17057819 */ /* 0x000fc800000006ff */
[----:B------:R0:W1:Y:S01]  /*1a290*/  SYNCS.PHASECHK.TRANS64.TRYWAIT P2, [R4+URZ+0x2a830], R5 ;  /* 0x02a83005040075a7 */ /* 0x000062000804017f */
[----:B------:R-:W-:Y:S05]  /*1a2a0*/  @!P0 BRA `(.L_x_1680) ;  /* 0x0000000000048947 */ /* 0x000fea0003800000 */
[----:B------:R-:W-:Y:S01]  /*1a2b0*/  BPT.TRAP 0x1 ;  /* 0x000000040000795c */ /* 0x000fe20000300000 */
.L_x_1680:
[----:B------:R-:W-:Y:S01]  /*1a2c0*/  IMAD R92, R22, 0x900, R6 ;  /* 0x00000900165c7824 */ /* 0x000fe200078e0206 */
[----:B------:R-:W-:Y:S03]  /*1a2d0*/  BSSY B2, `(.L_x_1681) ;  /* 0x0000006000027945 */ /* 0x000fe60003800000 */
[C---:B------:R-:W-:Y:S02]  /*1a2e0*/  VIADD R8, R92.reuse, 0x2 ;  /* 0x000000025c087836 */ /* 0x040fe40000000000 */
[----:B------:R-:W-:Y:S01]  /*1a2f0*/  VIADD R20, R92, 0x4 ;  /* 0x000000045c147836 */ /* 0x000fe20000000000 */
[----:B-1----:R-:W-:Y:S06]  /*1a300*/  @P2 BRA `(.L_x_1682) ;  /* 0x0000000000082947 */ /* 0x002fec0003800000 */
[----:B------:R-:W1:Y:S02]  /*1a310*/  SYNCS.PHASECHK.TRANS64.TRYWAIT P2, [R4+URZ+0x2a830], R5 ;  /* 0x02a83005040075a7 */ /* 0x000e64000804017f */
[----:B-1----:R-:W-:Y:S05]  /*1a320*/  @!P2 BRA `(.L_x_1683) ;  /* 0x000001300078a947 */ /* 0x002fea0003800000 */
.L_x_1682:
[----:B------:R-:W-:Y:S05]  /*1a330*/  BSYNC B2 ;  /* 0x0000000000027941 */ /* 0x000fea0003800000 */
.L_x_1681:
        /* <DEDUP_REMOVED lines=13> */
[----:B------:R-:W-:Y:S01]  /*1a410*/  R2UR UR50, R8 ;  /* 0x00000000083272ca */ /* 0x000fe200000e0000 */
[----:B------:R-:W-:Y:S02]  /*1a420*/  VIADD R8, R92, 0x6 ;  /* 0x000000065c087836 */ /* 0x000fe40000000000 */
[----:B01----:R-:W-:Y:S01]  /*1a430*/  IMAD.MOV.U32 R4, RZ, RZ, R92 ;  /* 0x000000ffff047224 */ /* 0x003fe200078e005c */
[----:B------:R-:W4:Y:S01]  /*1a440*/  LDL.64 R212, [R1] ;  /* 0x0000000001d47983 */ /* 0x000f220000100a00 */
[----:B------:R-:W-:Y:S01]  /*1a450*/  IMAD.MOV.U32 R9, RZ, RZ, 0x40000040 ;  /* 0x40000040ff097424 */ /* 0x000fe200078e00ff */
[----:B------:R-:W-:Y:S01]  /*1a460*/  R2UR UR30, R8 ;  /* 0x00000000081e72ca */ /* 0x000fe200000e0000 */
[----:B------:R-:W-:Y:S01]  /*1a470*/  VIADD R8, R92, 0x306 ;  /* 0x000003065c087836 */ /* 0x000fe20000000000 */
[----:B------:R-:W-:Y:S01]  /*1a480*/  R2UR UR54, R4 ;  /* 0x00000000043672ca */ /* 0x000fe200000e0000 */
[----:B------:R-:W-:Y:S01]  /*1a490*/  VIADD R4, R92, 0x300 ;  /* 0x000003005c047836 */ /* 0x000fe20000000000 */
[C---:B------:R-:W-:Y:S01]  /*1a4a0*/  R2UR UR51, R9.reuse ;  /* 0x00000000093372ca */ /* 0x040fe200000e0000 */
[----:B------:R-:W-:Y:S01]  /*1a4b0*/  IMAD.MOV.U32 R5, RZ, RZ, 0x40000040 ;  /* 0x40000040ff057424 */ /* 0x000fe200078e00ff */
        /* <DEDUP_REMOVED lines=37> */
[C---:B------:R-:W-:Y:S01]  /*1a710*/  R2UR UR55, R5.reuse ;  /* 0x00000000053772ca */ /* 0x040fe200000e0000 */
[C---:B------:R-:W-:Y:S01]  /*1a720*/  VIADD R4, R92.reuse, 0x304 ;  /* 0x000003045c047836 */ /* 0x040fe20000000000 */
[C---:B------:R-:W-:Y:S01]  /*1a730*/  R2UR UR27, R5.reuse ;  /* 0x00000000051b72ca */ /* 0x040fe200000e0000 */
[C---:B------:R-:W-:Y:S01]  /*1a740*/  VIADD R88, R92.reuse, 0x602 ;  /* 0x000006025c587836 */ /* 0x040fe20000000000 */
[----:B------:R-:W-:Y:S01]  /*1a750*/  R2UR UR19, R5 ;  /* 0x00000000051372ca */ /* 0x000fe200000e0000 */
[----:B------:R-:W-:Y:S01]  /*1a760*/  VIADD R90, R92, 0x604 ;  /* 0x000006045c5a7836 */ /* 0x000fe20000000000 */
[----:B------:R-:W-:Y:S01]  /*1a770*/  R2UR UR18, R4 ;  /* 0x00000000041272ca */ /* 0x000fe200000e0000 */
[----:B------:R-:W-:-:S02]  /*1a780*/  VIADD R92, R92, 0x606 ;  /* 0x000006065c5c7836 */ /* 0x000fc40000000000 */
[-C--:B------:R-:W-:Y:S01]  /*1a790*/  FMUL.FTZ R26, R26, R7.reuse ;  /* 0x000000071a1a7220 */ /* 0x080fe20000410000 */
[----:B------:R-:W-:Y:S02]  /*1a7a0*/  IMAD.MOV.U32 R89, RZ, RZ, 0x40000040 ;  /* 0x40000040ff597424 */ /* 0x000fe400078e00ff */
[-C--:B------:R-:W-:Y:S01]  /*1a7b0*/  FMUL.FTZ R27, R27, R7.reuse ;  /* 0x000000071b1b7220 */ /* 0x080fe20000410000 */
[----:B------:R-:W-:Y:S02]  /*1a7c0*/  IMAD.MOV.U32 R91, RZ, RZ, 0x40000040 ;  /* 0x40000040ff5b7424 */ /* 0x000fe400078e00ff */
[-C--:B------:R-:W-:Y:S01]  /*1a7d0*/  FMUL.FTZ R30, R30, R7.reuse ;  /* 0x000000071e1e7220 */ /* 0x080fe20000410000 */
[----:B------:R-:W-:Y:S01]  /*1a7e0*/  IMAD.MOV.U32 R93, RZ, RZ, 0x40000040 ;  /* 0x40000040ff5d7424 */ /* 0x000fe200078e00ff */
[----:B------:R-:W-:Y:S01]  /*1a7f0*/  R2UR UR6, R88 ;  /* 0x00000000580672ca */ /* 0x000fe200000e0000 */
[----:B------:R-:W3:Y:S01]  /*1a800*/  LDL.64 R4, [R1+0x20] ;  /* 0x0000200001047983 */ /* 0x000ee20000100a00 */
        /* <DEDUP_REMOVED lines=11> */
[-C--:B------:R-:W-:Y:S01]  /*1a8c0*/  FMUL.FTZ R42, R42, R7.reuse ;  /* 0x000000072a2a7220 */ /* 0x080fe20000410000 */
[-C--:B------:R-:W-:Y:S01]  /*1a8d0*/  FMUL.FTZ R43, R43, R7.reuse ;  /* 0x000000072b2b7220 */ /* 0x080fe20000410000 */
[-C--:B------:R-:W-:Y:S01]  /*1a8e0*/  FMUL.FTZ R46, R46, R7.reuse ;  /* 0x000000072e2e7220 */ /* 0x080fe20000410000 */
        /* <DEDUP_REMOVED lines=26> */
[----:B-----5:R-:W-:Y:S02]  /*1aa90*/  R2UR UR32, R20 ;  /* 0x00000000142072ca */ /* 0x020fe400000e0000 */
[----:B------:R-:W-:Y:S01]  /*1aaa0*/  R2UR UR33, R21 ;  /* 0x00000000152172ca */ /* 0x000fe200000e0000 */
[----:B------:R-:W-:-:S12]  /*1aab0*/  WARPGROUP.ARRIVE ;  /* 0x00000000000079c5 */ /* 0x000fd80000000000 */
[----:B------:R-:W-:Y:S01]  /*1aac0*/  HGMMA.64x96x16.F32.BF16 R88, gdesc[UR32], R88, gsb0 ;  /* 0x01600000205879f0 */ /* 0x000fe20008001858 */
[----:B--2---:R-:W-:Y:S02]  /*1aad0*/  R2UR UR28, R8 ;  /* 0x00000000081c72ca */ /* 0x004fe400000e0000 */
[----:B------:R-:W-:Y:S01]  /*1aae0*/  R2UR UR29, R9 ;  /* 0x00000000091d72ca */ /* 0x000fe200000e0000 */
[----:B------:R-:W-:Y:S02]  /*1aaf0*/  WARPGROUP.DEPBAR.LE gsb0, 0x0 ;  /* 0x00008000000079c5 */ /* 0x000fe40000010000 */
[----:B------:R-:W-:-:S10]  /*1ab00*/  WARPGROUP.ARRIVE ;  /* 0x00000000000079c5 */ /* 0x000fd40000000000 */
[----:B------:R-:W-:Y:S01]  /*1ab10*/  HGMMA.64x96x16.F32.BF16 R88, gdesc[UR28], R88, gsb0 ;  /* 0x016000001c5879f0 */ /* 0x000fe20008001858 */
[----:B---3--:R-:W-:Y:S02]  /*1ab20*/  R2UR UR24, R4 ;  /* 0x00000000041872ca */ /* 0x008fe400000e0000 */
[----:B------:R-:W-:Y:S02]  /*1ab30*/  R2UR UR25, R5 ;  /* 0x00000000051972ca */ /* 0x000fe400000e0000 */
[----:B------:R-:W-:Y:S02]  /*1ab40*/  R2UR UR20, R218 ;  /* 0x00000000da1472ca */ /* 0x000fe400000e0000 */
        /* <DEDUP_REMOVED lines=36> */
.L_x_1684:
[----:B------:R-:W-:Y:S01]  /*1ad90*/  SHF.L.U32 R4, R205, 0x1f, RZ ;  /* 0x0000001fcd047819 */ /* 0x000fe200000006ff */
[----:B------:R-:W-:-:S04]  /*1ada0*/  IMAD R20, R207, 0x8, R2 ;  /* 0x00000008cf147824 */ /* 0x000fc800078e0202 */
[----:B------:R0:W1:Y:S01]  /*1adb0*/  SYNCS.PHASECHK.TRANS64.TRYWAIT P2, [R20+URZ+0x2a850], R4 ;  /* 0x02a85004140075a7 */ /* 0x000062000804017f */
[----:B------:R-:W-:Y:S05]  /*1adc0*/  @!P0 BRA `(.L_x_1685) ;  /* 0x0000000000048947 */ /* 0x000fea0003800000 */
[----:B------:R-:W-:Y:S01]  /*1add0*/  BPT.TRAP 0x1 ;  /* 0x000000040000795c */ /* 0x000fe20000300000 */
.L_x_1685:
[----:B------:R-:W-:Y:S04]  /*1ade0*/  BSSY B2, `(.L_x_1686) ;  /* 0x0000004000027945 */ /* 0x000fe80003800000 */
[----:B-1----:R-:W-:Y:S05]  /*1adf0*/  @P2 BRA `(.L_x_1687) ;  /* 0x0000000000082947 */ /* 0x002fea0003800000 */
[----:B------:R-:W1:Y:S02]  /*1ae00*/  SYNCS.PHASECHK.TRANS64.TRYWAIT P2, [R20+URZ+0x2a850], R4 ;  /* 0x02a85004140075a7 */ /* 0x000e64000804017f */
[----:B-1----:R-:W-:Y:S05]  /*1ae10*/  @!P2 BRA `(.L_x_1688) ;  /* 0x0000012400d0a947 */ /* 0x002fea0003800000 */
.L_x_1687:
[----:B------:R-:W-:Y:S05]  /*1ae20*/  BSYNC B2 ;  /* 0x0000000000027941 */ /* 0x000fea0003800000 */
.L_x_1686:
[----:B01----:R-:W-:Y:S01]  /*1ae30*/  VIADD R4, R2, 0x400 ;  /* 0x0000040002047836 */ /* 0x003fe20000000000 */
[----:B------:R-:W-:Y:S01]  /*1ae40*/  WARPGROUP.ARRIVE ;  /* 0x00000000000079c5 */ /* 0x000fe20000000000 */
[----:B------:R-:W-:Y:S02]  /*1ae50*/  IMAD.MOV.U32 R9, RZ, RZ, 0x40000040 ;  /* 0x40000040ff097424 */ /* 0x000fe400078e00ff */
[----:B------:R-:W-:Y:S01]  /*1ae60*/  FMUL.FTZ R7, R88, UR59 ;  /* 0x0000003b58077c20 */ /* 0x000fe20008410000 */
[----:B------:R-:W-:Y:S01]  /*1ae70*/  IMAD.MOV.U32 R5, RZ, RZ, 0x40000040 ;  /* 0x40000040ff057424 */ /* 0x000fe200078e00ff */
[----:B------:R-:W-:Y:S01]  /*1ae80*/  SHF.R.U32.HI R4, RZ, 0x4, R4 ;  /* 0x00000004ff047819 */ /* 0x000fe20000011604 */
[----:B------:R-:W-:Y:S01]  /*1ae90*/  FMUL.FTZ R21, R89, UR59 ;  /* 0x0000003b59157c20 */ /* 0x000fe20008410000 */
[----:B------:R-:W-:Y:S01]  /*1aea0*/  R2UR UR7, R9 ;  /* 0x00000000090772ca */ /* 0x000fe200000e0000 */
[----:B------:R-:W-:Y:S01]  /*1aeb0*/  FMUL.FTZ R89, R91, UR59 ;  /* 0x0000003b5b597c20 */ /* 0x000fe20008410000 */
[----:B------:R-:W-:Y:S01]  /*1aec0*/  LOP3.LUT R4, R4, 0x3fff, RZ, 0xc0, !PT ;  /* 0x00003fff04047812 */ /* 0x000fe200078ec0ff */
[----:B------:R-:W0:Y:S01]  /*1aed0*/  MUFU.TANH R7, R7 ;  /* 0x0000000700077308 */ /* 0x000e220000002400 */
        /* <DEDUP_REMOVED lines=8> */
[----:B------:R-:W1:Y:S01]  /*1af60*/  MUFU.TANH R21, R21 ;  /* 0x0000001500157308 */ /* 0x000e620000002400 */
[----:B------:R-:W-:Y:S01]  /*1af70*/  FMUL.FTZ R99, R100, UR59 ;  /* 0x0000003b64637c20 */ /* 0x000fe20008410000 */
[----:B------:R-:W-:Y:S01]  /*1af80*/  FMUL.FTZ R100, R101, UR59 ;  /* 0x0000003b65647c20 */ /* 0x000fe20008410000 */
[C---:B------:R-:W-:Y:S01]  /*1af90*/  VIADD R4, R8.reuse, 0x80 ;  /* 0x0000008008047836 */ /* 0x040fe20000000000 */
[----:B------:R-:W-:Y:S01]  /*1afa0*/  R2UR UR6, R8 ;  /* 0x00000000080672ca */ /* 0x000fe200000e0000 */
        /* <DEDUP_REMOVED lines=12> */
[----:B------:R-:W-:Y:S01]  /*1b070*/  HGMMA.64x128x16.F32.BF16 R24, R156, gdesc[UR4].tnspB, R24, gsb0 ;  /* 0x41e000049c187df0 */ /* 0x000fe20008001818 */
[----:B------:R-:W-:Y:S01]  /*1b080*/  R2UR UR6, R4 ;  /* 0x00000000040672ca */ /* 0x000fe200000e0000 */
[----:B------:R-:W-:Y:S01]  /*1b090*/  VIADD R4, R8, 0x100 ;  /* 0x0000010008047836 */ /* 0x000fe20000000000 */
[----:B------:R-:W-:Y:S01]  /*1b0a0*/  R2UR UR7, R5 ;  /* 0x00000000050772ca */ /* 0x000fe200000e0000 */
[----:B------:R-:W-:-:S02]  /*1b0b0*/  IMAD.MOV.U32 R5, RZ, RZ, 0x40000040 ;  /* 0x40000040ff057424 */ /* 0x000fc400078e00ff */
[----:B------:R-:W-:Y:S01]  /*1b0c0*/  FMUL.FTZ R98, R102, UR59 ;  /* 0x0000003b66627c20 */ /* 0x000fe20008410000 */
[----:B------:R-:W-:Y:S01]  /*1b0d0*/  FMUL.FTZ R102, R106, UR59 ;  /* 0x0000003b6a667c20 */ /* 0x000fe20008410000 */
[----:B------:R-:W4:Y:S01]  /*1b0e0*/  MUFU.TANH R95, R95 ;  /* 0x0000005f005f7308 */ /* 0x000f220000002400 */
[----:B------:R-:W-:Y:S01]  /*1b0f0*/  FMUL.FTZ R106, R110, UR59 ;  /* 0x0000003b6e6a7c20 */ /* 0x000fe20008410000 */
[----:B------:R-:W-:Y:S01]  /*1b100*/  FMUL.FTZ R110, R113, UR59 ;  /* 0x0000003b716e7c20 */ /* 0x000fe20008410000 */
[----:B------:R-:W-:Y:S01]  /*1b110*/  FMUL.FTZ R116, R116, UR59 ;  /* 0x0000003b74747c20 */ /* 0x000fe20008410000 */
[----:B------:R-:W-:Y:S01]  /*1b120*/  FMUL.FTZ R112, R117, UR59 ;  /* 0x0000003b75707c20 */ /* 0x000fe20008410000 */
[----:B------:R-:W-:Y:S01]  /*1b130*/  FMUL.FTZ R113, R120, UR59 ;  /* 0x0000003b78717c20 */ /* 0x000fe20008410000 */
[----:B------:R-:W-:Y:S01]  /*1b140*/  FMUL.FTZ R117, R124, UR59 ;  /* 0x0000003b7c757c20 */ /* 0x000fe20008410000 */
[----:B------:R-:W-:Y:S01]  /*1b150*/  FMUL.FTZ R120, R125, UR59 ;  /* 0x0000003b7d787c20 */ /* 0x000fe20008410000 */
[----:B------:R-:W5:Y:S01]  /*1b160*/  MUFU.TANH R96, R96 ;  /* 0x0000006000607308 */ /* 0x000f620000002400 */
        /* <DEDUP_REMOVED lines=17> */
[----:B------:R-:W-:Y:S01]  /*1b280*/  ULDC UR4, c[0x0][0x988] ;  /* 0x0002620000047ab9 */ /* 0x000fe20000000800 */
[----:B------:R-:W-:Y:S01]  /*1b290*/  @!P1 VIADD R20, R20, 0x2a860 ;  /* 0x0002a86014149836 */ /* 0x000fe20000000000 */
[----:B------:R-:W-:Y:S01]  /*1b2a0*/  ISETP.GT.AND P2, PT, R14, R11, PT ;  /* 0x0000000b0e00720c */ /* 0x000fe20003f44270 */
[----:B------:R-:W-:-:S02]  /*1b2b0*/  IMAD.MOV.U32 R205, RZ, RZ, R23 ;  /* 0x000000ffffcd7224 */ /* 0x000fc400078e0017 */
[----:B------:R-:W-:Y:S01]  /*1b2c0*/  IMAD.MOV.U32 R207, RZ, RZ, R22 ;  /* 0x000000ffffcf7224 */ /* 0x000fe200078e0016 */
[----:B------:R-:W5:Y:S01]  /*1b2d0*/  MUFU.TANH R103, R103 ;  /* 0x0000006700677308 */ /* 0x000f620000002400 */
[----:B------:R-:W-:-:S07]  /*1b2e0*/  @!P1 PRMT R20, RZ, 0x654, R20 ;  /* 0x00000654ff149816 */ /* 0x000fce0000000014 */
[----:B------:R-:W5:Y:S08]  /*1b2f0*/  MUFU.TANH R104, R104 ;  /* 0x0000006800687308 */ /* 0x000f700000002400 */
[----:B------:R-:W5:Y:S08]  /*1b300*/  MUFU.TANH R107, R107 ;  /* 0x0000006b006b7308 */ /* 0x000f700000002400 */
[----:B------:R-:W5:Y:S08]  /*1b310*/  MUFU.TANH R108, R108 ;  /* 0x0000006c006c7308 */ /* 0x000f700000002400 */
[----:B------:R-:W5:Y:S08]  /*1b320*/  MUFU.TANH R109, R109 ;  /* 0x0000006d006d7308 */ /* 0x000f700000002400 */
[----:B------:R-:W5:Y:S08]  /*1b330*/  MUFU.TANH R110, R110 ;  /* 0x0000006e006e7308 */ /* 0x000f700000002400 */
        /* <DEDUP_REMOVED lines=38> */
[C---:B------:R-:W-:Y:S01]  /*1b5a0*/  VIADD R4, R8.reuse, 0x200 ;  /* 0x0000020008047836 */ /* 0x040fe20000000000 */
[----:B------:R-:W-:Y:S01]  /*1b5b0*/  R2UR UR7, R5 ;  /* 0x00000000050772ca */ /* 0x000fe200000e0000 */
[----:B------:R-:W-:Y:S02]  /*1b5c0*/  IMAD.MOV.U32 R5, RZ, RZ, 0x40000040 ;  /* 0x40000040ff057424 */ /* 0x000fe400078e00ff */
[----:B------:R-:W-:Y:S01]  /*1b5d0*/  VIADD R8, R8, 0x280 ;  /* 0x0000028008087836 */ /* 0x000fe20000000000 */
[----:B------:R-:W-:Y:S08]  /*1b5e0*/  MUFU.TANH R130, R130 ;  /* 0x0000008200827308 */ /* 0x000ff00000002400 */
[----:B------:R-:W-:Y:S08]  /*1b5f0*/  MUFU.TANH R131, R131 ;  /* 0x0000008300837308 */ /* 0x000ff00000002400 */
[----:B------:R-:W-:Y:S01]  /*1b600*/  MUFU.TANH R132, R132 ;  /* 0x0000008400847308 */ /* 0x000fe20000002400 */
[----:B------:R-:W-:-:S02]  /*1b610*/  WARPGROUP.DEPBAR.LE gsb0, 0x0 ;  /* 0x00008000000079c5 */ /* 0x000fc40000010000 */
[----:B------:R-:W-:-:S06]  /*1b620*/  WARPGROUP.ARRIVE ;  /* 0x00000000000079c5 */ /* 0x000fcc0000000000 */
[----:B------:R-:W-:Y:S01]  /*1b630*/  HGMMA.64x128x16.F32.BF16 R24, R144, gdesc[UR4].tnspB, R24, gsb0 ;  /* 0x41e0000490187df0 */ /* 0x000fe20008001818 */
[----:B------:R-:W-:Y:S02]  /*1b640*/  R2UR UR7, R5 ;  /* 0x00000000050772ca */ /* 0x000fe400000e0000 */
[----:B0-----:R-:W-:Y:S02]  /*1b650*/  FMNMX.FTZ R5, R7, R13, !PT ;  /* 0x0000000d07057209 */ /* 0x001fe40007810000 */
[----:B------:R-:W-:Y:S02]  /*1b660*/  R2UR UR6, R4 ;  /* 0x00000000040672ca */ /* 0x000fe400000e0000 */
[----:B-1----:R-:W-:Y:S01]  /*1b670*/  FMNMX.FTZ R5, R21, R5, !PT ;  /* 0x0000000515057209 */ /* 0x002fe20007810000 */
[----:B------:R0:W1:Y:S03]  /*1b680*/  MUFU.TANH R4, R116 ;  /* 0x0000007400047308 */ /* 0x0000660000002400 */
[----:B--2---:R-:W-:-:S04]  /*1b690*/  FMNMX.FTZ R5, R91, R5, !PT ;  /* 0x000000055b057209 */ /* 0x004fc80007810000 */
[----:B---3--:R-:W-:Y:S01]  /*1b6a0*/  FMNMX.FTZ R5, R92, R5, !PT ;  /* 0x000000055c057209 */ /* 0x008fe20007810000 */
[----:B0-----:R-:W-:Y:S01]  /*1b6b0*/  FMUL.FTZ R116, R121, UR59 ;  /* 0x0000003b79747c20 */ /* 0x001fe20008410000 */
[----:B------:R-:W-:Y:S02]  /*1b6c0*/  FMUL.FTZ R121, R128, UR59 ;  /* 0x0000003b80797c20 */ /* 0x000fe40008410000 */
[----:B----4-:R-:W-:Y:S01]  /*1b6d0*/  FMNMX.FTZ R5, R95, R5, !PT ;  /* 0x000000055f057209 */ /* 0x010fe20007810000 */
[----:B------:R-:W-:-:S03]  /*1b6e0*/  FMUL.FTZ R128, R133, UR59 ;  /* 0x0000003b85807c20 */ /* 0x000fc60008410000 */
[----:B-----5:R-:W-:Y:S01]  /*1b6f0*/  FMNMX.FTZ R5, R96, R5, !PT ;  /* 0x0000000560057209 */ /* 0x020fe20007810000 */
[----:B------:R-:W0:Y:S03]  /*1b700*/  MUFU.TANH R116, R116 ;  /* 0x0000007400747308 */ /* 0x000e260000002400 */
[----:B------:R-:W-:-:S04]  /*1b710*/  FMNMX.FTZ R5, R99, R5, !PT ;  /* 0x0000000563057209 */ /* 0x000fc80007810000 */
[----:B------:R-:W-:Y:S01]  /*1b720*/  FMNMX.FTZ R5, R100, R5, !PT ;  /* 0x0000000564057209 */ /* 0x000fe20007810000 */
[----:B------:R-:W2:Y:S03]  /*1b730*/  MUFU.TANH R121, R121 ;  /* 0x0000007900797308 */ /* 0x000ea60000002400 */
[----:B------:R-:W-:-:S04]  /*1b740*/  FMNMX.FTZ R5, R103, R5, !PT ;  /* 0x0000000567057209 */ /* 0x000fc80007810000 */
[----:B------:R-:W-:Y:S01]  /*1b750*/  FMNMX.FTZ R5, R104, R5, !PT ;  /* 0x0000000568057209 */ /* 0x000fe20007810000 */
[----:B------:R-:W3:Y:S03]  /*1b760*/  MUFU.TANH R128, R128 ;  /* 0x0000008000807308 */ /* 0x000ee60000002400 */
[----:B------:R-:W-:-:S04]  /*1b770*/  FMNMX.FTZ R5, R107, R5, !PT ;  /* 0x000000056b057209 */ /* 0x000fc80007810000 */
[----:B------:R-:W-:-:S04]  /*1b780*/  FMNMX.FTZ R5, R108, R5, !PT ;  /* 0x000000056c057209 */ /* 0x000fc80007810000 */
[----:B------:R-:W-:-:S04]  /*1b790*/  FMNMX.FTZ R5, R109, R5, !PT ;  /* 0x000000056d057209 */ /* 0x000fc80007810000 */
[----:B------:R-:W-:-:S04]  /*1b7a0*/  FMNMX.FTZ R5, R110, R5, !PT ;  /* 0x000000056e057209 */ /* 0x000fc80007810000 */
[----:B-1----:R-:W-:-:S04]  /*1b7b0*/  FMNMX.FTZ R5, R4, R5, !PT ;  /* 0x0000000504057209 */ /* 0x002fc80007810000 */
[----:B------:R-:W-:-:S04]  /*1b7c0*/  FMNMX.FTZ R5, R112, R5, !PT ;  /* 0x0000000570057209 */ /* 0x000fc80007810000 */
[----:B------:R-:W-:-:S04]  /*1b7d0*/  FMNMX.FTZ R5, R113, R5, !PT ;  /* 0x0000000571057209 */ /* 0x000fc80007810000 */
[----:B0-----:R-:W-:-:S04]  /*1b7e0*/  FMNMX.FTZ R5, R116, R5, !PT ;  /* 0x0000000574057209 */ /* 0x001fc80007810000 */
[----:B------:R-:W-:-:S04]  /*1b7f0*/  FMNMX.FTZ R5, R117, R5, !PT ;  /* 0x0000000575057209 */ /* 0x000fc80007810000 */
[----:B------:R-:W-:-:S04]  /*1b800*/  FMNMX.FTZ R5, R120, R5, !PT ;  /* 0x0000000578057209 */ /* 0x000fc80007810000 */
[----:B--2---:R-:W-:-:S04]  /*1b810*/  FMNMX.FTZ R5, R121, R5, !PT ;  /* 0x0000000579057209 */ /* 0x004fc80007810000 */
[----:B------:R-:W-:-:S04]  /*1b820*/  FMNMX.FTZ R5, R124, R5, !PT ;  /* 0x000000057c057209 */ /* 0x000fc80007810000 */
[----:B------:R-:W-:-:S04]  /*1b830*/  FMNMX.FTZ R5, R125, R5, !PT ;  /* 0x000000057d057209 */ /* 0x000fc80007810000 */
[----:B---3--:R-:W-:-:S05]  /*1b840*/  FMNMX.FTZ R5, R128, R5, !PT ;  /* 0x0000000580057209 */ /* 0x008fca0007810000 */
[----:B------:R-:W0:Y:S02]  /*1b850*/  SHFL.BFLY PT, R10, R5, 0x2, 0x1f ;  /* 0x0c401f00050a7f89 */ /* 0x000e2400000e0000 */
[----:B0-----:R-:W-:-:S05]  /*1b860*/  FMNMX.FTZ R5, R5, R10, !PT ;  /* 0x0000000a05057209 */ /* 0x001fca0007810000 */
[----:B------:R-:W0:Y:S01]  /*1b870*/  SHFL.BFLY PT, R10, R5, 0x1, 0x1f ;  /* 0x0c201f00050a7f89 */ /* 0x000e2200000e0000 */
[----:B------:R-:W-:Y:S02]  /*1b880*/  WARPGROUP.DEPBAR.LE gsb0, 0x0 ;  /* 0x00008000000079c5 */ /* 0x000fe40000010000 */
[----:B------:R-:W-:-:S06]  /*1b890*/  WARPGROUP.ARRIVE ;  /* 0x00000000000079c5 */ /* 0x000fcc0000000000 */
[----:B------:R-:W-:Y:S01]  /*1b8a0*/  HGMMA.64x128x16.F32.BF16 R24, R140, gdesc[UR4].tnspB, R24, gsb0 ;  /* 0x41e000048c187df0 */ /* 0x000fe20008001818 */
[----:B------:R-:W-:Y:S01]  /*1b8b0*/  R2UR UR6, R8 ;  /* 0x00000000080672ca */ /* 0x000fe200000e0000 */
[----:B------:R-:W-:Y:S01]  /*1b8c0*/  @!P1 IMAD R8, R15, 0x8, R2 ;  /* 0x000000080f089824 */ /* 0x000fe200078e0202 */
[----:B0-----:R-:W-:Y:S01]  /*1b8d0*/  FMNMX.FTZ R5, R5, R10, !PT ;  /* 0x0000000a05057209 */ /* 0x001fe20007810000 */
[----:B------:R-:W-:Y:S02]  /*1b8e0*/  IMAD.U32 R10, RZ, RZ, UR4 ;  /* 0x00000004ff0a7e24 */ /* 0x000fe4000f8e00ff */
[----:B------:R-:W-:Y:S02]  /*1b8f0*/  @!P1 VIADD R8, R8, 0x2a840 ;  /* 0x0002a84008089836 */ /* 0x000fe40000000000 */
[----:B------:R-:W-:Y:S01]  /*1b900*/  FADD.FTZ R88, -R5, R13 ;  /* 0x0000000d05587221 */ /* 0x000fe20000010100 */
[----:B------:R-:W-:Y:S01]  /*1b910*/  FMNMX.FTZ R13, R9, R12, !PT ;  /* 0x0000000c090d7209 */ /* 0x000fe20007810000 */
[----:B------:R-:W-:-:S02]  /*1b920*/  FMUL.FTZ R135, R5, R10 ;  /* 0x0000000a05877220 */ /* 0x000fc40000410000 */
[-C--:B------:R-:W-:Y:S01]  /*1b930*/  FMUL.FTZ R88, R88, R10.reuse ;  /* 0x0000000a58587220 */ /* 0x080fe20000410000 */
[----:B------:R-:W-:Y:S01]  /*1b940*/  FMNMX.FTZ R13, R89, R13, !PT ;  /* 0x0000000d590d7209 */ /* 0x000fe20007810000 */
[-CC-:B------:R-:W-:Y:S01]  /*1b950*/  FFMA.FTZ R156, R7, R10.reuse, -R135.reuse ;  /* 0x0000000a079c7223 */ /* 0x180fe20000010887 */
[-CC-:B------:R-:W-:Y:S01]  /*1b960*/  FFMA.FTZ R146, R4, R10.reuse, -R135.reuse ;  /* 0x0000000a04927223 */ /* 0x180fe20000010887 */
[-CC-:B------:R-:W-:Y:S01]  /*1b970*/  FFMA.FTZ R150, R107, R10.reuse, -R135.reuse ;  /* 0x0000000a6b967223 */ /* 0x180fe20000010887 */
[----:B------:R-:W-:Y:S01]  /*1b980*/  FMNMX.FTZ R13, R90, R13, !PT ;  /* 0x0000000d5a0d7209 */ /* 0x000fe20007810000 */
[-CC-:B------:R-:W-:Y:S01]  /*1b990*/  FFMA.FTZ R133, R21, R10.reuse, -R135.reuse ;  /* 0x0000000a15857223 */ /* 0x180fe20000010887 */
[----:B------:R-:W-:Y:S01]  /*1b9a0*/  MUFU.EX2 R88, R88 ;  /* 0x0000005800587308 */ /* 0x000fe20000000800 */
[-CC-:B------:R-:W-:Y:S01]  /*1b9b0*/  FFMA.FTZ R158, R91, R10.reuse, -R135.reuse ;  /* 0x0000000a5b9e7223 */ /* 0x180fe20000010887 */
[----:B------:R-:W-:Y:S01]  /*1b9c0*/  FMNMX.FTZ R13, R93, R13, !PT ;  /* 0x0000000d5d0d7209 */ /* 0x000fe20007810000 */
[-CC-:B------:R-:W-:Y:S01]  /*1b9d0*/  FFMA.FTZ R152, R95, R10.reuse, -R135.reuse ;  /* 0x0000000a5f987223 */ /* 0x180fe20000010887 */
[-CC-:B------:R-:W-:Y:S01]  /*1b9e0*/  FFMA.FTZ R134, R96, R10.reuse, -R135.reuse ;  /* 0x0000000a60867223 */ /* 0x180fe20000010887 */
[-CC-:B------:R-:W-:Y:S01]  /*1b9f0*/  FFMA.FTZ R154, R99, R10.reuse, -R135.reuse ;  /* 0x0000000a639a7223 */ /* 0x180fe20000010887 */
[----:B------:R-:W-:Y:S01]  /*1ba00*/  FMNMX.FTZ R13, R94, R13, !PT ;  /* 0x0000000d5e0d7209 */ /* 0x000fe20007810000 */
[-CC-:B------:R-:W-:Y:S01]  /*1ba10*/  FFMA.FTZ R21, R100, R10.reuse, -R135.reuse ;  /* 0x0000000a64157223 */ /* 0x180fe20000010887 */
[----:B------:R-:W0:Y:S01]  /*1ba20*/  MUFU.EX2 R156, R156 ;  /* 0x0000009c009c7308 */ /* 0x000e220000000800 */
[-CC-:B------:R-:W-:Y:S01]  /*1ba30*/  FFMA.FTZ R148, R103, R10.reuse, -R135.reuse ;  /* 0x0000000a67947223 */ /* 0x180fe20000010887 */
[----:B------:R-:W-:Y:S01]  /*1ba40*/  FMNMX.FTZ R13, R97, R13, !PT ;  /* 0x0000000d610d7209 */ /* 0x000fe20007810000 */
[-CC-:B------:R-:W-:Y:S01]  /*1ba50*/  FFMA.FTZ R103, R108, R10.reuse, -R135.reuse ;  /* 0x0000000a6c677223 */ /* 0x180fe20000010887 */
[-CC-:B------:R-:W-:Y:S01]  /*1ba60*/  FFMA.FTZ R144, R109, R10.reuse, -R135.reuse ;  /* 0x0000000a6d907223 */ /* 0x180fe20000010887 */
[-CC-:B------:R-:W-:Y:S01]  /*1ba70*/  FFMA.FTZ R91, R110, R10.reuse, -R135.reuse ;  /* 0x0000000a6e5b7223 */ /* 0x180fe20000010887 */
[----:B------:R-:W-:Y:S01]  /*1ba80*/  FMNMX.FTZ R13, R98, R13, !PT ;  /* 0x0000000d620d7209 */ /* 0x000fe20007810000 */
[-CC-:B------:R-:W-:Y:S01]  /*1ba90*/  FFMA.FTZ R95, R112, R10.reuse, -R135.reuse ;  /* 0x0000000a705f7223 */ /* 0x180fe20000010887 */
[----:B------:R-:W1:Y:S01]  /*1baa0*/  MUFU.EX2 R133, R133 ;  /* 0x0000008500857308 */ /* 0x000e620000000800 */
[-CC-:B------:R-:W-:Y:S01]  /*1bab0*/  FFMA.FTZ R96, R116, R10.reuse, -R135.reuse ;  /* 0x0000000a74607223 */ /* 0x180fe20000010887 */
[----:B------:R-:W-:Y:S01]  /*1bac0*/  FMNMX.FTZ R13, R101, R13, !PT ;  /* 0x0000000d650d7209 */ /* 0x000fe20007810000 */
[-CC-:B------:R-:W-:Y:S01]  /*1bad0*/  FFMA.FTZ R99, R120, R10.reuse, -R135.reuse ;  /* 0x0000000a78637223 */ /* 0x180fe20000010887 */
[-CC-:B------:R-:W-:Y:S01]  /*1bae0*/  FFMA.FTZ R100, R124, R10.reuse, -R135.reuse ;  /* 0x0000000a7c647223 */ /* 0x180fe20000010887 */
[----:B------:R-:W-:Y:S01]  /*1baf0*/  FFMA.FTZ R128, R128, R10, -R135 ;  /* 0x0000000a80807223 */ /* 0x000fe20000010887 */
[----:B------:R-:W-:-:S02]  /*1bb00*/  FMNMX.FTZ R13, R102, R13, !PT ;  /* 0x0000000d660d7209 */ /* 0x000fc40007810000 */
[----:B------:R-:W2:Y:S02]  /*1bb10*/  MUFU.EX2 R158, R158 ;  /* 0x0000009e009e7308 */ /* 0x000ea40000000800 */
[----:B------:R-:W-:-:S04]  /*1bb20*/  FMNMX.FTZ R13, R105, R13, !PT ;  /* 0x0000000d690d7209 */ /* 0x000fc80007810000 */
[----:B------:R-:W-:Y:S02]  /*1bb30*/  FMNMX.FTZ R13, R106, R13, !PT ;  /* 0x0000000d6a0d7209 */ /* 0x000fe40007810000 */
[----:B------:R-:W-:Y:S02]  /*1bb40*/  MUFU.EX2 R152, R152 ;  /* 0x0000009800987308 */ /* 0x000fe40000000800 */
        /* <DEDUP_REMOVED lines=18> */
[----:B------:R-:W-:-:S05]  /*1bc70*/  FMNMX.FTZ R7, R132, R7, !PT ;  /* 0x0000000784077209 */ /* 0x000fca0007810000 */
[----:B------:R-:W3:Y:S01]  /*1bc80*/  SHFL.BFLY PT, R13, R7, 0x2, 0x1f ;  /* 0x0c401f00070d7f89 */ /* 0x000ee200000e0000 */
[----:B------:R-:W-:Y:S08]  /*1bc90*/  MUFU.EX2 R144, R144 ;  /* 0x0000009000907308 */ /* 0x000ff00000000800 */
[----:B------:R-:W-:Y:S08]  /*1bca0*/  MUFU.EX2 R91, R91 ;  /* 0x0000005b005b7308 */ /* 0x000ff00000000800 */
[----:B------:R-:W-:Y:S01]  /*1bcb0*/  MUFU.EX2 R146, R146 ;  /* 0x0000009200927308 */ /* 0x000fe20000000800 */
[----:B---3--:R-:W-:-:S07]  /*1bcc0*/  FMNMX.FTZ R4, R7, R13, !PT ;  /* 0x0000000d07047209 */ /* 0x008fce0007810000 */
[----:B------:R-:W-:Y:S01]  /*1bcd0*/  MUFU.EX2 R95, R95 ;  /* 0x0000005f005f7308 */ /* 0x000fe20000000800 */
[-CC-:B------:R-:W-:Y:S01]  /*1bce0*/  FFMA.FTZ R13, R121, R10.reuse, -R135.reuse ;  /* 0x0000000a790d7223 */ /* 0x180fe20000010887 */
[----:B------:R-:W3:Y:S06]  /*1bcf0*/  SHFL.BFLY PT, R7, R4, 0x1, 0x1f ;  /* 0x0c201f0004077f89 */ /* 0x000eec00000e0000 */
[----:B------:R-:W-:Y:S01]  /*1bd00*/  MUFU.EX2 R96, R96 ;  /* 0x0000006000607308 */ /* 0x000fe20000000800 */
[----:B------:R-:W-:Y:S02]  /*1bd10*/  WARPGROUP.DEPBAR.LE gsb0, 0x0 ;  /* 0x00008000000079c5 */ /* 0x000fe40000010000 */
[----:B------:R-:W-:Y:S01]  /*1bd20*/  WARPGROUP.ARRIVE ;  /* 0x00000000000079c5 */ /* 0x000fe20000000000 */
[-CC-:B------:R-:W-:Y:S01]  /*1bd30*/  FFMA.FTZ R141, R92, R10.reuse, -R135.reuse ;  /* 0x0000000a5c8d7223 */ /* 0x180fe20000010887 */
[-CC-:B------:R-:W-:Y:S01]  /*1bd40*/  FFMA.FTZ R92, R104, R10.reuse, -R135.reuse ;  /* 0x0000000a685c7223 */ /* 0x180fe20000010887 */
[-CC-:B------:R-:W-:Y:S01]  /*1bd50*/  FFMA.FTZ R140, R113, R10.reuse, -R135.reuse ;  /* 0x0000000a718c7223 */ /* 0x180fe20000010887 */
[-CC-:B------:R-:W-:Y:S01]  /*1bd60*/  FFMA.FTZ R142, R117, R10.reuse, -R135.reuse ;  /* 0x0000000a758e7223 */ /* 0x180fe20000010887 */
[----:B------:R-:W-:Y:S01]  /*1bd70*/  MUFU.EX2 R99, R99 ;  /* 0x0000006300637308 */ /* 0x000fe20000000800 */
[----:B------:R-:W-:-:S07]  /*1bd80*/  FFMA.FTZ R104, R125, R10, -R135 ;  /* 0x0000000a7d687223 */ /* 0x000fce0000010887 */
[----:B------:R-:W-:Y:S01]  /*1bd90*/  MUFU.EX2 R141, R141 ;  /* 0x0000008d008d7308 */ /* 0x000fe20000000800 */
[----:B---3--:R-:W-:-:S05]  /*1bda0*/  FMNMX.FTZ R4, R4, R7, !PT ;  /* 0x0000000704047209 */ /* 0x008fca0007810000 */
[CC--:B------:R-:W-:Y:S01]  /*1bdb0*/  FMUL.FTZ R107, R4.reuse, R10.reuse ;  /* 0x0000000a046b7220 */ /* 0x0c0fe20000410000 */
[----:B------:R-:W-:Y:S01]  /*1bdc0*/  FADD.FTZ R7, -R4, R12 ;  /* 0x0000000c04077221 */ /* 0x000fe20000010100 */
[----:B------:R-:W-:Y:S02]  /*1bdd0*/  MUFU.EX2 R92, R92 ;  /* 0x0000005c005c7308 */ /* 0x000fe40000000800 */
[-CC-:B------:R-:W-:Y:S01]  /*1bde0*/  FFMA.FTZ R157, R9, R10.reuse, -R107.reuse ;  /* 0x0000000a099d7223 */ /* 0x180fe2000001086b */
[----:B------:R-:W-:Y:S02]  /*1bdf0*/  IMAD.MOV.U32 R9, RZ, RZ, 0x40000040 ;  /* 0x40000040ff097424 */ /* 0x000fe400078e00ff */
[-C--:B------:R-:W-:Y:S01]  /*1be00*/  FMUL.FTZ R7, R7, R10.reuse ;  /* 0x0000000a07077220 */ /* 0x080fe20000410000 */
[-CC-:B------:R-:W-:Y:S01]  /*1be10*/  FFMA.FTZ R89, R89, R10.reuse, -R107.reuse ;  /* 0x0000000a59597223 */ /* 0x180fe2000001086b */
[-CC-:B------:R-:W-:Y:S01]  /*1be20*/  FFMA.FTZ R159, R90, R10.reuse, -R107.reuse ;  /* 0x0000000a5a9f7223 */ /* 0x180fe2000001086b */
[-CC-:B------:R-:W-:Y:S01]  /*1be30*/  FFMA.FTZ R90, R93, R10.reuse, -R107.reuse ;  /* 0x0000000a5d5a7223 */ /* 0x180fe2000001086b */
[----:B------:R-:W-:Y:S01]  /*1be40*/  R2UR UR7, R9 ;  /* 0x00000000090772ca */ /* 0x000fe200000e0000 */
[----:B------:R-:W-:Y:S01]  /*1be50*/  MUFU.EX2 R157, R157 ;  /* 0x0000009d009d7308 */ /* 0x000fe20000000800 */
[-CC-:B------:R-:W-:Y:S01]  /*1be60*/  FFMA.FTZ R153, R94, R10.reuse, -R107.reuse ;  /* 0x0000000a5e997223 */ /* 0x180fe2000001086b */
[-CC-:B------:R-:W-:Y:S01]  /*1be70*/  FFMA.FTZ R93, R97, R10.reuse, -R107.reuse ;  /* 0x0000000a615d7223 */ /* 0x180fe2000001086b */
[-CC-:B------:R-:W-:Y:S01]  /*1be80*/  FFMA.FTZ R149, R102, R10.reuse, -R107.reuse ;  /* 0x0000000a66957223 */ /* 0x180fe2000001086b */
[----:B0-----:R-:W-:Y:S01]  /*1be90*/  FFMA.FTZ R102, R88, R3, R156 ;  /* 0x0000000358667223 */ /* 0x001fe2000001009c */
[-CC-:B------:R-:W-:Y:S01]  /*1bea0*/  FFMA.FTZ R155, R98, R10.reuse, -R107.reuse ;  /* 0x0000000a629b7223 */ /* 0x180fe2000001086b */
[-CC-:B------:R-:W-:Y:S01]  /*1beb0*/  FFMA.FTZ R94, R101, R10.reuse, -R107.reuse ;  /* 0x0000000a655e7223 */ /* 0x180fe2000001086b */
[----:B------:R-:W-:Y:S01]  /*1bec0*/  @!P1 PRMT R9, RZ, 0x654, R8 ;  /* 0x00000654ff099816 */ /* 0x000fe20000000008 */
[----:B------:R-:W0:Y:S01]  /*1bed0*/  MUFU.EX2 R7, R7 ;  /* 0x0000000700077308 */ /* 0x000e220000000800 */
[----:B-1----:R-:W-:Y:S01]  /*1bee0*/  FADD.FTZ R3, R133, R102 ;  /* 0x0000006685037221 */ /* 0x002fe20000010000 */
[-CC-:B------:R-:W-:Y:S01]  /*1bef0*/  FFMA.FTZ R97, R105, R10.reuse, -R107.reuse ;  /* 0x0000000a69617223 */ /* 0x180fe2000001086b */
[-C--:B------:R-:W-:Y:S01]  /*1bf00*/  FFMA.FTZ R151, R106, R10.reuse, -R107 ;  /* 0x0000000a6a977223 */ /* 0x080fe2000001086b */
[----:B------:R-:W-:Y:S01]  /*1bf10*/  HGMMA.64x128x16.F32.BF16 R24, R136, gdesc[UR4].tnspB, R24, gsb0 ;  /* 0x41e0000488187df0 */ /* 0x000fe20008001818 */
[----:B--2---:R-:W-:Y:S01]  /*1bf20*/  FADD.FTZ R102, R158, R3 ;  /* 0x000000039e667221 */ /* 0x004fe20000010000 */
        /* <DEDUP_REMOVED lines=9> */
[----:B------:R-:W-:Y:S01]  /*1bfc0*/  FFMA.FTZ R131, R131, R10, -R107 ;  /* 0x0000000a83837223 */ /* 0x000fe2000001086b */
[----:B------:R-:W2:Y:S01]  /*1bfd0*/  MUFU.EX2 R159, R159 ;  /* 0x0000009f009f7308 */ /* 0x000ea20000000800 */
[----:B0-----:R-:W-:Y:S01]  /*1bfe0*/  FFMA.FTZ R0, R7, R0, R157 ;  /* 0x0000000007007223 */ /* 0x001fe2000001009d */
[----:B------:R-:W-:-:S02]  /*1bff0*/  F2FP.BF16.F32.PACK_AB R158, R141, R158 ;  /* 0x0000009e8d9e723e */ /* 0x000fc400000010ff */
[----:B------:R-:W-:-:S04]  /*1c000*/  F2FP.BF16.F32.PACK_AB R156, R133, R156 ;  /* 0x0000009c859c723e */ /* 0x000fc800000010ff */
[----:B------:R-:W0:Y:S01]  /*1c010*/  MUFU.EX2 R90, R90 ;  /* 0x0000005a005a7308 */ /* 0x000e220000000800 */
[C---:B-1----:R-:W-:Y:S01]  /*1c020*/  FADD.FTZ R0, R89.reuse, R0 ;  /* 0x0000000059007221 */ /* 0x042fe20000010000 */
[----:B------:R-:W-:-:S06]  /*1c030*/  F2FP.BF16.F32.PACK_AB R157, R89, R157 ;  /* 0x0000009d599d723e */ /* 0x000fcc00000010ff */
[----:B------:R-:W1:Y:S01]  /*1c040*/  MUFU.EX2 R153, R153 ;  /* 0x0000009900997308 */ /* 0x000e620000000800 */
[----:B--2---:R-:W-:-:S07]  /*1c050*/  FADD.FTZ R3, R159, R0 ;  /* 0x000000009f037221 */ /* 0x004fce0000010000 */
[----:B------:R-:W2:Y:S01]  /*1c060*/  MUFU.EX2 R93, R93 ;  /* 0x0000005d005d7308 */ /* 0x000ea20000000800 */
[----:B0-----:R-:W-:-:S07]  /*1c070*/  F2FP.BF16.F32.PACK_AB R159, R90, R159 ;  /* 0x0000009f5a9f723e */ /* 0x001fce00000010ff */
[----:B------:R-:W0:Y:S08]  /*1c080*/  MUFU.EX2 R155, R155 ;  /* 0x0000009b009b7308 */ /* 0x000e300000000800 */
[----:B------:R-:W3:Y:S08]  /*1c090*/  MUFU.EX2 R94, R94 ;  /* 0x0000005e005e7308 */ /* 0x000ef00000000800 */
[----:B------:R-:W4:Y:S08]  /*1c0a0*/  MUFU.EX2 R149, R149 ;  /* 0x0000009500957308 */ /* 0x000f300000000800 */
[----:B------:R-:W5:Y:S08]  /*1c0b0*/  MUFU.EX2 R97, R97 ;  /* 0x0000006100617308 */ /* 0x000f700000000800 */
[----:B------:R-:W5:Y:S08]  /*1c0c0*/  MUFU.EX2 R151, R151 ;  /* 0x0000009700977308 */ /* 0x000f700000000800 */
[----:B------:R-:W5:Y:S08]  /*1c0d0*/  MUFU.EX2 R98, R98 ;  /* 0x0000006200627308 */ /* 0x000f700000000800 */
        /* <DEDUP_REMOVED lines=8> */
[----:B------:R1:W-:Y:S05]  /*1c160*/  @!P1 SYNCS.ARRIVE.TRANS64.RED.A1T0 RZ, [R9+URZ], RZ ;  /* 0x000000ff09ff99a7 */ /* 0x0003ea000810043f */
[----:B------:R-:W-:Y:S01]  /*1c170*/  MUFU.EX2 R13, R13 ;  /* 0x0000000d000d7308 */ /* 0x000fe20000000800 */
[----:B-1----:R-:W-:Y:S01]  /*1c180*/  FADD.FTZ R9, R141, R102 ;  /* 0x000000668d097221 */ /* 0x002fe20000010000 */
[----:B------:R1:W-:Y:S03]  /*1c190*/  @!P1 SYNCS.ARRIVE.TRANS64.RED.A1T0 RZ, [R20+URZ], RZ ;  /* 0x000000ff14ff99a7 */ /* 0x0003e6000810043f */
[----:B------:R-:W-:Y:S01]  /*1c1a0*/  FADD.FTZ R15, R152, R9 ;  /* 0x00000009980f7221 */ /* 0x000fe20000010000 */
[----:B------:R-:W-:-:S02]  /*1c1b0*/  FFMA.FTZ R9, R123, R10, -R107 ;  /* 0x0000000a7b097223 */ /* 0x000fc4000001086b */
[----:B------:R-:W-:Y:S01]  /*1c1c0*/  MUFU.EX2 R129, R129 ;  /* 0x0000008100817308 */ /* 0x000fe20000000800 */
[C---:B------:R-:W-:Y:S01]  /*1c1d0*/  F2FP.BF16.F32.PACK_AB R152, R134.reuse, R152 ;  /* 0x000000988698723e */ /* 0x040fe200000010ff */
[----:B------:R-:W-:Y:S01]  /*1c1e0*/  FADD.FTZ R15, R134, R15 ;  /* 0x0000000f860f7221 */ /* 0x000fe20000010000 */
[----:B-1----:R-:W-:Y:S01]  /*1c1f0*/  FADD.FTZ R20, R90, R3 ;  /* 0x000000035a147221 */ /* 0x002fe20000010000 */
[-C--:B------:R-:W-:Y:S02]  /*1c200*/  FFMA.FTZ R3, R122, R10.reuse, -R107 ;  /* 0x0000000a7a037223 */ /* 0x080fe4000001086b */
[----:B------:R-:W-:Y:S01]  /*1c210*/  FADD.FTZ R102, R154, R15 ;  /* 0x0000000f9a667221 */ /* 0x000fe20000010000 */
[----:B------:R-:W-:Y:S01]  /*1c220*/  FADD.FTZ R20, R153, R20 ;  /* 0x0000001499147221 */ /* 0x000fe20000010000 */
[----:B--2---:R-:W-:Y:S01]  /*1c230*/  F2FP.BF16.F32.PACK_AB R153, R93, R153 ;  /* 0x000000995d99723e */ /* 0x004fe200000010ff */
[----:B------:R-:W-:Y:S01]  /*1c240*/  MUFU.EX2 R9, R9 ;  /* 0x0000000900097308 */ /* 0x000fe20000000800 */
[----:B------:R-:W-:Y:S01]  /*1c250*/  FADD.FTZ R105, R21, R102 ;  /* 0x0000006615697221 */ /* 0x000fe20000010000 */
[----:B------:R-:W-:Y:S01]  /*1c260*/  FADD.FTZ R20, R93, R20 ;  /* 0x000000145d147221 */ /* 0x000fe20000010000 */
[----:B------:R-:W-:Y:S01]  /*1c270*/  FFMA.FTZ R15, R127, R10, -R107 ;  /* 0x0000000a7f0f7223 */ /* 0x000fe2000001086b */
[----:B------:R-:W-:Y:S01]  /*1c280*/  F2FP.BF16.F32.PACK_AB R154, R21, R154 ;  /* 0x0000009a159a723e */ /* 0x000fe200000010ff */
[----:B------:R-:W-:Y:S01]  /*1c290*/  FADD.FTZ R105, R148, R105 ;  /* 0x0000006994697221 */ /* 0x000fe20000010000 */
[----:B0-----:R-:W-:Y:S01]  /*1c2a0*/  FADD.FTZ R101, R155, R20 ;  /* 0x000000149b657221 */ /* 0x001fe20000010000 */
[----:B------:R-:W-:Y:S01]  /*1c2b0*/  FFMA.FTZ R107, R132, R10, -R107 ;  /* 0x0000000a846b7223 */ /* 0x000fe2000001086b */
[----:B------:R-:W0:Y:S01]  /*1c2c0*/  MUFU.EX2 R3, R3 ;  /* 0x0000000300037308 */ /* 0x000e220000000800 */
[----:B------:R-:W-:Y:S01]  /*1c2d0*/  FADD.FTZ R105, R92, R105 ;  /* 0x000000695c697221 */ /* 0x000fe20000010000 */
[C---:B---3--:R-:W-:Y:S01]  /*1c2e0*/  FADD.FTZ R20, R94.reuse, R101 ;  /* 0x000000655e147221 */ /* 0x048fe20000010000 */
[----:B------:R-:W-:-:S02]  /*1c2f0*/  F2FP.BF16.F32.PACK_AB R155, R94, R155 ;  /* 0x0000009b5e9b723e */ /* 0x000fc400000010ff */
[----:B------:R-:W-:Y:S01]  /*1c300*/  FADD.FTZ R102, R150, R105 ;  /* 0x0000006996667221 */ /* 0x000fe20000010000 */
[----:B----4-:R-:W-:Y:S01]  /*1c310*/  FADD.FTZ R20, R149, R20 ;  /* 0x0000001495147221 */ /* 0x010fe20000010000 */
[----:B------:R-:W-:Y:S01]  /*1c320*/  F2FP.BF16.F32.PACK_AB R148, R92, R148 ;  /* 0x000000945c94723e */ /* 0x000fe200000010ff */
[----:B------:R-:W-:Y:S01]  /*1c330*/  MUFU.EX2 R15, R15 ;  /* 0x0000000f000f7308 */ /* 0x000fe20000000800 */
[----:B------:R-:W-:Y:S01]  /*1c340*/  FADD.FTZ R101, R103, R102 ;  /* 0x0000006667657221 */ /* 0x000fe20000010000 */
[C---:B-----5:R-:W-:Y:S01]  /*1c350*/  FADD.FTZ R20, R97.reuse, R20 ;  /* 0x0000001461147221 */ /* 0x060fe20000010000 */
[----:B------:R-:W-:Y:S02]  /*1c360*/  F2FP.BF16.F32.PACK_AB R149, R97, R149 ;  /* 0x000000956195723e */ /* 0x000fe400000010ff */
[----:B------:R-:W-:Y:S01]  /*1c370*/  FADD.FTZ R90, R144, R101 ;  /* 0x00000065905a7221 */ /* 0x000fe20000010000 */
[----:B------:R-:W-:Y:S01]  /*1c380*/  FADD.FTZ R89, R151, R20 ;  /* 0x0000001497597221 */ /* 0x000fe20000010000 */
[----:B------:R-:W-:Y:S01]  /*1c390*/  F2FP.BF16.F32.PACK_AB R150, R103, R150 ;  /* 0x000000966796723e */ /* 0x000fe200000010ff */
[----:B------:R-:W1:Y:S01]  /*1c3a0*/  MUFU.EX2 R100, R100 ;  /* 0x0000006400647308 */ /* 0x000e620000000800 */
[----:B------:R-:W-:Y:S01]  /*1c3b0*/  FADD.FTZ R93, R91, R90 ;  /* 0x0000005a5b5d7221 */ /* 0x000fe20000010000 */
[----:B------:R-:W-:Y:S01]  /*1c3c0*/  FADD.FTZ R20, R98, R89 ;  /* 0x0000005962147221 */ /* 0x000fe20000010000 */
[----:B0-----:R-:W-:-:S02]  /*1c3d0*/  F2FP.BF16.F32.PACK_AB R141, R9, R3 ;  /* 0x00000003098d723e */ /* 0x001fc400000010ff */
[----:B------:R-:W-:Y:S01]  /*1c3e0*/  FADD.FTZ R90, R146, R93 ;  /* 0x0000005d925a7221 */ /* 0x000fe20000010000 */
[----:B------:R-:W-:Y:S01]  /*1c3f0*/  FADD.FTZ R89, R145, R20 ;  /* 0x0000001491597221 */ /* 0x000fe20000010000 */
[----:B------:R-:W-:Y:S01]  /*1c400*/  F2FP.BF16.F32.PACK_AB R145, R8, R145 ;  /* 0x000000910891723e */ /* 0x000fe200000010ff */
[----:B------:R-:W-:Y:S01]  /*1c410*/  MUFU.EX2 R130, R130 ;  /* 0x0000008200827308 */ /* 0x000fe20000000800 */
[----:B------:R-:W-:Y:S01]  /*1c420*/  F2FP.BF16.F32.PACK_AB R151, R98, R151 ;  /* 0x000000976297723e */ /* 0x000fe200000010ff */
[----:B------:R-:W-:Y:S01]  /*1c430*/  FADD.FTZ R20, R8, R89 ;  /* 0x0000005908147221 */ /* 0x000fe20000010000 */
[----:B------:R-:W-:Y:S01]  /*1c440*/  FADD.FTZ R89, R95, R90 ;  /* 0x0000005a5f597221 */ /* 0x000fe20000010000 */
[----:B------:R-:W-:Y:S01]  /*1c450*/  VIADD R8, R14, 0xffffffff ;  /* 0xffffffff0e087836 */ /* 0x000fe20000000000 */
[----:B------:R-:W-:Y:S01]  /*1c460*/  F2FP.BF16.F32.PACK_AB R144, R91, R144 ;  /* 0x000000905b90723e */ /* 0x000fe200000010ff */
[----:B------:R-:W-:Y:S01]  /*1c470*/  FADD.FTZ R21, R147, R20 ;  /* 0x0000001493157221 */ /* 0x000fe20000010000 */
[----:B------:R-:W-:Y:S01]  /*1c480*/  FADD.FTZ R89, R140, R89 ;  /* 0x000000598c597221 */ /* 0x000fe20000010000 */
[----:B------:R-:W0:Y:S01]  /*1c490*/  MUFU.EX2 R104, R104 ;  /* 0x0000006800687308 */ /* 0x000e220000000800 */
[C---:B------:R-:W-:Y:S01]  /*1c4a0*/  F2FP.BF16.F32.PACK_AB R147, R0.reuse, R147 ;  /* 0x000000930093723e */ /* 0x040fe200000010ff */
[----:B------:R-:W-:Y:S01]  /*1c4b0*/  FADD.FTZ R20, R0, R21 ;  /* 0x0000001500147221 */ /* 0x000fe20000010000 */
[----:B------:R-:W-:Y:S01]  /*1c4c0*/  FADD.FTZ R89, R96, R89 ;  /* 0x0000005960597221 */ /* 0x000fe20000010000 */
[----:B-1----:R-:W-:Y:S01]  /*1c4d0*/  F2FP.BF16.F32.PACK_AB R136, R100, R13 ;  /* 0x0000000d6488723e */ /* 0x002fe200000010ff */
[----:B------:R-:W-:-:S02]  /*1c4e0*/  IMAD.MOV.U32 R14, RZ, RZ, R8 ;  /* 0x000000ffff0e7224 */ /* 0x000fc400078e0008 */
[----:B------:R-:W-:Y:S01]  /*1c4f0*/  FADD.FTZ R20, R3, R20 ;  /* 0x0000001403147221 */ /* 0x000fe20000010000 */
[----:B------:R-:W-:Y:S01]  /*1c500*/  FADD.FTZ R90, R142, R89 ;  /* 0x000000598e5a7221 */ /* 0x000fe20000010000 */
[----:B------:R-:W1:Y:S01]  /*1c510*/  MUFU.EX2 R131, R131 ;  /* 0x0000008300837308 */ /* 0x000e620000000800 */
[----:B------:R-:W-:Y:S01]  /*1c520*/  F2FP.BF16.F32.PACK_AB R146, R95, R146 ;  /* 0x000000925f92723e */ /* 0x000fe200000010ff */
[----:B------:R-:W-:Y:S01]  /*1c530*/  FADD.FTZ R20, R9, R20 ;  /* 0x0000001409147221 */ /* 0x000fe20000010000 */
[----:B------:R-:W-:Y:S01]  /*1c540*/  FADD.FTZ R90, R99, R90 ;  /* 0x0000005a635a7221 */ /* 0x000fe20000010000 */
[----:B------:R-:W-:Y:S02]  /*1c550*/  F2FP.BF16.F32.PACK_AB R140, R96, R140 ;  /* 0x0000008c608c723e */ /* 0x000fe400000010ff */
[----:B------:R-:W-:Y:S01]  /*1c560*/  FADD.FTZ R20, R143, R20 ;  /* 0x000000148f147221 */ /* 0x000fe20000010000 */
[----:B------:R-:W-:Y:S01]  /*1c570*/  FADD.FTZ R21, R13, R90 ;  /* 0x0000005a0d157221 */ /* 0x000fe20000010000 */
[----:B------:R-:W2:Y:S01]  /*1c580*/  MUFU.EX2 R12, R128 ;  /* 0x00000080000c7308 */ /* 0x000ea20000000800 */
[----:B------:R-:W-:Y:S01]  /*1c590*/  F2FP.BF16.F32.PACK_AB R142, R99, R142 ;  /* 0x0000008e638e723e */ /* 0x000fe200000010ff */
[C---:B------:R-:W-:Y:S01]  /*1c5a0*/  FADD.FTZ R20, R15.reuse, R20 ;  /* 0x000000140f147221 */ /* 0x040fe20000010000 */
[----:B------:R-:W-:Y:S01]  /*1c5b0*/  FADD.FTZ R21, R100, R21 ;  /* 0x0000001564157221 */ /* 0x000fe20000010000 */
[----:B------:R-:W-:Y:S01]  /*1c5c0*/  F2FP.BF16.F32.PACK_AB R143, R15, R143 ;  /* 0x0000008f0f8f723e */ /* 0x000fe200000010ff */
[----:B------:R-:W-:-:S02]  /*1c5d0*/  IMAD.MOV.U32 R13, RZ, RZ, R5 ;  /* 0x000000ffff0d7224 */ /* 0x000fc400078e0005 */
[----:B------:R-:W-:Y:S01]  /*1c5e0*/  FADD.FTZ R3, R129, R20 ;  /* 0x0000001481037221 */ /* 0x000fe20000010000 */
[----:B0-----:R-:W-:Y:S01]  /*1c5f0*/  FADD.FTZ R21, R104, R21 ;  /* 0x0000001568157221 */ /* 0x001fe20000010000 */
[----:B------:R-:W0:Y:S01]  /*1c600*/  MUFU.EX2 R107, R107 ;  /* 0x0000006b006b7308 */ /* 0x000e220000000800 */
[C---:B------:R-:W-:Y:S01]  /*1c610*/  F2FP.BF16.F32.PACK_AB R137, R130.reuse, R129 ;  /* 0x000000818289723e */ /* 0x040fe200000010ff */
[----:B------:R-:W-:-:S04]  /*1c620*/  FADD.FTZ R0, R130, R3 ;  /* 0x0000000382007221 */ /* 0x000fc80000010000 */
[----:B-1----:R-:W-:Y:S01]  /*1c630*/  FADD.FTZ R0, R131, R0 ;  /* 0x0000000083007221 */ /* 0x002fe20000010000 */
[C---:B--2---:R-:W-:Y:S01]  /*1c640*/  FADD.FTZ R3, R12.reuse, R21 ;  /* 0x000000150c037221 */ /* 0x044fe20000010000 */
[----:B------:R-:W-:Y:S01]  /*1c650*/  F2FP.BF16.F32.PACK_AB R138, R12, R104 ;  /* 0x000000680c8a723e */ /* 0x000fe200000010ff */
[----:B------:R-:W-:Y:S02]  /*1c660*/  IMAD.MOV.U32 R12, RZ, RZ, R4 ;  /* 0x000000ffff0c7224 */ /* 0x000fe400078e0004 */
[C---:B0-----:R-:W-:Y:S01]  /*1c670*/  FADD.FTZ R0, R107.reuse, R0 ;  /* 0x000000006b007221 */ /* 0x041fe20000010000 */
[----:B------:R-:W-:Y:S01]  /*1c680*/  F2FP.BF16.F32.PACK_AB R139, R107, R131 ;  /* 0x000000836b8b723e */ /* 0x000fe200000010ff */
[----:B------:R-:W-:Y:S06]  /*1c690*/  @P2 BRA `(.L_x_1689) ;  /* 0xffffffd800d42947 */ /* 0x000fec000383ffff */
[----:B------:R-:W-:Y:S05]  /*1c6a0*/  BSYNC B1 ;  /* 0x0000000000017941 */ /* 0x000fea0003800000 */
.L_x_1678:
[----:B------:R-:W-:Y:S05]  /*1c6b0*/  BSYNC B0 ;  /* 0x0000000000007941 */ /* 0x000fea0003800000 */
.L_x_1677:
[----:B------:R-:W-:Y:S01]  /*1c6c0*/  ISETP.GE.AND P2, PT, R8, R180, PT ;  /* 0x000000b40800720c */ /* 0x000fe20003f46270 */
[----:B------:R-:W-:-:S12]  /*1c6d0*/  BSSY B0, `(.L_x_1690) ;  /* 0x0000381000007945 */ /* 0x000fd80003800000 */
[----:B------:R-:W-:Y:S05]  /*1c6e0*/  @!P2 BRA `(.L_x_1691) ;  /* 0x0000003400fca947 */ /* 0x000fea0003800000 */
[----:B------:R-:W-:Y:S02]  /*1c6f0*/  IMAD.MOV.U32 R9, RZ, RZ, R4 ;  /* 0x000000ffff097224 */ /* 0x000fe400078e0004 */
[----:B------:R-:W-:Y:S02]  /*1c700*/  IMAD.MOV.U32 R12, RZ, RZ, R5 ;  /* 0x000000ffff0c7224 */ /* 0x000fe400078e0005 */
[----:B------:R-:W-:Y:S02]  /*1c710*/  IMAD.MOV.U32 R205, RZ, RZ, R23 ;  /* 0x000000ffffcd7224 */ /* 0x000fe400078e0017 */
[----:B------:R-:W-:-:S07]  /*1c720*/  IMAD.MOV.U32 R207, RZ, RZ, R22 ;  /* 0x000000ffffcf7224 */ /* 0x000fce00078e0016 */
.L_x_1710:
        /* <DEDUP_REMOVED lines=8> */
.L_x_1692:
[----:B------:R-:W-:Y:S01]  /*1c7b0*/  IMAD R4, R22, 0x8, R2 ;  /* 0x0000000816047824 */ /* 0x000fe200078e0202 */
[----:B------:R-:W-:-:S04]  /*1c7c0*/  SHF.L.U32 R5, R23, 0x1f, RZ ;  /* 0x0000001f17057819 */ /* 0x000fc800000006ff */
[----:B------:R0:W1:Y:S01]  /*1c7d0*/  SYNCS.PHASECHK.TRANS64.TRYWAIT P2, [R4+URZ+0x2a830], R5 ;  /* 0x02a83005040075a7 */ /* 0x000062000804017f */
[----:B------:R-:W-:Y:S05]  /*1c7e0*/  @!P0 BRA `(.L_x_1693) ;  /* 0x0000000000048947 */ /* 0x000fea0003800000 */
[----:B------:R-:W-:Y:S01]  /*1c7f0*/  BPT.TRAP 0x1 ;  /* 0x000000040000795c */ /* 0x000fe20000300000 */
.L_x_1693:
[----:B------:R-:W-:Y:S01]  /*1c800*/  IMAD R90, R22, 0x900, R6 ;  /* 0x00000900165a7824 */ /* 0x000fe200078e0206 */
[----:B------:R-:W-:Y:S03]  /*1c810*/  BSSY B1, `(.L_x_1694) ;  /* 0x0000006000017945 */ /* 0x000fe60003800000 */
[C---:B------:R-:W-:Y:S02]  /*1c820*/  VIADD R10, R90.reuse, 0x2 ;  /* 0x000000025a0a7836 */ /* 0x040fe40000000000 */
[----:B------:R-:W-:Y:S01]  /*1c830*/  VIADD R14, R90, 0x4 ;  /* 0x000000045a0e7836 */ /* 0x000fe20000000000 */
[----:B-1----:R-:W-:Y:S06]  /*1c840*/  @P2 BRA `(.L_x_1695) ;  /* 0x0000000000082947 */ /* 0x002fec0003800000 */
[----:B------:R-:W1:Y:S02]  /*1c850*/  SYNCS.PHASECHK.TRANS64.TRYWAIT P2, [R4+URZ+0x2a830], R5 ;  /* 0x02a83005040075a7 */ /* 0x000e64000804017f */
[----:B-1----:R-:W-:Y:S05]  /*1c860*/  @!P2 BRA `(.L_x_1696) ;  /* 0x0000010c0050a947 */ /* 0x002fea0003800000 */
.L_x_1695:
[----:B------:R-:W-:Y:S05]  /*1c870*/  BSYNC B1 ;  /* 0x0000000000017941 */ /* 0x000fea0003800000 */
.L_x_1694:
        /* <DEDUP_REMOVED lines=68> */
[----:B------:R-:W-:Y:S01]  /*1ccc0*/  VIADD R90, R90, 0x606 ;  /* 0x000006065a5a7836 */ /* 0x000fe20000000000 */
[----:B------:R-:W3:Y:S01]  /*1ccd0*/  LDL.64 R4, [R1+0x20] ;  /* 0x0000200001047983 */ /* 0x000ee20000100a00 */
[----:B------:R-:W-:-:S02]  /*1cce0*/  IMAD.MOV.U32 R89, RZ, RZ, 0x40000040 ;  /* 0x40000040ff597424 */ /* 0x000fc400078e00ff */
[----:B------:R-:W-:Y:S01]  /*1ccf0*/  IMAD.MOV.U32 R91, RZ, RZ, 0x40000040 ;  /* 0x40000040ff5b7424 */ /* 0x000fe200078e00ff */
[----:B------:R-:W-:Y:S01]  /*1cd00*/  R2UR UR42, R88 ;  /* 0x00000000582a72ca */ /* 0x000fe200000e0000 */
[----:B------:R-:W-:Y:S01]  /*1cd10*/  IMAD.MOV.U32 R21, RZ, RZ, 0x40000040 ;  /* 0x40000040ff157424 */ /* 0x000fe200078e00ff */
[----:B------:R-:W-:Y:S02]  /*1cd20*/  R2UR UR43, R89 ;  /* 0x00000000592b72ca */ /* 0x000fe400000e0000 */
[----:B------:R-:W-:Y:S02]  /*1cd30*/  R2UR UR38, R90 ;  /* 0x000000005a2672ca */ /* 0x000fe400000e0000 */
[----:B------:R-:W-:Y:S02]  /*1cd40*/  R2UR UR39, R91 ;  /* 0x000000005b2772ca */ /* 0x000fe400000e0000 */
[----:B------:R-:W-:-:S06]  /*1cd50*/  WARPGROUP.ARRIVE ;  /* 0x00000000000079c5 */ /* 0x000fcc0000000000 */
[----:B------:R-:W-:Y:S03]  /*1cd60*/  HGMMA.64x96x16.F32.BF16 R88, gdesc[UR52], RZ, !UPT, gsb0 ;  /* 0x01600000345879f0 */ /* 0x000fe6000c0018ff */
[----:B------:R-:W-:Y:S02]  /*1cd70*/  WARPGROUP.DEPBAR.LE gsb0, 0x0 ;  /* 0x00008000000079c5 */ /* 0x000fe40000010000 */
[----:B------:R-:W-:-:S06]  /*1cd80*/  WARPGROUP.ARRIVE ;  /* 0x00000000000079c5 */ /* 0x000fcc0000000000 */
[----:B------:R-:W-:Y:S03]  /*1cd90*/  HGMMA.64x96x16.F32.BF16 R88, gdesc[UR48], R88, gsb0 ;  /* 0x01600000305879f0 */ /* 0x000fe60008001858 */
[----:B------:R-:W-:Y:S02]  /*1cda0*/  WARPGROUP.DEPBAR.LE gsb0, 0x0 ;  /* 0x00008000000079c5 */ /* 0x000fe40000010000 */
[----:B------:R-:W-:Y:S01]  /*1cdb0*/  WARPGROUP.ARRIVE ;  /* 0x00000000000079c5 */ /* 0x000fe20000000000 */
[----:B-----5:R-:W-:Y:S02]  /*1cdc0*/  R2UR UR32, R14 ;  /* 0x000000000e2072ca */ /* 0x020fe400000e0000 */
[----:B------:R-:W-:-:S13]  /*1cdd0*/  R2UR UR33, R15 ;  /* 0x000000000f2172ca */ /* 0x000fda00000e0000 */
        /* <DEDUP_REMOVED lines=43> */
[----:B------:R-:W-:Y:S01]  /*1d090*/  HGMMA.64x96x16.F32.BF16 R88, gdesc[UR36], R88, gsb0 ;  /* 0x01600000245879f0 */ /* 0x000fe20008001858 */
        /* <DEDUP_REMOVED lines=33> */
[----:B------:R-:W-:Y:S05]  /*1d2b0*/  @!P0 BRA `(.L_x_1697) ;  /* 0x0000000000048947 */ /* 0x000fea0003800000 */
[----:B------:R-:W-:Y:S01]  /*1d2c0*/  BPT.TRAP 0x1 ;  /* 0x000000040000795c */ /* 0x000fe20000300000 */
.L_x_1697:
[----:B------:R-:W-:Y:S01]  /*1d2d0*/  SHF.L.U32 R4, R205, 0x1f, RZ ;  /* 0x0000001fcd047819 */ /* 0x000fe200000006ff */
[----:B------:R-:W-:-:S04]  /*1d2e0*/  IMAD R14, R207, 0x8, R2 ;  /* 0x00000008cf0e7824 */ /* 0x000fc800078e0202 */
[----:B------:R0:W1:Y:S01]  /*1d2f0*/  SYNCS.PHASECHK.TRANS64.TRYWAIT P2, [R14+URZ+0x2a850], R4 ;  /* 0x02a850040e0075a7 */ /* 0x000062000804017f */
[----:B------:R-:W-:Y:S05]  /*1d300*/  @!P0 BRA `(.L_x_1698) ;  /* 0x0000000000048947 */ /* 0x000fea0003800000 */
[----:B------:R-:W-:Y:S01]  /*1d310*/  BPT.TRAP 0x1 ;  /* 0x000000040000795c */ /* 0x000fe20000300000 */
.L_x_1698:
[----:B------:R-:W-:Y:S04]  /*1d320*/  BSSY B1, `(.L_x_1699) ;  /* 0x0000004000017945 */ /* 0x000fe80003800000 */
[----:B-1----:R-:W-:Y:S05]  /*1d330*/  @P2 BRA `(.L_x_1700) ;  /* 0x0000000000082947 */ /* 0x002fea0003800000 */
[----:B------:R-:W1:Y:S02]  /*1d340*/  SYNCS.PHASECHK.TRANS64.TRYWAIT P2, [R14+URZ+0x2a850], R4 ;  /* 0x02a850040e0075a7 */ /* 0x000e64000804017f */
[----:B-1----:R-:W-:Y:S05]  /*1d350*/  @!P2 BRA `(.L_x_1701) ;  /* 0x0000010000a8a947 */ /* 0x002fea0003800000 */
.L_x_1700:
[----:B------:R-:W-:Y:S05]  /*1d360*/  BSYNC B1 ;  /* 0x0000000000017941 */ /* 0x000fea0003800000 */
.L_x_1699:
[----:B01----:R-:W-:Y:S01]  /*1d370*/  VIADD R4, R2, 0x400 ;  /* 0x0000040002047836 */ /* 0x003fe20000000000 */
[----:B------:R-:W2:Y:S01]  /*1d380*/  LDL R7, [R1+0x38] ;  /* 0x0000380001077983 */ /* 0x000ea20000100800 */
[----:B------:R-:W-:Y:S01]  /*1d390*/  IMAD.MOV.U32 R5, RZ, RZ, 0x40000040 ;  /* 0x40000040ff057424 */ /* 0x000fe200078e00ff */
[----:B------:R-:W-:Y:S01]  /*1d3a0*/  WARPGROUP.ARRIVE ;  /* 0x00000000000079c5 */ /* 0x000fe20000000000 */
[----:B------:R-:W-:Y:S01]  /*1d3b0*/  IMAD.MOV.U32 R11, RZ, RZ, 0x40000040 ;  /* 0x40000040ff0b7424 */ /* 0x000fe200078e00ff */
[----:B------:R-:W-:Y:S01]  /*1d3c0*/  SHF.R.U32.HI R4, RZ, 0x4, R4 ;  /* 0x00000004ff047819 */ /* 0x000fe20000011604 */
[----:B------:R-:W-:Y:S01]  /*1d3d0*/  FMUL.FTZ R15, R91, UR58 ;  /* 0x0000003a5b0f7c20 */ /* 0x000fe20008410000 */
[----:B------:R-:W-:Y:S01]  /*1d3e0*/  R2UR UR7, R5 ;  /* 0x00000000050772ca */ /* 0x000fe200000e0000 */
[----:B------:R-:W-:Y:S01]  /*1d3f0*/  IMAD.MOV.U32 R5, RZ, RZ, 0x40000040 ;  /* 0x40000040ff057424 */ /* 0x000fe200078e00ff */
[----:B------:R-:W-:Y:S01]  /*1d400*/  LOP3.LUT R4, R4, 0x3fff, RZ, 0xc0, !PT ;  /* 0x00003fff04047812 */ /* 0x000fe200078ec0ff */
[----:B------:R-:W-:Y:S01]  /*1d410*/  FMUL.FTZ R91, R93, UR58 ;  /* 0x0000003a5d5b7c20 */ /* 0x000fe20008410000 */
[----:B------:R-:W-:Y:S01]  /*1d420*/  ISETP.NE.AND P2, PT, R211, 0x1, PT ;  /* 0x00000001d300780c */ /* 0x000fe20003f45270 */
[----:B------:R-:W-:Y:S01]  /*1d430*/  FMUL.FTZ R93, R99, UR58 ;  /* 0x0000003a635d7c20 */ /* 0x000fe20008410000 */
[----:B------:R-:W-:Y:S01]  /*1d440*/  LOP3.LUT R4, R4, 0x3000000, RZ, 0xfc, !PT ;  /* 0x0300000004047812 */ /* 0x000fe200078efcff */
[----:B------:R-:W-:Y:S01]  /*1d450*/  FMUL.FTZ R99, R107, UR58 ;  /* 0x0000003a6b637c20 */ /* 0x000fe20008410000 */
[----:B------:R-:W-:Y:S01]  /*1d460*/  FMUL.FTZ R107, R115, UR58 ;  /* 0x0000003a736b7c20 */ /* 0x000fe20008410000 */
[----:B------:R-:W-:Y:S01]  /*1d470*/  FMUL.FTZ R115, R121, UR58 ;  /* 0x0000003a79737c20 */ /* 0x000fe20008410000 */
[----:B------:R-:W-:Y:S01]  /*1d480*/  FMUL.FTZ R121, R125, UR58 ;  /* 0x0000003a7d797c20 */ /* 0x000fe20008410000 */
[----:B------:R-:W-:-:S02]  /*1d490*/  IMAD R4, R207, 0x600, R4 ;  /* 0x00000600cf047824 */ /* 0x000fc400078e0204 */
[----:B------:R-:W-:Y:S01]  /*1d4a0*/  FMUL.FTZ R125, R129, UR58 ;  /* 0x0000003a817d7c20 */ /* 0x000fe20008410000 */
[----:B------:R-:W-:Y:S02]  /*1d4b0*/  IMAD.IADD R129, R181, 0x1, R178 ;  /* 0x00000001b5817824 */ /* 0x000fe400078e02b2 */
        /* <DEDUP_REMOVED lines=23> */
[----:B------:R-:W-:Y:S01]  /*1d630*/  FMUL.FTZ R112, R119, UR58 ;  /* 0x0000003a77707c20 */ /* 0x000fe20008410000 */
[----:B------:R-:W-:Y:S01]  /*1d640*/  FMUL.FTZ R123, R131, UR58 ;  /* 0x0000003a837b7c20 */ /* 0x000fe20008410000 */
[----:B------:R-:W-:Y:S01]  /*1d650*/  FMUL.FTZ R119, R127, UR58 ;  /* 0x0000003a7f777c20 */ /* 0x000fe20008410000 */
[----:B------:R-:W-:Y:S01]  /*1d660*/  IMAD R131, R8, -0x60, RZ ;  /* 0xffffffa008837824 */ /* 0x000fe200078e02ff */
[----:B------:R-:W0:Y:S01]  /*1d670*/  MUFU.TANH R20, R20 ;  /* 0x0000001400147308 */ /* 0x000e220000002400 */
[----:B------:R-:W-:Y:S02]  /*1d680*/  ULDC UR5, c[0x0][0x9e0] ;  /* 0x0002780000057ab9 */ /* 0x000fe40000000800 */
[----:B------:R-:W-:-:S05]  /*1d690*/  IMAD.IADD R127, R131, 0x1, -R174 ;  /* 0x00000001837f7824 */ /* 0x000fca00078e0aae */
        /* <DEDUP_REMOVED lines=23> */
[----:B------:R-:W-:-:S03]  /*1d810*/  IMAD.MOV.U32 R11, RZ, RZ, 0x40000040 ;  /* 0x40000040ff0b7424 */ /* 0x000fc600078e00ff */
        /* <DEDUP_REMOVED lines=19> */
[----:B------:R-:W2:Y:S08]  /*1d950*/  MUFU.TANH R7, R7 ;  /* 0x0000000700077308 */ /* 0x000eb00000002400 */
[----:B------:R-:W0:Y:S08]  /*1d960*/  MUFU.TANH R90, R90 ;  /* 0x0000005a005a7308 */ /* 0x000e300000002400 */
[----:B------:R-:W0:Y:S01]  /*1d970*/  MUFU.TANH R92, R92 ;  /* 0x0000005c005c7308 */ /* 0x000e220000002400 */
[----:B------:R-:W-:-:S02]  /*1d980*/  WARPGROUP.DEPBAR.LE gsb0, 0x0 ;  /* 0x00008000000079c5 */ /* 0x000fc40000010000 */
[----:B------:R-:W-:-:S05]  /*1d990*/  WARPGROUP.ARRIVE ;  /* 0x00000000000079c5 */ /* 0x000fca0000000000 */
[----:B------:R-:W0:Y:S01]  /*1d9a0*/  MUFU.TANH R98, R98 ;  /* 0x0000006200627308 */ /* 0x000e220000002400 */
[----:B------:R-:W-:Y:S01]  /*1d9b0*/  HGMMA.64x128x16.F32.BF16 R24, R148, gdesc[UR4].tnspB, R24, gsb0 ;  /* 0x41e0000494187df0 */ /* 0x000fe20008001818 */
[----:B------:R-:W-:Y:S01]  /*1d9c0*/  R2UR UR6, R10 ;  /* 0x000000000a0672ca */ /* 0x000fe200000e0000 */
[C---:B------:R-:W-:Y:S01]  /*1d9d0*/  VIADD R10, R4.reuse, 0x200 ;  /* 0x00000200040a7836 */ /* 0x040fe20000000000 */
[----:B------:R-:W-:Y:S01]  /*1d9e0*/  R2UR UR7, R11 ;  /* 0x000000000b0772ca */ /* 0x000fe200000e0000 */
[----:B------:R-:W-:Y:S02]  /*1d9f0*/  IMAD.MOV.U32 R11, RZ, RZ, 0x40000040 ;  /* 0x40000040ff0b7424 */ /* 0x000fe400078e00ff */
[----:B------:R-:W-:Y:S01]  /*1da00*/  VIADD R4, R4, 0x280 ;  /* 0x0000028004047836 */ /* 0x000fe20000000000 */
        /* <DEDUP_REMOVED lines=40> */
[----:B-----5:R-:W-:Y:S01]  /*1dc90*/  @P2 SHF.R.U32.HI R129, RZ, R4, R5 ;  /* 0x00000004ff812219 */ /* 0x020fe20000011605 */
[----:B------:R-:W-:Y:S02]  /*1dca0*/  @!P1 IMAD R4, R13, 0x8, R2 ;  /* 0x000000080d049824 */ /* 0x000fe400078e0202 */
[----:B------:R-:W-:Y:S01]  /*1dcb0*/  FMUL.FTZ R13, R134, UR58 ;  /* 0x0000003a860d7c20 */ /* 0x000fe20008410000 */
[----:B------:R-:W-:Y:S01]  /*1dcc0*/  ISETP.GE.AND P2, PT, R210, 0x1, PT ;  /* 0x00000001d200780c */ /* 0x000fe20003f46270 */
[----:B------:R-:W-:-:S04]  /*1dcd0*/  @!P1 VIADD R4, R4, 0x2a840 ;  /* 0x0002a84004049836 */ /* 0x000fc80000000000 */
[----:B------:R-:W1:Y:S01]  /*1dce0*/  MUFU.TANH R13, R13 ;  /* 0x0000000d000d7308 */ /* 0x000e620000002400 */
[----:B------:R-:W-:Y:S01]  /*1dcf0*/  @!P1 PRMT R4, RZ, 0x654, R4 ;  /* 0x00000654ff049816 */ /* 0x000fe20000000004 */
[----:B------:R-:W-:Y:S02]  /*1dd00*/  WARPGROUP.DEPBAR.LE gsb0, 0x0 ;  /* 0x00008000000079c5 */ /* 0x000fe40000010000 */
[----:B------:R-:W-:-:S06]  /*1dd10*/  WARPGROUP.ARRIVE ;  /* 0x00000000000079c5 */ /* 0x000fcc0000000000 */
[----:B------:R-:W-:Y:S03]  /*1dd20*/  HGMMA.64x128x16.F32.BF16 R24, R136, gdesc[UR4].tnspB, R24, gsb0 ;  /* 0x41e0000488187df0 */ /* 0x000fe60008001818 */
[----:B------:R-:W-:Y:S02]  /*1dd30*/  WARPGROUP.DEPBAR.LE gsb0, 0x0 ;  /* 0x00008000000079c5 */ /* 0x000fe40000010000 */
[----:B------:R-:W5:Y:S01]  /*1dd40*/  SHFL.IDX PT, R136, R129, RZ, 0x1c1f ;  /* 0x001c1fff81887589 */ /* 0x000f6200000e0000 */
[----:B------:R3:W-:Y:S02]  /*1dd50*/  @!P1 SYNCS.ARRIVE.TRANS64.RED.A1T0 RZ, [R4+URZ], RZ ;  /* 0x000000ff04ff99a7 */ /* 0x0007e4000810043f */
[----:B---3--:R-:W-:-:S04]  /*1dd60*/  IADD3 R4, -R174, 0x1, R131 ;  /* 0x00000001ae047810 */ /* 0x008fc80007ffe183 */
[----:B------:R-:W-:-:S05]  /*1dd70*/  IADD3 R4, -R163, R4, R164 ;  /* 0x00000004a3047210 */ /* 0x000fca0007ffe1a4 */
[C---:B------:R-:W-:Y:S02]  /*1dd80*/  VIADD R135, R4.reuse, UR5 ;  /* 0x0000000504877c36 */ /* 0x040fe40008000000 */
[----:B------:R-:W-:Y:S02]  /*1dd90*/  VIADD R134, R4, UR4 ;  /* 0x0000000404867c36 */ /* 0x000fe40008000000 */
[--C-:B-----5:R-:W-:Y:S02]  /*1dda0*/  IMAD.IADD R133, R135, 0x1, R136.reuse ;  /* 0x0000000187857824 */ /* 0x120fe400078e0288 */
        /* <DEDUP_REMOVED lines=15> */
.L_x_1704:
[----:B------:R-:W-:Y:S02]  /*1dea0*/  ULDC UR4, c[0x0][0x9e4] ;  /* 0x0002790000047ab9 */ /* 0x000fe40000000800 */
[----:B------:R-:W-:-:S05]  /*1deb0*/  IMAD.U32 R137, RZ, RZ, UR4 ;  /* 0x00000004ff897e24 */ /* 0x000fca000f8e00ff */
[----:B------:R-:W-:-:S13]  /*1dec0*/  ISETP.NE.AND P2, PT, R137, 0x1, PT ;  /* 0x000000018900780c */ /* 0x000fda0003f45270 */
[----:B------:R-:W0:Y:S02]  /*1ded0*/  @P2 LDC.64 R4, c[0x0][0x9e8] ;  /* 0x00027a00ff042b82 */ /* 0x000e240000000a00 */
[----:B0-----:R-:W-:-:S05]  /*1dee0*/  @P2 IMAD.HI.U32 R4, R136, R4, RZ ;  /* 0x0000000488042227 */ /* 0x001fca00078e00ff */
[----:B------:R-:W-:-:S07]  /*1def0*/  @P2 SHF.R.U32.HI R136, RZ, R5, R4 ;  /* 0x00000005ff882219 */ /* 0x000fce0000011604 */
.L_x_1705:
[----:B------:R-:W-:Y:S05]  /*1df00*/  BSYNC B1 ;  /* 0x0000000000017941 */ /* 0x000fea0003800000 */
.L_x_1703:
[----:B------:R-:W-:-:S05]  /*1df10*/  IMAD R136, R136, R137, R127 ;  /* 0x0000008988887224 */ /* 0x000fca00078e027f */
[----:B------:R-:W-:Y:S02]  /*1df20*/  VIADDMNMX R133, R136, R137, R133, PT ;  /* 0x0000008988857246 */ /* 0x000fe40003800185 */
[----:B------:R-:W-:-:S07]  /*1df30*/  VIMNMX R132, R132, R136, !PT ;  /* 0x0000008884847248 */ /* 0x000fce0007fe0100 */
.L_x_1702:
        /* <DEDUP_REMOVED lines=154> */
.L_x_1708:
[----:B------:R-:W-:Y:S02]  /*1e8e0*/  ULDC UR4, c[0x0][0x9e4] ;  /* 0x0002790000047ab9 */ /* 0x000fe40000000800 */
[----:B------:R-:W-:-:S05]  /*1e8f0*/  IMAD.U32 R131, RZ, RZ, UR4 ;  /* 0x00000004ff837e24 */ /* 0x000fca000f8e00ff */
[----:B------:R-:W-:-:S13]  /*1e900*/  ISETP.NE.AND P6, PT, R131, 0x1, PT ;  /* 0x000000018300780c */ /* 0x000fda0003fc5270 */
[----:B------:R-:W0:Y:S02]  /*1e910*/  @P6 LDC.64 R4, c[0x0][0x9e8] ;  /* 0x00027a00ff046b82 */ /* 0x000e240000000a00 */
[----:B0-----:R-:W-:-:S05]  /*1e920*/  @P6 IMAD.HI.U32 R4, R129, R4, RZ ;  /* 0x0000000481046227 */ /* 0x001fca00078e00ff */
[----:B------:R-:W-:-:S07]  /*1e930*/  @P6 SHF.R.U32.HI R129, RZ, R5, R4 ;  /* 0x00000005ff816219 */ /* 0x000fce0000011604 */
.L_x_1709:
[----:B------:R-:W-:Y:S05]  /*1e940*/  BSYNC B1 ;  /* 0x0000000000017941 */ /* 0x000fea0003800000 */
.L_x_1707:
[----:B------:R-:W-:-:S05]  /*1e950*/  IMAD R4, R129, R131, R127 ;  /* 0x0000008381047224 */ /* 0x000fca00078e027f */
[----:B------:R-:W-:Y:S02]  /*1e960*/  VIADDMNMX R135, R4, R131, R135, PT ;  /* 0x0000008304877246 */ /* 0x000fe40003800187 */
[----:B------:R-:W-:-:S07]  /*1e970*/  VIMNMX R134, R134, R4, !PT ;  /* 0x0000000486867248 */ /* 0x000fce0007fe0100 */
.L_x_1706:
[C---:B------:R-:W-:Y:S01]  /*1e980*/  ISETP.GT.AND P2, PT, R134.reuse, 0x1, !P2 ;  /* 0x000000018600780c */ /* 0x040fe20005744270 */
[----:B------:R-:W-:Y:S01]  /*1e990*/  ULDC UR4, c[0x0][0x988] ;  /* 0x0002620000047ab9 */ /* 0x000fe20000000800 */
[----:B------:R-:W-:Y:S01]  /*1e9a0*/  ISETP.GT.AND P3, PT, R134, 0x8, !P3 ;  /* 0x000000088600780c */ /* 0x000fe20005f64270 */
[----:B------:R-:W-:Y:S01]  /*1e9b0*/  @!P1 VIADD R14, R14, 0x2a860 ;  /* 0x0002a8600e0e9836 */ /* 0x000fe20000000000 */
[C---:B------:R-:W-:Y:S01]  /*1e9c0*/  ISETP.LT.OR P2, PT, R135.reuse, 0x2, P2 ;  /* 0x000000028700780c */ /* 0x040fe20001741670 */
[----:B------:R-:W-:Y:S01]  /*1e9d0*/  IMAD.MOV.U32 R205, RZ, RZ, R23 ;  /* 0x000000ffffcd7224 */ /* 0x000fe200078e0017 */
[----:B------:R-:W-:Y:S01]  /*1e9e0*/  ISETP.LT.OR P3, PT, R135, 0x9, P3 ;  /* 0x000000098700780c */ /* 0x000fe20001f61670 */
[----:B------:R-:W-:Y:S01]  /*1e9f0*/  IMAD.MOV.U32 R207, RZ, RZ, R22 ;  /* 0x000000ffffcf7224 */ /* 0x000fe200078e0016 */
[----:B------:R-:W-:Y:S02]  /*1ea00*/  FSEL R15, R15, -INF , !P2 ;  /* 0xff8000000f0f7808 */ /* 0x000fe40005000000 */
[----:B------:R-:W-:-:S02]  /*1ea10*/  LOP3.LUT P2, RZ, R17, 0x4, RZ, 0xc0, !PT ;  /* 0x0000000411ff7812 */ /* 0x000fc4000784c0ff */
[----:B------:R-:W-:Y:S02]  /*1ea20*/  FSEL R127, R88, -INF , !P3 ;  /* 0xff800000587f7808 */ /* 0x000fe40005800000 */
[----:B------:R-:W-:Y:S02]  /*1ea30*/  ISETP.GT.AND P2, PT, R134, 0x9, !P2 ;  /* 0x000000098600780c */ /* 0x000fe40005744270 */
[----:B------:R-:W-:Y:S02]  /*1ea40*/  LOP3.LUT P3, RZ, R17, 0x10000, RZ, 0xc0, !PT ;  /* 0x0001000011ff7812 */ /* 0x000fe4000786c0ff */
        /* <DEDUP_REMOVED lines=23> */
[----:B------:R-:W-:Y:S01]  /*1ebc0*/  FSEL R129, R10, -INF , !P2 ;  /* 0xff8000000a817808 */ /* 0x000fe20005000000 */
[----:B------:R-:W-:Y:S01]  /*1ebd0*/  IMAD.U32 R10, RZ, RZ, UR4 ;  /* 0x00000004ff0a7e24 */ /* 0x000fe2000f8e00ff */
        /* <DEDUP_REMOVED lines=34> */
[----:B------:R-:W-:Y:S02]  /*1ee00*/  FMNMX.FTZ R4, R130, R5, !PT ;  /* 0x0000000582047209 */ /* 0x000fe40007810000 */
        /* <DEDUP_REMOVED lines=21> */
[----:B------:R-:W-:-:S04]  /*1ef60*/  ISETP.GT.AND P2, PT, R134, 0x39, !P2 ;  /* 0x000000398600780c */ /* 0x000fc80005744270 */
        /* <DEDUP_REMOVED lines=23> */
[C---:B------:R-:W-:Y:S02]  /*1f0e0*/  ISETP.GT.AND P2, PT, R134.reuse, RZ, !P6 ;  /* 0x000000ff8600720c */ /* 0x040fe40007744270 */
[----:B------:R-:W-:Y:S02]  /*1f0f0*/  LOP3.LUT P6, RZ, R17, 0x1, RZ, 0xc0, !PT ;  /* 0x0000000111ff7812 */ /* 0x000fe400078cc0ff */
[----:B------:R-:W-:Y:S02]  /*1f100*/  ISETP.LT.OR P2, PT, R135, 0x1, P2 ;  /* 0x000000018700780c */ /* 0x000fe40001741670 */
[----:B------:R-:W-:Y:S02]  /*1f110*/  ISETP.GT.AND P3, PT, R134, 0x59, !P6 ;  /* 0x000000598600780c */ /* 0x000fe40007764270 */
[----:B------:R-:W-:-:S02]  /*1f120*/  FSEL R7, R7, -INF , !P2 ;  /* 0xff80000007077808 */ /* 0x000fc40005000000 */
[----:B------:R-:W-:Y:S02]  /*1f130*/  FSETP.NEU.FTZ.AND P2, PT, R5, -INF , PT ;  /* 0xff8000000500780b */ /* 0x000fe40003f5d000 */
[----:B------:R-:W-:Y:S02]  /*1f140*/  FMNMX.FTZ R4, R7, R9, !PT ;  /* 0x0000000907047209 */ /* 0x000fe40007810000 */
[----:B------:R-:W-:Y:S02]  /*1f150*/  FSEL R131, R131, RZ, P2 ;  /* 0x000000ff83837208 */ /* 0x000fe40001000000 */
[----:B------:R-:W-:Y:S02]  /*1f160*/  FMNMX.FTZ R4, R15, R4, !PT ;  /* 0x000000040f047209 */ /* 0x000fe40007810000 */
[----:B------:R-:W-:Y:S01]  /*1f170*/  ISETP.LT.OR P3, PT, R135, 0x5a, P3 ;  /* 0x0000005a8700780c */ /* 0x000fe20001f61670 */
[--C-:B------:R-:W-:Y:S01]  /*1f180*/  FFMA.FTZ R156, R20, R10, -R131.reuse ;  /* 0x0000000a149c7223 */ /* 0x100fe20000010883 */
[----:B------:R-:W-:Y:S01]  /*1f190*/  FMNMX.FTZ R4, R127, R4, !PT ;  /* 0x000000047f047209 */ /* 0x000fe20007810000 */
[-CC-:B------:R-:W-:Y:S01]  /*1f1a0*/  FFMA.FTZ R20, R21, R10.reuse, -R131.reuse ;  /* 0x0000000a15147223 */ /* 0x180fe20000010883 */
[-CC-:B------:R-:W-:Y:S01]  /*1f1b0*/  FFMA.FTZ R158, R90, R10.reuse, -R131.reuse ;  /* 0x0000000a5a9e7223 */ /* 0x180fe20000010883 */
[--C-:B------:R-:W-:Y:S01]  /*1f1c0*/  FFMA.FTZ R90, R95, R10, -R131.reuse ;  /* 0x0000000a5f5a7223 */ /* 0x100fe20000010883 */
[----:B------:R-:W-:Y:S01]  /*1f1d0*/  FMNMX.FTZ R21, R89, R4, !PT ;  /* 0x0000000459157209 */ /* 0x000fe20007810000 */
[-CC-:B------:R-:W-:Y:S01]  /*1f1e0*/  FFMA.FTZ R144, R108, R10.reuse, -R131.reuse ;  /* 0x0000000a6c907223 */ /* 0x180fe20000010883 */
[----:B------:R-:W-:Y:S01]  /*1f1f0*/  FSEL R126, R126, -INF , !P3 ;  /* 0xff8000007e7e7808 */ /* 0x000fe20005800000 */
        /* <DEDUP_REMOVED lines=26> */
[----:B------:R-:W-:-:S03]  /*1f3a0*/  FFMA.FTZ R130, R130, R10, -R131 ;  /* 0x0000000a82827223 */ /* 0x000fc60000010883 */
[----:B------:R-:W-:-:S03]  /*1f3b0*/  FMNMX.FTZ R91, R103, R4, !PT ;  /* 0x00000004675b7209 */ /* 0x000fc60007810000 */
[----:B------:R-:W-:Y:S01]  /*1f3c0*/  MUFU.EX2 R152, R152 ;  /* 0x0000009800987308 */ /* 0x000fe20000000800 */
[----:B------:R-:W-:Y:S01]  /*1f3d0*/  FMNMX.FTZ R4, R106, R91, !PT ;  /* 0x0000005b6a047209 */ /* 0x000fe20007810000 */
[-CC-:B------:R-:W-:Y:S01]  /*1f3e0*/  FFMA.FTZ R91, R97, R10.reuse, -R131.reuse ;  /* 0x0000000a615b7223 */ /* 0x180fe20000010883 */
[----:B------:R-:W-:Y:S01]  /*1f3f0*/  FSEL R97, R13, -INF , !P5 ;  /* 0xff8000000d617808 */ /* 0x000fe20006800000 */
[----:B------:R-:W-:Y:S01]  /*1f400*/  FFMA.FTZ R13, R105, R10, -R131 ;  /* 0x0000000a690d7223 */ /* 0x000fe20000010883 */
[----:B------:R-:W-:Y:S02]  /*1f410*/  FMNMX.FTZ R95, R107, R4, !PT ;  /* 0x000000046b5f7209 */ /* 0x000fe40007810000 */
[----:B------:R-:W-:Y:S01]  /*1f420*/  FSEL R105, R5, RZ, P2 ;  /* 0x000000ff05697208 */ /* 0x000fe20001000000 */
[----:B------:R-:W-:Y:S01]  /*1f430*/  MUFU.EX2 R90, R90 ;  /* 0x0000005a005a7308 */ /* 0x000fe20000000800 */
[----:B------:R-:W-:-:S03]  /*1f440*/  FMNMX.FTZ R95, R110, R95, !PT ;  /* 0x0000005f6e5f7209 */ /* 0x000fc60007810000 */
[----:B------:R-:W-:Y:S01]  /*1f450*/  FADD.FTZ R105, -R105, R12 ;  /* 0x0000000c69697221 */ /* 0x000fe20000010100 */
        /* <DEDUP_REMOVED lines=12> */
[----:B------:R-:W-:Y:S01]  /*1f520*/  FMNMX.FTZ R4, R126, R95, !PT ;  /* 0x0000005f7e047209 */ /* 0x000fe20007810000 */
[----:B------:R-:W-:Y:S02]  /*1f530*/  FFMA.FTZ R95, R109, R10, -R131 ;  /* 0x0000000a6d5f7223 */ /* 0x000fe40000010883 */
        /* <DEDUP_REMOVED lines=22> */
[-C--:B------:R-:W-:Y:S01]  /*1f6a0*/  FFMA.FTZ R89, R89, R10.reuse, -R105 ;  /* 0x0000000a59597223 */ /* 0x080fe20000010869 */
[----:B------:R-:W-:Y:S01]  /*1f6b0*/  FADD.FTZ R7, -R98, R9 ;  /* 0x0000000962077221 */ /* 0x000fe20000010100 */
[-CC-:B------:R-:W-:Y:S01]  /*1f6c0*/  FFMA.FTZ R151, R102, R10.reuse, -R105.reuse ;  /* 0x0000000a66977223 */ /* 0x180fe20000010869 */
[----:B------:R-:W-:Y:S01]  /*1f6d0*/  MUFU.EX2 R157, R157 ;  /* 0x0000009d009d7308 */ /* 0x000fe20000000800 */
[-CC-:B------:R-:W-:Y:S01]  /*1f6e0*/  FFMA.FTZ R153, R92, R10.reuse, -R105.reuse ;  /* 0x0000000a5c997223 */ /* 0x180fe20000010869 */
[-C--:B------:R-:W-:Y:S01]  /*1f6f0*/  FMUL.FTZ R7, R7, R10.reuse ;  /* 0x0000000a07077220 */ /* 0x080fe20000410000 */
[-CC-:B------:R-:W-:Y:S01]  /*1f700*/  FFMA.FTZ R92, R93, R10.reuse, -R105.reuse ;  /* 0x0000000a5d5c7223 */ /* 0x180fe20000010869 */
[-CC-:B------:R-:W-:Y:S01]  /*1f710*/  FFMA.FTZ R155, R129, R10.reuse, -R105.reuse ;  /* 0x0000000a819b7223 */ /* 0x180fe20000010869 */
[----:B0-----:R-:W-:Y:S01]  /*1f720*/  FFMA.FTZ R3, R88, R3, R156 ;  /* 0x0000000358037223 */ /* 0x001fe2000001009c */
[-CC-:B------:R-:W-:Y:S01]  /*1f730*/  FFMA.FTZ R11, R11, R10.reuse, -R105.reuse ;  /* 0x0000000a0b0b7223 */ /* 0x180fe20000010869 */
[-C--:B------:R-:W-:Y:S01]  /*1f740*/  FFMA.FTZ R145, R106, R10.reuse, -R105 ;  /* 0x0000000a6a917223 */ /* 0x080fe20000010869 */
[----:B------:R-:W0:Y:S01]  /*1f750*/  MUFU.EX2 R7, R7 ;  /* 0x0000000700077308 */ /* 0x000e220000000800 */
[----:B------:R-:W-:Y:S01]  /*1f760*/  FADD.FTZ R3, R20, R3 ;  /* 0x0000000314037221 */ /* 0x000fe20000010000 */
[-CC-:B------:R-:W-:Y:S01]  /*1f770*/  FFMA.FTZ R93, R99, R10.reuse, -R105.reuse ;  /* 0x0000000a635d7223 */ /* 0x180fe20000010869 */
[-CC-:B------:R-:W-:Y:S01]  /*1f780*/  FFMA.FTZ R103, R103, R10.reuse, -R105.reuse ;  /* 0x0000000a67677223 */ /* 0x180fe20000010869 */
[-C--:B------:R-:W-:Y:S01]  /*1f790*/  FFMA.FTZ R98, R107, R10.reuse, -R105 ;  /* 0x0000000a6b627223 */ /* 0x080fe20000010869 */
[----:B------:R-:W-:Y:S01]  /*1f7a0*/  FADD.FTZ R102, R158, R3 ;  /* 0x000000039e667221 */ /* 0x000fe20000010000 */
[-CC-:B------:R-:W-:Y:S01]  /*1f7b0*/  FFMA.FTZ R147, R110, R10.reuse, -R105.reuse ;  /* 0x0000000a6e937223 */ /* 0x180fe20000010869 */
[--C-:B------:R-:W-:Y:S01]  /*1f7c0*/  FFMA.FTZ R141, R116, R10, -R105.reuse ;  /* 0x0000000a748d7223 */ /* 0x100fe20000010869 */
[----:B------:R-:W1:Y:S01]  /*1f7d0*/  MUFU.EX2 R15, R15 ;  /* 0x0000000f000f7308 */ /* 0x000e620000000800 */
[C---:B------:R-:W-:Y:S01]  /*1f7e0*/  FADD.FTZ R3, R21.reuse, R102 ;  /* 0x0000006615037221 */ /* 0x040fe20000010000 */
[----:B------:R-:W-:Y:S01]  /*1f7f0*/  F2FP.BF16.F32.PACK_AB R158, R21, R158 ;  /* 0x0000009e159e723e */ /* 0x000fe200000010ff */
[----:B------:R-:W-:Y:S01]  /*1f800*/  FFMA.FTZ R143, R118, R10, -R105 ;  /* 0x0000000a768f7223 */ /* 0x000fe20000010869 */
[----:B------:R-:W-:Y:S01]  /*1f810*/  F2FP.BF16.F32.PACK_AB R156, R20, R156 ;  /* 0x0000009c149c723e */ /* 0x000fe200000010ff */
[----:B------:R-:W-:Y:S01]  /*1f820*/  FADD.FTZ R3, R152, R3 ;  /* 0x0000000398037221 */ /* 0x000fe20000010000 */
[-CC-:B------:R-:W-:Y:S01]  /*1f830*/  FFMA.FTZ R119, R119, R10.reuse, -R105.reuse ;  /* 0x0000000a77777223 */ /* 0x180fe20000010869 */
[----:B------:R-:W-:Y:S01]  /*1f840*/  FFMA.FTZ R137, R122, R10, -R105 ;  /* 0x0000000a7a897223 */ /* 0x000fe20000010869 */
[----:B------:R-:W2:Y:S01]  /*1f850*/  MUFU.EX2 R159, R159 ;  /* 0x0000009f009f7308 */ /* 0x000ea20000000800 */
[----:B0-----:R-:W-:Y:S01]  /*1f860*/  FFMA.FTZ R0, R7, R0, R157 ;  /* 0x0000000007007223 */ /* 0x001fe2000001009d */
[C---:B------:R-:W-:Y:S01]  /*1f870*/  FADD.FTZ R3, R90.reuse, R3 ;  /* 0x000000035a037221 */ /* 0x040fe20000010000 */
[----:B------:R-:W-:Y:S01]  /*1f880*/  FFMA.FTZ R123, R123, R10, -R105 ;  /* 0x0000000a7b7b7223 */ /* 0x000fe20000010869 */
[----:B------:R-:W-:-:S02]  /*1f890*/  F2FP.BF16.F32.PACK_AB R152, R90, R152 ;  /* 0x000000985a98723e */ /* 0x000fc400000010ff */
[----:B------:R-:W-:Y:S01]  /*1f8a0*/  FADD.FTZ R106, R154, R3 ;  /* 0x000000039a6a7221 */ /* 0x000fe20000010000 */
[----:B------:R-:W-:Y:S01]  /*1f8b0*/  F2FP.BF16.F32.PACK_AB R154, R91, R154 ;  /* 0x0000009a5b9a723e */ /* 0x000fe200000010ff */
[----:B------:R-:W0:Y:S01]  /*1f8c0*/  MUFU.EX2 R89, R89 ;  /* 0x0000005900597308 */ /* 0x000e220000000800 */
[----:B-1----:R-:W-:Y:S01]  /*1f8d0*/  FADD.FTZ R102, R15, R0 ;  /* 0x000000000f667221 */ /* 0x002fe20000010000 */
[----:B------:R-:W-:Y:S01]  /*1f8e0*/  FADD.FTZ R3, R91, R106 ;  /* 0x0000006a5b037221 */ /* 0x000fe20000010000 */
[----:B------:R-:W-:Y:S01]  /*1f8f0*/  FFMA.FTZ R0, R112, R10, -R105 ;  /* 0x0000000a70007223 */ /* 0x000fe20000010869 */
[C---:B------:R-:W-:Y:S01]  /*1f900*/  ISETP.GT.AND P2, PT, R8.reuse, R180, PT ;  /* 0x000000b40800720c */ /* 0x040fe20003f44270 */
[----:B------:R-:W-:Y:S02]  /*1f910*/  VIADD R8, R8, 0xffffffff ;  /* 0xffffffff08087836 */ /* 0x000fe40000000000 */
[----:B------:R-:W-:Y:S01]  /*1f920*/  FADD.FTZ R99, R148, R3 ;  /* 0x0000000394637221 */ /* 0x000fe20000010000 */
[C---:B------:R-:W-:Y:S01]  /*1f930*/  F2FP.BF16.F32.PACK_AB R148, R94.reuse, R148 ;  /* 0x000000945e94723e */ /* 0x040fe200000010ff */
[----:B------:R-:W1:Y:S01]  /*1f940*/  MUFU.EX2 R153, R153 ;  /* 0x0000009900997308 */ /* 0x000e620000000800 */
[----:B--2---:R-:W-:Y:S01]  /*1f950*/  FADD.FTZ R102, R159, R102 ;  /* 0x000000669f667221 */ /* 0x004fe20000010000 */
[----:B------:R-:W-:Y:S01]  /*1f960*/  FADD.FTZ R99, R94, R99 ;  /* 0x000000635e637221 */ /* 0x000fe20000010000 */
[----:B------:R-:W-:-:S03]  /*1f970*/  F2FP.BF16.F32.PACK_AB R157, R15, R157 ;  /* 0x0000009d0f9d723e */ /* 0x000fc600000010ff */
[----:B------:R-:W-:Y:S01]  /*1f980*/  FADD.FTZ R106, R150, R99 ;  /* 0x00000063966a7221 */ /* 0x000fe20000010000 */
[----:B------:R-:W-:Y:S01]  /*1f990*/  @!P1 PRMT R99, RZ, 0x654, R14 ;  /* 0x00000654ff639816 */ /* 0x000fe2000000000e */
[----:B------:R-:W2:Y:S01]  /*1f9a0*/  MUFU.EX2 R92, R92 ;  /* 0x0000005c005c7308 */ /* 0x000ea20000000800 */
[----:B0-----:R-:W-:Y:S01]  /*1f9b0*/  FADD.FTZ R102, R89, R102 ;  /* 0x0000006659667221 */ /* 0x001fe20000010000 */
[----:B------:R-:W-:Y:S01]  /*1f9c0*/  FFMA.FTZ R14, R117, R10, -R105 ;  /* 0x0000000a750e7223 */ /* 0x000fe20000010869 */
[----:B------:R0:W-:Y:S01]  /*1f9d0*/  @!P1 SYNCS.ARRIVE.TRANS64.RED.A1T0 RZ, [R99+URZ], RZ ;  /* 0x000000ff63ff99a7 */ /* 0x0001e2000810043f */
[----:B------:R-:W-:Y:S02]  /*1f9e0*/  F2FP.BF16.F32.PACK_AB R150, R13, R150 ;  /* 0x000000960d96723e */ /* 0x000fe400000010ff */
[----:B------:R-:W-:Y:S02]  /*1f9f0*/  F2FP.BF16.F32.PACK_AB R159, R89, R159 ;  /* 0x0000009f599f723e */ /* 0x000fe400000010ff */
[----:B------:R-:W3:Y:S01]  /*1fa00*/  MUFU.EX2 R155, R155 ;  /* 0x0000009b009b7308 */ /* 0x000ee20000000800 */
        /* <DEDUP_REMOVED lines=8> */
[----:B---3--:R-:W-:Y:S01]  /*1fa90*/  FADD.FTZ R102, R155, R102 ;  /* 0x000000669b667221 */ /* 0x008fe20000010000 */
[----:B------:R-:W-:-:S04]  /*1faa0*/  FADD.FTZ R3, R95, R106 ;  /* 0x0000006a5f037221 */ /* 0x000fc80000010000 */
[----:B0-----:R-:W-:Y:S01]  /*1fab0*/  FADD.FTZ R99, R146, R3 ;  /* 0x0000000392637221 */ /* 0x001fe20000010000 */
[-C--:B------:R-:W-:Y:S01]  /*1fac0*/  FFMA.FTZ R3, R97, R10.reuse, -R105 ;  /* 0x0000000a61037223 */ /* 0x080fe20000010869 */
[----:B------:R-:W0:Y:S01]  /*1fad0*/  MUFU.EX2 R93, R93 ;  /* 0x0000005d005d7308 */ /* 0x000e220000000800 */
[----:B-1----:R-:W-:Y:S01]  /*1fae0*/  FADD.FTZ R102, R11, R102 ;  /* 0x000000660b667221 */ /* 0x002fe20000010000 */
[----:B------:R-:W-:Y:S01]  /*1faf0*/  FADD.FTZ R99, R96, R99 ;  /* 0x0000006360637221 */ /* 0x000fe20000010000 */
[----:B------:R-:W-:Y:S01]  /*1fb00*/  FFMA.FTZ R105, R126, R10, -R105 ;  /* 0x0000000a7e697223 */ /* 0x000fe20000010869 */
[----:B------:R-:W-:Y:S02]  /*1fb10*/  F2FP.BF16.F32.PACK_AB R146, R96, R146 ;  /* 0x000000926092723e */ /* 0x000fe400000010ff */
[----:B------:R-:W-:Y:S01]  /*1fb20*/  FADD.FTZ R99, R140, R99 ;  /* 0x000000638c637221 */ /* 0x000fe20000010000 */
[C---:B------:R-:W-:Y:S01]  /*1fb30*/  F2FP.BF16.F32.PACK_AB R140, R100.reuse, R140 ;  /* 0x0000008c648c723e */ /* 0x040fe200000010ff */
[----:B------:R-:W1:Y:S01]  /*1fb40*/  MUFU.EX2 R151, R151 ;  /* 0x0000009700977308 */ /* 0x000e620000000800 */
[----:B--2---:R-:W-:Y:S01]  /*1fb50*/  FADD.FTZ R102, R149, R102 ;  /* 0x0000006695667221 */ /* 0x004fe20000010000 */
[----:B------:R-:W-:Y:S01]  /*1fb60*/  FADD.FTZ R99, R100, R99 ;  /* 0x0000006364637221 */ /* 0x000fe20000010000 */
[----:B------:R-:W-:-:S05]  /*1fb70*/  F2FP.BF16.F32.PACK_AB R155, R11, R155 ;  /* 0x0000009b0b9b723e */ /* 0x000fca00000010ff */
[----:B------:R-:W2:Y:S01]  /*1fb80*/  MUFU.EX2 R9, R103 ;  /* 0x0000006700097308 */ /* 0x000ea20000000800 */
[C---:B0-----:R-:W-:Y:S01]  /*1fb90*/  FADD.FTZ R102, R93.reuse, R102 ;  /* 0x000000665d667221 */ /* 0x041fe20000010000 */
[----:B------:R-:W-:-:S06]  /*1fba0*/  F2FP.BF16.F32.PACK_AB R149, R93, R149 ;  /* 0x000000955d95723e */ /* 0x000fcc00000010ff */
[----:B------:R-:W0:Y:S01]  /*1fbb0*/  MUFU.EX2 R145, R145 ;  /* 0x0000009100917308 */ /* 0x000e220000000800 */
[----:B-1----:R-:W-:-:S07]  /*1fbc0*/  FADD.FTZ R102, R151, R102 ;  /* 0x0000006697667221 */ /* 0x002fce0000010000 */
[----:B------:R-:W1:Y:S01]  /*1fbd0*/  MUFU.EX2 R98, R98 ;  /* 0x0000006200627308 */ /* 0x000e620000000800 */
[C---:B--2---:R-:W-:Y:S01]  /*1fbe0*/  FADD.FTZ R102, R9.reuse, R102 ;  /* 0x0000006609667221 */ /* 0x044fe20000010000 */
[----:B------:R-:W-:Y:S01]  /*1fbf0*/  F2FP.BF16.F32.PACK_AB R151, R9, R151 ;  /* 0x000000970997723e */ /* 0x000fe200000010ff */
[----:B------:R-:W-:-:S05]  /*1fc00*/  IMAD.MOV.U32 R9, RZ, RZ, R4 ;  /* 0x000000ffff097224 */ /* 0x000fca00078e0004 */
        /* <DEDUP_REMOVED lines=38> */
[----:B0-----:R-:W-:Y:S01]  /*1fe70*/  FADD.FTZ R20, R139, R20 ;  /* 0x000000148b147221 */ /* 0x001fe20000010000 */
[C---:B-1----:R-:W-:Y:S01]  /*1fe80*/  FADD.FTZ R3, R12.reuse, R91 ;  /* 0x0000005b0c037221 */ /* 0x042fe20000010000 */
[----:B------:R-:W-:Y:S01]  /*1fe90*/  F2FP.BF16.F32.PACK_AB R138, R12, R138 ;  /* 0x0000008a0c8a723e */ /* 0x000fe200000010ff */
[----:B------:R-:W-:Y:S02]  /*1fea0*/  IMAD.MOV.U32 R12, RZ, RZ, R5 ;  /* 0x000000ffff0c7224 */ /* 0x000fe400078e0005 */
[C---:B--2---:R-:W-:Y:S01]  /*1feb0*/  FADD.FTZ R0, R105.reuse, R20 ;  /* 0x0000001469007221 */ /* 0x044fe20000010000 */
[----:B------:R-:W-:Y:S01]  /*1fec0*/  F2FP.BF16.F32.PACK_AB R139, R105, R139 ;  /* 0x0000008b698b723e */ /* 0x000fe200000010ff */
[----:B------:R-:W-:Y:S06]  /*1fed0*/  @P2 BRA `(.L_x_1710) ;  /* 0xffffffc800142947 */ /* 0x000fec000383ffff */
.L_x_1691:
[----:B------:R-:W-:Y:S05]  /*1fee0*/  BSYNC B0 ;  /* 0x0000000000007941 */ /* 0x000fea0003800000 */
.L_x_1690:
        /* <DEDUP_REMOVED lines=67> */
.L_x_1711:
[----:B------:R-:W-:Y:S01]  /*20320*/  IMAD R13, R22, 0x8, R2 ;  /* 0x00000008160d7824 */ /* 0x000fe200078e0202 */
[----:B------:R-:W-:-:S04]  /*20330*/  SHF.L.U32 R6, R23, 0x1f, RZ ;  /* 0x0000001f17067819 */ /* 0x000fc800000006ff */
[----:B------:R0:W1:Y:S01]  /*20340*/  SYNCS.PHASECHK.TRANS64.TRYWAIT P2, [R13+URZ+0x2a850], R6 ;  /* 0x02a850060d0075a7 */ /* 0x000062000804017f */
[----:B------:R-:W-:Y:S05]  /*20350*/  @!P0 BRA `(.L_x_1712) ;  /* 0x0000000000048947 */ /* 0x000fea0003800000 */
[----:B------:R-:W-:Y:S01]  /*20360*/  BPT.TRAP 0x1 ;  /* 0x000000040000795c */ /* 0x000fe20000300000 */
.L_x_1712:
        /* <DEDUP_REMOVED lines=9> */
.L_x_1714:
[----:B------:R-:W-:Y:S05]  /*20400*/  BSYNC B0 ;  /* 0x0000000000007941 */ /* 0x000fea0003800000 */
.L_x_1713:
[----:B01----:R-:W-:Y:S01]  /*20410*/  IMAD.MOV.U32 R6, RZ, RZ, R2 ;  /* 0x000000ffff067224 */ /* 0x003fe200078e0002 */
[----:B------:R-:W-:Y:S01]  /*20420*/  WARPGROUP.ARRIVE ;  /* 0x00000000000079c5 */ /* 0x000fe20000000000 */
[----:B------:R-:W-:Y:S02]  /*20430*/  IMAD.MOV.U32 R7, RZ, RZ, 0x40000040 ;  /* 0x40000040ff077424 */ /* 0x000fe400078e00ff */
        /* <DEDUP_REMOVED lines=46> */
[----:B------:R-:W-:Y:S01]  /*20720*/  SEL R0, RZ, 0x1, P2 ;  /* 0x00000001ff007807 */ /* 0x000fe20001000000 */
[----:B------:R-:W0:Y:S03]  /*20730*/  SHFL.BFLY PT, R7, R2, 0x1, 0x1f ;  /* 0x0c201f0002077f89 */ /* 0x000e2600000e0000 */
[----:B------:R-:W-:Y:S01]  /*20740*/  LOP3.LUT R23, R23, R0, RZ, 0x3c, !PT ;  /* 0x0000000017177212 */ /* 0x000fe200078e3cff */
[----:B------:R-:W1:Y:S01]  /*20750*/  SHFL.BFLY PT, R9, R6, 0x1, 0x1f ;  /* 0x0c201f0006097f89 */ /* 0x000e6200000e0000 */
[----:B------:R-:W-:-:S02]  /*20760*/  IMAD.MOV.U32 R0, RZ, RZ, -0x800000 ;  /* 0xff800000ff007424 */ /* 0x000fc400078e00ff */
[----:B0-----:R-:W-:Y:S01]  /*20770*/  FADD.FTZ R14, R2, R7 ;  /* 0x00000007020e7221 */ /* 0x001fe20000010000 */
[----:B------:R-:W-:Y:S02]  /*20780*/  IMAD.MOV.U32 R7, RZ, RZ, RZ ;  /* 0x000000ffff077224 */ /* 0x000fe400078e00ff */
        /* <DEDUP_REMOVED lines=84> */
.L_x_1576:
[----:B------:R-:W0:Y:S08]  /*20cd0*/  S2UR UR5, SR_CgaCtaId ;  /* 0x00000000000579c3 */ /* 0x000e300000008800 */
[----:B------:R-:W-:Y:S06]  /*20ce0*/  BAR.SYNC.DEFER_BLOCKING 0x5, 0x180 ;  /* 0x0146000000007b1d */ /* 0x000fec0000010000 */
[----:B------:R-:W-:Y:S01]  /*20cf0*/  UMOV UR4, 0x400 ;  /* 0x0000040000047882 */ /* 0x000fe20000000000 */
[----:B------:R-:W-:Y:S01]  /*20d00*/  BSSY B0, `(.L_x_1716) ;  /* 0x00002d2000007945 */ /* 0x000fe20003800000 */
[----:B0-----:R-:W-:-:S06]  /*20d10*/  ULEA UR4, UR5, UR4, 0x18 ;  /* 0x0000000405047291 */ /* 0x001fcc000f8ec03f */
[----:B------:R-:W-:-:S05]  /*20d20*/  IMAD.U32 R2, RZ, RZ, UR4 ;  /* 0x00000004ff027e24 */ /* 0x000fca000f8e00ff */
[----:B------:R0:W1:Y:S01]  /*20d30*/  LDS.128 R28, [R2+0x2a8d0] ;  /* 0x02a8d000021c7984 */ /* 0x0000620000000c00 */
[----:B------:R-:W-:Y:S06]  /*20d40*/  BAR.ARV 0x4, 0x180 ;  /* 0x0106000000007b1d */ /* 0x000fec0000002000 */
[----:B------:R-:W-:Y:S05]  /*20d50*/  @P0 BRA `(.L_x_1717) ;  /* 0x0000002000480947 */ /* 0x000fea0003800000 */
[----:B------:R-:W2:Y:S01]  /*20d60*/  LDL R4, [R1+0x84] ;  /* 0x0000840001047983 */ /* 0x000ea20000100800 */
[----:B------:R-:W-:Y:S01]  /*20d70*/  ULDC.64 UR4, c[0x0][0xc00] ;  /* 0x0003000000047ab9 */ /* 0x000fe20000000a00 */
[----:B------:R-:W-:Y:S01]  /*20d80*/  ULDC.64 UR6, c[0x0][0xc08] ;  /* 0x0003020000067ab9 */ /* 0x000fe20000000a00 */
[----:B------:R-:W3:Y:S01]  /*20d90*/  S2R R5, SR_SWINHI ;  /* 0x0000000000057919 */ /* 0x000ee20000002f00 */
[----:B------:R-:W-:Y:S02]  /*20da0*/  MOV R72, R2 ;  /* 0x0000000200487202 */ /* 0x000fe40000000f00 */
[----:B---3--:R-:W-:Y:S01]  /*20db0*/  MOV R73, R5 ;  /* 0x0000000500497202 */ /* 0x008fe20000000f00 */
[----:B------:R-:W-:Y:S02]  /*20dc0*/  BAR.SYNC.DEFER_BLOCKING 0x1, 0x100 ;  /* 0x0044000000007b1d */ /* 0x000fe40000010000 */
[----:B--2---:R-:W-:-:S03]  /*20dd0*/  IMAD.WIDE R4, R4, 0x2, R72 ;  /* 0x0000000204047825 */ /* 0x004fc600078e0248 */
        /* <DEDUP_REMOVED lines=12> */
[----:B------:R-:W-:Y:S01]  /*20ea0*/  IADD3 R109, P0, R4, 0x4060, RZ ;  /* 0x00004060046d7810 */ /* 0x000fe20007f1e0ff */
[--C-:B------:R-:W-:Y:S01]  /*20eb0*/  IMAD.X R25, RZ, RZ, R5.reuse, P2 ;  /* 0x000000ffff197224 */ /* 0x100fe200010e0605 */
[----:B------:R-:W-:Y:S01]  /*20ec0*/  LOP3.LUT R4, R7, R4, RZ, 0x3c, !PT ;  /* 0x0000000407047212 */ /* 0x000fe200078e3cff */
[--C-:B------:R-:W-:Y:S01]  /*20ed0*/  IMAD.X R27, RZ, RZ, R5.reuse, P1 ;  /* 0x000000ffff1b7224 */ /* 0x100fe200008e0605 */
[----:B------:R-:W-:Y:S01]  /*20ee0*/  LOP3.LUT R6, R35, 0x380, RZ, 0xc0, !PT ;  /* 0x0000038023067812 */ /* 0x000fe200078ec0ff */
[----:B------:R-:W-:Y:S01]  /*20ef0*/  IMAD.X R33, RZ, RZ, R5, P0 ;  /* 0x000000ffff217224 */ /* 0x000fe200000e0605 */
[----:B------:R-:W-:-:S02]  /*20f00*/  LOP3.LUT R7, R10, 0x380, RZ, 0xc0, !PT ;  /* 0x000003800a077812 */ /* 0x000fc400078ec0ff */
[----:B------:R-:W-:Y:S02]  /*20f10*/  SHF.R.U64 R6, R6, 0x3, RZ ;  /* 0x0000000306067819 */ /* 0x000fe400000012ff */
[----:B------:R-:W-:Y:S02]  /*20f20*/  SHF.R.U64 R7, R7, 0x3, RZ ;  /* 0x0000000307077819 */ /* 0x000fe400000012ff */
[----:B------:R-:W-:Y:S02]  /*20f30*/  LOP3.LUT R12, R101, 0x380, RZ, 0xc0, !PT ;  /* 0x00000380650c7812 */ /* 0x000fe400078ec0ff */
[----:B------:R-:W-:Y:S02]  /*20f40*/  LOP3.LUT R14, R103, 0x380, RZ, 0xc0, !PT ;  /* 0x00000380670e7812 */ /* 0x000fe400078ec0ff */
[----:B------:R-:W-:Y:S02]  /*20f50*/  LOP3.LUT R24, R105, 0x380, RZ, 0xc0, !PT ;  /* 0x0000038069187812 */ /* 0x000fe400078ec0ff */
[----:B------:R-:W-:-:S02]  /*20f60*/  LOP3.LUT R26, R107, 0x380, RZ, 0xc0, !PT ;  /* 0x000003806b1a7812 */ /* 0x000fc400078ec0ff */
[----:B-1----:R-:W-:Y:S02]  /*20f70*/  LOP3.LUT R28, R109, 0x380, RZ, 0xc0, !PT ;  /* 0x000003806d1c7812 */ /* 0x002fe400078ec0ff */
[----:B------:R-:W-:Y:S02]  /*20f80*/  LOP3.LUT R8, R6, R35, RZ, 0x3c, !PT ;  /* 0x0000002306087212 */ /* 0x000fe400078e3cff */
[----:B------:R-:W-:Y:S02]  /*20f90*/  LOP3.LUT R10, R7, R10, RZ, 0x3c, !PT ;  /* 0x0000000a070a7212 */ /* 0x000fe400078e3cff */
[----:B------:R-:W-:Y:S02]  /*20fa0*/  MOV R34, R4 ;  /* 0x0000000400227202 */ /* 0x000fe40000000f00 */
[----:B------:R-:W-:Y:S02]  /*20fb0*/  SHF.R.U64 R12, R12, 0x3, RZ ;  /* 0x000000030c0c7819 */ /* 0x000fe400000012ff */
[----:B------:R-:W-:-:S02]  /*20fc0*/  SHF.R.U64 R14, R14, 0x3, RZ ;  /* 0x000000030e0e7819 */ /* 0x000fc400000012ff */
[----:B------:R-:W-:Y:S02]  /*20fd0*/  F2FP.BF16.F32.PACK_AB R4, R21, R20 ;  /* 0x000000141504723e */ /* 0x000fe400000010ff */
[----:B------:R-:W-:Y:S02]  /*20fe0*/  F2FP.BF16.F32.PACK_AB R5, R95, R94 ;  /* 0x0000005e5f05723e */ /* 0x000fe400000010ff */
[----:B------:R-:W-:Y:S02]  /*20ff0*/  F2FP.BF16.F32.PACK_AB R6, R89, R88 ;  /* 0x000000585906723e */ /* 0x000fe400000010ff */
[----:B------:R-:W-:Y:S02]  /*21000*/  F2FP.BF16.F32.PACK_AB R7, R97, R96 ;  /* 0x000000606107723e */ /* 0x000fe400000010ff */
[----:B------:R-:W-:Y:S02]  /*21010*/  SHF.R.U64 R24, R24, 0x3, RZ ;  /* 0x0000000318187819 */ /* 0x000fe400000012ff */
[----:B------:R-:W-:Y:S01]  /*21020*/  SHF.R.U64 R26, R26, 0x3, RZ ;  /* 0x000000031a1a7819 */ /* 0x000fe200000012ff */
[----:B------:R1:W-:Y:S01]  /*21030*/  STSM.16.M88.4 [R34], R4 ;  /* 0x0000000422007844 */ /* 0x0003e20000000200 */
[----:B------:R-:W-:-:S02]  /*21040*/  SHF.R.U64 R28, R28, 0x3, RZ ;  /* 0x000000031c1c7819 */ /* 0x000fc400000012ff */
[----:B------:R-:W-:Y:S02]  /*21050*/  LOP3.LUT R12, R12, R101, RZ, 0x3c, !PT ;  /* 0x000000650c0c7212 */ /* 0x000fe400078e3cff */
[----:B------:R-:W-:Y:S01]  /*21060*/  LOP3.LUT R14, R14, R103, RZ, 0x3c, !PT ;  /* 0x000000670e0e7212 */ /* 0x000fe200078e3cff */
[----:B------:R-:W2:Y:S01]  /*21070*/  LDC.64 R100, c[0x0][0xc00] ;  /* 0x00030000ff647b82 */ /* 0x000ea20000000a00 */
[----:B------:R-:W-:Y:S02]  /*21080*/  LOP3.LUT R24, R24, R105, RZ, 0x3c, !PT ;  /* 0x0000006918187212 */ /* 0x000fe400078e3cff */
[----:B------:R-:W-:Y:S02]  /*21090*/  LOP3.LUT R26, R26, R107, RZ, 0x3c, !PT ;  /* 0x0000006b1a1a7212 */ /* 0x000fe400078e3cff */
[----:B------:R-:W-:Y:S02]  /*210a0*/  LOP3.LUT R32, R28, R109, RZ, 0x3c, !PT ;  /* 0x0000006d1c207212 */ /* 0x000fe400078e3cff */
[----:B------:R-:W-:-:S02]  /*210b0*/  MOV R107, R8 ;  /* 0x00000008006b7202 */ /* 0x000fc40000000f00 */
[----:B------:R-:W-:Y:S02]  /*210c0*/  MOV R106, R10 ;  /* 0x0000000a006a7202 */ /* 0x000fe40000000f00 */
[----:B-1----:R-:W-:Y:S02]  /*210d0*/  F2FP.BF16.F32.PACK_AB R4, R91, R90 ;  /* 0x0000005a5b04723e */ /* 0x002fe400000010ff */
[----:B------:R-:W-:Y:S02]  /*210e0*/  F2FP.BF16.F32.PACK_AB R5, R99, R98 ;  /* 0x000000626305723e */ /* 0x000fe400000010ff */
[----:B------:R-:W-:Y:S02]  /*210f0*/  F2FP.BF16.F32.PACK_AB R6, R37, R36 ;  /* 0x000000242506723e */ /* 0x000fe400000010ff */
[----:B------:R-:W-:Y:S02]  /*21100*/  F2FP.BF16.F32.PACK_AB R7, R39, R38 ;  /* 0x000000262707723e */ /* 0x000fe400000010ff */
[----:B------:R-:W-:-:S02]  /*21110*/  F2FP.BF16.F32.PACK_AB R8, R41, R40 ;  /* 0x000000282908723e */ /* 0x000fc400000010ff */
[----:B------:R-:W-:Y:S01]  /*21120*/  F2FP.BF16.F32.PACK_AB R9, R43, R42 ;  /* 0x0000002a2b09723e */ /* 0x000fe200000010ff */
[----:B------:R1:W-:Y:S01]  /*21130*/  STSM.16.M88.4 [R107], R4 ;  /* 0x000000046b007844 */ /* 0x0003e20000000200 */
[----:B------:R-:W-:Y:S02]  /*21140*/  F2FP.BF16.F32.PACK_AB R10, R45, R44 ;  /* 0x0000002c2d0a723e */ /* 0x000fe400000010ff */
[----:B------:R-:W-:Y:S02]  /*21150*/  F2FP.BF16.F32.PACK_AB R11, R47, R46 ;  /* 0x0000002e2f0b723e */ /* 0x000fe400000010ff */
[----:B------:R-:W-:Y:S02]  /*21160*/  MOV R105, R12 ;  /* 0x0000000c00697202 */ /* 0x000fe40000000f00 */
[----:B------:R-:W-:Y:S01]  /*21170*/  MOV R28, R14 ;  /* 0x0000000e001c7202 */ /* 0x000fe20000000f00 */
[----:B------:R-:W-:Y:S01]  /*21180*/  STSM.16.M88.4 [R106], R8 ;  /* 0x000000086a007844 */ /* 0x000fe20000000200 */
[----:B------:R-:W-:-:S02]  /*21190*/  MOV R104, R24 ;  /* 0x0000001800687202 */ /* 0x000fc40000000f00 */
[----:B------:R-:W-:Y:S02]  /*211a0*/  MOV R103, R26 ;  /* 0x0000001a00677202 */ /* 0x000fe40000000f00 */
[----:B------:R-:W-:Y:S02]  /*211b0*/  F2FP.BF16.F32.PACK_AB R12, R49, R48 ;  /* 0x00000030310c723e */ /* 0x000fe400000010ff */
        /* <DEDUP_REMOVED lines=14> */
[----:B-1----:R-:W-:Y:S01]  /*212a0*/  F2FP.BF16.F32.PACK_AB R4, R93, R92 ;  /* 0x0000005c5d04723e */ /* 0x002fe200000010ff */
[----:B--2---:R-:W-:Y:S01]  /*212b0*/  IMAD.WIDE R12, R187, 0x4, R100 ;  /* 0x00000004bb0c7825 */ /* 0x004fe200078e0264 */
[----:B------:R-:W-:Y:S01]  /*212c0*/  F2FP.BF16.F32.PACK_AB R5, R75, R74 ;  /* 0x0000004a4b05723e */ /* 0x000fe200000010ff */
[----:B------:R-:W-:Y:S01]  /*212d0*/  STSM.16.M88.4 [R104], R32 ;  /* 0x0000002068007844 */ /* 0x000fe20000000200 */
[----:B------:R-:W-:Y:S01]  /*212e0*/  F2FP.BF16.F32.PACK_AB R6, R77, R76 ;  /* 0x0000004c4d06723e */ /* 0x000fe200000010ff */
[----:B------:R-:W1:Y:S01]  /*212f0*/  LDC R101, c[0x0][0xbe8] ;  /* 0x0002fa00ff657b82 */ /* 0x000e620000000800 */
[----:B------:R-:W-:-:S02]  /*21300*/  F2FP.BF16.F32.PACK_AB R7, R79, R78 ;  /* 0x0000004e4f07723e */ /* 0x000fc400000010ff */
[----:B------:R-:W-:Y:S01]  /*21310*/  F2FP.BF16.F32.PACK_AB R8, R81, R80 ;  /* 0x000000505108723e */ /* 0x000fe200000010ff */
[----:B---3--:R-:W-:Y:S01]  /*21320*/  IMAD.MOV.U32 R28, RZ, RZ, RZ ;  /* 0x000000ffff1c7224 */ /* 0x008fe200078e00ff */
[----:B------:R-:W-:Y:S01]  /*21330*/  F2FP.BF16.F32.PACK_AB R9, R83, R82 ;  /* 0x000000525309723e */ /* 0x000fe200000010ff */
[----:B------:R2:W-:Y:S01]  /*21340*/  STSM.16.M88.4 [R103], R4 ;  /* 0x0000000467007844 */ /* 0x0005e20000000200 */
[----:B------:R-:W-:Y:S02]  /*21350*/  F2FP.BF16.F32.PACK_AB R10, R85, R84 ;  /* 0x00000054550a723e */ /* 0x000fe400000010ff */
[----:B------:R-:W-:Y:S01]  /*21360*/  F2FP.BF16.F32.PACK_AB R11, R87, R86 ;  /* 0x00000056570b723e */ /* 0x000fe200000010ff */
[----:B------:R-:W3:Y:S01]  /*21370*/  LDC.64 R14, c[0x0][0xba8] ;  /* 0x0002ea00ff0e7b82 */ /* 0x000ee20000000a00 */
[----:B------:R-:W-:-:S03]  /*21380*/  ISETP.NE.U32.AND P0, PT, RZ, UR4, PT ;  /* 0x00000004ff007c0c */ /* 0x000fc6000bf05070 */
[----:B------:R4:W-:Y:S04]  /*21390*/  STSM.16.M88.4 [R102], R8 ;  /* 0x0000000866007844 */ /* 0x0009e80000000200 */
[----:B------:R-:W-:Y:S01]  /*213a0*/  BAR.SYNC.DEFER_BLOCKING 0x1, 0x100 ;  /* 0x0044000000007b1d */ /* 0x000fe20000010000 */
[----:B------:R-:W-:-:S13]  /*213b0*/  ISETP.NE.AND.EX P0, PT, RZ, UR5, PT, P0 ;  /* 0x00000005ff007c0c */ /* 0x000fda000bf05300 */
[----:B------:R-:W3:Y:S01]  /*213c0*/  @P0 LDG.E R28, desc[UR46][R12.64] ;  /* 0x0000002e0c1c0981 */ /* 0x000ee2000c1e1900 */
[----:B------:R-:W-:Y:S01]  /*213d0*/  ISETP.NE.U32.AND P1, PT, RZ, UR6, PT ;  /* 0x00000006ff007c0c */ /* 0x000fe2000bf25070 */
[----:B------:R-:W-:Y:S01]  /*213e0*/  ULDC UR6, c[0x0][0xa88] ;  /* 0x0002a20000067ab9 */ /* 0x000fe20000000800 */
[C---:B------:R-:W-:Y:S01]  /*213f0*/  ISETP.NE.AND P2, PT, R186.reuse, RZ, PT ;  /* 0x000000ffba00720c */ /* 0x040fe20003f45270 */
[----:B------:R-:W-:Y:S01]  /*21400*/  IMAD.U32 R100, RZ, RZ, UR6 ;  /* 0x00000006ff647e24 */ /* 0x000fe2000f8e00ff */
[----:B------:R-:W-:Y:S01]  /*21410*/  ULDC UR6, c[0x0][0xad4] ;  /* 0x0002b50000067ab9 */ /* 0x000fe20000000800 */
[----:B------:R-:W-:Y:S02]  /*21420*/  ISETP.NE.AND.EX P1, PT, RZ, UR7, PT, P1 ;  /* 0x00000007ff007c0c */ /* 0x000fe4000bf25310 */
[----:B------:R-:W-:Y:S01]  /*21430*/  SEL R186, R186, UR6, P2 ;  /* 0x00000006baba7c07 */ /* 0x000fe20009000000 */
[----:B------:R-:W-:-:S03]  /*21440*/  IMAD.MOV.U32 R26, RZ, RZ, 0x9b8 ;  /* 0x000009b8ff1a7424 */ /* 0x000fc600078e00ff */
[----:B------:R-:W-:-:S04]  /*21450*/  ISETP.GT.AND P3, PT, R186, 0x1, PT ;  /* 0x00000001ba00780c */ /* 0x000fc80003f64270 */
[----:B------:R-:W-:-:S03]  /*21460*/  SEL R26, R26, 0x978, P3 ;  /* 0x000009781a1a7807 */ /* 0x000fc60001800000 */
[----:B--2---:R-:W2:Y:S08]  /*21470*/  @P1 LDC.64 R4, c[0x0][0xc08] ;  /* 0x00030200ff041b82 */ /* 0x004eb00000000a00 */
[----:B------:R-:W0:Y:S08]  /*21480*/  LDC.64 R6, c[0x0][R26+0x220] ;  /* 0x000088001a067b82 */ /* 0x000e300000000a00 */
[----:B----4-:R-:W4:Y:S01]  /*21490*/  LDC.64 R8, c[0x0][R26+0x218] ;  /* 0x000086001a087b82 */ /* 0x010f220000000a00 */
[----:B-1----:R-:W-:-:S07]  /*214a0*/  ISETP.NE.AND P4, PT, R101, 0x1, PT ;  /* 0x000000016500780c */ /* 0x002fce0003f85270 */
[----:B------:R-:W1:Y:S01]  /*214b0*/  LDC.64 R10, c[0x0][R26+0x228] ;  /* 0x00008a001a0a7b82 */ /* 0x000e620000000a00 */
[----:B--2---:R-:W-:-:S05]  /*214c0*/  @P1 IMAD.WIDE R4, R187, 0x4, R4 ;  /* 0x00000004bb041825 */ /* 0x004fca00078e0204 */
[----:B------:R2:W5:Y:S01]  /*214d0*/  @P1 LDG.E R100, desc[UR46][R4.64] ;  /* 0x0000002e04641981 */ /* 0x000562000c1e1900 */
[----:B------:R-:W-:Y:S01]  /*214e0*/  ISETP.NE.U32.AND P2, PT, RZ, UR4, PT ;  /* 0x00000004ff007c0c */ /* 0x000fe2000bf45070 */
[----:B------:R-:W1:Y:S01]  /*214f0*/  @P4 LDC R35, c[0x0][0xbec] ;  /* 0x0002fb00ff234b82 */ /* 0x000e620000000800 */
[----:B------:R-:W-:Y:S02]  /*21500*/  SHF.R.S32.HI R24, RZ, 0x1f, R187 ;  /* 0x0000001fff187819 */ /* 0x000fe400000114bb */
[----:B------:R-:W-:-:S04]  /*21510*/  ISETP.NE.AND.EX P2, PT, RZ, UR5, PT, P2 ;  /* 0x00000005ff007c0c */ /* 0x000fc8000bf45320 */
[----:B------:R-:W-:Y:S01]  /*21520*/  SEL R102, R187, RZ, !P2 ;  /* 0x000000ffbb667207 */ /* 0x000fe20005000000 */
[----:B--2---:R-:W2:Y:S01]  /*21530*/  LDC.64 R4, c[0x0][R26+0x210] ;  /* 0x000084001a047b82 */ /* 0x004ea20000000a00 */
[----:B------:R-:W-:Y:S01]  /*21540*/  SEL R25, R24, RZ, !P2 ;  /* 0x000000ff18197207 */ /* 0x000fe20005000000 */
[----:B------:R-:W-:-:S06]  /*21550*/  IMAD.IADD R24, R181, 0x1, R178 ;  /* 0x00000001b5187824 */ /* 0x000fcc00078e02b2 */
[----:B------:R-:W2:Y:S01]  /*21560*/  @P4 LDC R105, c[0x0][0xbf0] ;  /* 0x0002fc00ff694b82 */ /* 0x000ea20000000800 */
[----:B0-----:R-:W-:-:S07]  /*21570*/  IMAD R7, R7, R102, RZ ;  /* 0x0000006607077224 */ /* 0x001fce00078e02ff */
[----:B---3--:R-:W0:Y:S01]  /*21580*/  @!P3 LDC R14, c[0x0][0xb50] ;  /* 0x0002d400ff0ebb82 */ /* 0x008e220000000800 */
[----:B------:R-:W-:Y:S01]  /*21590*/  IMAD R33, R6, R25, R7 ;  /* 0x0000001906217224 */ /* 0x000fe200078e0207 */
[----:B------:R-:W-:Y:S01]  /*215a0*/  SEL R25, R190, RZ, P3 ;  /* 0x000000ffbe197207 */ /* 0x000fe20001800000 */
[----:B------:R-:W-:-:S05]  /*215b0*/  IMAD.WIDE.U32 R6, R6, R102, RZ ;  /* 0x0000006606067225 */ /* 0x000fca00078e00ff */
[----:B------:R-:W3:Y:S01]  /*215c0*/  @!P3 LDC R15, c[0x0][0xb54] ;  /* 0x0002d500ff0fbb82 */ /* 0x000ee20000000800 */
[-C--:B----4-:R-:W-:Y:S02]  /*215d0*/  IMAD R27, R9, R183.reuse, RZ ;  /* 0x000000b7091b7224 */ /* 0x090fe400078e02ff */
[----:B------:R-:W-:-:S04]  /*215e0*/  IMAD.WIDE.U32 R8, R8, R183, RZ ;  /* 0x000000b708087225 */ /* 0x000fc800078e00ff */
[----:B------:R-:W-:Y:S02]  /*215f0*/  IMAD.IADD R32, R9, 0x1, R27 ;  /* 0x0000000109207824 */ /* 0x000fe400078e021b */
[----:B------:R-:W-:Y:S02]  /*21600*/  IMAD.IADD R9, R7, 0x1, R33 ;  /* 0x0000000107097824 */ /* 0x000fe400078e0221 */
[----:B------:R-:W-:Y:S02]  /*21610*/  IMAD.MOV.U32 R7, RZ, RZ, R24 ;  /* 0x000000ffff077224 */ /* 0x000fe400078e0018 */
[-C--:B-1----:R-:W-:Y:S02]  /*21620*/  IMAD R27, R11, R25.reuse, RZ ;  /* 0x000000190b1b7224 */ /* 0x082fe400078e02ff */
[----:B------:R-:W-:-:S04]  /*21630*/  IMAD.WIDE.U32 R10, R10, R25, RZ ;  /* 0x000000190a0a7225 */ /* 0x000fc800078e00ff */
[----:B------:R-:W-:Y:S01]  /*21640*/  IMAD.IADD R27, R11, 0x1, R27 ;  /* 0x000000010b1b7824 */ /* 0x000fe200078e021b */
[--C-:B------:R-:W-:Y:S01]  /*21650*/  IADD3 R8, P2, P5, R6, R8, R28.reuse ;  /* 0x0000000806087210 */ /* 0x100fe20007d5e01c */
[----:B------:R-:W-:Y:S01]  /*21660*/  @P4 IMAD.HI.U32 R6, R24, R35, RZ ;  /* 0x0000002318064227 */ /* 0x000fe200078e00ff */
[----:B------:R-:W-:-:S04]  /*21670*/  SHF.R.S32.HI R103, RZ, 0x1f, R28 ;  /* 0x0000001fff677819 */ /* 0x000fc8000001141c */
[----:B--2---:R-:W-:Y:S02]  /*21680*/  @P4 SHF.R.U32.HI R7, RZ, R105, R6 ;  /* 0x00000069ff074219 */ /* 0x004fe40000011606 */
[----:B------:R-:W-:Y:S02]  /*21690*/  IADD3.X R9, R9, R32, R103, P2, P5 ;  /* 0x0000002009097210 */ /* 0x000fe400017ea467 */
[----:B------:R-:W-:Y:S01]  /*216a0*/  IADD3 R10, P2, P5, R7, R8, R10 ;  /* 0x00000008070a7210 */ /* 0x000fe20007d5e00a */
[--C-:B------:R-:W-:Y:S01]  /*216b0*/  IMAD.MOV R25, RZ, RZ, -R7.reuse ;  /* 0x000000ffff197224 */ /* 0x100fe200078e0a07 */
[----:B------:R-:W-:-:S03]  /*216c0*/  SHF.R.S32.HI R6, RZ, 0x1f, R7 ;  /* 0x0000001fff067819 */ /* 0x000fc60000011407 */
[----:B------:R-:W-:Y:S01]  /*216d0*/  IMAD R7, R101, R25, R24 ;  /* 0x0000001965077224 */ /* 0x000fe200078e0218 */
[----:B------:R-:W-:-:S03]  /*216e0*/  IADD3.X R11, R6, R9, R27, P2, P5 ;  /* 0x00000009060b7210 */ /* 0x000fc600017ea41b */
[-C--:B------:R-:W-:Y:S01]  /*216f0*/  IMAD R5, R5, R7.reuse, RZ ;  /* 0x0000000705057224 */ /* 0x080fe200078e02ff */
[----:B------:R-:W-:Y:S01]  /*21700*/  SHF.R.S32.HI R9, RZ, 0x1f, R7 ;  /* 0x0000001fff097819 */ /* 0x000fe20000011407 */
[----:B------:R-:W-:-:S04]  /*21710*/  IMAD.WIDE.U32 R10, R4, R7, R10 ;  /* 0x00000007040a7225 */ /* 0x000fc800078e000a */
[----:B------:R-:W-:Y:S01]  /*21720*/  IMAD R5, R4, R9, R5 ;  /* 0x0000000904057224 */ /* 0x000fe200078e0205 */
[----:B0-----:R-:W-:-:S03]  /*21730*/  LEA R14, P2, R10, R14, 0x2 ;  /* 0x0000000e0a0e7211 */ /* 0x001fc600078410ff */
[----:B------:R-:W-:-:S05]  /*21740*/  IMAD.IADD R4, R11, 0x1, R5 ;  /* 0x000000010b047824 */ /* 0x000fca00078e0205 */
[----:B---3--:R-:W-:Y:S01]  /*21750*/  LEA.HI.X R15, R10, R15, R4, 0x2, P2 ;  /* 0x0000000f0a0f7211 */ /* 0x008fe200010f1404 */
[----:B------:R-:W-:Y:S06]  /*21760*/  @P1 BRA `(.L_x_1718) ;  /* 0x0000000000101947 */ /* 0x000fec0003800000 */
[----:B------:R-:W-:Y:S05]  /*21770*/  @!P0 BRA `(.L_x_1718) ;  /* 0x00000000000c8947 */ /* 0x000fea0003800000 */
[----:B------:R-:W2:Y:S04]  /*21780*/  LDG.E R5, desc[UR46][R12.64] ;  /* 0x0000002e0c057981 */ /* 0x000ea8000c1e1900 */
[----:B-----5:R-:W2:Y:S02]  /*21790*/  LDG.E R100, desc[UR46][R12.64+0x4] ;  /* 0x0000042e0c647981 */ /* 0x020ea4000c1e1900 */
[----:B--2---:R-:W-:-:S07]  /*217a0*/  IMAD.IADD R100, R100, 0x1, -R5 ;  /* 0x0000000164647824 */ /* 0x004fce00078e0a05 */
.L_x_1718:
[----:B------:R-:W2:Y:S01]  /*217b0*/  LDL R8, [R1+0x80] ;  /* 0x0000800001087983 */ /* 0x000ea20000100800 */
[----:B-----5:R-:W-:Y:S01]  /*217c0*/  IMAD R100, R100, R101, RZ ;  /* 0x0000006564647224 */ /* 0x020fe200078e02ff */
[----:B------:R-:W-:Y:S02]  /*217d0*/  LOP3.LUT P0, RZ, R230, 0x3, RZ, 0xc0, !PT ;  /* 0x00000003e6ff7812 */ /* 0x000fe4000780c0ff */
[----:B------:R-:W-:Y:S04]  /*217e0*/  SHFL.IDX PT, R4, R14, RZ, 0x1c1f ;  /* 0x001c1fff0e047589 */ /* 0x000fe800000e0000 */
[----:B------:R-:W0:Y:S04]  /*217f0*/  SHFL.IDX PT, R5, R15, RZ, 0x1c1f ;  /* 0x001c1fff0f057589 */ /* 0x000e2800000e0000 */
[----:B------:R-:W-:Y:S04]  /*21800*/  SHFL.IDX PT, R6, R14, 0x1, 0x1c1f ;  /* 0x003c1f000e067f89 */ /* 0x000fe800000e0000 */
[----:B------:R-:W1:Y:S01]  /*21810*/  SHFL.IDX PT, R7, R15, 0x1, 0x1c1f ;  /* 0x003c1f000f077f89 */ /* 0x000e6200000e0000 */
[----:B--2---:R-:W-:-:S04]  /*21820*/  IMAD.IADD R9, R8, 0x1, R178 ;  /* 0x0000000108097824 */ /* 0x004fc800078e02b2 */
        /* <DEDUP_REMOVED lines=19> */
[----:B------:R-:W-:Y:S01]  /*21960*/  IADD3 R33, P2, R72, 0x4000, RZ ;  /* 0x0000400048217810 */ /* 0x000fe20007f5e0ff */
[----:B------:R-:W-:Y:S01]  /*21970*/  ULDC.64 UR4, c[0x0][0xae8] ;  /* 0x0002ba0000047ab9 */ /* 0x000fe20000000a00 */
[----:B------:R-:W-:Y:S01]  /*21980*/  LOP3.LUT R8, R8, R9, RZ, 0x3c, !PT ;  /* 0x0000000908087212 */ /* 0x000fe200078e3cff */
[----:B------:R-:W-:Y:S01]  /*21990*/  IMAD.X R9, RZ, RZ, R73, P6 ;  /* 0x000000ffff097224 */ /* 0x000fe200030e0649 */
[C---:B------:R-:W-:Y:S01]  /*219a0*/  IADD3 R3, P6, R72.reuse, 0x7000, RZ ;  /* 0x0000700048037810 */ /* 0x040fe20007fde0ff */
[----:B------:R-:W-:Y:S01]  /*219b0*/  IMAD.IADD R21, R21, 0x1, R103 ;  /* 0x0000000115157824 */ /* 0x000fe200078e0267 */
[----:B------:R-:W-:-:S02]  /*219c0*/  IADD3 R37, P1, R72, 0x5000, RZ ;  /* 0x0000500048257810 */ /* 0x000fc40007f3e0ff */
[----:B------:R-:W-:Y:S02]  /*219d0*/  LOP3.LUT R0, R3, 0x380, RZ, 0xc0, !PT ;  /* 0x0000038003007812 */ /* 0x000fe400078ec0ff */
[----:B------:R-:W-:Y:S01]  /*219e0*/  IADD3 R41, P0, R72, 0x6000, RZ ;  /* 0x0000600048297810 */ /* 0x000fe20007f1e0ff */
[----:B------:R-:W-:Y:S01]  /*219f0*/  IMAD.X R45, RZ, RZ, R73, P6 ;  /* 0x000000ffff2d7224 */ /* 0x000fe200030e0649 */
[----:B------:R-:W-:Y:S01]  /*21a00*/  SHF.R.U64 R0, R0, 0x3, RZ ;  /* 0x0000000300007819 */ /* 0x000fe200000012ff */
[----:B------:R-:W-:Y:S01]  /*21a10*/  IMAD.WIDE.U32 R20, R183, UR4, R20 ;  /* 0x00000004b7147c25 */ /* 0x000fe2000f8e0014 */
[----:B------:R-:W-:Y:S01]  /*21a20*/  LOP3.LUT R12, R13, 0x380, RZ, 0xc0, !PT ;  /* 0x000003800d0c7812 */ /* 0x000fe200078ec0ff */
[----:B------:R-:W5:Y:S01]  /*21a30*/  LD.E.128 R8, desc[UR46][R8.64] ;  /* 0x0000002e08087980 */ /* 0x000f62000c101d00 */
[----:B------:R-:W-:Y:S01]  /*21a40*/  LOP3.LUT R44, R0, R3, RZ, 0x3c, !PT ;  /* 0x00000003002c7212 */ /* 0x000fe200078e3cff */
[----:B------:R-:W-:Y:S01]  /*21a50*/  IMAD R3, R185, 0x20, R209 ;  /* 0x00000020b9037824 */ /* 0x000fe200078e02d1 */
[----:B------:R-:W-:-:S02]  /*21a60*/  LOP3.LUT R24, R25, 0x380, RZ, 0xc0, !PT ;  /* 0x0000038019187812 */ /* 0x000fc400078ec0ff */
[----:B------:R-:W-:Y:S01]  /*21a70*/  LOP3.LUT R32, R33, 0x380, RZ, 0xc0, !PT ;  /* 0x0000038021207812 */ /* 0x000fe200078ec0ff */
[----:B------:R-:W-:Y:S01]  /*21a80*/  IMAD.IADD R48, R178, 0x1, R3 ;  /* 0x00000001b2307824 */ /* 0x000fe200078e0203 */
[----:B------:R-:W-:Y:S02]  /*21a90*/  LOP3.LUT R36, R37, 0x380, RZ, 0xc0, !PT ;  /* 0x0000038025247812 */ /* 0x000fe400078ec0ff */
[----:B------:R-:W-:Y:S01]  /*21aa0*/  LOP3.LUT R40, R41, 0x380, RZ, 0xc0, !PT ;  /* 0x0000038029287812 */ /* 0x000fe200078ec0ff */
[----:B0-----:R-:W-:Y:S01]  /*21ab0*/  @P4 IMAD.HI.U32 R0, R48, R51, RZ ;  /* 0x0000003330004227 */ /* 0x001fe200078e00ff */
[----:B------:R-:W-:Y:S01]  /*21ac0*/  SHF.R.S32.HI R49, RZ, 0x1f, R102 ;  /* 0x0000001fff317819 */ /* 0x000fe20000011466 */
[----:B------:R-:W5:Y:S01]  /*21ad0*/  LD.E.128 R44, desc[UR46][R44.64] ;  /* 0x0000002e2c2c7980 */ /* 0x000f62000c101d00 */
[----:B------:R-:W-:Y:S01]  /*21ae0*/  LOP3.LUT R5, R72, 0x380, RZ, 0xc0, !PT ;  /* 0x0000038048057812 */ /* 0x000fe200078ec0ff */
[----:B------:R-:W-:Y:S01]  /*21af0*/  IMAD R21, R183, UR5, R21 ;  /* 0x00000005b7157c24 */ /* 0x000fe2000f8e0215 */
[----:B------:R-:W-:Y:S01]  /*21b00*/  ULDC.64 UR4, c[0x0][0xaf0] ;  /* 0x0002bc0000047ab9 */ /* 0x000fe20000000a00 */
[----:B------:R-:W-:Y:S01]  /*21b10*/  IMAD.MOV.U32 R3, RZ, RZ, R48 ;  /* 0x000000ffff037224 */ /* 0x000fe200078e0030 */
[----:B-1----:R-:W-:Y:S01]  /*21b20*/  @P4 SHF.R.U32.HI R3, RZ, R53, R0 ;  /* 0x00000035ff034219 */ /* 0x002fe20000011600 */
[----:B------:R-:W-:Y:S01]  /*21b30*/  IMAD R49, R49, UR4, RZ ;  /* 0x0000000431317c24 */ /* 0x000fe2000f8e02ff */
[----:B------:R-:W-:-:S02]  /*21b40*/  SHF.R.U64 R12, R12, 0x3, RZ ;  /* 0x000000030c0c7819 */ /* 0x000fc400000012ff */
[----:B------:R-:W-:Y:S02]  /*21b50*/  SHF.R.U64 R24, R24, 0x3, RZ ;  /* 0x0000000318187819 */ /* 0x000fe400000012ff */
[----:B------:R-:W-:Y:S02]  /*21b60*/  SHF.R.U64 R32, R32, 0x3, RZ ;  /* 0x0000000320207819 */ /* 0x000fe400000012ff */
[----:B------:R-:W-:Y:S02]  /*21b70*/  SHF.R.U64 R36, R36, 0x3, RZ ;  /* 0x0000000324247819 */ /* 0x000fe400000012ff */
[----:B------:R-:W-:Y:S02]  /*21b80*/  SHF.R.U64 R40, R40, 0x3, RZ ;  /* 0x0000000328287819 */ /* 0x000fe400000012ff */
[----:B------:R-:W-:Y:S01]  /*21b90*/  SHF.R.U64 R5, R5, 0x3, RZ ;  /* 0x0000000305057819 */ /* 0x000fe200000012ff */
[--C-:B------:R-:W-:Y:S01]  /*21ba0*/  IMAD.MOV R28, RZ, RZ, -R3.reuse ;  /* 0x000000ffff1c7224 */ /* 0x100fe200078e0a03 */
[----:B------:R-:W-:Y:S01]  /*21bb0*/  SHF.R.S32.HI R0, RZ, 0x1f, R3 ;  /* 0x0000001fff007819 */ /* 0x000fe20000011403 */
[----:B------:R-:W-:Y:S01]  /*21bc0*/  IMAD R49, R102, UR5, R49 ;  /* 0x0000000566317c24 */ /* 0x000fe2000f8e0231 */
        /* <DEDUP_REMOVED lines=11> */
[----:B------:R-:W-:Y:S01]  /*21c80*/  IMAD.WIDE.U32 R20, R102, UR4, R20 ;  /* 0x0000000466147c25 */ /* 0x000fe2000f8e0014 */
[----:B------:R-:W-:Y:S01]  /*21c90*/  ULDC.64 UR4, c[0x0][0xae0] ;  /* 0x0002b80000047ab9 */ /* 0x000fe20000000a00 */
[----:B------:R-:W5:Y:S02]  /*21ca0*/  LD.E.128 R12, desc[UR46][R12.64] ;  /* 0x0000002e0c0c7980 */ /* 0x000f64000c101d00 */
        /* <DEDUP_REMOVED lines=20> */
[----:B------:R-:W-:Y:S02]  /*21df0*/  IMAD.IADD R51, R209, 0x1, R178 ;  /* 0x00000001d1337824 */ /* 0x000fe400078e02b2 */
        /* <DEDUP_REMOVED lines=29> */
.L_x_1721:
[----:B------:R-:W-:Y:S05]  /*21fd0*/  BSYNC B1 ;  /* 0x0000000000017941 */ /* 0x000fea0003800000 */
.L_x_1720:
        /* <DEDUP_REMOVED lines=13> */
.L_x_1723:
[----:B------:R-:W-:Y:S05]  /*220b0*/  BSYNC B1 ;  /* 0x0000000000017941 */ /* 0x000fea0003800000 */
.L_x_1722:
        /* <DEDUP_REMOVED lines=13> */
.L_x_1725:
[----:B------:R-:W-:Y:S05]  /*22190*/  BSYNC B1 ;  /* 0x0000000000017941 */ /* 0x000fea0003800000 */
.L_x_1724:
[----:B0-----:R-:W-:Y:S01]  /*221a0*/  VIADD R3, R51, 0x60 ;  /* 0x0000006033037836 */ /* 0x001fe20000000000 */
[----:B---3--:R0:W3:Y:S04]  /*221b0*/  SHFL.IDX PT, R7, R50, 0x3, 0x181f ;  /* 0x00781f0032077f89 */ /* 0x0080e800000e0000 */
[----:B------:R-:W-:Y:S01]  /*221c0*/  ISETP.GE.AND P0, PT, R3, R100, PT ;  /* 0x000000640300720c */ /* 0x000fe20003f06270 */
[----:B------:R0:W0:-:S12]  /*221d0*/  SHFL.IDX PT, R9, R28, 0x3, 0x181f ;  /* 0x00781f001c097f89 */ /* 0x00001800000e0000 */
[----:B------:R-:W-:Y:S05]  /*221e0*/  @P0 BRA `(.L_x_1726) ;  /* 0x00000018000c0947 */ /* 0x000fea0003800000 */
[----:B------:R-:W-:Y:S02]  /*221f0*/  ULDC UR4, c[0x0][0xac8] ;  /* 0x0002b20000047ab9 */ /* 0x000fe40000000800 */
[----:B------:R-:W-:-:S13]  /*22200*/  ISETP.GE.AND P1, PT, R182, UR4, PT ;  /* 0x00000004b6007c0c */ /* 0x000fda000bf26270 */
[----:B0-----:R-:W-:-:S04]  /*22210*/  @!P1 LEA R4, P0, R182, R9, 0x1 ;  /* 0x00000009b6049211 */ /* 0x001fc800078008ff */
[----:B---3--:R-:W-:Y:S02]  /*22220*/  @!P1 LEA.HI.X R5, R182, R7, R105, 0x1, P0 ;  /* 0x00000007b6059211 */ /* 0x008fe400000f0c69 */
[----:B------:R-:W-:-:S03]  /*22230*/  ISETP.GE.AND P0, PT, R184, UR4, PT ;  /* 0x00000004b8007c0c */ /* 0x000fc6000bf06270 */
[----:B------:R0:W-:Y:S10]  /*22240*/  @!P1 ST.E.128 desc[UR46][R4.64], R24 ;  /* 0x0000001804009985 */ /* 0x0001f4000c101d2e */
[----:B------:R-:W-:Y:S05]  /*22250*/  @P0 BRA `(.L_x_1726) ;  /* 0x0000001400f00947 */ /* 0x000fea0003800000 */
[----:B0-----:R-:W-:-:S04]  /*22260*/  LEA R4, P0, R184, R9, 0x1 ;  /* 0x00000009b8047211 */ /* 0x001fc800078008ff */
[----:B------:R-:W-:-:S05]  /*22270*/  LEA.HI.X R5, R184, R7, R104, 0x1, P0 ;  /* 0x00000007b8057211 */ /* 0x000fca00000f0c68 */
[----:B------:R0:W-:Y:S01]  /*22280*/  ST.E.128 desc[UR46][R4.64], R44 ;  /* 0x0000002c04007985 */ /* 0x0001e2000c101d2e */
[----:B------:R-:W-:Y:S05]  /*22290*/  BRA `(.L_x_1726) ;  /* 0x0000001400e07947 */ /* 0x000fea0003800000 */
.L_x_1719:
[----:B------:R-:W1:Y:S01]  /*222a0*/  @P4 LDC R11, c[0x0][0xbec] ;  /* 0x0002fb00ff0b4b82 */ /* 0x000e620000000800 */
[----:B------:R-:W-:Y:S01]  /*222b0*/  ULDC.64 UR4, c[0x0][0xb08] ;  /* 0x0002c20000047ab9 */ /* 0x000fe20000000a00 */
[----:B0-----:R-:W-:Y:S01]  /*222c0*/  SHF.R.S32.HI R3, RZ, 0x1f, R102 ;  /* 0x0000001fff037819 */ /* 0x001fe20000011466 */
[----:B------:R-:W-:Y:S01]  /*222d0*/  IMAD R103, R103, UR4, RZ ;  /* 0x0000000467677c24 */ /* 0x000fe2000f8e02ff */
[----:B------:R-:W-:Y:S01]  /*222e0*/  ULDC.64 UR6, c[0x0][0xb30] ;  /* 0x0002cc0000067ab9 */ /* 0x000fe20000000a00 */
[C---:B------:R-:W-:Y:S01]  /*222f0*/  IMAD.WIDE.U32 R4, R28.reuse, UR4, RZ ;  /* 0x000000041c047c25 */ /* 0x040fe2000f8e00ff */
[----:B------:R-:W-:Y:S01]  /*22300*/  ISETP.GE.AND P0, PT, R9, R100, PT ;  /* 0x000000640900720c */ /* 0x000fe20003f06270 */
[----:B------:R-:W-:Y:S01]  /*22310*/  BSSY B1, `(.L_x_1727) ;  /* 0x0000070000017945 */ /* 0x000fe20003800000 */
[----:B------:R-:W0:Y:S01]  /*22320*/  @P4 LDC R0, c[0x0][0xbf0] ;  /* 0x0002fc00ff004b82 */ /* 0x000e220000000800 */
[----:B------:R-:W-:Y:S01]  /*22330*/  IMAD R103, R28, UR5, R103 ;  /* 0x000000051c677c24 */ /* 0x000fe2000f8e0267 */
[----:B------:R-:W-:Y:S01]  /*22340*/  ULDC.64 UR4, c[0x0][0xb38] ;  /* 0x0002ce0000047ab9 */ /* 0x000fe20000000a00 */
[----:B------:R-:W-:-:S02]  /*22350*/  SHF.R.S32.HI R25, RZ, 0x1f, R199 ;  /* 0x0000001fff197819 */ /* 0x000fc400000114c7 */
[----:B------:R-:W-:Y:S01]  /*22360*/  IMAD.IADD R5, R5, 0x1, R103 ;  /* 0x0000000105057824 */ /* 0x000fe200078e0267 */
[----:B------:R-:W-:Y:S02]  /*22370*/  SHF.R.S32.HI R26, RZ, 0x1f, R200 ;  /* 0x0000001fff1a7819 */ /* 0x000fe400000114c8 */
[----:B------:R-:W-:Y:S01]  /*22380*/  SHF.R.S32.HI R27, RZ, 0x1f, R201 ;  /* 0x0000001fff1b7819 */ /* 0x000fe200000114c9 */
[C---:B------:R-:W-:Y:S01]  /*22390*/  IMAD.WIDE.U32 R4, R183.reuse, UR4, R4 ;  /* 0x00000004b7047c25 */ /* 0x040fe2000f8e0004 */
[----:B------:R-:W-:Y:S02]  /*223a0*/  SHF.R.S32.HI R32, RZ, 0x1f, R202 ;  /* 0x0000001fff207819 */ /* 0x000fe400000114ca */
[----:B------:R-:W-:Y:S01]  /*223b0*/  SHF.R.S32.HI R33, RZ, 0x1f, R203 ;  /* 0x0000001fff217819 */ /* 0x000fe200000114cb */
[----:B------:R-:W-:Y:S01]  /*223c0*/  IMAD R5, R183, UR5, R5 ;  /* 0x00000005b7057c24 */ /* 0x000fe2000f8e0205 */
[----:B------:R-:W-:Y:S01]  /*223d0*/  ULDC.64 UR4, c[0x0][0xb40] ;  /* 0x0002d00000047ab9 */ /* 0x000fe20000000a00 */
[----:B------:R-:W-:Y:S01]  /*223e0*/  SHF.R.S32.HI R34, RZ, 0x1f, R204 ;  /* 0x0000001fff227819 */ /* 0x000fe200000114cc */
[----:B------:R-:W-:Y:S01]  /*223f0*/  IMAD R3, R3, UR4, RZ ;  /* 0x0000000403037c24 */ /* 0x000fe2000f8e02ff */
[----:B------:R-:W-:Y:S01]  /*22400*/  SHF.R.S32.HI R13, RZ, 0x1f, R206 ;  /* 0x0000001fff0d7819 */ /* 0x000fe200000114ce */
[----:B-1----:R-:W-:Y:S01]  /*22410*/  @P4 IMAD.HI.U32 R11, R24, R11, RZ ;  /* 0x0000000b180b4227 */ /* 0x002fe200078e00ff */
[----:B------:R-:W-:-:S03]  /*22420*/  SHF.R.S32.HI R14, RZ, 0x1f, R208 ;  /* 0x0000001fff0e7819 */ /* 0x000fc600000114d0 */
[C---:B------:R-:W-:Y:S02]  /*22430*/  IMAD R7, R102.reuse, UR5, R3 ;  /* 0x0000000566077c24 */ /* 0x040fe4000f8e0203 */
[----:B------:R-:W-:Y:S01]  /*22440*/  IMAD.WIDE.U32 R4, R102, UR4, R4 ;  /* 0x0000000466047c25 */ /* 0x000fe2000f8e0004 */
[----:B------:R-:W-:-:S03]  /*22450*/  ULDC.64 UR4, c[0x0][0xb48] ;  /* 0x0002d20000047ab9 */ /* 0x000fc60000000a00 */
[----:B------:R-:W-:Y:S01]  /*22460*/  IMAD.MOV.U32 R3, RZ, RZ, R24 ;  /* 0x000000ffff037224 */ /* 0x000fe200078e0018 */
[----:B0-----:R-:W-:Y:S01]  /*22470*/  @P4 SHF.R.U32.HI R3, RZ, R0, R11 ;  /* 0x00000000ff034219 */ /* 0x001fe2000001160b */
[----:B------:R-:W-:-:S03]  /*22480*/  IMAD.IADD R5, R5, 0x1, R7 ;  /* 0x0000000105057824 */ /* 0x000fc600078e0207 */
        /* <DEDUP_REMOVED lines=31> */
[CC--:B------:R-:W-:Y:S01]  /*22680*/  @!P1 LEA R8, P5, R206.reuse, R4.reuse, 0x2 ;  /* 0x00000004ce089211 */ /* 0x0c0fe200078a10ff */
        /* <DEDUP_REMOVED lines=31> */
[----:B------:R-:W-:Y:S02]  /*22880*/  @!P0 LEA.HI.X R11, R198, R5, R237, 0x2, P6 ;  /* 0x00000005c60b8211 */ /* 0x000fe400030f14ed */
[----:B------:R-:W-:Y:S01]  /*22890*/  ISETP.GE.AND P2, PT, R195, UR4, PT ;  /* 0x00000004c3007c0c */ /* 0x000fe2000bf46270 */
[----:B------:R1:W-:Y:S01]  /*228a0*/  @!P1 ST.E.64 desc[UR46][R8.64], R56 ;  /* 0x0000003808009985 */ /* 0x0003e2000c101b2e */
[----:B------:R-:W-:-:S03]  /*228b0*/  ISETP.GE.AND P1, PT, R194, UR4, PT ;  /* 0x00000004c2007c0c */ /* 0x000fc6000bf26270 */
[----:B------:R2:W-:Y:S01]  /*228c0*/  @!P0 ST.E.64 desc[UR46][R10.64], R60 ;  /* 0x0000003c0a008985 */ /* 0x0005e2000c101b2e */
[----:B------:R-:W-:Y:S02]  /*228d0*/  ISETP.GE.AND P0, PT, R193, UR4, PT ;  /* 0x00000004c1007c0c */ /* 0x000fe4000bf06270 */
[----:B0-----:R-:W-:-:S04]  /*228e0*/  @!P3 LEA R6, P5, R197, R4, 0x2 ;  /* 0x00000004c506b211 */ /* 0x001fc800078a10ff */
[-C--:B------:R-:W-:Y:S02]  /*228f0*/  @!P3 LEA.HI.X R7, R197, R5.reuse, R236, 0x2, P5 ;  /* 0x00000005c507b211 */ /* 0x080fe400028f14ec */
[----:B------:R-:W-:Y:S02]  /*22900*/  ISETP.GE.AND P5, PT, R192, UR4, PT ;  /* 0x00000004c0007c0c */ /* 0x000fe4000bfa6270 */
[CC--:B-1----:R-:W-:Y:S01]  /*22910*/  @!P4 LEA R8, P6, R196.reuse, R4.reuse, 0x2 ;  /* 0x00000004c408c211 */ /* 0x0c2fe200078c10ff */
[----:B------:R0:W-:Y:S03]  /*22920*/  @!P3 ST.E.64 desc[UR46][R6.64], R64 ;  /* 0x000000400600b985 */ /* 0x0001e6000c101b2e */
[----:B------:R-:W-:Y:S02]  /*22930*/  @!P4 LEA.HI.X R9, R196, R5, R235, 0x2, P6 ;  /* 0x00000005c409c211 */ /* 0x000fe400030f14eb */
[----:B--2---:R-:W-:-:S03]  /*22940*/  @!P1 LEA R10, P6, R194, R4, 0x2 ;  /* 0x00000004c20a9211 */ /* 0x004fc600078c10ff */
[----:B------:R1:W-:Y:S01]  /*22950*/  @!P4 ST.E.64 desc[UR46][R8.64], R68 ;  /* 0x000000440800c985 */ /* 0x0003e2000c101b2e */
[----:B------:R-:W-:Y:S02]  /*22960*/  @!P1 LEA.HI.X R11, R194, R5, R233, 0x2, P6 ;  /* 0x00000005c20b9211 */ /* 0x000fe400030f14e9 */
[----:B0-----:R-:W-:-:S04]  /*22970*/  @!P2 LEA R6, P3, R195, R4, 0x2 ;  /* 0x00000004c306a211 */ /* 0x001fc800078610ff */
[----:B------:R-:W-:Y:S02]  /*22980*/  @!P2 LEA.HI.X R7, R195, R5, R234, 0x2, P3 ;  /* 0x00000005c307a211 */ /* 0x000fe400018f14ea */
[----:B-1----:R-:W-:-:S03]  /*22990*/  @!P0 LEA R8, P4, R193, R4, 0x2 ;  /* 0x00000004c1088211 */ /* 0x002fc600078810ff */
[----:B------:R3:W-:Y:S01]  /*229a0*/  @!P2 ST.E.64 desc[UR46][R6.64], R92 ;  /* 0x0000005c0600a985 */ /* 0x0007e2000c101b2e */
[C---:B------:R-:W-:Y:S02]  /*229b0*/  @!P5 LEA R4, P3, R192.reuse, R4, 0x2 ;  /* 0x00000004c004d211 */ /* 0x040fe400078610ff */
[-C--:B------:R-:W-:Y:S01]  /*229c0*/  @!P0 LEA.HI.X R9, R193, R5.reuse, R232, 0x2, P4 ;  /* 0x00000005c1098211 */ /* 0x080fe200020f14e8 */
[----:B------:R3:W-:Y:S01]  /*229d0*/  @!P1 ST.E.64 desc[UR46][R10.64], R76 ;  /* 0x0000004c0a009985 */ /* 0x0007e2000c101b2e */
[----:B------:R-:W-:-:S03]  /*229e0*/  @!P5 LEA.HI.X R5, R192, R5, R231, 0x2, P3 ;  /* 0x00000005c005d211 */ /* 0x000fc600018f14e7 */
[----:B------:R3:W-:Y:S04]  /*229f0*/  @!P0 ST.E.64 desc[UR46][R8.64], R80 ;  /* 0x0000005008008985 */ /* 0x0007e8000c101b2e */
[----:B------:R3:W-:Y:S02]  /*22a00*/  @!P5 ST.E.64 desc[UR46][R4.64], R84 ;  /* 0x000000540400d985 */ /* 0x0007e4000c101b2e */
.L_x_1728:
[----:B------:R-:W-:Y:S05]  /*22a10*/  BSYNC B1 ;  /* 0x0000000000017941 */ /* 0x000fea0003800000 */
.L_x_1727:
        /* <DEDUP_REMOVED lines=70> */
.L_x_1717:
[----:B------:R-:W-:Y:S01]  /*22e80*/  ULDC.64 UR4, c[0x0][0xc08] ;  /* 0x0003020000047ab9 */ /* 0x000fe20000000a00 */
[----:B------:R-:W2:Y:S01]  /*22e90*/  LDC.64 R4, c[0x0][0xc00] ;  /* 0x00030000ff047b82 */ /* 0x000ea20000000a00 */
[----:B------:R-:W-:Y:S01]  /*22ea0*/  ISETP.NE.U32.AND P0, PT, RZ, UR4, PT ;  /* 0x00000004ff007c0c */ /* 0x000fe2000bf05070 */
[----:B------:R-:W-:-:S03]  /*22eb0*/  IMAD.MOV.U32 R3, RZ, RZ, RZ ;  /* 0x000000ffff037224 */ /* 0x000fc600078e00ff */
[----:B------:R-:W-:Y:S01]  /*22ec0*/  ISETP.NE.AND.EX P1, PT, RZ, UR5, PT, P0 ;  /* 0x00000005ff007c0c */ /* 0x000fe2000bf25300 */
[----:B------:R-:W-:Y:S02]  /*22ed0*/  ULDC.64 UR4, c[0x0][0xc00] ;  /* 0x0003000000047ab9 */ /* 0x000fe40000000a00 */
[----:B------:R-:W-:-:S04]  /*22ee0*/  ISETP.NE.U32.AND P0, PT, RZ, UR4, PT ;  /* 0x00000004ff007c0c */ /* 0x000fc8000bf05070 */
[----:B------:R-:W-:-:S06]  /*22ef0*/  ISETP.NE.AND.EX P0, PT, RZ, UR5, PT, P0 ;  /* 0x00000005ff007c0c */ /* 0x000fcc000bf05300 */
[----:B------:R-:W3:Y:S01]  /*22f00*/  @P1 LDC.64 R6, c[0x0][0xc08] ;  /* 0x00030200ff061b82 */ /* 0x000ee20000000a00 */
[----:B------:R-:W-:Y:S02]  /*22f10*/  ULDC UR4, c[0x0][0xa88] ;  /* 0x0002a20000047ab9 */ /* 0x000fe40000000800 */
[----:B------:R-:W-:Y:S02]  /*22f20*/  IMAD.U32 R0, RZ, RZ, UR4 ;  /* 0x00000004ff007e24 */ /* 0x000fe4000f8e00ff */
[----:B--2---:R-:W-:-:S05]  /*22f30*/  IMAD.WIDE R4, R187, 0x4, R4 ;  /* 0x00000004bb047825 */ /* 0x004fca00078e0204 */
[----:B------:R2:W5:Y:S01]  /*22f40*/  @P0 LDG.E R3, desc[UR46][R4.64] ;  /* 0x0000002e04030981 */ /* 0x000562000c1e1900 */
[----:B---3--:R-:W-:-:S05]  /*22f50*/  @P1 IMAD.WIDE R6, R187, 0x4, R6 ;  /* 0x00000004bb061825 */ /* 0x008fca00078e0206 */
[----:B------:R2:W5:Y:S01]  /*22f60*/  @P1 LDG.E R0, desc[UR46][R6.64] ;  /* 0x0000002e06001981 */ /* 0x000562000c1e1900 */
[----:B------:R-:W-:Y:S02]  /*22f70*/  ISETP.NE.AND P2, PT, R186, RZ, PT ;  /* 0x000000ffba00720c */ /* 0x000fe40003f45270 */
[----:B-1----:R-:W-:Y:S01]  /*22f80*/  SHF.R.S32.HI R28, RZ, 0x1f, R187 ;  /* 0x0000001fff1c7819 */ /* 0x002fe200000114bb */
[----:B------:R-:W1:Y:S10]  /*22f90*/  S2R R35, SR_TID.X ;  /* 0x0000000000237919 */ /* 0x000e740000002100 */
[----:B------:R-:W3:Y:S01]  /*22fa0*/  @!P2 LDC R186, c[0x0][0xad4] ;  /* 0x0002b500ffbaab82 */ /* 0x000ee20000000800 */
[----:B-1----:R-:W-:Y:S01]  /*22fb0*/  VIADD R8, R35, 0xffffff80 ;  /* 0xffffff8023087836 */ /* 0x002fe20000000000 */
[----:B---3--:R-:W-:-:S04]  /*22fc0*/  ISETP.GT.AND P2, PT, R186, 0x1, PT ;  /* 0x00000001ba00780c */ /* 0x008fc80003f44270 */
[----:B------:R-:W-:Y:S01]  /*22fd0*/  ISETP.GT.AND P3, PT, R8, 0x7f, PT ;  /* 0x0000007f0800780c */ /* 0x000fe20003f64270 */
[----:B--2---:R-:W-:-:S12]  /*22fe0*/  @P1 BRA `(.L_x_1729) ;  /* 0x0000000000101947 */ /* 0x004fd80003800000 */
[----:B------:R-:W-:Y:S05]  /*22ff0*/  @!P0 BRA `(.L_x_1729) ;  /* 0x00000000000c8947 */ /* 0x000fea0003800000 */
[----:B------:R-:W2:Y:S04]  /*23000*/  LDG.E R7, desc[UR46][R4.64] ;  /* 0x0000002e04077981 */ /* 0x000ea8000c1e1900 */
[----:B-----5:R-:W2:Y:S02]  /*23010*/  LDG.E R0, desc[UR46][R4.64+0x4] ;  /* 0x0000042e04007981 */ /* 0x020ea4000c1e1900 */
[----:B--2---:R-:W-:-:S07]  /*23020*/  IMAD.IADD R0, R0, 0x1, -R7 ;  /* 0x0000000100007824 */ /* 0x004fce00078e0a07 */
.L_x_1729:
[----:B------:R-:W-:Y:S01]  /*23030*/  BSSY B1, `(.L_x_1730) ;  /* 0x0000035000017945 */ /* 0x000fe20003800000 */
[----:B------:R-:W-:Y:S02]  /*23040*/  SEL R33, R187, RZ, !P0 ;  /* 0x000000ffbb217207 */ /* 0x000fe40004000000 */
[----:B------:R-:W-:Y:S02]  /*23050*/  SEL R28, R28, RZ, !P0 ;  /* 0x000000ff1c1c7207 */ /* 0x000fe40004000000 */
[----:B-----5:R-:W-:Y:S01]  /*23060*/  SHF.R.S32.HI R26, RZ, 0x1f, R3 ;  /* 0x0000001fff1a7819 */ /* 0x020fe20000011403 */
[----:B------:R-:W-:Y:S06]  /*23070*/  @P3 BRA `(.L_x_1731) ;  /* 0x0000000000c03947 */ /* 0x000fec0003800000 */
[----:B------:R-:W1:Y:S01]  /*23080*/  LDC R37, c[0x0][0xbe8] ;  /* 0x0002fa00ff257b82 */ /* 0x000e620000000800 */
[----:B------:R-:W-:Y:S01]  /*23090*/  IADD3 R35, R178, -0x80, R35 ;  /* 0xffffff80b2237810 */ /* 0x000fe20007ffe023 */
[----:B-1----:R-:W-:-:S05]  /*230a0*/  IMAD R4, R0, R37, RZ ;  /* 0x0000002500047224 */ /* 0x002fca00078e02ff */
[----:B------:R-:W-:-:S13]  /*230b0*/  ISETP.GE.AND P0, PT, R35, R4, PT ;  /* 0x000000042300720c */ /* 0x000fda0003f06270 */
[----:B------:R-:W-:Y:S05]  /*230c0*/  @P0 BRA `(.L_x_1731) ;  /* 0x0000000000ac0947 */ /* 0x000fea0003800000 */
[----:B------:R-:W-:Y:S01]  /*230d0*/  IMAD.MOV.U32 R24, RZ, RZ, 0x9b8 ;  /* 0x000009b8ff187424 */ /* 0x000fe200078e00ff */
[----:B------:R-:W-:Y:S01]  /*230e0*/  ISETP.GT.AND P0, PT, R186, 0x1, PT ;  /* 0x00000001ba00780c */ /* 0x000fe20003f04270 */
[----:B------:R-:W1:Y:S01]  /*230f0*/  LDC.64 R4, c[0x0][0xba8] ;  /* 0x0002ea00ff047b82 */ /* 0x000e620000000a00 */
[----:B------:R-:W-:Y:S01]  /*23100*/  ISETP.NE.AND P1, PT, R37, 0x1, PT ;  /* 0x000000012500780c */ /* 0x000fe20003f25270 */
[----:B------:R-:W-:Y:S01]  /*23110*/  IMAD.MOV.U32 R21, RZ, RZ, R35 ;  /* 0x000000ffff157224 */ /* 0x000fe200078e0023 */
[----:B------:R-:W-:-:S05]  /*23120*/  SEL R24, R24, 0x978, P0 ;  /* 0x0000097818187807 */ /* 0x000fca0000000000 */
[----:B------:R-:W2:Y:S08]  /*23130*/  LDC.64 R12, c[0x0][R24+0x220] ;  /* 0x00008800180c7b82 */ /* 0x000eb00000000a00 */
[----:B------:R-:W3:Y:S08]  /*23140*/  LDC.64 R10, c[0x0][R24+0x218] ;  /* 0x00008600180a7b82 */ /* 0x000ef00000000a00 */
[----:B------:R-:W4:Y:S08]  /*23150*/  LDC.64 R8, c[0x0][R24+0x228] ;  /* 0x00008a0018087b82 */ /* 0x000f300000000a00 */
[----:B------:R-:W5:Y:S08]  /*23160*/  LDC.64 R6, c[0x0][R24+0x210] ;  /* 0x0000840018067b82 */ /* 0x000f700000000a00 */
[----:B------:R-:W0:Y:S08]  /*23170*/  @P1 LDC R20, c[0x0][0xbec] ;  /* 0x0002fb00ff141b82 */ /* 0x000e300000000800 */
[----:B------:R-:W4:Y:S01]  /*23180*/  @P1 LDC R27, c[0x0][0xbf0] ;  /* 0x0002fc00ff1b1b82 */ /* 0x000f220000000800 */
[----:B--2---:R-:W-:-:S07]  /*23190*/  IMAD R13, R13, R33, RZ ;  /* 0x000000210d0d7224 */ /* 0x004fce00078e02ff */
[----:B-1----:R-:W1:Y:S01]  /*231a0*/  @!P0 LDC R4, c[0x0][0xb50] ;  /* 0x0002d400ff048b82 */ /* 0x002e620000000800 */
[----:B0-----:R-:W-:-:S07]  /*231b0*/  @P1 IMAD.HI.U32 R20, R35, R20, RZ ;  /* 0x0000001423141227 */ /* 0x001fce00078e00ff */
[----:B------:R-:W0:Y:S01]  /*231c0*/  @!P0 LDC R5, c[0x0][0xb54] ;  /* 0x0002d500ff058b82 */ /* 0x000e220000000800 */
[-C--:B---3--:R-:W-:Y:S02]  /*231d0*/  IMAD R25, R11, R183.reuse, RZ ;  /* 0x000000b70b197224 */ /* 0x088fe400078e02ff */
[----:B------:R-:W-:Y:S01]  /*231e0*/  IMAD.WIDE.U32 R14, R10, R183, RZ ;  /* 0x000000b70a0e7225 */ /* 0x000fe200078e00ff */
[----:B----4-:R-:W-:-:S03]  /*231f0*/  @P1 SHF.R.U32.HI R21, RZ, R27, R20 ;  /* 0x0000001bff151219 */ /* 0x010fc60000011614 */
[----:B------:R-:W-:-:S04]  /*23200*/  IMAD.WIDE.U32 R10, R12, R33, RZ ;  /* 0x000000210c0a7225 */ /* 0x000fc800078e00ff */
[----:B------:R-:W-:Y:S01]  /*23210*/  IMAD R27, R12, R28, R13 ;  /* 0x0000001c0c1b7224 */ /* 0x000fe200078e020d */
[----:B------:R-:W-:Y:S01]  /*23220*/  SEL R13, R190, RZ, P0 ;  /* 0x000000ffbe0d7207 */ /* 0x000fe20000000000 */
[----:B------:R-:W-:Y:S01]  /*23230*/  IMAD.IADD R25, R15, 0x1, R25 ;  /* 0x000000010f197824 */ /* 0x000fe200078e0219 */
[----:B------:R-:W-:Y:S01]  /*23240*/  IADD3 R14, P1, P3, R10, R14, R3 ;  /* 0x0000000e0a0e7210 */ /* 0x000fe20007b3e003 */
[----:B------:R-:W-:Y:S02]  /*23250*/  IMAD.MOV R10, RZ, RZ, -R21 ;  /* 0x000000ffff0a7224 */ /* 0x000fe400078e0a15 */
[----:B------:R-:W-:Y:S02]  /*23260*/  IMAD.IADD R27, R11, 0x1, R27 ;  /* 0x000000010b1b7824 */ /* 0x000fe400078e021b */
[-C--:B------:R-:W-:Y:S02]  /*23270*/  IMAD R15, R9, R13.reuse, RZ ;  /* 0x0000000d090f7224 */ /* 0x080fe400078e02ff */
[----:B------:R-:W-:-:S04]  /*23280*/  IMAD.WIDE.U32 R8, R8, R13, RZ ;  /* 0x0000000d08087225 */ /* 0x000fc800078e00ff */
[----:B------:R-:W-:Y:S01]  /*23290*/  IMAD R11, R37, R10, R35 ;  /* 0x0000000a250b7224 */ /* 0x000fe200078e0223 */
[----:B------:R-:W-:Y:S01]  /*232a0*/  IADD3.X R10, R27, R25, R26, P1, P3 ;  /* 0x000000191b0a7210 */ /* 0x000fe20000fe641a */
[----:B------:R-:W-:Y:S01]  /*232b0*/  IMAD.IADD R15, R9, 0x1, R15 ;  /* 0x00000001090f7824 */ /* 0x000fe200078e020f */
[----:B------:R-:W-:Y:S01]  /*232c0*/  IADD3 R8, P0, P1, R21, R14, R8 ;  /* 0x0000000e15087210 */ /* 0x000fe2000791e008 */
[----:B-----5:R-:W-:Y:S01]  /*232d0*/  IMAD R7, R7, R11, RZ ;  /* 0x0000000b07077224 */ /* 0x020fe200078e02ff */
[----:B------:R-:W-:Y:S02]  /*232e0*/  SHF.R.S32.HI R21, RZ, 0x1f, R21 ;  /* 0x0000001fff157819 */ /* 0x000fe40000011415 */
[----:B------:R-:W-:Y:S02]  /*232f0*/  SHF.R.S32.HI R13, RZ, 0x1f, R11 ;  /* 0x0000001fff0d7819 */ /* 0x000fe4000001140b */
[----:B------:R-:W-:-:S03]  /*23300*/  IADD3.X R9, R21, R10, R15, P0, P1 ;  /* 0x0000000a15097210 */ /* 0x000fc600007e240f */
[C---:B------:R-:W-:Y:S02]  /*23310*/  IMAD R13, R6.reuse, R13, R7 ;  /* 0x0000000d060d7224 */ /* 0x040fe400078e0207 */
[----:B------:R-:W-:-:S04]  /*23320*/  IMAD.WIDE.U32 R6, R6, R11, R8 ;  /* 0x0000000b06067225 */ /* 0x000fc800078e0008 */
[----:B------:R-:W-:Y:S01]  /*23330*/  IMAD.IADD R7, R7, 0x1, R13 ;  /* 0x0000000107077824 */ /* 0x000fe200078e020d */
[----:B-1----:R-:W-:-:S04]  /*23340*/  LEA R4, P0, R6, R4, 0x2 ;  /* 0x0000000406047211 */ /* 0x002fc800078010ff */
[----:B0-----:R-:W-:Y:S01]  /*23350*/  LEA.HI.X R5, R6, R5, R7, 0x2, P0 ;  /* 0x0000000506057211 */ /* 0x001fe200000f1407 */
[----:B------:R-:W-:-:S05]  /*23360*/  IMAD.MOV.U32 R7, RZ, RZ, -0x800000 ;  /* 0xff800000ff077424 */ /* 0x000fca00078e00ff */
[----:B------:R1:W-:Y:S03]  /*23370*/  STG.E desc[UR46][R4.64], R7 ;  /* 0x0000000704007986 */ /* 0x0003e6000c10192e */
.L_x_1731:
[----:B------:R-:W-:Y:S05]  /*23380*/  BSYNC B1 ;  /* 0x0000000000017941 */ /* 0x000fea0003800000 */
.L_x_1730:
[----:B------:R-:W-:Y:S05]  /*23390*/  @P2 BRA `(.L_x_1726) ;  /* 0x0000000400a02947 */ /* 0x000fea0003800000 */
[----:B------:R-:W2:Y:S01]  /*233a0*/  LDC R11, c[0x0][0xbe8] ;  /* 0x0002fa00ff0b7b82 */ /* 0x000ea20000000800 */
[----:B------:R-:W-:Y:S01]  /*233b0*/  ULDC.64 UR4, c[0x0][0xaa0] ;  /* 0x0002a80000047ab9 */ /* 0x000fe20000000a00 */
[----:B------:R-:W-:Y:S01]  /*233c0*/  ULDC.64 UR6, c[0x0][0xaf0] ;  /* 0x0002bc0000067ab9 */ /* 0x000fe20000000a00 */
[----:B-1----:R-:W-:Y:S01]  /*233d0*/  IMAD R4, R26, UR4, RZ ;  /* 0x000000041a047c24 */ /* 0x002fe2000f8e02ff */
        /* <DEDUP_REMOVED lines=8> */
[----:B------:R-:W-:Y:S02]  /*23460*/  IMAD.IADD R9, R178, 0x1, R3 ;  /* 0x00000001b2097824 */ /* 0x000fe400078e0203 */
[----:B------:R-:W-:-:S04]  /*23470*/  IMAD.WIDE.U32 R4, R183, UR4, R4 ;  /* 0x00000004b7047c25 */ /* 0x000fc8000f8e0004 */
[----:B------:R-:W-:Y:S01]  /*23480*/  IMAD.MOV.U32 R3, RZ, RZ, R9 ;  /* 0x000000ffff037224 */ /* 0x000fe200078e0009 */
[----:B--2---:R-:W-:Y:S01]  /*23490*/  ISETP.NE.AND P0, PT, R11, 0x1, PT ;  /* 0x000000010b00780c */ /* 0x004fe20003f05270 */
[----:B------:R-:W-:Y:S02]  /*234a0*/  IMAD R7, R28, UR6, RZ ;  /* 0x000000061c077c24 */ /* 0x000fe4000f8e02ff */
[----:B------:R-:W-:Y:S01]  /*234b0*/  IMAD R5, R183, UR5, R5 ;  /* 0x00000005b7057c24 */ /* 0x000fe2000f8e0205 */
[----:B------:R-:W-:Y:S01]  /*234c0*/  ULDC.64 UR4, c[0x0][0xae0] ;  /* 0x0002b80000047ab9 */ /* 0x000fe20000000a00 */
[C---:B------:R-:W-:Y:S02]  /*234d0*/  IMAD R7, R33.reuse, UR7, R7 ;  /* 0x0000000721077c24 */ /* 0x040fe4000f8e0207 */
[----:B------:R-:W-:-:S04]  /*234e0*/  IMAD.WIDE.U32 R4, R33, UR6, R4 ;  /* 0x0000000621047c25 */ /* 0x000fc8000f8e0004 */
[----:B------:R-:W-:Y:S02]  /*234f0*/  IMAD.IADD R5, R5, 0x1, R7 ;  /* 0x0000000105057824 */ /* 0x000fe400078e0207 */
[----:B------:R-:W1:Y:S01]  /*23500*/  @P0 LDC R6, c[0x0][0xbec] ;  /* 0x0002fb00ff060b82 */ /* 0x000e620000000800 */
[----:B------:R-:W-:-:S07]  /*23510*/  IMAD.IADD R178, R209, 0x1, R178 ;  /* 0x00000001d1b27824 */ /* 0x000fce00078e02b2 */
[----:B------:R-:W2:Y:S01]  /*23520*/  @P0 LDC R13, c[0x0][0xbf0] ;  /* 0x0002fc00ff0d0b82 */ /* 0x000ea20000000800 */
[----:B-1----:R-:W-:-:S05]  /*23530*/  @P0 IMAD.HI.U32 R6, R9, R6, RZ ;  /* 0x0000000609060227 */ /* 0x002fca00078e00ff */
[----:B--2---:R-:W-:-:S04]  /*23540*/  @P0 SHF.R.U32.HI R3, RZ, R13, R6 ;  /* 0x0000000dff030219 */ /* 0x004fc80000011606 */
[--C-:B------:R-:W-:Y:S01]  /*23550*/  SHF.R.S32.HI R6, RZ, 0x1f, R3.reuse ;  /* 0x0000001fff067819 */ /* 0x100fe20000011403 */
[----:B------:R-:W-:Y:S02]  /*23560*/  IMAD.MOV R8, RZ, RZ, -R3 ;  /* 0x000000ffff087224 */ /* 0x000fe400078e0a03 */
[----:B------:R-:W-:-:S04]  /*23570*/  IMAD.WIDE.U32 R4, R3, UR4, R4 ;  /* 0x0000000403047c25 */ /* 0x000fc8000f8e0004 */
[----:B------:R-:W-:Y:S02]  /*23580*/  IMAD R6, R6, UR4, RZ ;  /* 0x0000000406067c24 */ /* 0x000fe4000f8e02ff */
[----:B------:R-:W-:Y:S02]  /*23590*/  IMAD R7, R11, R8, R9 ;  /* 0x000000080b077224 */ /* 0x000fe400078e0209 */
[----:B------:R-:W-:Y:S01]  /*235a0*/  IMAD R9, R3, UR5, R6 ;  /* 0x0000000503097c24 */ /* 0x000fe2000f8e0206 */
[----:B------:R-:W-:Y:S01]  /*235b0*/  ULDC.64 UR4, c[0x0][0xad8] ;  /* 0x0002b60000047ab9 */ /* 0x000fe20000000a00 */
[----:B------:R-:W-:Y:S01]  /*235c0*/  IMAD R11, R0, R11, RZ ;  /* 0x0000000b000b7224 */ /* 0x000fe200078e02ff */
[----:B------:R-:W-:Y:S01]  /*235d0*/  SHF.R.S32.HI R3, RZ, 0x1f, R7 ;  /* 0x0000001fff037819 */ /* 0x000fe20000011407 */
[----:B------:R-:W-:Y:S02]  /*235e0*/  IMAD.IADD R5, R5, 0x1, R9 ;  /* 0x0000000105057824 */ /* 0x000fe400078e0209 */
[C---:B------:R-:W-:Y:S01]  /*235f0*/  VIADD R0, R178.reuse, 0x20 ;  /* 0x00000020b2007836 */ /* 0x040fe20000000000 */
[----:B------:R-:W-:Y:S01]  /*23600*/  ISETP.GE.AND P2, PT, R178, R11, PT ;  /* 0x0000000bb200720c */ /* 0x000fe20003f46270 */
[----:B------:R-:W-:-:S02]  /*23610*/  IMAD R6, R3, UR4, RZ ;  /* 0x0000000403067c24 */ /* 0x000fc4000f8e02ff */
[----:B------:R-:W-:Y:S01]  /*23620*/  IMAD.WIDE.U32 R4, R7, UR4, R4 ;  /* 0x0000000407047c25 */ /* 0x000fe2000f8e0004 */
[----:B------:R-:W-:-:S03]  /*23630*/  ISETP.GE.AND P1, PT, R0, R11, PT ;  /* 0x0000000b0000720c */ /* 0x000fc60003f26270 */
[----:B------:R-:W-:Y:S01]  /*23640*/  IMAD R3, R7, UR5, R6 ;  /* 0x0000000507037c24 */ /* 0x000fe2000f8e0206 */
[----:B------:R-:W-:Y:S01]  /*23650*/  ULDC.64 UR4, c[0x0][0xa80] ;  /* 0x0002a00000047ab9 */ /* 0x000fe20000000a00 */
[----:B------:R-:W-:Y:S01]  /*23660*/  VIADD R0, R178, 0x40 ;  /* 0x00000040b2007836 */ /* 0x000fe20000000000 */
[----:B------:R-:W-:Y:S01]  /*23670*/  LEA R6, P3, R4, UR4, 0x1 ;  /* 0x0000000404067c11 */ /* 0x000fe2000f8608ff */
[----:B------:R-:W-:-:S03]  /*23680*/  IMAD.IADD R3, R5, 0x1, R3 ;  /* 0x0000000105037824 */ /* 0x000fc600078e0203 */
[----:B------:R-:W-:Y:S01]  /*23690*/  ISETP.GE.AND P0, PT, R0, R11, PT ;  /* 0x0000000b0000720c */ /* 0x000fe20003f06270 */
[----:B------:R1:W2:Y:S01]  /*236a0*/  SHFL.IDX PT, R7, R6, RZ, 0x181f ;  /* 0x00181fff06077589 */ /* 0x0002a200000e0000 */
[----:B------:R-:W-:-:S05]  /*236b0*/  LEA.HI.X R3, R4, UR5, R3, 0x1, P3 ;  /* 0x0000000504037c11 */ /* 0x000fca00098f0c03 */
[----:B------:R1:W3:Y:S01]  /*236c0*/  SHFL.IDX PT, R5, R3, RZ, 0x181f ;  /* 0x00181fff03057589 */ /* 0x0002e200000e0000 */
[----:B------:R-:W-:Y:S05]  /*236d0*/  @P2 BRA `(.L_x_1733) ;  /* 0x0000000000242947 */ /* 0x000fea0003800000 */
[----:B------:R-:W-:Y:S02]  /*236e0*/  ULDC UR4, c[0x0][0xac8] ;  /* 0x0002b20000047ab9 */ /* 0x000fe40000000800 */
[----:B------:R-:W-:Y:S02]  /*236f0*/  ISETP.GE.AND P4, PT, R182, UR4, PT ;  /* 0x00000004b6007c0c */ /* 0x000fe4000bf86270 */
[----:B------:R-:W-:-:S11]  /*23700*/  ISETP.GE.AND P5, PT, R184, UR4, PT ;  /* 0x00000004b8007c0c */ /* 0x000fd6000bfa6270 */
[-C--:B--2---:R-:W-:Y:S02]  /*23710*/  @!P4 LEA R8, P2, R182, R7.reuse, 0x1 ;  /* 0x00000007b608c211 */ /* 0x084fe400078408ff */
[----:B------:R-:W-:Y:S02]  /*23720*/  @!P5 LEA R4, P3, R184, R7, 0x1 ;  /* 0x00000007b804d211 */ /* 0x000fe400078608ff */
[-C--:B---3--:R-:W-:Y:S02]  /*23730*/  @!P4 LEA.HI.X R9, R182, R5.reuse, R12, 0x1, P2 ;  /* 0x00000005b609c211 */ /* 0x088fe400010f0c0c */
[----:B------:R-:W-:-:S03]  /*23740*/  @!P5 LEA.HI.X R5, R184, R5, R10, 0x1, P3 ;  /* 0x00000005b805d211 */ /* 0x000fc600018f0c0a */
[----:B------:R4:W-:Y:S04]  /*23750*/  @!P4 ST.E.128 desc[UR46][R8.64], RZ ;  /* 0x000000ff0800c985 */ /* 0x0009e8000c101d2e */
[----:B------:R4:W-:Y:S02]  /*23760*/  @!P5 ST.E.128 desc[UR46][R4.64], RZ ;  /* 0x000000ff0400d985 */ /* 0x0009e4000c101d2e */
.L_x_1733:
[----:B------:R-:W-:Y:S05]  /*23770*/  BSYNC B1 ;  /* 0x0000000000017941 */ /* 0x000fea0003800000 */
.L_x_1732:
[----:B---34-:R3:W4:Y:S01]  /*23780*/  SHFL.IDX PT, R5, R3, 0x1, 0x181f ;  /* 0x00381f0003057f89 */ /* 0x01872200000e0000 */
[----:B------:R-:W-:Y:S03]  /*23790*/  BSSY B1, `(.L_x_1734) ;  /* 0x000000c000017945 */ /* 0x000fe60003800000 */
[----:B--2---:R3:W2:Y:S01]  /*237a0*/  SHFL.IDX PT, R7, R6, 0x1, 0x181f ;  /* 0x00381f0006077f89 */ /* 0x0046a200000e0000 */
[----:B------:R-:W-:Y:S05]  /*237b0*/  @P1 BRA `(.L_x_1735) ;  /* 0x0000000000241947 */ /* 0x000fea0003800000 */
[----:B------:R-:W-:Y:S02]  /*237c0*/  ULDC UR4, c[0x0][0xac8] ;  /* 0x0002b20000047ab9 */ /* 0x000fe40000000800 */
[----:B------:R-:W-:Y:S02]  /*237d0*/  ISETP.GE.AND P3, PT, R182, UR4, PT ;  /* 0x00000004b6007c0c */ /* 0x000fe4000bf66270 */
[----:B------:R-:W-:-:S11]  /*237e0*/  ISETP.GE.AND P4, PT, R184, UR4, PT ;  /* 0x00000004b8007c0c */ /* 0x000fd6000bf86270 */
[-C--:B--2---:R-:W-:Y:S02]  /*237f0*/  @!P3 LEA R8, P1, R182, R7.reuse, 0x1 ;  /* 0x00000007b608b211 */ /* 0x084fe400078208ff */
[----:B------:R-:W-:Y:S02]  /*23800*/  @!P4 LEA R4, P2, R184, R7, 0x1 ;  /* 0x00000007b804c211 */ /* 0x000fe400078408ff */
[-C--:B----4-:R-:W-:Y:S02]  /*23810*/  @!P3 LEA.HI.X R9, R182, R5.reuse, R12, 0x1, P1 ;  /* 0x00000005b609b211 */ /* 0x090fe400008f0c0c */
[----:B------:R-:W-:-:S03]  /*23820*/  @!P4 LEA.HI.X R5, R184, R5, R10, 0x1, P2 ;  /* 0x00000005b805c211 */ /* 0x000fc600010f0c0a */
[----:B------:R2:W-:Y:S04]  /*23830*/  @!P3 ST.E.128 desc[UR46][R8.64], RZ ;  /* 0x000000ff0800b985 */ /* 0x0005e8000c101d2e */
[----:B------:R2:W-:Y:S02]  /*23840*/  @!P4 ST.E.128 desc[UR46][R4.64], RZ ;  /* 0x000000ff0400c985 */ /* 0x0005e4000c101d2e */
.L_x_1735:
[----:B------:R-:W-:Y:S05]  /*23850*/  BSYNC B1 ;  /* 0x0000000000017941 */ /* 0x000fea0003800000 */
.L_x_1734:
[----:B--2-4-:R2:W4:Y:S01]  /*23860*/  SHFL.IDX PT, R5, R3, 0x2, 0x181f ;  /* 0x00581f0003057f89 */ /* 0x01452200000e0000 */
        /* <DEDUP_REMOVED lines=12> */
.L_x_1737:
[----:B------:R-:W-:Y:S05]  /*23930*/  BSYNC B1 ;  /* 0x0000000000017941 */ /* 0x000fea0003800000 */
.L_x_1736:
[----:B------:R-:W-:Y:S01]  /*23940*/  VIADD R0, R178, 0x60 ;  /* 0x00000060b2007836 */ /* 0x000fe20000000000 */
[----:B-123--:R-:W2:Y:S04]  /*23950*/  SHFL.IDX PT, R3, R3, 0x3, 0x181f ;  /* 0x00781f0003037f89 */ /* 0x00eea800000e0000 */
[----:B------:R-:W-:Y:S01]  /*23960*/  ISETP.GE.AND P0, PT, R0, R11, PT ;  /* 0x0000000b0000720c */ /* 0x000fe20003f06270 */
[----:B0---4-:R3:W4:-:S12]  /*23970*/  SHFL.IDX PT, R5, R6, 0x3, 0x181f ;  /* 0x00781f0006057f89 */ /* 0x01171800000e0000 */
[----:B---3--:R-:W-:Y:S05]  /*23980*/  @P0 BRA `(.L_x_1726) ;  /* 0x0000000000240947 */ /* 0x008fea0003800000 */
[----:B------:R-:W-:Y:S02]  /*23990*/  ULDC UR4, c[0x0][0xac8] ;  /* 0x0002b20000047ab9 */ /* 0x000fe40000000800 */
        /* <DEDUP_REMOVED lines=8> */
.L_x_1726:
[----:B------:R-:W-:Y:S05]  /*23a20*/  BSYNC B0 ;  /* 0x0000000000007941 */ /* 0x000fea0003800000 */
.L_x_1716:
[----:B------:R-:W-:Y:S02]  /*23a30*/  ULDC UR4, c[0x0][0xc3c] ;  /* 0x00030f0000047ab9 */ /* 0x000fe40000000800 */
[----:B------:R-:W-:-:S13]  /*23a40*/  ISETP.GE.AND P0, PT, R31, UR4, PT ;  /* 0x000000041f007c0c */ /* 0x000fda000bf06270 */
[----:B------:R-:W-:Y:S05]  /*23a50*/  @!P0 BRA `(.L_x_1738) ;  /* 0xfffffdd800b08947 */ /* 0x000fea000383ffff */
[----:B------:R-:W-:Y:S05]  /*23a60*/  BRA `(.L_x_1445) ;  /* 0x0000009000207947 */ /* 0x000fea0003800000 */
.L_x_1443:
[----:B------:R-:W-:-:S08]  /*23a70*/  NOP ;  /* 0x0000000000007918 */ /* 0x000fd00000000000 */
[----:B0-----:R-:W0:-:S00]  /*23a80*/  USETMAXREG.DEALLOC.CTAPOOL 0x18 ;  /* 0x00000018000079c8 */ /* 0x001e0000080e0500 */
[----:B0-----:R-:W-:Y:S01]  /*23a90*/  LOP3.LUT R0, R0, 0x3, RZ, 0xc0, !PT ;  /* 0x0000000300007812 */ /* 0x001fe200078ec0ff */
[----:B------:R-:W-:Y:S01]  /*23aa0*/  IMAD.MOV.U32 R7, RZ, RZ, RZ ;  /* 0x000000ffff077224 */ /* 0x000fe200078e00ff */
[----:B------:R-:W-:-:S04]  /*23ab0*/  LOP3.LUT R17, R17, 0xfffffffd, RZ, 0xc0, !PT ;  /* 0xfffffffd11117812 */ /* 0x000fc800078ec0ff */
[----:B------:R-:W0:Y:S02]  /*23ac0*/  SHFL.IDX PT, R0, R0, RZ, 0x1f ;  /* 0x00001fff00007589 */ /* 0x000e2400000e0000 */
[----:B0-----:R-:W-:-:S13]  /*23ad0*/  ISETP.NE.AND P0, PT, R0, RZ, PT ;  /* 0x000000ff0000720c */ /* 0x001fda0003f05270 */
[----:B------:R-:W-:Y:S01]  /*23ae0*/  @P0 LOP3.LUT R17, R17, 0x2, RZ, 0xfc, !PT ;  /* 0x0000000211110812 */ /* 0x000fe200078efcff */
[----:B------:R-:W-:Y:S06]  /*23af0*/  @!P0 BRA `(.L_x_1739) ;  /* 0x0000000000248947 */ /* 0x000fec0003800000 */
[----:B------:R-:W0:Y:S08]  /*23b00*/  S2UR UR5, SR_CgaCtaId ;  /* 0x00000000000579c3 */ /* 0x000e300000008800 */
[----:B------:R-:W-:Y:S06]  /*23b10*/  BAR.SYNC.DEFER_BLOCKING 0x5, 0x180 ;  /* 0x0146000000007b1d */ /* 0x000fec0000010000 */
[----:B------:R-:W-:-:S02]  /*23b20*/  UMOV UR4, 0x400 ;  /* 0x0000040000047882 */ /* 0x000fc40000000000 */
[----:B0-----:R-:W-:-:S09]  /*23b30*/  ULEA UR4, UR5, UR4, 0x18 ;  /* 0x0000000405047291 */ /* 0x001fd2000f8ec03f */
[----:B------:R-:W0:Y:S04]  /*23b40*/  LDS.128 R8, [UR4+0x2a8d0] ;  /* 0x02a8d004ff087984 */ /* 0x000e280008000c00 */
[----:B0-----:R3:W-:Y:S04]  /*23b50*/  STL.64 [R1], R8 ;  /* 0x0000000801007387 */ /* 0x0017e80000100a00 */
[----:B------:R3:W-:Y:S01]  /*23b60*/  STL.64 [R1+0x8], R10 ;  /* 0x0000080a01007387 */ /* 0x0007e20000100a00 */
[----:B------:R-:W-:Y:S06]  /*23b70*/  BAR.ARV 0x4, 0x180 ;  /* 0x0106000000007b1d */ /* 0x000fec0000002000 */
[----:B------:R-:W-:Y:S05]  /*23b80*/  BRA `(.L_x_1740) ;  /* 0x0000000c00b07947 */ /* 0x000fea0003800000 */
.L_x_1739:
[----:B------:R-:W-:Y:S01]  /*23b90*/  LOP3.LUT R0, R6, 0x1f, RZ, 0xc0, !PT ;  /* 0x0000001f06007812 */ /* 0x000fe200078ec0ff */
[----:B------:R-:W-:Y:S01]  /*23ba0*/  ULDC UR4, c[0x0][0xc3c] ;  /* 0x00030f0000047ab9 */ /* 0x000fe20000000800 */
[----:B------:R-:W-:Y:S01]  /*23bb0*/  IMAD.MOV.U32 R8, RZ, RZ, RZ ;  /* 0x000000ffff087224 */ /* 0x000fe200078e00ff */
[----:B------:R-:W0:Y:S01]  /*23bc0*/  S2UR UR6, SR_CTAID.X ;  /* 0x00000000000679c3 */ /* 0x000e220000002500 */
[----:B------:R-:W-:Y:S01]  /*23bd0*/  ISETP.NE.AND P0, PT, R0, 0x1f, PT ;  /* 0x0000001f0000780c */ /* 0x000fe20003f05270 */
[----:B------:R-:W-:-:S03]  /*23be0*/  ULDC UR5, c[0x0][0xc38] ;  /* 0x00030e0000057ab9 */ /* 0x000fc60000000800 */
[----:B------:R-:W-:-:S13]  /*23bf0*/  ISETP.GE.OR P1, PT, R0, UR4, !P0 ;  /* 0x0000000400007c0c */ /* 0x000fda000c726670 */
[----:B------:R-:W1:Y:S08]  /*23c00*/  @!P1 LDC.64 R2, c[0x0][0xc80] ;  /* 0x00032000ff029b82 */ /* 0x000e700000000a00 */
[----:B------:R-:W2:Y:S01]  /*23c10*/  @!P1 LDC.64 R4, c[0x0][0xc78] ;  /* 0x00031e00ff049b82 */ /* 0x000ea20000000a00 */
[----:B-1----:R-:W-:-:S05]  /*23c20*/  @!P1 IMAD.WIDE.U32 R2, R0, 0x4, R2 ;  /* 0x0000000400029825 */ /* 0x002fca00078e0002 */
        /* <DEDUP_REMOVED lines=33> */
.L_x_1743:
        /* <DEDUP_REMOVED lines=39> */
.L_x_1741:
        /* <DEDUP_REMOVED lines=12> */
.L_x_1744:
        /* <DEDUP_REMOVED lines=63> */
.L_x_1745:
[----:B-1----:R-:W1:Y:S02]  /*24560*/  LDC.64 R2, c[0x0][0xc90] ;  /* 0x00032400ff027b82 */ /* 0x002e640000000a00 */
        /* <DEDUP_REMOVED lines=60> */
.L_x_1746:
[----:B01----:R-:W-:-:S05]  /*24930*/  LOP3.LUT R3, RZ, R2, RZ, 0x33, !PT ;  /* 0x00000002ff037212 */ /* 0x003fca00078e33ff */
[----:B------:R-:W-:-:S05]  /*24940*/  IMAD.IADD R2, R4, 0x1, R3 ;  /* 0x0000000104027824 */ /* 0x000fca00078e0203 */
[----:B------:R1:W-:Y:S01]  /*24950*/  STL [R1+0x4], R2 ;  /* 0x0000040201007387 */ /* 0x0003e20000100800 */
[----:B------:R-:W-:Y:S05]  /*24960*/  BRA `(.L_x_1747) ;  /* 0x0000000000107947 */ /* 0x000fea0003800000 */
.L_x_1742:
[----:B------:R-:W-:Y:S01]  /*24970*/  IMAD.U32 R2, RZ, RZ, UR6 ;  /* 0x00000006ff027e24 */ /* 0x000fe2000f8e00ff */
[----:B------:R0:W-:Y:S04]  /*24980*/  STL [R1+0x4], RZ ;  /* 0x000004ff01007387 */ /* 0x0001e80000100800 */
[----:B------:R0:W-:Y:S04]  /*24990*/  STL [R1+0x8], RZ ;  /* 0x000008ff01007387 */ /* 0x0001e80000100800 */
[----:B------:R0:W-:Y:S02]  /*249a0*/  STL [R1], R2 ;  /* 0x0000000201007387 */ /* 0x0001e40000100800 */
.L_x_1747:
        /* <DEDUP_REMOVED lines=10> */
.L_x_1740:
[----:B--2---:R-:W2:Y:S01]  /*24a50*/  LDL R0, [R1+0xc] ;  /* 0x00000c0001007983 */ /* 0x004ea20000100800 */
[----:B------:R-:W-:-:S03]  /*24a60*/  ULDC UR4, c[0x0][0xc3c] ;  /* 0x00030f0000047ab9 */ /* 0x000fc60000000800 */
[----:B------:R4:W-:Y:S01]  /*24a70*/  STL [R1+0x10], RZ ;  /* 0x000010ff01007387 */ /* 0x0009e20000100800 */
[----:B--2---:R-:W-:Y:S01]  /*24a80*/  ISETP.GE.AND P0, PT, R0, UR4, PT ;  /* 0x0000000400007c0c */ /* 0x004fe2000bf06270 */
[----:B------:R-:W-:-:S05]  /*24a90*/  IMAD.MOV.U32 R0, RZ, RZ, 0x1 ;  /* 0x00000001ff007424 */ /* 0x000fca00078e00ff */
[----:B------:R4:W-:Y:S04]  /*24aa0*/  STL [R1+0x18], R0 ;  /* 0x0000180001007387 */ /* 0x0009e80000100800 */
[----:B------:R4:W-:Y:S03]  /*24ab0*/  STL [R1+0x58], RZ ;  /* 0x000058ff01007387 */ /* 0x0009e60000100800 */
[----:B------:R-:W-:Y:S05]  /*24ac0*/  @P0 BRA `(.L_x_1748) ;  /* 0x0000007c00180947 */ /* 0x000fea0003800000 */
[----:B------:R-:W2:Y:S01]  /*24ad0*/  S2UR UR5, SR_CgaCtaId ;  /* 0x00000000000579c3 */ /* 0x000ea20000008800 */
[C---:B----4-:R-:W-:Y:S01]  /*24ae0*/  IMAD.SHL.U32 R0, R6.reuse, 0x8, RZ ;  /* 0x0000000806007824 */ /* 0x050fe200078e00ff */
[----:B------:R-:W-:Y:S01]  /*24af0*/  LOP3.LUT R4, R6, 0x7f, RZ, 0xc0, !PT ;  /* 0x0000007f06047812 */ /* 0x000fe200078ec0ff */
[----:B------:R-:W-:Y:S01]  /*24b00*/  UMOV UR4, 0x400 ;  /* 0x0000040000047882 */ /* 0x000fe20000000000 */
[----:B------:R-:W-:Y:S01]  /*24b10*/  BSSY B8, `(.L_x_1748) ;  /* 0x00007c1000087945 */ /* 0x000fe20003800000 */
[----:B------:R-:W-:Y:S01]  /*24b20*/  ULDC.64 UR36, c[0x0][0x198] ;  /* 0x0000660000247ab9 */ /* 0x000fe20000000a00 */
[----:B------:R-:W-:Y:S01]  /*24b30*/  LOP3.LUT R3, R0, 0x1f8, RZ, 0xc0, !PT ;  /* 0x000001f800037812 */ /* 0x000fe200078ec0ff */
[----:B01----:R-:W-:Y:S01]  /*24b40*/  IMAD.SHL.U32 R2, R4, 0x8, RZ ;  /* 0x0000000804027824 */ /* 0x003fe200078e00ff */
[----:B------:R-:W-:Y:S01]  /*24b50*/  LOP3.LUT R0, R0, 0x38, RZ, 0xc0, !PT ;  /* 0x0000003800007812 */ /* 0x000fe200078ec0ff */
[----:B------:R-:W-:Y:S01]  /*24b60*/  ULDC UR38, c[0x0][0xc] ;  /* 0x0000030000267ab9 */ /* 0x000fe20000000800 */
[----:B------:R-:W-:Y:S01]  /*24b70*/  LOP3.LUT R3, R3, 0x38, R6, 0x78, !PT ;  /* 0x0000003803037812 */ /* 0x000fe200078e7806 */
[----:B------:R-:W-:-:S03]  /*24b80*/  IMAD.SHL.U32 R6, R6, 0x10, RZ ;  /* 0x0000001006067824 */ /* 0x000fc600078e00ff */
[----:B------:R-:W-:Y:S02]  /*24b90*/  LOP3.LUT R2, R3, 0x200, R2, 0xf8, !PT ;  /* 0x0000020003027812 */ /* 0x000fe400078ef802 */
[----:B------:R-:W-:-:S04]  /*24ba0*/  SHF.R.U32.HI R3, RZ, 0x3, R4 ;  /* 0x00000003ff037819 */ /* 0x000fc80000011604 */
[----:B------:R-:W-:Y:S01]  /*24bb0*/  LOP3.LUT R4, R3, 0x70, R6, 0xf8, !PT ;  /* 0x0000007003047812 */ /* 0x000fe200078ef806 */
[----:B--2---:R-:W-:-:S06]  /*24bc0*/  ULEA UR4, UR5, UR4, 0x18 ;  /* 0x0000000405047291 */ /* 0x004fcc000f8ec03f */
[----:B------:R-:W-:-:S04]  /*24bd0*/  IMAD.U32 R19, RZ, RZ, UR4 ;  /* 0x00000004ff137e24 */ /* 0x000fc8000f8e00ff */
[----:B------:R-:W-:Y:S02]  /*24be0*/  IMAD R3, R2, 0x2, R19 ;  /* 0x0000000202037824 */ /* 0x000fe400078e0213 */
[----:B------:R-:W-:-:S03]  /*24bf0*/  IMAD.MOV.U32 R2, RZ, RZ, 0x1 ;  /* 0x00000001ff027424 */ /* 0x000fc600078e00ff */
[----:B------:R0:W-:Y:S04]  /*24c00*/  STL [R1+0x28], R3 ;  /* 0x0000280301007387 */ /* 0x0001e80000100800 */
[----:B------:R-:W-:Y:S04]  /*24c10*/  STL [R1+0x58], RZ ;  /* 0x000058ff01007387 */ /* 0x000fe80000100800 */
[----:B------:R1:W-:Y:S01]  /*24c20*/  STL [R1+0x20], R2 ;  /* 0x0000200201007387 */ /* 0x0003e20000100800 */
[----:B0-----:R-:W-:-:S03]  /*24c30*/  IMAD.MOV.U32 R3, RZ, RZ, 0x1 ;  /* 0x00000001ff037424 */ /* 0x001fc600078e00ff */
[----:B------:R0:W-:Y:S04]  /*24c40*/  STL [R1+0x14], RZ ;  /* 0x000014ff01007387 */ /* 0x0001e80000100800 */
[----:B------:R0:W-:Y:S01]  /*24c50*/  STL [R1+0x10], RZ ;  /* 0x000010ff01007387 */ /* 0x0001e20000100800 */
[----:B-1----:R-:W-:-:S03]  /*24c60*/  LOP3.LUT R2, R0, 0x40, RZ, 0xfc, !PT ;  /* 0x0000004000027812 */ /* 0x002fc600078efcff */
[----:B------:R0:W-:Y:S01]  /*24c70*/  STL [R1+0x18], R3 ;  /* 0x0000180301007387 */ /* 0x0001e20000100800 */
[----:B------:R-:W-:-:S07]  /*24c80*/  LOP3.LUT R0, R0, 0x80, RZ, 0xfc, !PT ;  /* 0x0000008000007812 */ /* 0x000fce00078efcff */
.L_x_1908:
[----:B------:R-:W2:Y:S01]  /*24c90*/  LDL R14, [R1+0xc] ;  /* 0x00000c00010e7983 */ /* 0x000ea20000100800 */
[----:B------:R-:W-:Y:S05]  /*24ca0*/  YIELD ;  /* 0x0000000000007946 */ /* 0x000fea0003800000 */
[----:B------:R-:W-:Y:S01]  /*24cb0*/  ULDC.64 UR4, c[0x0][0xa28] ;  /* 0x00028a0000047ab9 */ /* 0x000fe20000000a00 */
[----:B0--3--:R-:W-:Y:S02]  /*24cc0*/  CS2R R6, SRZ ;  /* 0x0000000000067805 */ /* 0x009fe4000001ff00 */
[----:B------:R-:W-:Y:S01]  /*24cd0*/  ISETP.NE.U32.AND P0, PT, RZ, UR4, PT ;  /* 0x00000004ff007c0c */ /* 0x000fe2000bf05070 */
[----:B-1----:R-:W1:Y:S01]  /*24ce0*/  LDC.64 R12, c[0x0][0xa00] ;  /* 0x00028000ff0c7b82 */ /* 0x002e620000000a00 */
[----:B------:R-:W-:Y:S01]  /*24cf0*/  ULDC.64 UR6, c[0x0][0xa08] ;  /* 0x0002820000067ab9 */ /* 0x000fe20000000a00 */
[----:B------:R-:W-:Y:S01]  /*24d00*/  ULDC.64 UR8, c[0x0][0xa10] ;  /* 0x0002840000087ab9 */ /* 0x000fe20000000a00 */
[----:B------:R-:W-:Y:S01]  /*24d10*/  ISETP.NE.AND.EX P0, PT, RZ, UR5, PT, P0 ;  /* 0x00000005ff007c0c */ /* 0x000fe2000bf05300 */
[----:B------:R-:W-:-:S04]  /*24d20*/  ULDC.64 UR4, c[0x0][0xa18] ;  /* 0x0002860000047ab9 */ /* 0x000fc80000000a00 */
[----:B------:R-:W4:Y:S08]  /*24d30*/  LDC.64 R4, c[0x0][0xa08] ;  /* 0x00028200ff047b82 */ /* 0x000f300000000a00 */
[----:B0-----:R-:W2:Y:S02]  /*24d40*/  @P0 LDC.64 R2, c[0x0][0xa28] ;  /* 0x00028a00ff020b82 */ /* 0x001ea40000000a00 */
[----:B--2---:R-:W-:-:S05]  /*24d50*/  @P0 IMAD.WIDE R2, R14, 0x4, R2 ;  /* 0x000000040e020825 */ /* 0x004fca00078e0202 */
[----:B------:R0:W5:Y:S01]  /*24d60*/  @P0 LDG.E R6, desc[UR46][R2.64] ;  /* 0x0000002e02060981 */ /* 0x000162000c1e1900 */
[----:B------:R-:W-:Y:S01]  /*24d70*/  ISETP.NE.U32.AND P0, PT, RZ, UR4, PT ;  /* 0x00000004ff007c0c */ /* 0x000fe2000bf05070 */
[----:B-1----:R-:W-:Y:S01]  /*24d80*/  IMAD.WIDE R12, R14, 0x4, R12 ;  /* 0x000000040e0c7825 */ /* 0x002fe200078e020c */
[----:B------:R-:W-:Y:S02]  /*24d90*/  ISETP.NE.U32.AND P2, PT, RZ, UR6, PT ;  /* 0x00000006ff007c0c */ /* 0x000fe4000bf45070 */
[----:B------:R-:W-:Y:S01]  /*24da0*/  ISETP.NE.AND.EX P0, PT, RZ, UR5, PT, P0 ;  /* 0x00000005ff007c0c */ /* 0x000fe2000bf05300 */
[----:B------:R-:W-:Y:S01]  /*24db0*/  ULDC.64 UR4, c[0x0][0xa00] ;  /* 0x0002800000047ab9 */ /* 0x000fe20000000a00 */
[----:B------:R-:W-:Y:S01]  /*24dc0*/  ISETP.NE.U32.AND P4, PT, RZ, UR8, PT ;  /* 0x00000008ff007c0c */ /* 0x000fe2000bf85070 */
[----:B---3--:R-:W-:Y:S01]  /*24dd0*/  IMAD.MOV.U32 R8, RZ, RZ, RZ ;  /* 0x000000ffff087224 */ /* 0x008fe200078e00ff */
[----:B------:R-:W-:Y:S01]  /*24de0*/  ISETP.NE.U32.AND P1, PT, RZ, UR4, PT ;  /* 0x00000004ff007c0c */ /* 0x000fe2000bf25070 */
[----:B0-----:R-:W0:Y:S01]  /*24df0*/  LDC.64 R2, c[0x0][0xa10] ;  /* 0x00028400ff027b82 */ /* 0x001e220000000a00 */
[----:B------:R-:W-:-:S02]  /*24e00*/  IMAD.MOV.U32 R0, RZ, RZ, RZ ;  /* 0x000000ffff007224 */ /* 0x000fc400078e00ff */
[----:B------:R-:W-:Y:S01]  /*24e10*/  ISETP.NE.AND.EX P3, PT, RZ, UR5, PT, P1 ;  /* 0x00000005ff007c0c */ /* 0x000fe2000bf65310 */
[----:B----4-:R-:W-:-:S04]  /*24e20*/  IMAD.WIDE R4, R14, 0x4, R4 ;  /* 0x000000040e047825 */ /* 0x010fc800078e0204 */
[----:B------:R-:W1:Y:S01]  /*24e30*/  @P0 LDC.64 R10, c[0x0][0xa18] ;  /* 0x00028600ff0a0b82 */ /* 0x000e620000000a00 */
[----:B------:R-:W-:Y:S01]  /*24e40*/  ULDC UR4, c[0x0][0x288] ;  /* 0x0000a20000047ab9 */ /* 0x000fe20000000800 */
[----:B------:R-:W-:Y:S02]  /*24e50*/  ISETP.NE.AND.EX P1, PT, RZ, UR7, PT, P2 ;  /* 0x00000007ff007c0c */ /* 0x000fe4000bf25320 */
[----:B------:R-:W-:-:S04]  /*24e60*/  ISETP.NE.AND.EX P2, PT, RZ, UR9, PT, P4 ;  /* 0x00000009ff007c0c */ /* 0x000fc8000bf45340 */
[----:B------:R-:W2:Y:S07]  /*24e70*/  @P3 LDG.E R7, desc[UR46][R12.64] ;  /* 0x0000002e0c073981 */ /* 0x000eae000c1e1900 */
[----:B------:R3:W5:Y:S01]  /*24e80*/  @P1 LDG.E R8, desc[UR46][R4.64] ;  /* 0x0000002e04081981 */ /* 0x000762000c1e1900 */
[----:B0-----:R-:W-:-:S05]  /*24e90*/  IMAD.WIDE R2, R14, 0x4, R2 ;  /* 0x000000040e027825 */ /* 0x001fca00078e0202 */
[----:B------:R3:W5:Y:S01]  /*24ea0*/  @P2 LDG.E R0, desc[UR46][R2.64] ;  /* 0x0000002e02002981 */ /* 0x000762000c1e1900 */
[----:B-1----:R-:W-:-:S03]  /*24eb0*/  @P0 IMAD.WIDE R10, R14, 0x4, R10 ;  /* 0x000000040e0a0825 */ /* 0x002fc600078e020a */
[----:B--2---:R0:W-:Y:S02]  /*24ec0*/  STL [R1+0x48], R7 ;  /* 0x0000480701007387 */ /* 0x0041e40000100800 */
[----:B0-----:R-:W-:Y:S01]  /*24ed0*/  IMAD.U32 R7, RZ, RZ, UR4 ;  /* 0x00000004ff077e24 */ /* 0x001fe2000f8e00ff */
[----:B------:R-:W-:-:S05]  /*24ee0*/  ULDC.64 UR4, c[0x0][0x418] ;  /* 0x0001060000047ab9 */ /* 0x000fca0000000a00 */
[----:B------:R-:W2:Y:S01]  /*24ef0*/  @P0 LDG.E R7, desc[UR46][R10.64] ;  /* 0x0000002e0a070981 */ /* 0x000ea2000c1e1900 */
[----:B------:R-:W-:-:S03]  /*24f00*/  UISETP.NE.U32.AND UP0, UPT, UR4, URZ, UPT ;  /* 0x0000003f0400728c */ /* 0x000fc6000bf05070 */
[----:B------:R-:W-:Y:S01]  /*24f10*/  ULDC UR4, c[0x0][0x424] ;  /* 0x0001090000047ab9 */ /* 0x000fe20000000800 */
[----:B------:R-:W-:-:S03]  /*24f20*/  UISETP.NE.AND.EX UP0, UPT, UR5, URZ, UPT, UP0 ;  /* 0x0000003f0500728c */ /* 0x000fc6000bf05300 */
[----:B------:R-:W-:Y:S01]  /*24f30*/  ULDC UR5, c[0x0][0x2f0] ;  /* 0x0000bc0000057ab9 */ /* 0x000fe20000000800 */
[----:B------:R-:W-:Y:S01]  /*24f40*/  USEL UR4, UR4, 0x1, UP0 ;  /* 0x0000000104047887 */ /* 0x000fe20008000000 */
[----:B--2---:R0:W-:Y:S04]  /*24f50*/  STL [R1+0x38], R7 ;  /* 0x0000380701007387 */ /* 0x0041e80000100800 */
[----:B------:R3:W5:Y:S01]  /*24f60*/  LDL R15, [R1+0x38] ;  /* 0x00003800010f7983 */ /* 0x0007620000100800 */
[----:B------:R-:W-:-:S03]  /*24f70*/  UIMAD UR4, UR4, UR5, URZ ;  /* 0x00000005040472a4 */ /* 0x000fc6000f8e023f */
[----:B------:R-:W-:Y:S02]  /*24f80*/  ULDC UR5, c[0x0][0x348] ;  /* 0x0000d20000057ab9 */ /* 0x000fe40000000800 */
[----:B------:R-:W-:Y:S02]  /*24f90*/  IMAD.U32 R10, RZ, RZ, UR5 ;  /* 0x00000005ff0a7e24 */ /* 0x000fe4000f8e00ff */
[----:B0-----:R-:W-:Y:S01]  /*24fa0*/  IMAD.U32 R7, RZ, RZ, UR4 ;  /* 0x00000004ff077e24 */ /* 0x001fe2000f8e00ff */
[----:B---3--:R-:W-:Y:S06]  /*24fb0*/  @P0 BRA `(.L_x_1749) ;  /* 0x0000000000140947 */ /* 0x008fec0003800000 */
[----:B------:R-:W-:Y:S05]  /*24fc0*/  @!P3 BRA `(.L_x_1749) ;  /* 0x000000000010b947 */ /* 0x000fea0003800000 */
[----:B------:R-:W2:Y:S04]  /*24fd0*/  LDG.E R9, desc[UR46][R12.64] ;  /* 0x0000002e0c097981 */ /* 0x000ea8000c1e1900 */
[----:B------:R-:W2:Y:S02]  /*24fe0*/  LDG.E R12, desc[UR46][R12.64+0x4] ;  /* 0x0000042e0c0c7981 */ /* 0x000ea4000c1e1900 */
[----:B--2--5:R-:W-:-:S05]  /*24ff0*/  IMAD.IADD R15, R12, 0x1, -R9 ;  /* 0x000000010c0f7824 */ /* 0x024fca00078e0a09 */
[----:B------:R0:W-:Y:S02]  /*25000*/  STL [R1+0x38], R15 ;  /* 0x0000380f01007387 */ /* 0x0001e40000100800 */
.L_x_1749:
[----:B------:R-:W2:Y:S01]  /*25010*/  LDL.LU R11, [R1+0x8] ;  /* 0x00000800010b7983 */ /* 0x000ea20000300800 */
[----:B-----5:R-:W-:Y:S01]  /*25020*/  IMAD.IADD R8, R8, 0x1, R6 ;  /* 0x0000000108087824 */ /* 0x020fe200078e0206 */
[----:B------:R-:W-:Y:S02]  /*25030*/  ULDC.64 UR4, c[0x0][0xa20] ;  /* 0x0002880000047ab9 */ /* 0x000fe40000000a00 */
[----:B------:R-:W-:Y:S02]  /*25040*/  ISETP.NE.U32.AND P0, PT, RZ, UR4, PT ;  /* 0x00000004ff007c0c */ /* 0x000fe4000bf05070 */
[----:B------:R1:W-:Y:S02]  /*25050*/  STL [R1+0x1c], R8 ;  /* 0x00001c0801007387 */ /* 0x0003e40000100800 */
[----:B------:R-:W-:Y:S02]  /*25060*/  ISETP.NE.AND.EX P0, PT, RZ, UR5, PT, P0 ;  /* 0x00000005ff007c0c */ /* 0x000fe4000bf05300 */
[----:B--2---:R-:W-:-:S02]  /*25070*/  LOP3.LUT R18, R11, 0xff000000, RZ, 0xc0, !PT ;  /* 0xff0000000b127812 */ /* 0x004fc400078ec0ff */
[C---:B------:R-:W-:Y:S02]  /*25080*/  LOP3.LUT R9, R11.reuse, 0xff0000, RZ, 0xc0, !PT ;  /* 0x00ff00000b097812 */ /* 0x040fe400078ec0ff */
[----:B------:R-:W-:Y:S02]  /*25090*/  SHF.R.U32.HI R18, RZ, 0x8, R18 ;  /* 0x00000008ff127819 */ /* 0x000fe40000011612 */
[----:B------:R-:W-:Y:S02]  /*250a0*/  LOP3.LUT R16, R11, 0xffff, RZ, 0xc0, !PT ;  /* 0x0000ffff0b107812 */ /* 0x000fe400078ec0ff */
[----:B------:R-:W-:-:S03]  /*250b0*/  LEA.HI R18, R9, R18, RZ, 0x10 ;  /* 0x0000001209127211 */ /* 0x000fc600078f80ff */
[----:B-1----:R-:W-:Y:S05]  /*250c0*/  @!P0 BRA `(.L_x_1750) ;  /* 0x0000000000108947 */ /* 0x002fea0003800000 */
[----:B------:R-:W1:Y:S02]  /*250d0*/  LDC.64 R4, c[0x0][0xa20] ;  /* 0x00028800ff047b82 */ /* 0x000e640000000a00 */
[----:B-1----:R-:W-:-:S05]  /*250e0*/  IMAD.WIDE R4, R14, 0x4, R4 ;  /* 0x000000040e047825 */ /* 0x002fca00078e0204 */
[----:B------:R1:W5:Y:S01]  /*250f0*/  LDG.E R7, desc[UR46][R4.64] ;  /* 0x0000002e04077981 */ /* 0x000362000c1e1900 */
[----:B------:R-:W-:Y:S05]  /*25100*/  BRA `(.L_x_1751) ;  /* 0x0000000000107947 */ /* 0x000fea0003800000 */
.L_x_1750:
[----:B------:R-:W-:Y:S05]  /*25110*/  @!P1 BRA `(.L_x_1751) ;  /* 0x00000000000c9947 */ /* 0x000fea0003800000 */
[----:B------:R-:W2:Y:S04]  /*25120*/  LDG.E R7, desc[UR46][R4.64] ;  /* 0x0000002e04077981 */ /* 0x000ea8000c1e1900 */
[----:B------:R-:W2:Y:S02]  /*25130*/  LDG.E R4, desc[UR46][R4.64+0x4] ;  /* 0x0000042e04047981 */ /* 0x000ea4000c1e1900 */
[----:B--2---:R-:W-:-:S07]  /*25140*/  IMAD.IADD R7, R4, 0x1, -R7 ;  /* 0x0000000104077824 */ /* 0x004fce00078e0a07 */
.L_x_1751:
[----:B------:R-:W2:Y:S04]  /*25150*/  LDL.LU R8, [R1+0x4] ;  /* 0x0000040001087983 */ /* 0x000ea80000300800 */
[----:B-1----:R-:W3:Y:S04]  /*25160*/  @P2 LDG.E R4, desc[UR46][R2.64] ;  /* 0x0000002e02042981 */ /* 0x002ee8000c1e1900 */
[----:B------:R1:W3:Y:S01]  /*25170*/  @P2 LDG.E R2, desc[UR46][R2.64+0x4] ;  /* 0x0000042e02022981 */ /* 0x0002e2000c1e1900 */
[----:B-----5:R-:W-:Y:S01]  /*25180*/  IMAD.IADD R9, R7, 0x1, -R6 ;  /* 0x0000000107097824 */ /* 0x020fe200078e0a06 */
[----:B-1----:R-:W1:Y:S02]  /*25190*/  LDC R3, c[0x0][0x448] ;  /* 0x00011200ff037b82 */ /* 0x002e640000000800 */
[----:B-1----:R-:W-:-:S13]  /*251a0*/  ISETP.NE.AND P1, PT, R3, 0x1, PT ;  /* 0x000000010300780c */ /* 0x002fda0003f25270 */
[----:B------:R-:W1:Y:S08]  /*251b0*/  @P1 LDC R3, c[0x0][0x44c] ;  /* 0x00011300ff031b82 */ /* 0x000e700000000800 */
[----:B------:R-:W4:Y:S01]  /*251c0*/  @P1 LDC R5, c[0x0][0x450] ;  /* 0x00011400ff051b82 */ /* 0x000f220000000800 */
[----:B--2---:R-:W-:-:S04]  /*251d0*/  IMAD.SHL.U32 R12, R8, 0x80, RZ ;  /* 0x00000080080c7824 */ /* 0x004fc800078e00ff */
[----:B------:R-:W-:Y:S01]  /*251e0*/  VIADD R7, R12, 0x7f ;  /* 0x0000007f0c077836 */ /* 0x000fe20000000000 */
[----:B------:R2:W-:Y:S01]  /*251f0*/  STL [R1+0x30], R12 ;  /* 0x0000300c01007387 */ /* 0x0005e20000100800 */
[----:B---3--:R-:W-:Y:S02]  /*25200*/  @P2 IMAD.IADD R10, R2, 0x1, -R4 ;  /* 0x00000001020a2824 */ /* 0x008fe400078e0a04 */
[----:B-1----:R-:W-:-:S04]  /*25210*/  @P1 IMAD.HI.U32 R2, R7, R3, RZ ;  /* 0x0000000307021227 */ /* 0x002fc800078e00ff */
[----:B------:R-:W-:Y:S01]  /*25220*/  IMAD.IADD R6, R9, 0x1, R10 ;  /* 0x0000000109067824 */ /* 0x000fe200078e020a */
[----:B----4-:R-:W-:-:S03]  /*25230*/  @P1 SHF.R.U32.HI R7, RZ, R5, R2 ;  /* 0x00000005ff071219 */ /* 0x010fc60000011602 */
[C---:B------:R-:W-:Y:S01]  /*25240*/  VIADD R2, R6.reuse, 0x5f ;  /* 0x0000005f06027836 */ /* 0x040fe20000000000 */
[----:B------:R-:W-:-:S03]  /*25250*/  IADD3 R21, R6, 0x1, -R15 ;  /* 0x0000000106157810 */ /* 0x000fc60007ffe80f */
[----:B------:R-:W-:-:S04]  /*25260*/  IMAD.HI R2, R2, 0x2aaaaaab, RZ ;  /* 0x2aaaaaab02027827 */ /* 0x000fc800078e02ff */
[----:B------:R-:W-:Y:S01]  /*25270*/  IMAD.IADD R7, R21, 0x1, R7 ;  /* 0x0000000115077824 */ /* 0x000fe200078e0207 */
[----:B------:R-:W-:-:S04]  /*25280*/  SHF.R.U32.HI R3, RZ, 0x1f, R2 ;  /* 0x0000001fff037819 */ /* 0x000fc80000011602 */
[----:B------:R-:W-:Y:S02]  /*25290*/  LEA.HI.SX32 R11, R2, R3, 0x1c ;  /* 0x00000003020b7211 */ /* 0x000fe400078fe2ff */
[----:B------:R-:W1:Y:S03]  /*252a0*/  LDC.64 R2, c[0x0][0x9e0] ;  /* 0x00027800ff027b82 */ /* 0x000e660000000a00 */
[----:B------:R2:W-:Y:S01]  /*252b0*/  STL [R1+0x5c], R11 ;  /* 0x00005c0b01007387 */ /* 0x0005e20000100800 */
[----:B-1----:R-:W-:Y:S01]  /*252c0*/  ISETP.GE.AND P3, PT, R3, 0x1, PT ;  /* 0x000000010300780c */ /* 0x002fe20003f66270 */
        /* <DEDUP_REMOVED lines=13> */
.L_x_1754:
[----:B------:R-:W-:-:S13]  /*253a0*/  ISETP.NE.AND P0, PT, R3, 0x1, PT ;  /* 0x000000010300780c */ /* 0x000fda0003f05270 */
[----:B------:R-:W1:Y:S02]  /*253b0*/  @P0 LDC.64 R4, c[0x0][0x9e8] ;  /* 0x00027a00ff040b82 */ /* 0x000e640000000a00 */
[----:B-1----:R-:W-:-:S05]  /*253c0*/  @P0 IMAD.HI.U32 R4, R2, R4, RZ ;  /* 0x0000000402040227 */ /* 0x002fca00078e00ff */
[----:B------:R-:W-:-:S07]  /*253d0*/  @P0 SHF.R.U32.HI R2, RZ, R5, R4 ;  /* 0x00000005ff020219 */ /* 0x000fce0000011604 */
.L_x_1755:
[----:B------:R-:W-:Y:S05]  /*253e0*/  BSYNC B0 ;  /* 0x0000000000007941 */ /* 0x000fea0003800000 */
.L_x_1753:
[----:B------:R-:W-:-:S05]  /*253f0*/  IMAD R2, R2, R3, R3 ;  /* 0x0000000302027224 */ /* 0x000fca00078e0203 */
[----:B------:R-:W-:-:S07]  /*25400*/  VIMNMX R8, R8, R2, PT ;  /* 0x0000000208087248 */ /* 0x000fce0003fe0100 */
.L_x_1752:
[----:B------:R-:W1:Y:S01]  /*25410*/  @P1 LDC R4, c[0x0][0x44c] ;  /* 0x00011300ff041b82 */ /* 0x000e620000000800 */
[----:B------:R-:W-:Y:S01]  /*25420*/  VIADD R8, R8, 0x5f ;  /* 0x0000005f08087836 */ /* 0x000fe20000000000 */
[----:B------:R-:W-:Y:S01]  /*25430*/  ULDC UR4, c[0x0][0x9dc] ;  /* 0x0002770000047ab9 */ /* 0x000fe20000000800 */
[----:B------:R-:W-:Y:S02]  /*25440*/  IMAD.MOV.U32 R2, RZ, RZ, R12 ;  /* 0x000000ffff027224 */ /* 0x000fe400078e000c */
[----:B------:R-:W-:-:S03]  /*25450*/  IMAD.HI R8, R8, 0x2aaaaaab, RZ ;  /* 0x2aaaaaab08087827 */ /* 0x000fc600078e02ff */
[----:B------:R-:W2:Y:S01]  /*25460*/  @P1 LDC R5, c[0x0][0x450] ;  /* 0x00011400ff051b82 */ /* 0x000ea20000000800 */
[----:B------:R-:W-:Y:S01]  /*25470*/  IMAD.IADD R20, R6, 0x1, -R15 ;  /* 0x0000000106147824 */ /* 0x000fe200078e0a0f */
[----:B------:R-:W-:-:S04]  /*25480*/  SHF.R.U32.HI R7, RZ, 0x1f, R8 ;  /* 0x0000001fff077819 */ /* 0x000fc80000011608 */
[----:B------:R-:W-:-:S04]  /*25490*/  LEA.HI.SX32 R7, R8, R7, 0x1c ;  /* 0x0000000708077211 */ /* 0x000fc800078fe2ff */
[----:B------:R-:W-:Y:S01]  /*254a0*/  VIMNMX R7, R11, R7, PT ;  /* 0x000000070b077248 */ /* 0x000fe20003fe0100 */
[----:B-1----:R-:W-:-:S05]  /*254b0*/  @P1 IMAD.HI.U32 R4, R12, R4, RZ ;  /* 0x000000040c041227 */ /* 0x002fca00078e00ff */
[----:B--2---:R-:W-:-:S05]  /*254c0*/  @P1 SHF.R.U32.HI R2, RZ, R5, R4 ;  /* 0x00000005ff021219 */ /* 0x004fca0000011604 */
        /* <DEDUP_REMOVED lines=13> */
.L_x_1758:
[----:B------:R-:W-:-:S13]  /*255a0*/  ISETP.NE.AND P0, PT, R3, 0x1, PT ;  /* 0x000000010300780c */ /* 0x000fda0003f05270 */
[----:B------:R-:W1:Y:S02]  /*255b0*/  @P0 LDC.64 R4, c[0x0][0x9e8] ;  /* 0x00027a00ff040b82 */ /* 0x000e640000000a00 */
[----:B-1----:R-:W-:-:S05]  /*255c0*/  @P0 IMAD.HI.U32 R4, R2, R4, RZ ;  /* 0x0000000402040227 */ /* 0x002fca00078e00ff */
[----:B------:R-:W-:-:S07]  /*255d0*/  @P0 SHF.R.U32.HI R2, RZ, R5, R4 ;  /* 0x00000005ff020219 */ /* 0x000fce0000011604 */
.L_x_1759:
[----:B------:R-:W-:Y:S05]  /*255e0*/  BSYNC B0 ;  /* 0x0000000000007941 */ /* 0x000fea0003800000 */
.L_x_1757:
[----:B------:R-:W-:-:S05]  /*255f0*/  IMAD R2, R2, R3, RZ ;  /* 0x0000000302027224 */ /* 0x000fca00078e02ff */
[----:B------:R-:W-:-:S07]  /*25600*/  VIMNMX R6, R6, R2, !PT ;  /* 0x0000000206067248 */ /* 0x000fce0007fe0100 */
.L_x_1756:
[----:B------:R-:W-:Y:S01]  /*25610*/  IMAD.HI R6, R6, 0x2aaaaaab, RZ ;  /* 0x2aaaaaab06067827 */ /* 0x000fe200078e02ff */
[----:B------:R-:W-:Y:S01]  /*25620*/  LOP3.LUT R12, R18, 0xff, RZ, 0xc0, !PT ;  /* 0x000000ff120c7812 */ /* 0x000fe200078ec0ff */
[----:B------:R-:W-:Y:S01]  /*25630*/  BSSY B0, `(.L_x_1760) ;  /* 0x0000027000007945 */ /* 0x000fe20003800000 */
[----:B------:R-:W-:Y:S01]  /*25640*/  SHF.R.U32.HI R18, RZ, 0x10, R18 ;  /* 0x00000010ff127819 */ /* 0x000fe20000011612 */
[----:B------:R-:W-:Y:S01]  /*25650*/  IMAD.MOV.U32 R2, RZ, RZ, RZ ;  /* 0x000000ffff027224 */ /* 0x000fe200078e00ff */
[----:B------:R-:W-:Y:S01]  /*25660*/  SHF.R.U32.HI R4, RZ, 0x1f, R6 ;  /* 0x0000001fff047819 */ /* 0x000fe20000011606 */
[----:B------:R1:W-:Y:S03]  /*25670*/  STL [R1+0x50], R12 ;  /* 0x0000500c01007387 */ /* 0x0003e60000100800 */
[----:B------:R-:W-:-:S04]  /*25680*/  LEA.HI.SX32 R4, R6, R4, 0x1c ;  /* 0x0000000406047211 */ /* 0x000fc800078fe2ff */
[----:B------:R-:W-:-:S04]  /*25690*/  VIMNMX R4, RZ, R4, !PT ;  /* 0x00000004ff047248 */ /* 0x000fc80007fe0100 */
[----:B------:R-:W-:-:S13]  /*256a0*/  ISETP.GT.AND P0, PT, R7, R4, PT ;  /* 0x000000040700720c */ /* 0x000fda0003f04270 */
[----:B-1----:R-:W-:Y:S05]  /*256b0*/  @!P0 BRA `(.L_x_1761) ;  /* 0x0000000000788947 */ /* 0x002fea0003800000 */
[----:B------:R-:W-:Y:S01]  /*256c0*/  ISETP.NE.AND P0, PT, R18, RZ, PT ;  /* 0x000000ff1200720c */ /* 0x000fe20003f05270 */
[----:B------:R-:W-:-:S03]  /*256d0*/  ULDC UR4, c[0x0][0x9f0] ;  /* 0x00027c0000047ab9 */ /* 0x000fc60000000800 */
[----:B------:R-:W-:-:S04]  /*256e0*/  SEL R5, R18, UR4, P0 ;  /* 0x0000000412057c07 */ /* 0x000fc80008000000 */
[----:B------:R-:W-:Y:S02]  /*256f0*/  IABS R6, R5 ;  /* 0x0000000500067213 */ /* 0x000fe40000000000 */
[----:B------:R-:W-:Y:S02]  /*25700*/  IADD3 R8, R5, -0x1, R7 ;  /* 0xffffffff05087810 */ /* 0x000fe40007ffe007 */
[----:B------:R-:W1:Y:S03]  /*25710*/  I2F.RP R2, R6 ;  /* 0x0000000600027306 */ /* 0x000e660000209400 */
[----:B------:R-:W-:-:S05]  /*25720*/  IMAD.IADD R8, R8, 0x1, -R4 ;  /* 0x0000000108087824 */ /* 0x000fca00078e0a04 */
        /* <DEDUP_REMOVED lines=10> */
[----:B------:R-:W-:-:S03]  /*257d0*/  IABS R3, R8 ;  /* 0x0000000800037213 */ /* 0x000fc60000000000 */
        /* <DEDUP_REMOVED lines=12> */
.L_x_1761:
[----:B------:R-:W-:Y:S05]  /*258a0*/  BSYNC B0 ;  /* 0x0000000000007941 */ /* 0x000fea0003800000 */
.L_x_1760:
[-C--:B------:R-:W-:Y:S01]  /*258b0*/  IMAD R4, R12, R2.reuse, R4 ;  /* 0x000000020c047224 */ /* 0x080fe200078e0204 */
[----:B------:R-:W-:Y:S04]  /*258c0*/  BSSY B0, `(.L_x_1762) ;  /* 0x0000143000007945 */ /* 0x000fe80003800000 */
        /* <DEDUP_REMOVED lines=12> */
[----:B------:R-:W-:Y:S02]  /*25990*/  @P0 LEA.HI.SX32 R4, R2, R5, 0x1c ;  /* 0x0000000502040211 */ /* 0x000fe400078fe2ff */
        /* <DEDUP_REMOVED lines=10> */
.L_x_1951:
[----:B--2---:R-:W-:Y:S02]  /*25a40*/  ISETP.NE.AND P0, PT, R14, RZ, PT ;  /* 0x000000ff0e00720c */ /* 0x004fe40003f05270 */
[----:B------:R-:W-:-:S11]  /*25a50*/  PLOP3.LUT P6, PT, PT, PT, PT, 0x8, 0x0 ;  /* 0x000000000000781c */ /* 0x000fd60003fce170 */
[----:B------:R-:W-:Y:S05]  /*25a60*/  @P0 BRA `(.L_x_1765) ;  /* 0x00000000000c0947 */ /* 0x000fea0003800000 */
[----:B------:R-:W-:-:S03]  /*25a70*/  UMOV UR4, 0xffffffff ;  /* 0xffffffff00047882 */ /* 0x000fc60000000000 */
[----:B------:R-:W-:Y:S05]  /*25a80*/  BRA.DIV UR4, `(.L_x_1766) ;  /* 0x0000007e04387947 */ /* 0x000fea000b800000 */
[----:B------:R-:W-:-:S13]  /*25a90*/  ELECT P6, URZ, PT ;  /* 0x00000000003f782f */ /* 0x000fda00038c0000 */
.L_x_1765:
        /* <DEDUP_REMOVED lines=9> */
.L_x_1954:
[----:B------:R-:W-:Y:S05]  /*25b30*/  BSYNC B1 ;  /* 0x0000000000017941 */ /* 0x000fea0003800000 */
.L_x_1767:
        /* <DEDUP_REMOVED lines=12> */
.L_x_1955:
[----:B------:R-:W-:Y:S05]  /*25c00*/  BSYNC B2 ;  /* 0x0000000000027941 */ /* 0x000fea0003800000 */
.L_x_1771:
        /* <DEDUP_REMOVED lines=9> */
.L_x_1774:
[----:B------:R-:W-:Y:S05]  /*25ca0*/  BSYNC B2 ;  /* 0x0000000000027941 */ /* 0x000fea0003800000 */
.L_x_1773:
[----:B-1----:R-:W3:Y:S01]  /*25cb0*/  LDL R5, [R1+0x14] ;  /* 0x0000140001057983 */ /* 0x002ee20000100800 */
[----:B------:R-:W-:Y:S01]  /*25cc0*/  IMAD.MOV.U32 R12, RZ, RZ, RZ ;  /* 0x000000ffff0c7224 */ /* 0x000fe200078e00ff */
        /* <DEDUP_REMOVED lines=11> */
.L_x_1775:
        /* <DEDUP_REMOVED lines=16> */
.L_x_1776:
        /* <DEDUP_REMOVED lines=15> */
.L_x_1777:
        /* <DEDUP_REMOVED lines=10> */
[----:B------:R-:W1:Y:S01]  /*26010*/  SYNCS.PHASECHK.TRANS64.TRYWAIT P0, [R7+URZ+0x2a8c0], R10 ;  /* 0x02a8c00a070075a7 */ /* 0x000e62000800017f */
[----:B------:R-:W-:Y:S04]  /*26020*/  BSSY B2, `(.L_x_1778) ;  /* 0x0000002000027945 */ /* 0x000fe80003800000 */
[----:B-1----:R-:W-:Y:S05]  /*26030*/  @!P0 BRA `(.L_x_1779) ;  /* 0x0000007800148947 */ /* 0x002fea0003800000 */
.L_x_1956:
[----:B------:R-:W-:Y:S05]  /*26040*/  BSYNC B2 ;  /* 0x0000000000027941 */ /* 0x000fea0003800000 */
.L_x_1778:
[----:B------:R-:W-:Y:S01]  /*26050*/  BSSY B2, `(.L_x_1780) ;  /* 0x000000b000027945 */ /* 0x000fe20003800000 */
[----:B-12---:R-:W-:Y:S02]  /*26060*/  IMAD.MOV.U32 R10, RZ, RZ, 0x0 ;  /* 0x00000000ff0a7424 */ /* 0x006fe400078e00ff */
        /* <DEDUP_REMOVED lines=9> */
.L_x_1781:
[----:B------:R-:W-:Y:S05]  /*26100*/  BSYNC B2 ;  /* 0x0000000000027941 */ /* 0x000fea0003800000 */
.L_x_1780:
[----:B------:R-:W2:Y:S01]  /*26110*/  LDL R5, [R1+0x14] ;  /* 0x0000140001057983 */ /* 0x000ea20000100800 */
[----:B------:R-:W-:Y:S01]  /*26120*/  R2UR UR10, R12 ;  /* 0x000000000c0a72ca */ /* 0x000fe200000e0000 */
[----:B------:R-:W-:Y:S01]  /*26130*/  UIADD3 UR4, UP0, UR36, 0x670, URZ ;  /* 0x0000067024047890 */ /* 0x000fe2000ff1e03f */
[----:B------:R-:W-:Y:S01]  /*26140*/  R2UR UR6, R10 ;  /* 0x000000000a0672ca */ /* 0x000fe200000e0000 */
[----:B------:R-:W-:Y:S01]  /*26150*/  VIADD R7, R7, 0x2a8b0 ;  /* 0x0002a8b007077836 */ /* 0x000fe20000000000 */
[----:B------:R-:W-:Y:S01]  /*26160*/  R2UR UR7, R11 ;  /* 0x000000000b0772ca */ /* 0x000fe200000e0000 */
[----:B------:R-:W-:Y:S01]  /*26170*/  UIADD3.X UR5, URZ, UR37, URZ, UP0, !UPT ;  /* 0x000000253f057290 */ /* 0x000fe200087fe43f */
[----:B------:R-:W-:Y:S01]  /*26180*/  PLOP3.LUT P0, PT, PT, PT, PT, 0x80, 0x0 ;  /* 0x000000000000781c */ /* 0x000fe20003f0f070 */
[----:B--2---:R-:W-:-:S04]  /*26190*/  IMAD R8, R5, 0x6000, R19 ;  /* 0x0000600005087824 */ /* 0x004fc800078e0213 */
[----:B------:R-:W-:-:S08]  /*261a0*/  VIADD R5, R8, 0x400 ;  /* 0x0000040008057836 */ /* 0x000fd00000000000 */
.L_x_1782:
        /* <DEDUP_REMOVED lines=10> */
[----:B------:R-:W-:Y:S01]  /*26250*/  R2UR UR10, R13 ;  /* 0x000000000d0a72ca */ /* 0x000fe200000e0000 */
[----:B------:R-:W-:Y:S01]  /*26260*/  VIADD R5, R8, 0x3400 ;  /* 0x0000340008057836 */ /* 0x000fe20000000000 */
[----:B------:R-:W-:Y:S02]  /*26270*/  R2UR UR6, R10 ;  /* 0x000000000a0672ca */ /* 0x000fe400000e0000 */
[----:B------:R-:W-:Y:S02]  /*26280*/  R2UR UR7, R11 ;  /* 0x000000000b0772ca */ /* 0x000fe400000e0000 */
[----:B------:R-:W-:-:S13]  /*26290*/  PLOP3.LUT P0, PT, PT, PT, PT, 0x80, 0x0 ;  /* 0x000000000000781c */ /* 0x000fda0003f0f070 */
.L_x_1783:
        /* <DEDUP_REMOVED lines=10> */
.L_x_1770:
[----:B------:R-:W-:Y:S05]  /*26340*/  BSYNC B1 ;  /* 0x0000000000017941 */ /* 0x000fea0003800000 */
.L_x_1769:
[----:B------:R-:W1:Y:S04]  /*26350*/  LDL.LU R9, [R1+0x14] ;  /* 0x0000140001097983 */ /* 0x000e680000300800 */
[----:B------:R-:W2:Y:S01]  /*26360*/  LDL.LU R8, [R1+0x20] ;  /* 0x0000200001087983 */ /* 0x000ea20000300800 */
[----:B------:R-:W-:Y:S01]  /*26370*/  PLOP3.LUT P0, PT, PT, PT, PT, 0x8, 0x0 ;  /* 0x000000000000781c */ /* 0x000fe20003f0e170 */
[----:B-1----:R-:W-:Y:S02]  /*26380*/  VIADD R5, R9, 0x1 ;  /* 0x0000000109057836 */ /* 0x002fe40000000000 */
[----:B------:R-:W-:-:S03]  /*26390*/  VIADD R9, R4, 0xfffffffe ;  /* 0xfffffffe04097836 */ /* 0x000fc60000000000 */
[----:B------:R-:W-:Y:S02]  /*263a0*/  ISETP.NE.AND P1, PT, R5, 0x2, PT ;  /* 0x000000020500780c */ /* 0x000fe40003f25270 */
[----:B------:R-:W-:Y:S02]  /*263b0*/  ISETP.GE.AND P2, PT, R9, R3, PT ;  /* 0x000000030900720c */ /* 0x000fe40003f46270 */
[----:B------:R-:W-:-:S04]  /*263c0*/  SEL R4, RZ, 0x1, P1 ;  /* 0x00000001ff047807 */ /* 0x000fc80000800000 */
[----:B--2---:R-:W-:Y:S02]  /*263d0*/  LOP3.LUT R8, R8, R4, RZ, 0x3c, !PT ;  /* 0x0000000408087212 */ /* 0x004fe400078e3cff */
[----:B------:R-:W-:-:S05]  /*263e0*/  SEL R4, R5, RZ, P1 ;  /* 0x000000ff05047207 */ /* 0x000fca0000800000 */
[----:B------:R1:W-:Y:S04]  /*263f0*/  STL [R1+0x14], R4 ;  /* 0x0000140401007387 */ /* 0x0003e80000100800 */
[----:B------:R1:W-:Y:S01]  /*26400*/  STL [R1+0x20], R8 ;  /* 0x0000200801007387 */ /* 0x0003e20000100800 */
[----:B------:R-:W-:Y:S05]  /*26410*/  @!P2 BRA `(.L_x_1763) ;  /* 0x000000080034a947 */ /* 0x000fea0003800000 */
.L_x_1799:
        /* <DEDUP_REMOVED lines=13> */
.L_x_1957:
[----:B------:R-:W-:Y:S05]  /*264f0*/  BSYNC B2 ;  /* 0x0000000000027941 */ /* 0x000fea0003800000 */
.L_x_1786:
        /* <DEDUP_REMOVED lines=9> */
.L_x_1789:
[----:B------:R-:W-:Y:S05]  /*26590*/  BSYNC B2 ;  /* 0x0000000000027941 */ /* 0x000fea0003800000 */
.L_x_1788:
[----:B------:R-:W2:Y:S01]  /*265a0*/  LDL R4, [R1+0x14] ;  /* 0x0000140001047983 */ /* 0x000ea20000100800 */
[----:B------:R-:W-:Y:S01]  /*265b0*/  IMAD.MOV.U32 R12, RZ, RZ, RZ ;  /* 0x000000ffff0c7224 */ /* 0x000fe200078e00ff */
        /* <DEDUP_REMOVED lines=10> */
.L_x_1790:
        /* <DEDUP_REMOVED lines=10> */
[----:B------:R-:W-:Y:S01]  /*26700*/  IMAD.MOV.U32 R13, RZ, RZ, 0x40 ;  /* 0x00000040ff0d7424 */ /* 0x000fe200078e00ff */
[----:B------:R-:W-:Y:S01]  /*26710*/  PLOP3.LUT P1, PT, PT, PT, PT, 0x80, 0x0 ;  /* 0x000000000000781c */ /* 0x000fe20003f2f070 */
[----:B------:R-:W-:Y:S01]  /*26720*/  VIADD R10, R6, 0x1b400 ;  /* 0x0001b400060a7836 */ /* 0x000fe20000000000 */
[----:B------:R-:W-:Y:S01]  /*26730*/  UMOV UR6, 0x0 ;  /* 0x0000000000067882 */ /* 0x000fe20000000000 */
[----:B------:R-:W-:Y:S01]  /*26740*/  UMOV UR7, 0x12f00000 ;  /* 0x12f0000000077882 */ /* 0x000fe20000000000 */
[----:B------:R-:W-:-:S15]  /*26750*/  R2UR UR10, R13 ;  /* 0x000000000d0a72ca */ /* 0x000fde00000e0000 */
.L_x_1791:
        /* <DEDUP_REMOVED lines=15> */
.L_x_1792:
        /* <DEDUP_REMOVED lines=10> */
[----:B------:R-:W2:Y:S01]  /*268f0*/  SYNCS.PHASECHK.TRANS64.TRYWAIT P1, [R8+URZ+0x2a8c0], R7 ;  /* 0x02a8c007080075a7 */ /* 0x000ea2000802017f */
[----:B------:R-:W-:Y:S04]  /*26900*/  BSSY B2, `(.L_x_1793) ;  /* 0x0000002000027945 */ /* 0x000fe80003800000 */
[----:B--2---:R-:W-:Y:S05]  /*26910*/  @!P1 BRA `(.L_x_1794) ;  /* 0x0000007000049947 */ /* 0x004fea0003800000 */
.L_x_1958:
[----:B------:R-:W-:Y:S05]  /*26920*/  BSYNC B2 ;  /* 0x0000000000027941 */ /* 0x000fea0003800000 */
.L_x_1793:
[----:B------:R-:W-:Y:S01]  /*26930*/  BSSY B2, `(.L_x_1795) ;  /* 0x000000b000027945 */ /* 0x000fe20003800000 */
[----:B------:R-:W-:Y:S02]  /*26940*/  IMAD.MOV.U32 R10, RZ, RZ, 0x0 ;  /* 0x00000000ff0a7424 */ /* 0x000fe400078e00ff */
[----:B------:R-:W-:Y:S01]  /*26950*/  IMAD.MOV.U32 R11, RZ, RZ, 0x12f00000 ;  /* 0x12f00000ff0b7424 */ /* 0x000fe200078e00ff */
[----:B------:R-:W-:Y:S06]  /*26960*/  @P2 BRA `(.L_x_1796) ;  /* 0x00000000001c2947 */ /* 0x000fec0003800000 */
[----:B------:R-:W3:Y:S01]  /*26970*/  S2R R6, SR_TID.X ;  /* 0x0000000000067919 */ /* 0x000ee20000002100 */
[----:B------:R-:W-:-:S04]  /*26980*/  IMAD.MOV.U32 R4, RZ, RZ, 0x6000 ;  /* 0x00006000ff047424 */ /* 0x000fc800078e00ff */
[----:B------:R4:W-:Y:S01]  /*26990*/  SYNCS.ARRIVE.TRANS64 RZ, [R8+URZ+0x2a8b0], R4 ;  /* 0x02a8b00408ff79a7 */ /* 0x0009e2000800003f */
[----:B---3--:R-:W-:-:S04]  /*269a0*/  LOP3.LUT R6, R6, 0x1f, RZ, 0xc0, !PT ;  /* 0x0000001f06067812 */ /* 0x008fc800078ec0ff */
[----:B------:R-:W-:-:S13]  /*269b0*/  ISETP.NE.AND P1, PT, R6, RZ, PT ;  /* 0x000000ff0600720c */ /* 0x000fda0003f25270 */
[----:B----4-:R-:W-:Y:S05]  /*269c0*/  @!P1 BRA `(.L_x_1796) ;  /* 0x0000000000049947 */ /* 0x010fea0003800000 */
[----:B------:R-:W-:Y:S01]  /*269d0*/  BPT.TRAP 0x1 ;  /* 0x000000040000795c */ /* 0x000fe20000300000 */
.L_x_1796:
[----:B------:R-:W-:Y:S05]  /*269e0*/  BSYNC B2 ;  /* 0x0000000000027941 */ /* 0x000fea0003800000 */
.L_x_1795:
[----:B------:R-:W3:Y:S01]  /*269f0*/  LDL R4, [R1+0x14] ;  /* 0x0000140001047983 */ /* 0x000ee20000100800 */
[----:B------:R-:W-:Y:S01]  /*26a00*/  R2UR UR10, R12 ;  /* 0x000000000c0a72ca */ /* 0x000fe200000e0000 */
[----:B------:R-:W-:Y:S01]  /*26a10*/  UIADD3 UR4, UP0, UR36, 0x670, URZ ;  /* 0x0000067024047890 */ /* 0x000fe2000ff1e03f */
[----:B------:R-:W-:Y:S01]  /*26a20*/  R2UR UR6, R10 ;  /* 0x000000000a0672ca */ /* 0x000fe200000e0000 */
[----:B-12---:R-:W-:Y:S01]  /*26a30*/  VIADD R8, R8, 0x2a8b0 ;  /* 0x0002a8b008087836 */ /* 0x006fe20000000000 */
[----:B------:R-:W-:Y:S01]  /*26a40*/  R2UR UR7, R11 ;  /* 0x000000000b0772ca */ /* 0x000fe200000e0000 */
[----:B------:R-:W-:Y:S01]  /*26a50*/  UIADD3.X UR5, URZ, UR37, URZ, UP0, !UPT ;  /* 0x000000253f057290 */ /* 0x000fe200087fe43f */
[----:B------:R-:W-:Y:S01]  /*26a60*/  PLOP3.LUT P1, PT, PT, PT, PT, 0x80, 0x0 ;  /* 0x000000000000781c */ /* 0x000fe20003f2f070 */
[----:B---3--:R-:W-:-:S04]  /*26a70*/  IMAD R4, R4, 0x6000, R19 ;  /* 0x0000600004047824 */ /* 0x008fc800078e0213 */
[----:B------:R-:W-:-:S08]  /*26a80*/  VIADD R6, R4, 0x400 ;  /* 0x0000040004067836 */ /* 0x000fd00000000000 */
.L_x_1797:
        /* <DEDUP_REMOVED lines=15> */
.L_x_1798:
        /* <DEDUP_REMOVED lines=10> */
.L_x_1785:
[----:B------:R-:W-:Y:S05]  /*26c20*/  BSYNC B1 ;  /* 0x0000000000017941 */ /* 0x000fea0003800000 */
.L_x_1784:
[----:B------:R-:W1:Y:S04]  /*26c30*/  LDL.LU R7, [R1+0x14] ;  /* 0x0000140001077983 */ /* 0x000e680000300800 */
[----:B------:R-:W2:Y:S01]  /*26c40*/  LDL.LU R6, [R1+0x20] ;  /* 0x0000200001067983 */ /* 0x000ea20000300800 */
[C---:B------:R-:W-:Y:S01]  /*26c50*/  ISETP.GT.AND P2, PT, R9.reuse, R3, PT ;  /* 0x000000030900720c */ /* 0x040fe20003f44270 */
[----:B------:R-:W-:Y:S02]  /*26c60*/  VIADD R9, R9, 0xffffffff ;  /* 0xffffffff09097836 */ /* 0x000fe40000000000 */
[----:B-1----:R-:W-:-:S05]  /*26c70*/  VIADD R4, R7, 0x1 ;  /* 0x0000000107047836 */ /* 0x002fca0000000000 */
[----:B------:R-:W-:-:S04]  /*26c80*/  ISETP.NE.AND P1, PT, R4, 0x2, PT ;  /* 0x000000020400780c */ /* 0x000fc80003f25270 */
[----:B------:R-:W-:Y:S02]  /*26c90*/  SEL R5, RZ, 0x1, P1 ;  /* 0x00000001ff057807 */ /* 0x000fe40000800000 */
[----:B------:R-:W-:Y:S02]  /*26ca0*/  SEL R4, R4, RZ, P1 ;  /* 0x000000ff04047207 */ /* 0x000fe40000800000 */
[----:B--2---:R-:W-:-:S05]  /*26cb0*/  LOP3.LUT R6, R6, R5, RZ, 0x3c, !PT ;  /* 0x0000000506067212 */ /* 0x004fca00078e3cff */
[----:B------:R2:W-:Y:S04]  /*26cc0*/  STL [R1+0x20], R6 ;  /* 0x0000200601007387 */ /* 0x0005e80000100800 */
[----:B------:R2:W-:Y:S01]  /*26cd0*/  STL [R1+0x14], R4 ;  /* 0x0000140401007387 */ /* 0x0005e20000100800 */
[----:B------:R-:W-:Y:S05]  /*26ce0*/  @P2 BRA `(.L_x_1799) ;  /* 0xfffffff400cc2947 */ /* 0x000fea000383ffff */
.L_x_1763:
[----:B------:R-:W-:Y:S05]  /*26cf0*/  BSYNC B0 ;  /* 0x0000000000007941 */ /* 0x000fea0003800000 */
.L_x_1762:
[----:B------:R-:W3:Y:S01]  /*26d00*/  LDL R7, [R1+0x30] ;  /* 0x0000300001077983 */ /* 0x000ee20000100800 */
[----:B------:R-:W4:Y:S01]  /*26d10*/  LDC R0, c[0x0][0x448] ;  /* 0x00011200ff007b82 */ /* 0x000f220000000800 */
[----:B------:R-:W-:Y:S07]  /*26d20*/  @!P0 WARPSYNC.ALL ;  /* 0x0000000000008948 */ /* 0x000fee0003800000 */
[----:B------:R-:W-:Y:S01]  /*26d30*/  @!P0 BAR.SYNC.DEFER_BLOCKING 0xc, 0x180 ;  /* 0x0306000000008b1d */ /* 0x000fe20000010000 */
[----:B----4-:R-:W-:-:S13]  /*26d40*/  ISETP.NE.AND P1, PT, R0, 0x1, PT ;  /* 0x000000010000780c */ /* 0x010fda0003f25270 */
[----:B------:R-:W4:Y:S08]  /*26d50*/  @P1 LDC R0, c[0x0][0x44c] ;  /* 0x00011300ff001b82 */ /* 0x000f300000000800 */
[----:B------:R-:W5:Y:S01]  /*26d60*/  @P1 LDC R3, c[0x0][0x450] ;  /* 0x00011400ff031b82 */ /* 0x000f620000000800 */
[----:B---3--:R-:W-:-:S04]  /*26d70*/  VIADD R2, R7, 0x7f ;  /* 0x0000007f07027836 */ /* 0x008fc80000000000 */
[----:B----4-:R-:W-:-:S05]  /*26d80*/  @P1 IMAD.HI.U32 R0, R2, R0, RZ ;  /* 0x0000000002001227 */ /* 0x010fca00078e00ff */
[----:B-----5:R-:W-:-:S05]  /*26d90*/  @P1 SHF.R.U32.HI R2, RZ, R3, R0 ;  /* 0x00000003ff021219 */ /* 0x020fca0000011600 */
[----:B------:R-:W-:Y:S02]  /*26da0*/  IMAD.IADD R0, R21, 0x1, R2 ;  /* 0x0000000115007824 */ /* 0x000fe400078e0202 */
[----:B------:R-:W3:Y:S02]  /*26db0*/  LDC.64 R2, c[0x0][0x9e0] ;  /* 0x00027800ff027b82 */ /* 0x000ee40000000a00 */
[----:B---3--:R-:W-:Y:S01]  /*26dc0*/  ISETP.GE.AND P2, PT, R3, 0x1, PT ;  /* 0x000000010300780c */ /* 0x008fe20003f46270 */
[----:B------:R-:W-:-:S12]  /*26dd0*/  IMAD.IADD R2, R0, 0x1, R2 ;  /* 0x0000000100027824 */ /* 0x000fd800078e0202 */
[----:B------:R-:W-:Y:S05]  /*26de0*/  @!P2 BRA `(.L_x_1800) ;  /* 0x000000000048a947 */ /* 0x000fea0003800000 */
[C---:B------:R-:W-:Y:S01]  /*26df0*/  ISETP.GT.AND P0, PT, R0.reuse, RZ, PT ;  /* 0x000000ff0000720c */ /* 0x040fe20003f04270 */
[----:B------:R-:W-:Y:S01]  /*26e00*/  BSSY B0, `(.L_x_1801) ;  /* 0x000000e000007945 */ /* 0x000fe20003800000 */
[----:B--2---:R-:W-:-:S11]  /*26e10*/  VIADD R6, R0, 0xffffffff ;  /* 0xffffffff00067836 */ /* 0x004fd60000000000 */
[----:B------:R-:W-:Y:S05]  /*26e20*/  @P0 BRA `(.L_x_1802) ;  /* 0x00000000001c0947 */ /* 0x000fea0003800000 */
[----:B------:R-:W-:Y:S01]  /*26e30*/  ISETP.NE.AND P0, PT, R3, 0x1, PT ;  /* 0x000000010300780c */ /* 0x000fe20003f05270 */
[----:B------:R-:W-:-:S12]  /*26e40*/  IMAD.MOV R0, RZ, RZ, -R0 ;  /* 0x000000ffff007224 */ /* 0x000fd800078e0a00 */
[----:B-1----:R-:W1:Y:S02]  /*26e50*/  @P0 LDC.64 R4, c[0x0][0x9e8] ;  /* 0x00027a00ff040b82 */ /* 0x002e640000000a00 */
[----:B-1----:R-:W-:-:S05]  /*26e60*/  @P0 IMAD.HI.U32 R4, R0, R4, RZ ;  /* 0x0000000400040227 */ /* 0x002fca00078e00ff */
[----:B------:R-:W-:-:S04]  /*26e70*/  @P0 SHF.R.U32.HI R0, RZ, R5, R4 ;  /* 0x00000005ff000219 */ /* 0x000fc80000011604 */
[----:B------:R-:W-:Y:S01]  /*26e80*/  LOP3.LUT R6, RZ, R0, RZ, 0x33, !PT ;  /* 0x00000000ff067212 */ /* 0x000fe200078e33ff */
[----:B------:R-:W-:Y:S06]  /*26e90*/  BRA `(.L_x_1803) ;  /* 0x0000000000107947 */ /* 0x000fec0003800000 */
.L_x_1802:
[----:B------:R-:W-:-:S13]  /*26ea0*/  ISETP.NE.AND P0, PT, R3, 0x1, PT ;  /* 0x000000010300780c */ /* 0x000fda0003f05270 */
[----:B-1----:R-:W1:Y:S02]  /*26eb0*/  @P0 LDC.64 R4, c[0x0][0x9e8] ;  /* 0x00027a00ff040b82 */ /* 0x002e640000000a00 */
[----:B-1----:R-:W-:-:S05]  /*26ec0*/  @P0 IMAD.HI.U32 R4, R6, R4, RZ ;  /* 0x0000000406040227 */ /* 0x002fca00078e00ff */
[----:B------:R-:W-:-:S07]  /*26ed0*/  @P0 SHF.R.U32.HI R6, RZ, R5, R4 ;  /* 0x00000005ff060219 */ /* 0x000fce0000011604 */
.L_x_1803:
[----:B------:R-:W-:Y:S05]  /*26ee0*/  BSYNC B0 ;  /* 0x0000000000007941 */ /* 0x000fea0003800000 */
.L_x_1801:
[----:B------:R-:W-:-:S05]  /*26ef0*/  IMAD R6, R6, R3, R3 ;  /* 0x0000000306067224 */ /* 0x000fca00078e0203 */
[----:B------:R-:W-:-:S07]  /*26f00*/  VIMNMX R2, R2, R6, PT ;  /* 0x0000000602027248 */ /* 0x000fce0003fe0100 */
.L_x_1800:
[----:B--2---:R-:W2:Y:S01]  /*26f10*/  LDL R6, [R1+0x5c] ;  /* 0x00005c0001067983 */ /* 0x004ea20000100800 */
[----:B------:R-:W3:Y:S01]  /*26f20*/  @P1 LDC R0, c[0x0][0x44c] ;  /* 0x00011300ff001b82 */ /* 0x000ee20000000800 */
[----:B------:R-:W-:Y:S01]  /*26f30*/  VIADD R2, R2, 0x5f ;  /* 0x0000005f02027836 */ /* 0x000fe20000000000 */
[----:B------:R-:W-:Y:S01]  /*26f40*/  ULDC UR4, c[0x0][0x9dc] ;  /* 0x0002770000047ab9 */ /* 0x000fe20000000800 */
[----:B-1----:R-:W-:Y:S02]  /*26f50*/  IMAD.MOV.U32 R4, RZ, RZ, R7 ;  /* 0x000000ffff047224 */ /* 0x002fe400078e0007 */
[----:B------:R-:W-:-:S03]  /*26f60*/  IMAD.HI R2, R2, 0x2aaaaaab, RZ ;  /* 0x2aaaaaab02027827 */ /* 0x000fc600078e02ff */
[----:B------:R-:W1:Y:S01]  /*26f70*/  @P1 LDC R5, c[0x0][0x450] ;  /* 0x00011400ff051b82 */ /* 0x000e620000000800 */
[----:B---3--:R-:W-:-:S05]  /*26f80*/  @P1 IMAD.HI.U32 R0, R7, R0, RZ ;  /* 0x0000000007001227 */ /* 0x008fca00078e00ff */
[----:B-1----:R-:W-:-:S05]  /*26f90*/  @P1 SHF.R.U32.HI R4, RZ, R5, R0 ;  /* 0x00000005ff041219 */ /* 0x002fca0000011600 */
[----:B------:R-:W-:Y:S01]  /*26fa0*/  IMAD.IADD R0, R20, 0x1, R4 ;  /* 0x0000000114007824 */ /* 0x000fe200078e0204 */
[----:B------:R-:W-:-:S04]  /*26fb0*/  SHF.R.U32.HI R4, RZ, 0x1f, R2 ;  /* 0x0000001fff047819 */ /* 0x000fc80000011602 */
[----:B------:R-:W-:Y:S01]  /*26fc0*/  LEA.HI.SX32 R7, R2, R4, 0x1c ;  /* 0x0000000402077211 */ /* 0x000fe200078fe2ff */
[----:B------:R-:W-:-:S04]  /*26fd0*/  VIADD R2, R0, -UR4 ;  /* 0x8000000400027c36 */ /* 0x000fc80008000000 */
[----:B------:R1:W-:Y:S01]  /*26fe0*/  STL [R1+0x60], R7 ;  /* 0x0000600701007387 */ /* 0x0003e20000100800 */
[----:B--2---:R-:W-:Y:S01]  /*26ff0*/  VIMNMX R6, R6, R7, PT ;  /* 0x0000000706067248 */ /* 0x004fe20003fe0100 */
[----:B-1----:R-:W-:Y:S06]  /*27000*/  @!P2 BRA `(.L_x_1804) ;  /* 0x000000000044a947 */ /* 0x002fec0003800000 */
        /* <DEDUP_REMOVED lines=10> */
.L_x_1806:
[----:B------:R-:W-:-:S13]  /*270b0*/  ISETP.NE.AND P0, PT, R3, 0x1, PT ;  /* 0x000000010300780c */ /* 0x000fda0003f05270 */
[----:B------:R-:W1:Y:S02]  /*270c0*/  @P0 LDC.64 R4, c[0x0][0x9e8] ;  /* 0x00027a00ff040b82 */ /* 0x000e640000000a00 */
[----:B-1----:R-:W-:-:S05]  /*270d0*/  @P0 IMAD.HI.U32 R4, R0, R4, RZ ;  /* 0x0000000400040227 */ /* 0x002fca00078e00ff */
[----:B------:R-:W-:-:S07]  /*270e0*/  @P0 SHF.R.U32.HI R0, RZ, R5, R4 ;  /* 0x00000005ff000219 */ /* 0x000fce0000011604 */
.L_x_1807:
[----:B------:R-:W-:Y:S05]  /*270f0*/  BSYNC B0 ;  /* 0x0000000000007941 */ /* 0x000fea0003800000 */
.L_x_1805:
[----:B------:R-:W-:-:S05]  /*27100*/  IMAD R0, R0, R3, RZ ;  /* 0x0000000300007224 */ /* 0x000fca00078e02ff */
[----:B------:R-:W-:-:S07]  /*27110*/  VIMNMX R2, R2, R0, !PT ;  /* 0x0000000002027248 */ /* 0x000fce0007fe0100 */
.L_x_1804:
[----:B------:R-:W-:Y:S01]  /*27120*/  IMAD.HI R2, R2, 0x2aaaaaab, RZ ;  /* 0x2aaaaaab02027827 */ /* 0x000fe200078e02ff */
[----:B------:R-:W-:Y:S01]  /*27130*/  ISETP.NE.AND P1, PT, R18, RZ, PT ;  /* 0x000000ff1200720c */ /* 0x000fe20003f25270 */
[----:B------:R-:W-:Y:S03]  /*27140*/  BSSY B0, `(.L_x_1808) ;  /* 0x0000025000007945 */ /* 0x000fe60003800000 */
[----:B------:R-:W-:-:S04]  /*27150*/  SHF.R.U32.HI R0, RZ, 0x1f, R2 ;  /* 0x0000001fff007819 */ /* 0x000fc80000011602 */
[----:B------:R-:W-:-:S04]  /*27160*/  LEA.HI.SX32 R0, R2, R0, 0x1c ;  /* 0x0000000002007211 */ /* 0x000fc800078fe2ff */
[----:B------:R-:W-:Y:S01]  /*27170*/  VIMNMX R8, RZ, R0, !PT ;  /* 0x00000000ff087248 */ /* 0x000fe20007fe0100 */
[----:B------:R-:W1:Y:S03]  /*27180*/  @!P1 LDC R18, c[0x0][0x9f0] ;  /* 0x00027c00ff129b82 */ /* 0x000e660000000800 */
[----:B------:R-:W-:Y:S01]  /*27190*/  ISETP.GT.AND P0, PT, R6, R8, PT ;  /* 0x000000080600720c */ /* 0x000fe20003f04270 */
[----:B------:R2:W-:Y:S04]  /*271a0*/  STL [R1+0x3c], R8 ;  /* 0x00003c0801007387 */ /* 0x0005e80000100800 */
[----:B------:R2:W-:Y:S08]  /*271b0*/  STL [R1+0x40], RZ ;  /* 0x000040ff01007387 */ /* 0x0005f00000100800 */
[----:B--2---:R-:W-:Y:S05]  /*271c0*/  @!P0 BRA `(.L_x_1809) ;  /* 0x0000000000708947 */ /* 0x004fea0003800000 */
[----:B-1----:R-:W-:-:S04]  /*271d0*/  IABS R0, R18 ;  /* 0x0000001200007213 */ /* 0x002fc80000000000 */
[----:B------:R-:W1:Y:S08]  /*271e0*/  I2F.RP R2, R0 ;  /* 0x0000000000027306 */ /* 0x000e700000209400 */
[----:B-1----:R-:W1:Y:S02]  /*271f0*/  MUFU.RCP R2, R2 ;  /* 0x0000000200027308 */ /* 0x002e640000001000 */
[----:B-1----:R-:W-:-:S06]  /*27200*/  VIADD R2, R2, 0xffffffe ;  /* 0x0ffffffe02027836 */ /* 0x002fcc0000000000 */
[----:B------:R-:W1:Y:S02]  /*27210*/  F2I.FTZ.U32.TRUNC.NTZ R3, R2 ;  /* 0x0000000200037305 */ /* 0x000e64000021f000 */
[----:B-1----:R-:W-:-:S04]  /*27220*/  IMAD.MOV R2, RZ, RZ, -R3 ;  /* 0x000000ffff027224 */ /* 0x002fc800078e0a03 */
[----:B------:R-:W-:Y:S02]  /*27230*/  IMAD R4, R2, R0, RZ ;  /* 0x0000000002047224 */ /* 0x000fe400078e02ff */
[----:B------:R-:W-:-:S04]  /*27240*/  IMAD.MOV.U32 R2, RZ, RZ, RZ ;  /* 0x000000ffff027224 */ /* 0x000fc800078e00ff */
[----:B------:R-:W-:Y:S01]  /*27250*/  IMAD.HI.U32 R7, R3, R4, R2 ;  /* 0x0000000403077227 */ /* 0x000fe200078e0002 */
[----:B------:R-:W-:Y:S02]  /*27260*/  IADD3 R4, R18, -0x1, R6 ;  /* 0xffffffff12047810 */ /* 0x000fe40007ffe006 */
[----:B------:R-:W-:-:S03]  /*27270*/  IABS R2, R18 ;  /* 0x0000001200027213 */ /* 0x000fc60000000000 */
[----:B------:R-:W-:Y:S02]  /*27280*/  IMAD.IADD R4, R4, 0x1, -R8 ;  /* 0x0000000104047824 */ /* 0x000fe400078e0a08 */
[----:B------:R-:W-:-:S03]  /*27290*/  IMAD.MOV R2, RZ, RZ, -R2 ;  /* 0x000000ffff027224 */ /* 0x000fc600078e0a02 */
[----:B------:R-:W-:Y:S01]  /*272a0*/  IABS R3, R4 ;  /* 0x0000000400037213 */ /* 0x000fe20000000000 */
[----:B------:R-:W-:Y:S01]  /*272b0*/  IMAD.MOV.U32 R5, RZ, RZ, R2 ;  /* 0x000000ffff057224 */ /* 0x000fe200078e0002 */
        /* <DEDUP_REMOVED lines=13> */
.L_x_1809:
[----:B------:R-:W-:Y:S05]  /*27390*/  BSYNC B0 ;  /* 0x0000000000007941 */ /* 0x000fea0003800000 */
.L_x_1808:
[----:B------:R-:W3:Y:S04]  /*273a0*/  LDL R0, [R1+0x40] ;  /* 0x0000400001007983 */ /* 0x000ee80000100800 */
[----:B--2---:R-:W3:Y:S01]  /*273b0*/  LDL R2, [R1+0x50] ;  /* 0x0000500001027983 */ /* 0x004ee20000100800 */
[----:B------:R-:W-:Y:S01]  /*273c0*/  BSSY B7, `(.L_x_1810) ;  /* 0x0000417000077945 */ /* 0x000fe20003800000 */
[----:B---3--:R-:W-:-:S05]  /*273d0*/  IMAD R2, R2, R0, R8 ;  /* 0x0000000002027224 */ /* 0x008fca00078e0208 */
[----:B------:R-:W-:Y:S01]  /*273e0*/  VIADDMNMX R0, R2, R0, R6, PT ;  /* 0x0000000002007246 */ /* 0x000fe20003800106 */
[----:B------:R2:W-:Y:S03]  /*273f0*/  STL [R1+0x2c], R2 ;  /* 0x00002c0201007387 */ /* 0x0005e60000100800 */
[----:B------:R-:W-:Y:S01]  /*27400*/  ISETP.GT.AND P0, PT, R0, R2, PT ;  /* 0x000000020000720c */ /* 0x000fe20003f04270 */
[----:B------:R2:W-:-:S12]  /*27410*/  STL [R1+0x44], R0 ;  /* 0x0000440001007387 */ /* 0x0005d80000100800 */
[----:B--2---:R-:W-:Y:S05]  /*27420*/  @P0 BRA `(.L_x_1811) ;  /* 0x0000000000480947 */ /* 0x004fea0003800000 */
[----:B------:R-:W2:Y:S02]  /*27430*/  S2R R0, SR_TID.X ;  /* 0x0000000000007919 */ /* 0x000ea40000002100 */
[----:B--2---:R-:W-:-:S04]  /*27440*/  LOP3.LUT R0, R0, 0x7f, RZ, 0xc0, !PT ;  /* 0x0000007f00007812 */ /* 0x004fc800078ec0ff */
[----:B------:R-:W-:-:S13]  /*27450*/  ISETP.NE.AND P0, PT, R0, RZ, PT ;  /* 0x000000ff0000720c */ /* 0x000fda0003f05270 */
[----:B------:R-:W-:Y:S05]  /*27460*/  @P0 BRA `(.L_x_1812) ;  /* 0x0000004000300947 */ /* 0x000fea0003800000 */
[----:B------:R-:W2:Y:S01]  /*27470*/  S2R R3, SR_LANEID ;  /* 0x0000000000037919 */ /* 0x000ea20000000000 */
[----:B------:R-:W-:Y:S02]  /*27480*/  VOTEU.ANY UR4, UPT, PT ;  /* 0x0000000000047886 */ /* 0x000fe400038e0100 */
[----:B------:R-:W2:Y:S08]  /*27490*/  FLO.U32 R0, UR4 ;  /* 0x0000000400007d00 */ /* 0x000eb000080e0000 */
[----:B------:R-:W3:Y:S01]  /*274a0*/  POPC R4, UR4 ;  /* 0x0000000400047d09 */ /* 0x000ee20008000000 */
[----:B--2---:R-:W-:-:S02]  /*274b0*/  ISETP.EQ.U32.AND P0, PT, R0, R3, PT ;  /* 0x000000030000720c */ /* 0x004fc40003f02070 */
[----:B------:R-:W3:Y:S11]  /*274c0*/  LDC.64 R2, c[0x0][0xc60] ;  /* 0x00031800ff027b82 */ /* 0x000ef60000000a00 */
[----:B---3--:R-:W2:Y:S01]  /*274d0*/  @P0 ATOMG.E.ADD.STRONG.GPU PT, R3, desc[UR46][R2.64], R4 ;  /* 0x00000004020309a8 */ /* 0x008ea200081ee1ee */
[----:B------:R-:W3:Y:S02]  /*274e0*/  S2R R5, SR_LTMASK ;  /* 0x0000000000057919 */ /* 0x000ee40000003900 */
[----:B---3--:R-:W-:-:S06]  /*274f0*/  LOP3.LUT R5, R5, UR4, RZ, 0xc0, !PT ;  /* 0x0000000405057c12 */ /* 0x008fcc000f8ec0ff */
[----:B------:R-:W3:Y:S01]  /*27500*/  POPC R5, R5 ;  /* 0x0000000500057309 */ /* 0x000ee20000000000 */
[----:B--2---:R-:W3:Y:S02]  /*27510*/  SHFL.IDX PT, R0, R3, R0, 0x1f ;  /* 0x00001f0003007589 */ /* 0x004ee400000e0000 */
[----:B---3--:R-:W-:-:S05]  /*27520*/  IADD3 R0, R0, UR38, R5 ;  /* 0x0000002600007c10 */ /* 0x008fca000fffe005 */
[----:B------:R2:W-:Y:S01]  /*27530*/  STL [R1], R0 ;  /* 0x0000000001007387 */ /* 0x0005e20000100800 */
[----:B------:R-:W-:Y:S05]  /*27540*/  BRA `(.L_x_1812) ;  /* 0x0000003c00f87947 */ /* 0x000fea0003800000 */
.L_x_1811:
        /* <DEDUP_REMOVED lines=19> */
[----:B012---:R-:W-:Y:S05]  /*27680*/  CALL.ABS.NOINC R2 ;  /* 0x0000000002007343 */ /* 0x007fea0003c00000 */
.L_x_1814:
[----:B------:R-:W-:Y:S05]  /*27690*/  BSYNC B6 ;  /* 0x0000000000067941 */ /* 0x000fea0003800000 */
.L_x_1813:
[----:B------:R-:W-:Y:S01]  /*276a0*/  VIADD R0, R19, 0x400 ;  /* 0x0000040013007836 */ /* 0x000fe20000000000 */
[----:B------:R-:W-:Y:S04]  /*276b0*/  BSSY B6, `(.L_x_1815) ;  /* 0x0000022000067945 */ /* 0x000fe80003800000 */
[----:B------:R-:W-:-:S13]  /*276c0*/  LOP3.LUT P0, RZ, R0, 0x3ff, RZ, 0xc0, !PT ;  /* 0x000003ff00ff7812 */ /* 0x000fda000780c0ff */
[----:B------:R-:W-:Y:S05]  /*276d0*/  @!P0 BRA `(.L_x_1816) ;  /* 0x00000000007c8947 */ /* 0x000fea0003800000 */
[----:B-1----:R-:W-:Y:S01]  /*276e0*/  MOV R18, 0x0 ;  /* 0x0000000000127802 */ /* 0x002fe20000000f00 */
[----:B------:R-:W-:Y:S01]  /*276f0*/  ULDC.64 UR6, c[0x4][0xb8] ;  /* 0x01002e0000067ab9 */ /* 0x000fe20000000a00 */
[----:B------:R-:W-:Y:S01]  /*27700*/  ULDC.64 UR8, c[0x4][0xc0] ;  /* 0x0100300000087ab9 */ /* 0x000fe20000000a00 */
[----:B------:R-:W-:Y:S01]  /*27710*/  ULDC.64 UR4, c[0x4][0x40] ;  /* 0x0100100000047ab9 */ /* 0x000fe20000000a00 */
[----:B------:R1:W2:Y:S01]  /*27720*/  LDC.64 R2, c[0x4][R18] ;  /* 0x0100000012027b82 */ /* 0x0002a20000000a00 */
        /* <DEDUP_REMOVED lines=10> */
[----:B0-2---:R-:W-:Y:S05]  /*277d0*/  CALL.ABS.NOINC R2 ;  /* 0x0000000002007343 */ /* 0x005fea0003c00000 */
.L_x_1817:
        /* <DEDUP_REMOVED lines=15> */
.L_x_1816:
[----:B------:R-:W-:Y:S05]  /*278d0*/  BSYNC B6 ;  /* 0x0000000000067941 */ /* 0x000fea0003800000 */
.L_x_1815:
[----:B------:R-:W2:Y:S01]  /*278e0*/  LDL R0, [R1+0xc] ;  /* 0x00000c0001007983 */ /* 0x000ea20000100800 */
[----:B------:R-:W-:Y:S02]  /*278f0*/  ULDC.64 UR4, c[0x0][0x9f8] ;  /* 0x00027e0000047ab9 */ /* 0x000fe40000000a00 */
[----:B------:R-:W-:Y:S01]  /*27900*/  ISETP.NE.U32.AND P0, PT, RZ, UR4, PT ;  /* 0x00000004ff007c0c */ /* 0x000fe2000bf05070 */
[----:B-1----:R-:W3:Y:S03]  /*27910*/  LDL R18, [R1+0x44] ;  /* 0x0000440001127983 */ /* 0x002ee60000100800 */
[----:B------:R-:W-:Y:S01]  /*27920*/  ISETP.NE.AND.EX P0, PT, RZ, UR5, PT, P0 ;  /* 0x00000005ff007c0c */ /* 0x000fe2000bf05300 */
[----:B------:R-:W-:-:S12]  /*27930*/  ULDC.64 UR4, c[0x0][0xa08] ;  /* 0x0002820000047ab9 */ /* 0x000fd80000000a00 */
[----:B------:R-:W1:Y:S01]  /*27940*/  @P0 LDC.64 R2, c[0x0][0x9f8] ;  /* 0x00027e00ff020b82 */ /* 0x000e620000000a00 */
[----:B--2---:R-:W-:Y:S02]  /*27950*/  IMAD.MOV.U32 R7, RZ, RZ, R0 ;  /* 0x000000ffff077224 */ /* 0x004fe400078e0000 */
[----:B-1----:R-:W-:-:S05]  /*27960*/  @P0 IMAD.WIDE R2, R0, 0x4, R2 ;  /* 0x0000000400020825 */ /* 0x002fca00078e0202 */
[----:B------:R1:W2:Y:S01]  /*27970*/  @P0 LDG.E R7, desc[UR46][R2.64] ;  /* 0x0000002e02070981 */ /* 0x0002a2000c1e1900 */
[----:B---3--:R-:W-:Y:S01]  /*27980*/  VIADD R0, R18, 0xffffffff ;  /* 0xffffffff12007836 */ /* 0x008fe20000000000 */
[----:B-1----:R-:W1:Y:S02]  /*27990*/  LDC.64 R2, c[0x0][0x418] ;  /* 0x00010600ff027b82 */ /* 0x002e640000000a00 */
[----:B-1----:R-:W-:Y:S01]  /*279a0*/  LOP3.LUT P0, RZ, R2, UR4, RZ, 0xfc, !PT ;  /* 0x0000000402ff7c12 */ /* 0x002fe2000f80fcff */
[----:B------:R-:W-:-:S03]  /*279b0*/  UMOV UR4, 0xffffffff ;  /* 0xffffffff00047882 */ /* 0x000fc60000000000 */
[----:B------:R-:W-:Y:S02]  /*279c0*/  LOP3.LUT P0, RZ, R3, UR5, RZ, 0xfc, P0 ;  /* 0x0000000503ff7c12 */ /* 0x000fe4000800fcff */
[----:B--2---:R-:W-:Y:S01]  /*279d0*/  SHF.R.S32.HI R8, RZ, 0x1f, R7 ;  /* 0x0000001fff087819 */ /* 0x004fe20000011407 */
[----:B------:R1:W-:Y:S01]  /*279e0*/  STL [R1+0x8], R7 ;  /* 0x0000080701007387 */ /* 0x0003e20000100800 */
[----:B------:R-:W-:-:S03]  /*279f0*/  SEL R18, R7, RZ, !P0 ;  /* 0x000000ff07127207 */ /* 0x000fc60004000000 */
[----:B------:R1:W-:Y:S01]  /*27a00*/  STL [R1+0x24], R8 ;  /* 0x0000240801007387 */ /* 0x0003e20000100800 */
[----:B------:R-:W-:Y:S05]  /*27a10*/  BRA.DIV UR4, `(.L_x_1818) ;  /* 0x0000005e04d87947 */ /* 0x000fea000b800000 */
[----:B------:R-:W2:Y:S02]  /*27a20*/  S2R R4, SR_TID.X ;  /* 0x0000000000047919 */ /* 0x000ea40000002100 */
[----:B--2---:R-:W-:-:S04]  /*27a30*/  SHF.R.U32.HI R4, RZ, 0x5, R4 ;  /* 0x00000005ff047819 */ /* 0x004fc80000011604 */
[----:B------:R-:W-:-:S05]  /*27a40*/  LOP3.LUT R4, R4, 0x3, RZ, 0xc0, !PT ;  /* 0x0000000304047812 */ /* 0x000fca00078ec0ff */
[----:B------:R2:W3:Y:S02]  /*27a50*/  SHFL.IDX PT, R14, R4, RZ, 0x1f ;  /* 0x00001fff040e7589 */ /* 0x0004e400000e0000 */
.L_x_1961:
[----:B------:R4:W-:Y:S01]  /*27a60*/  STL [R1+0x4], R0 ;  /* 0x0000040001007387 */ /* 0x0009e20000100800 */
[----:B---3--:R-:W-:Y:S02]  /*27a70*/  ISETP.NE.AND P0, PT, R14, RZ, PT ;  /* 0x000000ff0e00720c */ /* 0x008fe40003f05270 */
[----:B------:R-:W-:Y:S02]  /*27a80*/  PLOP3.LUT P1, PT, PT, PT, PT, 0x8, 0x0 ;  /* 0x000000000000781c */ /* 0x000fe40003f2e170 */
[----:B------:R-:W-:-:S11]  /*27a90*/  LOP3.LUT R17, R17, 0xfffffffe, RZ, 0xc0, !PT ;  /* 0xfffffffe11117812 */ /* 0x000fd600078ec0ff */
[----:B------:R-:W-:Y:S01]  /*27aa0*/  @P1 LOP3.LUT R17, R17, 0x1, RZ, 0xfc, !PT ;  /* 0x0000000111111812 */ /* 0x000fe200078efcff */
[----:B----4-:R-:W-:Y:S06]  /*27ab0*/  @P0 BRA `(.L_x_1819) ;  /* 0x0000000400380947 */ /* 0x010fec0003800000 */
[----:B------:R-:W-:-:S03]  /*27ac0*/  UMOV UR4, 0xffffffff ;  /* 0xffffffff00047882 */ /* 0x000fc60000000000 */
[----:B------:R-:W-:Y:S05]  /*27ad0*/  BRA.DIV UR4, `(.L_x_1820) ;  /* 0x0000005e04dc7947 */ /* 0x000fea000b800000 */
[----:B------:R-:W-:-:S13]  /*27ae0*/  ELECT P6, URZ, PT ;  /* 0x00000000003f782f */ /* 0x000fda00038c0000 */
.L_x_1964:
[----:B------:R-:W-:Y:S05]  /*27af0*/  @!P6 BRA `(.L_x_1819) ;  /* 0x000000040028e947 */ /* 0x000fea0003800000 */
[----:B------:R-:W-:-:S04]  /*27b00*/  ISETP.NE.U32.AND P0, PT, R2, RZ, PT ;  /* 0x000000ff0200720c */ /* 0x000fc80003f05070 */
[----:B------:R-:W-:-:S13]  /*27b10*/  ISETP.NE.AND.EX P0, PT, R3, RZ, PT, P0 ;  /* 0x000000ff0300720c */ /* 0x000fda0003f05300 */
[----:B------:R-:W-:Y:S05]  /*27b20*/  @!P0 BRA `(.L_x_1821) ;  /* 0x0000000000508947 */ /* 0x000fea0003800000 */
[----:B------:R-:W3:Y:S01]  /*27b30*/  LDC R6, c[0x0][0x43c] ;  /* 0x00010f00ff067b82 */ /* 0x000ee20000000800 */
[----:B------:R-:W-:Y:S01]  /*27b40*/  IMAD.MOV.U32 R9, RZ, RZ, R0 ;  /* 0x000000ffff097224 */ /* 0x000fe200078e0000 */
[----:B------:R-:W-:-:S03]  /*27b50*/  ULDC.64 UR4, c[0x0][0x428] ;  /* 0x00010a0000047ab9 */ /* 0x000fc60000000a00 */
[----:B------:R-:W-:Y:S01]  /*27b60*/  IMAD.MOV.U32 R0, RZ, RZ, R9 ;  /* 0x000000ffff007224 */ /* 0x000fe200078e0009 */
[----:B---3--:R-:W-:-:S13]  /*27b70*/  ISETP.NE.AND P0, PT, R6, 0x1, PT ;  /* 0x000000010600780c */ /* 0x008fda0003f05270 */
[----:B--2---:R-:W2:Y:S02]  /*27b80*/  @P0 LDC.64 R4, c[0x0][0x440] ;  /* 0x00011000ff040b82 */ /* 0x004ea40000000a00 */
[----:B--2---:R-:W-:-:S05]  /*27b90*/  @P0 IMAD.HI.U32 R4, R9, R4, RZ ;  /* 0x0000000409040227 */ /* 0x004fca00078e00ff */
        /* <DEDUP_REMOVED lines=13> */
.L_x_1821:
[----:B------:R-:W4:Y:S04]  /*27c70*/  LDL R0, [R1+0x10] ;  /* 0x0000100001007983 */ /* 0x000f280000100800 */
[----:B---3--:R-:W3:Y:S01]  /*27c80*/  LDL R2, [R1+0x18] ;  /* 0x0000180001027983 */ /* 0x008ee20000100800 */
[----:B----4-:R-:W-:Y:S01]  /*27c90*/  IMAD R0, R0, 0x8, R19 ;  /* 0x0000000800007824 */ /* 0x010fe200078e0213 */
[----:B---3--:R-:W-:-:S04]  /*27ca0*/  SHF.L.U32 R2, R2, 0x1f, RZ ;  /* 0x0000001f02027819 */ /* 0x008fc800000006ff */
[----:B------:R-:W3:Y:S02]  /*27cb0*/  SYNCS.PHASECHK.TRANS64.TRYWAIT P0, [R0+URZ+0x2a840], R2 ;  /* 0x02a84002000075a7 */ /* 0x000ee4000800017f */
[----:B---3--:R-:W-:Y:S05]  /*27cc0*/  @!P0 BRA `(.L_x_1822) ;  /* 0x0000005c00808947 */ /* 0x008fea0003800000 */
.L_x_1965:
[----:B------:R-:W4:Y:S02]  /*27cd0*/  S2R R3, SR_TID.X ;  /* 0x0000000000037919 */ /* 0x000f240000002100 */
[----:B----4-:R-:W-:-:S04]  /*27ce0*/  LOP3.LUT R3, R3, 0x7f, RZ, 0xc0, !PT ;  /* 0x0000007f03037812 */ /* 0x010fc800078ec0ff */
[----:B------:R-:W-:-:S13]  /*27cf0*/  ISETP.NE.AND P0, PT, R3, RZ, PT ;  /* 0x000000ff0300720c */ /* 0x000fda0003f05270 */
        /* <DEDUP_REMOVED lines=8> */
.L_x_1823:
[----:B--2---:R-:W2:Y:S04]  /*27d80*/  LDL R4, [R1+0x10] ;  /* 0x0000100001047983 */ /* 0x004ea80000100800 */
[----:B------:R-:W4:Y:S04]  /*27d90*/  LDL R3, [R1+0x4] ;  /* 0x0000040001037983 */ /* 0x000f280000100800 */
[----:B---3--:R-:W3:Y:S01]  /*27da0*/  LDL R2, [R1+0x1c] ;  /* 0x00001c0001027983 */ /* 0x008ee20000100800 */
[----:B------:R-:W-:Y:S01]  /*27db0*/  R2UR UR9, R0 ;  /* 0x00000000000972ca */ /* 0x000fe200000e0000 */
[----:B------:R-:W-:Y:S01]  /*27dc0*/  UIADD3 UR4, UP0, UR36, 0x370, URZ ;  /* 0x0000037024047890 */ /* 0x000fe2000ff1e03f */
[----:B------:R-:W-:Y:S01]  /*27dd0*/  R2UR UR12, R16 ;  /* 0x00000000100c72ca */ /* 0x000fe200000e0000 */
[----:B------:R-:W-:Y:S01]  /*27de0*/  UMOV UR10, URZ ;  /* 0x0000003f000a7c82 */ /* 0x000fe20008000000 */
[----:B-----5:R-:W-:Y:S01]  /*27df0*/  R2UR UR13, R18 ;  /* 0x00000000120d72ca */ /* 0x020fe200000e0000 */
[----:B------:R-:W-:Y:S01]  /*27e00*/  UMOV UR6, 0x0 ;  /* 0x0000000000067882 */ /* 0x000fe20000000000 */
[----:B------:R-:W-:Y:S01]  /*27e10*/  UMOV UR7, 0x14f00000 ;  /* 0x14f0000000077882 */ /* 0x000fe20000000000 */
[----:B------:R-:W-:Y:S01]  /*27e20*/  UMOV UR17, 0x40 ;  /* 0x0000004000117882 */ /* 0x000fe20000000000 */
[----:B------:R-:W-:-:S02]  /*27e30*/  PLOP3.LUT P0, PT, PT, PT, PT, 0x80, 0x0 ;  /* 0x000000000000781c */ /* 0x000fc40003f0f070 */
[----:B------:R-:W-:-:S03]  /*27e40*/  LOP3.LUT R17, R17, 0xfffffffe, RZ, 0xc0, !PT ;  /* 0xfffffffe11117812 */ /* 0x000fc600078ec0ff */
[----:B------:R-:W-:-:S08]  /*27e50*/  UIADD3 UR9, UR9, 0x2a830, URZ ;  /* 0x0002a83009097890 */ /* 0x000fd0000fffe03f */
[----:B------:R-:W-:Y:S01]  /*27e60*/  @P0 LOP3.LUT R17, R17, 0x1, RZ, 0xfc, !PT ;  /* 0x0000000111110812 */ /* 0x000fe200078efcff */
[----:B--2---:R-:W-:Y:S01]  /*27e70*/  IMAD R0, R4, 0x9000, R19 ;  /* 0x0000900004007824 */ /* 0x004fe200078e0213 */
[----:B----4-:R-:W-:-:S04]  /*27e80*/  R2UR UR11, R3 ;  /* 0x00000000030b72ca */ /* 0x010fc800000e0000 */
[----:B------:R-:W-:Y:S02]  /*27e90*/  R2UR UR8, R0 ;  /* 0x00000000000872ca */ /* 0x000fe400000e0000 */
[----:B---3--:R-:W-:-:S11]  /*27ea0*/  R2UR UR5, R2 ;  /* 0x00000000020572ca */ /* 0x008fd600000e0000 */
[----:B------:R-:W-:Y:S02]  /*27eb0*/  UIADD3 UR14, UR8, 0x18400, URZ ;  /* 0x00018400080e7890 */ /* 0x000fe4000fffe03f */
[----:B------:R-:W-:Y:S02]  /*27ec0*/  UIMAD UR11, UR11, 0x60, UR5 ;  /* 0x000000600b0b78a4 */ /* 0x000fe4000f8e0205 */
[----:B------:R-:W-:Y:S02]  /*27ed0*/  UIADD3.X UR5, URZ, UR37, URZ, UP0, !UPT ;  /* 0x000000253f057290 */ /* 0x000fe400087fe43f */
[----:B------:R-:W-:Y:S02]  /*27ee0*/  UIADD3 UR15, UR8, 0x1b400, URZ ;  /* 0x0001b400080f7890 */ /* 0x000fe4000fffe03f */
[----:B------:R-:W-:-:S03]  /*27ef0*/  UIADD3 UR16, UR8, 0x1e400, URZ ;  /* 0x0001e40008107890 */ /* 0x000fc6000fffe03f */
[----:B------:R-:W-:Y:S01]  /*27f00*/  UMOV UR8, UR14 ;  /* 0x0000000e00087c82 */ /* 0x000fe20008000000 */
[----:B------:R-:W-:Y:S01]  /*27f10*/  UMOV UR14, 0x80 ;  /* 0x00000080000e7882 */ /* 0x000fe20000000000 */
[----:B------:R2:W-:Y:S02]  /*27f20*/  UTMALDG.4D [UR8], [UR4], desc[UR6] ;  /* 0x00000608040075b4 */ /* 0x0005e40008019000 */
[----:B--2---:R-:W-:Y:S01]  /*27f30*/  UMOV UR8, UR15 ;  /* 0x0000000f00087c82 */ /* 0x004fe20008000000 */
[----:B------:R-:W-:Y:S02]  /*27f40*/  UMOV UR10, UR17 ;  /* 0x00000011000a7c82 */ /* 0x000fe40008000000 */
[----:B------:R2:W-:Y:S02]  /*27f50*/  UTMALDG.4D [UR8], [UR4], desc[UR6] ;  /* 0x00000608040075b4 */ /* 0x0005e40008019000 */
[----:B--2---:R-:W-:Y:S01]  /*27f60*/  UMOV UR8, UR16 ;  /* 0x0000001000087c82 */ /* 0x004fe20008000000 */
[----:B------:R-:W-:-:S02]  /*27f70*/  UMOV UR10, UR14 ;  /* 0x0000000e000a7c82 */ /* 0x000fc40008000000 */
[----:B------:R3:W-:Y:S02]  /*27f80*/  UTMALDG.4D [UR8], [UR4], desc[UR6] ;  /* 0x00000608040075b4 */ /* 0x0007e40008019000 */
[----:B---3--:R-:W-:Y:S01]  /*27f90*/  NOP ;  /* 0x0000000000007918 */ /* 0x008fe20000000000 */
.L_x_1819:
[----:B------:R-:W3:Y:S01]  /*27fa0*/  LDL.LU R3, [R1+0x48] ;  /* 0x0000480001037983 */ /* 0x000ee20000300800 */
[----:B------:R-:W-:Y:S05]  /*27fb0*/  WARPSYNC.ALL ;  /* 0x0000000000007948 */ /* 0x000fea0003800000 */
[----:B------:R-:W-:Y:S01]  /*27fc0*/  ULDC.64 UR4, c[0x0][0x298] ;  /* 0x0000a60000047ab9 */ /* 0x000fe20000000a00 */
[----:B------:R-:W-:Y:S01]  /*27fd0*/  BSSY B6, `(.L_x_1824) ;  /* 0x000001c000067945 */ /* 0x000fe20003800000 */
[----:B------:R-:W-:Y:S01]  /*27fe0*/  BAR.SYNC.DEFER_BLOCKING 0x8, 0x180 ;  /* 0x0206000000007b1d */ /* 0x000fe20000010000 */
[----:B---3--:R-:W-:Y:S01]  /*27ff0*/  SHF.R.S32.HI R0, RZ, 0x1f, R3 ;  /* 0x0000001fff007819 */ /* 0x008fe20000011403 */
[----:B--2---:R-:W-:-:S04]  /*28000*/  IMAD.WIDE.U32 R4, R3, UR4, RZ ;  /* 0x0000000403047c25 */ /* 0x004fc8000f8e00ff */
        /* <DEDUP_REMOVED lines=12> */
[----:B--2---:R-:W-:Y:S02]  /*280d0*/  IMAD.U32 R4, RZ, RZ, UR4 ;  /* 0x00000004ff047e24 */ /* 0x004fe4000f8e00ff */
[----:B------:R-:W2:Y:S01]  /*280e0*/  LDC.64 R2, c[0x4][R2] ;  /* 0x0100000002027b82 */ /* 0x000ea20000000a00 */
[----:B------:R-:W-:Y:S02]  /*280f0*/  IMAD.U32 R5, RZ, RZ, UR5 ;  /* 0x00000005ff057e24 */ /* 0x000fe4000f8e00ff */
[----:B------:R-:W-:Y:S02]  /*28100*/  IMAD.U32 R6, RZ, RZ, UR6 ;  /* 0x00000006ff067e24 */ /* 0x000fe4000f8e00ff */
[----:B-1----:R-:W-:-:S02]  /*28110*/  IMAD.U32 R7, RZ, RZ, UR7 ;  /* 0x00000007ff077e24 */ /* 0x002fc4000f8e00ff */
[----:B------:R-:W-:Y:S02]  /*28120*/  IMAD.U32 R10, RZ, RZ, UR8 ;  /* 0x00000008ff0a7e24 */ /* 0x000fe4000f8e00ff */
[----:B------:R-:W-:Y:S02]  /*28130*/  IMAD.U32 R11, RZ, RZ, UR9 ;  /* 0x00000009ff0b7e24 */ /* 0x000fe4000f8e00ff */
[----:B------:R-:W-:Y:S02]  /*28140*/  IMAD.MOV.U32 R8, RZ, RZ, 0x70 ;  /* 0x00000070ff087424 */ /* 0x000fe400078e00ff */
[----:B------:R-:W-:Y:S02]  /*28150*/  IMAD.MOV.U32 R12, RZ, RZ, 0x1 ;  /* 0x00000001ff0c7424 */ /* 0x000fe400078e00ff */
[----:B------:R-:W-:-:S07]  /*28160*/  IMAD.MOV.U32 R13, RZ, RZ, RZ ;  /* 0x000000ffff0d7224 */ /* 0x000fce00078e00ff */
[----:B------:R-:W-:-:S07]  /*28170*/  LEPC R20, `(.L_x_1825) ;  /* 0x000000001014794e */ /* 0x000fce0000000000 */
[----:B0-2---:R-:W-:Y:S05]  /*28180*/  CALL.ABS.NOINC R2 ;  /* 0x0000000002007343 */ /* 0x005fea0003c00000 */
.L_x_1825:
[----:B------:R-:W-:Y:S05]  /*28190*/  BSYNC B6 ;  /* 0x0000000000067941 */ /* 0x000fea0003800000 */
.L_x_1824:
[----:B--2---:R-:W2:Y:S01]  /*281a0*/  LDL.LU R0, [R1+0x54] ;  /* 0x0000540001007983 */ /* 0x004ea20000300800 */
[----:B------:R-:W-:Y:S01]  /*281b0*/  ULDC.64 UR6, c[0x0][0xa00] ;  /* 0x0002800000067ab9 */ /* 0x000fe20000000a00 */
[----:B-1----:R-:W1:Y:S01]  /*281c0*/  LDC R7, c[0x0][0x448] ;  /* 0x00011200ff077b82 */ /* 0x002e620000000800 */
[----:B------:R-:W-:Y:S01]  /*281d0*/  ULDC.64 UR4, c[0x0][0x2d8] ;  /* 0x0000b60000047ab9 */ /* 0x000fe20000000a00 */
[----:B------:R-:W2:Y:S04]  /*281e0*/  LDL.LU.64 R2, [R1+0x48] ;  /* 0x0000480001027983 */ /* 0x000ea80000300a00 */
[----:B------:R-:W3:Y:S04]  /*281f0*/  LDL R5, [R1+0xc] ;  /* 0x00000c0001057983 */ /* 0x000ee80000100800 */
[----:B------:R-:W4:Y:S01]  /*28200*/  LDL R9, [R1+0x30] ;  /* 0x0000300001097983 */ /* 0x000f220000100800 */
[----:B------:R-:W-:-:S04]  /*28210*/  ISETP.NE.U32.AND P0, PT, RZ, UR6, PT ;  /* 0x00000006ff007c0c */ /* 0x000fc8000bf05070 */
[----:B------:R-:W-:Y:S01]  /*28220*/  ISETP.NE.AND.EX P0, PT, RZ, UR7, PT, P0 ;  /* 0x00000007ff007c0c */ /* 0x000fe2000bf05300 */
[----:B------:R-:W0:Y:S01]  /*28230*/  S2R R8, SR_TID.X ;  /* 0x0000000000087919 */ /* 0x000e220000002100 */
[----:B------:R-:W-:Y:S01]  /*28240*/  ULDC.64 UR6, c[0x0][0x280] ;  /* 0x0000a00000067ab9 */ /* 0x000fe20000000a00 */
[----:B------:R-:W1:Y:S01]  /*28250*/  S2R R10, SR_TID.X ;  /* 0x00000000000a7919 */ /* 0x000e620000002100 */
[----:B0-----:R-:W-:Y:S02]  /*28260*/  IMAD.SHL.U32 R8, R8, 0x10, RZ ;  /* 0x0000001008087824 */ /* 0x001fe400078e00ff */
[----:B-1----:R-:W-:-:S05]  /*28270*/  IMAD.SHL.U32 R10, R10, 0x8, RZ ;  /* 0x000000080a0a7824 */ /* 0x002fca00078e00ff */
[----:B------:R-:W-:-:S04]  /*28280*/  LOP3.LUT R10, R10, 0x38, RZ, 0xc0, !PT ;  /* 0x000000380a0a7812 */ /* 0x000fc800078ec0ff */
[C---:B------:R-:W-:Y:S02]  /*28290*/  LOP3.LUT R11, R10.reuse, 0x40, RZ, 0xfc, !PT ;  /* 0x000000400a0b7812 */ /* 0x040fe400078efcff */
[----:B------:R-:W-:Y:S01]  /*282a0*/  LOP3.LUT R10, R10, 0x80, RZ, 0xfc, !PT ;  /* 0x000000800a0a7812 */ /* 0x000fe200078efcff */
[----:B--2---:R-:W-:Y:S01]  /*282b0*/  IMAD.MOV.U32 R3, RZ, RZ, R0 ;  /* 0x000000ffff037224 */ /* 0x004fe200078e0000 */
[----:B---3--:R-:W-:-:S04]  /*282c0*/  SHF.R.S32.HI R0, RZ, 0x1f, R5 ;  /* 0x0000001fff007819 */ /* 0x008fc80000011405 */
[----:B------:R-:W-:Y:S02]  /*282d0*/  SEL R4, R0, RZ, !P0 ;  /* 0x000000ff00047207 */ /* 0x000fe40004000000 */
[----:B------:R-:W-:Y:S02]  /*282e0*/  SEL R0, R5, RZ, !P0 ;  /* 0x000000ff05007207 */ /* 0x000fe40004000000 */
[----:B------:R-:W0:Y:S01]  /*282f0*/  S2R R5, SR_TID.X ;  /* 0x0000000000057919 */ /* 0x000e220000002100 */
[----:B------:R-:W-:Y:S01]  /*28300*/  ISETP.NE.AND P0, PT, R7, 0x1, PT ;  /* 0x000000010700780c */ /* 0x000fe20003f05270 */
[----:B------:R-:W-:-:S04]  /*28310*/  IMAD.WIDE.U32 R2, R16, UR4, R2 ;  /* 0x0000000410027c25 */ /* 0x000fc8000f8e0002 */
[----:B------:R-:W-:Y:S01]  /*28320*/  IMAD R3, R16, UR5, R3 ;  /* 0x0000000510037c24 */ /* 0x000fe2000f8e0203 */
[----:B------:R-:W-:-:S07]  /*28330*/  ULDC.64 UR4, c[0x0][0x2e0] ;  /* 0x0000b80000047ab9 */ /* 0x000fce0000000a00 */
[----:B------:R-:W1:Y:S01]  /*28340*/  @P0 LDC R6, c[0x0][0x450] ;  /* 0x00011400ff060b82 */ /* 0x000e620000000800 */
[----:B0-----:R-:W-:-:S04]  /*28350*/  LOP3.LUT R5, R5, 0x7f, RZ, 0xc0, !PT ;  /* 0x0000007f05057812 */ /* 0x001fc800078ec0ff */
[----:B------:R-:W-:-:S04]  /*28360*/  SHF.R.U32.HI R5, RZ, 0x3, R5 ;  /* 0x00000003ff057819 */ /* 0x000fc80000011605 */
[----:B------:R-:W-:Y:S02]  /*28370*/  LOP3.LUT R8, R5, 0x70, R8, 0xf8, !PT ;  /* 0x0000007005087812 */ /* 0x000fe400078ef808 */
[----:B------:R-:W0:Y:S01]  /*28380*/  @P0 LDC R5, c[0x0][0x44c] ;  /* 0x00011300ff050b82 */ /* 0x000e220000000800 */
[----:B------:R-:W-:Y:S02]  /*28390*/  IMAD R4, R4, UR4, RZ ;  /* 0x0000000404047c24 */ /* 0x000fe4000f8e02ff */
[----:B------:R-:W-:-:S04]  /*283a0*/  IMAD.WIDE.U32 R2, R0, UR4, R2 ;  /* 0x0000000400027c25 */ /* 0x000fc8000f8e0002 */
[----:B------:R-:W-:Y:S01]  /*283b0*/  IMAD R0, R0, UR5, R4 ;  /* 0x0000000500007c24 */ /* 0x000fe2000f8e0204 */
[----:B------:R-:W-:Y:S01]  /*283c0*/  ULDC.64 UR4, c[0x0][0x2d0] ;  /* 0x0000b40000047ab9 */ /* 0x000fe20000000a00 */
[----:B----4-:R-:W-:Y:S02]  /*283d0*/  IMAD.IADD R4, R8, 0x1, R9 ;  /* 0x0000000108047824 */ /* 0x010fe400078e0209 */
[----:B------:R-:W-:Y:S02]  /*283e0*/  IMAD.IADD R3, R3, 0x1, R0 ;  /* 0x0000000103037824 */ /* 0x000fe400078e0200 */
[----:B------:R-:W-:Y:S02]  /*283f0*/  IMAD.MOV.U32 R0, RZ, RZ, R4 ;  /* 0x000000ffff007224 */ /* 0x000fe400078e0004 */
[----:B0-----:R-:W-:-:S05]  /*28400*/  @P0 IMAD.HI.U32 R5, R4, R5, RZ ;  /* 0x0000000504050227 */ /* 0x001fca00078e00ff */
[----:B-1----:R-:W-:-:S05]  /*28410*/  @P0 SHF.R.U32.HI R0, RZ, R6, R5 ;  /* 0x00000006ff000219 */ /* 0x002fca0000011605 */
        /* <DEDUP_REMOVED lines=30> */
[----:B------:R-:W0:Y:S02]  /*28600*/  S2R R11, SR_TID.X ;  /* 0x00000000000b7919 */ /* 0x000e240000002100 */
        /* <DEDUP_REMOVED lines=83> */
.L_x_1982:
        /* <DEDUP_REMOVED lines=15> */
.L_x_1828:
[----:B------:R-:W-:Y:S05]  /*28c30*/  BSYNC B0 ;  /* 0x0000000000007941 */ /* 0x000fea0003800000 */
.L_x_1827:
[----:B------:R-:W-:Y:S01]  /*28c40*/  NOP ;  /* 0x0000000000007918 */ /* 0x000fe20000000000 */
[----:B------:R-:W-:Y:S01]  /*28c50*/  PLOP3.LUT P0, PT, PT, PT, PT, 0x80, 0x0 ;  /* 0x000000000000781c */ /* 0x000fe20003f0f070 */
[----:B------:R-:W-:-:S12]  /*28c60*/  VIADD R11, R19, 0x2a800 ;  /* 0x0002a800130b7836 */ /* 0x000fd80000000000 */
.L_x_1829:
        /* <DEDUP_REMOVED lines=18> */
.L_x_1983:
[----:B------:R-:W-:Y:S05]  /*28d90*/  BSYNC B0 ;  /* 0x0000000000007941 */ /* 0x000fea0003800000 */
.L_x_1830:
[----:B------:R-:W4:Y:S04]  /*28da0*/  LDL R2, [R1+0x44] ;  /* 0x0000440001027983 */ /* 0x000f280000100800 */
[----:B-1----:R-:W5:Y:S01]  /*28db0*/  LDL R4, [R1+0x2c] ;  /* 0x00002c0001047983 */ /* 0x002f620000100800 */
[----:B------:R-:W-:Y:S01]  /*28dc0*/  BSSY B0, `(.L_x_1832) ;  /* 0x000021d000007945 */ /* 0x000fe20003800000 */
[----:B----4-:R-:W-:-:S05]  /*28dd0*/  VIADD R0, R2, 0xfffffffe ;  /* 0xfffffffe02007836 */ /* 0x010fca0000000000 */
[----:B-----5:R-:W-:-:S13]  /*28de0*/  ISETP.GE.AND P0, PT, R0, R4, PT ;  /* 0x000000040000720c */ /* 0x020fda0003f06270 */
[----:B------:R-:W-:Y:S05]  /*28df0*/  @!P0 BRA `(.L_x_1833) ;  /* 0x0000002000648947 */ /* 0x000fea0003800000 */
[----:B---3--:R-:W3:Y:S04]  /*28e00*/  LDL.LU R3, [R1+0x50] ;  /* 0x0000500001037983 */ /* 0x008ee80000300800 */
[----:B0-----:R-:W4:Y:S04]  /*28e10*/  LDL.LU R7, [R1+0x40] ;  /* 0x0000400001077983 */ /* 0x001f280000300800 */
[----:B------:R-:W5:Y:S04]  /*28e20*/  LDL.LU R2, [R1+0x60] ;  /* 0x0000600001027983 */ /* 0x000f680000300800 */
[----:B------:R-:W5:Y:S04]  /*28e30*/  LDL.LU R6, [R1+0x3c] ;  /* 0x00003c0001067983 */ /* 0x000f680000300800 */
[----:B--2---:R-:W2:Y:S01]  /*28e40*/  LDL.LU R5, [R1+0x5c] ;  /* 0x00005c0001057983 */ /* 0x004ea20000300800 */
[----:B------:R-:W-:Y:S01]  /*28e50*/  LOP3.LUT R10, RZ, R4, RZ, 0x33, !PT ;  /* 0x00000004ff0a7212 */ /* 0x000fe200078e33ff */
[----:B------:R-:W-:Y:S01]  /*28e60*/  BSSY B2, `(.L_x_1834) ;  /* 0x00000bb000027945 */ /* 0x000fe20003800000 */
[----:B---3--:R-:W-:-:S04]  /*28e70*/  VIADD R3, R3, 0x1 ;  /* 0x0000000103037836 */ /* 0x008fc80000000000 */
[----:B----4-:R-:W-:Y:S01]  /*28e80*/  IMAD R3, R3, R7, RZ ;  /* 0x0000000703037224 */ /* 0x010fe200078e02ff */
[----:B-----5:R-:W-:-:S04]  /*28e90*/  LOP3.LUT R2, RZ, R2, RZ, 0x33, !PT ;  /* 0x00000002ff027212 */ /* 0x020fc800078e33ff */
[----:B------:R-:W-:-:S04]  /*28ea0*/  LOP3.LUT R3, RZ, R3, RZ, 0x33, !PT ;  /* 0x00000003ff037212 */ /* 0x000fc800078e33ff */
[----:B------:R-:W-:Y:S02]  /*28eb0*/  VIADDMNMX R2, R3, -R6, R2, !PT ;  /* 0x8000000603027246 */ /* 0x000fe40007800102 */
[----:B--2---:R-:W-:-:S04]  /*28ec0*/  LOP3.LUT R7, RZ, R5, RZ, 0x33, !PT ;  /* 0x00000005ff077212 */ /* 0x004fc800078e33ff */
        /* <DEDUP_REMOVED lines=9> */
[----:B------:R-:W-:Y:S01]  /*28f60*/  LOP3.LUT P1, RZ, R17, 0x1, RZ, 0xc0, !PT ;  /* 0x0000000111ff7812 */ /* 0x000fe2000782c0ff */
[----:B------:R-:W-:Y:S01]  /*28f70*/  BSSY B1, `(.L_x_1836) ;  /* 0x00000a5000017945 */ /* 0x000fe20003800000 */
[----:B--2---:R-:W-:-:S05]  /*28f80*/  VIADD R8, R5, 0x1 ;  /* 0x0000000105087836 */ /* 0x004fca0000000000 */
[----:B------:R-:W-:-:S04]  /*28f90*/  ISETP.NE.AND P0, PT, R8, 0x2, PT ;  /* 0x000000020800780c */ /* 0x000fc80003f05270 */
[----:B------:R-:W-:Y:S02]  /*28fa0*/  SEL R9, RZ, 0x1, P0 ;  /* 0x00000001ff097807 */ /* 0x000fe40000000000 */
[----:B------:R-:W-:Y:S02]  /*28fb0*/  SEL R8, R8, RZ, P0 ;  /* 0x000000ff08087207 */ /* 0x000fe40000000000 */
[----:B---3--:R-:W-:Y:S01]  /*28fc0*/  LOP3.LUT R9, R4, R9, RZ, 0x3c, !PT ;  /* 0x0000000904097212 */ /* 0x008fe200078e3cff */
[----:B------:R-:W-:Y:S06]  /*28fd0*/  @!P1 BRA `(.L_x_1837) ;  /* 0x0000000800789947 */ /* 0x000fec0003800000 */
        /* <DEDUP_REMOVED lines=24> */
.L_x_1838:
[----:B------:R-:W-:Y:S01]  /*29160*/  IMAD R3, R8, 0x8, R19 ;  /* 0x0000000808037824 */ /* 0x000fe200078e0213 */
[----:B------:R-:W-:Y:S01]  /*29170*/  SHF.L.U32 R2, R9, 0x1f, RZ ;  /* 0x0000001f09027819 */ /* 0x000fe200000006ff */
[----:B------:R-:W-:Y:S03]  /*29180*/  BSSY B3, `(.L_x_1839) ;  /* 0x0000003000037945 */ /* 0x000fe60003800000 */
[----:B------:R-:W1:Y:S02]  /*29190*/  SYNCS.PHASECHK.TRANS64.TRYWAIT P0, [R3+URZ+0x2a840], R2 ;  /* 0x02a84002030075a7 */ /* 0x000e64000800017f */
[----:B-1----:R-:W-:Y:S05]  /*291a0*/  @!P0 BRA `(.L_x_1840) ;  /* 0x0000005400688947 */ /* 0x002fea0003800000 */
.L_x_1984:
[----:B------:R-:W-:Y:S05]  /*291b0*/  BSYNC B3 ;  /* 0x0000000000037941 */ /* 0x000fea0003800000 */
.L_x_1839:
        /* <DEDUP_REMOVED lines=12> */
.L_x_1842:
[----:B------:R-:W-:Y:S05]  /*29280*/  BSYNC B3 ;  /* 0x0000000000037941 */ /* 0x000fea0003800000 */
.L_x_1841:
        /* <DEDUP_REMOVED lines=12> */
.L_x_1843:
        /* <DEDUP_REMOVED lines=16> */
.L_x_1844:
        /* <DEDUP_REMOVED lines=15> */
.L_x_1845:
        /* <DEDUP_REMOVED lines=10> */
[----:B------:R-:W2:Y:S04]  /*295e0*/  LDL.LU R12, [R1+0x18] ;  /* 0x00001800010c7983 */ /* 0x000ea80000300800 */
[----:B------:R-:W3:Y:S01]  /*295f0*/  LDL R6, [R1+0x10] ;  /* 0x0000100001067983 */ /* 0x000ee20000100800 */
[----:B------:R-:W-:Y:S01]  /*29600*/  BSSY B3, `(.L_x_1846) ;  /* 0x0000005000037945 */ /* 0x000fe20003800000 */
[----:B--2---:R-:W-:Y:S01]  /*29610*/  SHF.L.U32 R2, R12, 0x1f, RZ ;  /* 0x0000001f0c027819 */ /* 0x004fe200000006ff */
[----:B---3--:R-:W-:-:S04]  /*29620*/  IMAD R3, R6, 0x8, R11 ;  /* 0x0000000806037824 */ /* 0x008fc800078e020b */
[----:B------:R-:W0:Y:S02]  /*29630*/  SYNCS.PHASECHK.TRANS64.TRYWAIT P0, [R3+URZ+0x60], R2 ;  /* 0x00006002030075a7 */ /* 0x000e24000800017f */
[----:B0-----:R-:W-:Y:S05]  /*29640*/  @!P0 BRA `(.L_x_1847) ;  /* 0x0000005000548947 */ /* 0x001fea0003800000 */
.L_x_1985:
[----:B------:R-:W-:Y:S05]  /*29650*/  BSYNC B3 ;  /* 0x0000000000037941 */ /* 0x000fea0003800000 */
.L_x_1846:
[----:B------:R1:W5:Y:S01]  /*29660*/  LDL R6, [R1+0x10] ;  /* 0x0000100001067983 */ /* 0x0003620000100800 */
[----:B------:R-:W-:Y:S01]  /*29670*/  BSSY B3, `(.L_x_1848) ;  /* 0x000000c000037945 */ /* 0x000fe20003800000 */
[----:B------:R-:W-:Y:S02]  /*29680*/  IMAD.MOV.U32 R12, RZ, RZ, 0x0 ;  /* 0x00000000ff0c7424 */ /* 0x000fe400078e00ff */
[----:B------:R-:W-:Y:S01]  /*29690*/  IMAD.MOV.U32 R13, RZ, RZ, 0x14f00000 ;  /* 0x14f00000ff0d7424 */ /* 0x000fe200078e00ff */
[----:B------:R-:W-:Y:S06]  /*296a0*/  @P1 BRA `(.L_x_1849) ;  /* 0x0000000000201947 */ /* 0x000fec0003800000 */
[----:B------:R-:W2:Y:S01]  /*296b0*/  S2R R5, SR_TID.X ;  /* 0x0000000000057919 */ /* 0x000ea20000002100 */
[----:B0----5:R-:W-:Y:S02]  /*296c0*/  IMAD R2, R6, 0x8, R19 ;  /* 0x0000000806027824 */ /* 0x021fe400078e0213 */
[----:B------:R-:W-:-:S04]  /*296d0*/  IMAD.MOV.U32 R3, RZ, RZ, 0x6000 ;  /* 0x00006000ff037424 */ /* 0x000fc800078e00ff */
[----:B------:R3:W-:Y:S01]  /*296e0*/  SYNCS.ARRIVE.TRANS64 RZ, [R2+URZ+0x2a850], R3 ;  /* 0x02a8500302ff79a7 */ /* 0x0007e2000800003f */
[----:B--2---:R-:W-:-:S04]  /*296f0*/  LOP3.LUT R5, R5, 0x1f, RZ, 0xc0, !PT ;  /* 0x0000001f05057812 */ /* 0x004fc800078ec0ff */
[----:B------:R-:W-:-:S13]  /*29700*/  ISETP.NE.AND P0, PT, R5, RZ, PT ;  /* 0x000000ff0500720c */ /* 0x000fda0003f05270 */
[----:B---3--:R-:W-:Y:S05]  /*29710*/  @!P0 BRA `(.L_x_1849) ;  /* 0x0000000000048947 */ /* 0x008fea0003800000 */
[----:B------:R-:W-:Y:S01]  /*29720*/  BPT.TRAP 0x1 ;  /* 0x000000040000795c */ /* 0x000fe20000300000 */
.L_x_1849:
[----:B------:R-:W-:Y:S05]  /*29730*/  BSYNC B3 ;  /* 0x0000000000037941 */ /* 0x000fea0003800000 */
.L_x_1848:
[----:B------:R-:W2:Y:S04]  /*29740*/  LDL R5, [R1+0x1c] ;  /* 0x00001c0001057983 */ /* 0x000ea80000100800 */
[----:B0-----:R-:W2:Y:S01]  /*29750*/  LDL.LU R3, [R1+0x4] ;  /* 0x0000040001037983 */ /* 0x001ea20000300800 */
[----:B------:R-:W-:Y:S01]  /*29760*/  R2UR UR10, R14 ;  /* 0x000000000e0a72ca */ /* 0x000fe200000e0000 */
[--C-:B-----5:R-:W-:Y:S01]  /*29770*/  IMAD R2, R6, 0x8, R19.reuse ;  /* 0x0000000806027824 */ /* 0x120fe200078e0213 */
        /* <DEDUP_REMOVED lines=9> */
.L_x_1850:
        /* <DEDUP_REMOVED lines=15> */
.L_x_1851:
        /* <DEDUP_REMOVED lines=12> */
.L_x_1837:
[----:B------:R-:W-:Y:S05]  /*299c0*/  BSYNC B1 ;  /* 0x0000000000017941 */ /* 0x000fea0003800000 */
.L_x_1836:
[----:B0-----:R-:W2:Y:S04]  /*299d0*/  LDL.LU R0, [R1+0x44] ;  /* 0x0000440001007983 */ /* 0x001ea80000300800 */
[----:B------:R0:W-:Y:S04]  /*299e0*/  STL [R1+0x10], R8 ;  /* 0x0000100801007387 */ /* 0x0001e80000100800 */
[----:B------:R0:W-:Y:S02]  /*299f0*/  STL [R1+0x18], R9 ;  /* 0x0000180901007387 */ /* 0x0001e40000100800 */
[----:B0-2---:R-:W-:-:S07]  /*29a00*/  VIADD R0, R0, 0xfffffffd ;  /* 0xfffffffd00007836 */ /* 0x005fce0000000000 */
.L_x_1835:
[----:B------:R-:W-:Y:S05]  /*29a10*/  BSYNC B2 ;  /* 0x0000000000027941 */ /* 0x000fea0003800000 */
.L_x_1834:
[----:B------:R-:W-:-:S05]  /*29a20*/  VIADD R10, R10, 0xfffffffe ;  /* 0xfffffffe0a0a7836 */ /* 0x000fca0000000000 */
[----:B------:R-:W-:-:S13]  /*29a30*/  ISETP.NE.AND P0, PT, R10, R7, PT ;  /* 0x000000070a00720c */ /* 0x000fda0003f05270 */
[----:B------:R-:W-:Y:S05]  /*29a40*/  @!P0 BRA `(.L_x_1833) ;  /* 0x0000001400508947 */ /* 0x000fea0003800000 */
[----:B------:R-:W-:-:S07]  /*29a50*/  IMAD.MOV.U32 R9, RZ, RZ, R18 ;  /* 0x000000ffff097224 */ /* 0x000fce00078e0012 */
.L_x_1884:
[----:B--2---:R-:W2:Y:S04]  /*29a60*/  LDL R3, [R1+0x10] ;  /* 0x0000100001037983 */ /* 0x004ea80000100800 */
[----:B------:R-:W3:Y:S01]  /*29a70*/  LDL R2, [R1+0x18] ;  /* 0x0000180001027983 */ /* 0x000ee20000100800 */
[----:B------:R-:W-:Y:S01]  /*29a80*/  LOP3.LUT P1, RZ, R17, 0x1, RZ, 0xc0, !PT ;  /* 0x0000000111ff7812 */ /* 0x000fe2000782c0ff */
[----:B------:R-:W-:Y:S05]  /*29a90*/  YIELD ;  /* 0x0000000000007946 */ /* 0x000fea0003800000 */
[----:B------:R-:W-:Y:S01]  /*29aa0*/  BSSY B1, `(.L_x_1852) ;  /* 0x00000a3000017945 */ /* 0x000fe20003800000 */
[----:B--2---:R-:W-:-:S05]  /*29ab0*/  VIADD R4, R3, 0x1 ;  /* 0x0000000103047836 */ /* 0x004fca0000000000 */
[----:B------:R-:W-:-:S04]  /*29ac0*/  ISETP.NE.AND P0, PT, R4, 0x2, PT ;  /* 0x000000020400780c */ /* 0x000fc80003f05270 */
[----:B------:R-:W-:Y:S02]  /*29ad0*/  SEL R5, RZ, 0x1, P0 ;  /* 0x00000001ff057807 */ /* 0x000fe40000000000 */
[----:B------:R-:W-:Y:S02]  /*29ae0*/  SEL R4, R4, RZ, P0 ;  /* 0x000000ff04047207 */ /* 0x000fe40000000000 */
[----:B---3--:R-:W-:Y:S01]  /*29af0*/  LOP3.LUT R5, R2, R5, RZ, 0x3c, !PT ;  /* 0x0000000502057212 */ /* 0x008fe200078e3cff */
[----:B0-----:R-:W-:Y:S06]  /*29b00*/  @!P1 BRA `(.L_x_1853) ;  /* 0x0000000800709947 */ /* 0x001fec0003800000 */
        /* <DEDUP_REMOVED lines=24> */
.L_x_1854:
[----:B------:R-:W-:Y:S01]  /*29c90*/  IMAD R3, R4, 0x8, R19 ;  /* 0x0000000804037824 */ /* 0x000fe200078e0213 */
[----:B------:R-:W-:Y:S01]  /*29ca0*/  SHF.L.U32 R2, R5, 0x1f, RZ ;  /* 0x0000001f05027819 */ /* 0x000fe200000006ff */
[----:B------:R-:W-:Y:S03]  /*29cb0*/  BSSY B2, `(.L_x_1855) ;  /* 0x0000003000027945 */ /* 0x000fe60003800000 */
[----:B------:R-:W2:Y:S02]  /*29cc0*/  SYNCS.PHASECHK.TRANS64.TRYWAIT P0, [R3+URZ+0x2a840], R2 ;  /* 0x02a84002030075a7 */ /* 0x000ea4000800017f */
[----:B--2---:R-:W-:Y:S05]  /*29cd0*/  @!P0 BRA `(.L_x_1856) ;  /* 0x0000004800c48947 */ /* 0x004fea0003800000 */
.L_x_1986:
[----:B------:R-:W-:Y:S05]  /*29ce0*/  BSYNC B2 ;  /* 0x0000000000027941 */ /* 0x000fea0003800000 */
.L_x_1855:
[----:B------:R-:W3:Y:S01]  /*29cf0*/  S2R R7, SR_TID.X ;  /* 0x0000000000077919 */ /* 0x000ee20000002100 */
[----:B------:R-:W-:Y:S01]  /*29d00*/  BSSY B2, `(.L_x_1857) ;  /* 0x000000b000027945 */ /* 0x000fe20003800000 */
        /* <DEDUP_REMOVED lines=10> */
.L_x_1858:
[----:B------:R-:W-:Y:S05]  /*29db0*/  BSYNC B2 ;  /* 0x0000000000027941 */ /* 0x000fea0003800000 */
.L_x_1857:
[----:B--2---:R-:W2:Y:S01]  /*29dc0*/  LDL R2, [R1+0x1c] ;  /* 0x00001c0001027983 */ /* 0x004ea20000100800 */
        /* <DEDUP_REMOVED lines=11> */
.L_x_1859:
        /* <DEDUP_REMOVED lines=16> */
.L_x_1860:
        /* <DEDUP_REMOVED lines=15> */
.L_x_1861:
        /* <DEDUP_REMOVED lines=17> */
.L_x_1987:
[----:B------:R-:W-:Y:S05]  /*2a180*/  BSYNC B2 ;  /* 0x0000000000027941 */ /* 0x000fea0003800000 */
.L_x_1862:
[----:B------:R-:W-:Y:S01]  /*2a190*/  BSSY B2, `(.L_x_1864) ;  /* 0x000000b000027945 */ /* 0x000fe20003800000 */
[----:B------:R-:W-:Y:S02]  /*2a1a0*/  IMAD.MOV.U32 R12, RZ, RZ, 0x0 ;  /* 0x00000000ff0c7424 */ /* 0x000fe400078e00ff */
[----:B------:R-:W-:Y:S01]  /*2a1b0*/  IMAD.MOV.U32 R13, RZ, RZ, 0x14f00000 ;  /* 0x14f00000ff0d7424 */ /* 0x000fe200078e00ff */
[----:B------:R-:W-:Y:S06]  /*2a1c0*/  @P1 BRA `(.L_x_1865) ;  /* 0x00000000001c1947 */ /* 0x000fec0003800000 */
[----:B------:R-:W2:Y:S01]  /*2a1d0*/  S2R R7, SR_TID.X ;  /* 0x0000000000077919 */ /* 0x000ea20000002100 */
[----:B0-----:R-:W-:-:S04]  /*2a1e0*/  IMAD.MOV.U32 R3, RZ, RZ, 0x6000 ;  /* 0x00006000ff037424 */ /* 0x001fc800078e00ff */
[----:B------:R3:W-:Y:S01]  /*2a1f0*/  SYNCS.ARRIVE.TRANS64 RZ, [R2+URZ+0x50], R3 ;  /* 0x0000500302ff79a7 */ /* 0x0007e2000800003f */
[----:B--2---:R-:W-:-:S04]  /*2a200*/  LOP3.LUT R7, R7, 0x1f, RZ, 0xc0, !PT ;  /* 0x0000001f07077812 */ /* 0x004fc800078ec0ff */
[----:B------:R-:W-:-:S13]  /*2a210*/  ISETP.NE.AND P0, PT, R7, RZ, PT ;  /* 0x000000ff0700720c */ /* 0x000fda0003f05270 */
[----:B---3--:R-:W-:Y:S05]  /*2a220*/  @!P0 BRA `(.L_x_1865) ;  /* 0x0000000000048947 */ /* 0x008fea0003800000 */
[----:B------:R-:W-:Y:S01]  /*2a230*/  BPT.TRAP 0x1 ;  /* 0x000000040000795c */ /* 0x000fe20000300000 */
.L_x_1865:
[----:B------:R-:W-:Y:S05]  /*2a240*/  BSYNC B2 ;  /* 0x0000000000027941 */ /* 0x000fea0003800000 */
.L_x_1864:
[----:B0-----:R-:W2:Y:S04]  /*2a250*/  LDL.LU R3, [R1+0x10] ;  /* 0x0000100001037983 */ /* 0x001ea80000300800 */
[----:B------:R-:W3:Y:S04]  /*2a260*/  LDL R8, [R1+0x1c] ;  /* 0x00001c0001087983 */ /* 0x000ee80000100800 */
[----:B------:R-:W3:Y:S01]  /*2a270*/  LDL.LU R7, [R1+0x4] ;  /* 0x0000040001077983 */ /* 0x000ee20000300800 */
[----:B------:R-:W-:Y:S01]  /*2a280*/  R2UR UR10, R10 ;  /* 0x000000000a0a72ca */ /* 0x000fe200000e0000 */
[----:B------:R-:W-:Y:S01]  /*2a290*/  UIADD3 UR4, UP0, UR36, 0x470, URZ ;  /* 0x0000047024047890 */ /* 0x000fe2000ff1e03f */
[----:B------:R-:W-:Y:S01]  /*2a2a0*/  R2UR UR6, R12 ;  /* 0x000000000c0672ca */ /* 0x000fe200000e0000 */
[----:B------:R-:W-:Y:S01]  /*2a2b0*/  VIADD R2, R2, 0x50 ;  /* 0x0000005002027836 */ /* 0x000fe20000000000 */
[----:B------:R-:W-:Y:S01]  /*2a2c0*/  R2UR UR7, R13 ;  /* 0x000000000d0772ca */ /* 0x000fe200000e0000 */
[----:B------:R-:W-:Y:S01]  /*2a2d0*/  UIADD3.X UR5, URZ, UR37, URZ, UP0, !UPT ;  /* 0x000000253f057290 */ /* 0x000fe200087fe43f */
[----:B------:R-:W-:Y:S01]  /*2a2e0*/  PLOP3.LUT P0, PT, PT, PT, PT, 0x80, 0x0 ;  /* 0x000000000000781c */ /* 0x000fe20003f0f070 */
[----:B--2---:R-:W-:-:S02]  /*2a2f0*/  IMAD R3, R3, 0x6000, R19 ;  /* 0x0000600003037824 */ /* 0x004fc400078e0213 */
[----:B---3--:R-:W-:Y:S02]  /*2a300*/  IMAD R7, R7, 0x60, R8 ;  /* 0x0000006007077824 */ /* 0x008fe400078e0208 */
[----:B------:R-:W-:-:S08]  /*2a310*/  VIADD R8, R3, 0x400 ;  /* 0x0000040003087836 */ /* 0x000fd00000000000 */
.L_x_1866:
        /* <DEDUP_REMOVED lines=15> */
.L_x_1867:
        /* <DEDUP_REMOVED lines=12> */
.L_x_1853:
[----:B------:R-:W-:Y:S05]  /*2a4d0*/  BSYNC B1 ;  /* 0x0000000000017941 */ /* 0x000fea0003800000 */
.L_x_1852:
[----:B------:R-:W-:Y:S01]  /*2a4e0*/  VIADD R3, R4, 0x1 ;  /* 0x0000000104037836 */ /* 0x000fe20000000000 */
[----:B------:R-:W-:Y:S01]  /*2a4f0*/  LOP3.LUT P1, RZ, R17, 0x1, RZ, 0xc0, !PT ;  /* 0x0000000111ff7812 */ /* 0x000fe2000782c0ff */
[----:B------:R-:W-:Y:S01]  /*2a500*/  BSSY B1, `(.L_x_1868) ;  /* 0x00000a4000017945 */ /* 0x000fe20003800000 */
[----:B0-----:R-:W-:Y:S02]  /*2a510*/  VIADD R6, R0, 0xffffffff ;  /* 0xffffffff00067836 */ /* 0x001fe40000000000 */
[----:B------:R-:W-:-:S04]  /*2a520*/  ISETP.NE.AND P0, PT, R3, 0x2, PT ;  /* 0x000000020300780c */ /* 0x000fc80003f05270 */
[----:B------:R-:W-:Y:S02]  /*2a530*/  SEL R2, RZ, 0x1, P0 ;  /* 0x00000001ff027807 */ /* 0x000fe40000000000 */
[----:B------:R-:W-:Y:S02]  /*2a540*/  SEL R12, R3, RZ, P0 ;  /* 0x000000ff030c7207 */ /* 0x000fe40000000000 */
[----:B------:R-:W-:-:S05]  /*2a550*/  LOP3.LUT R10, R5, R2, RZ, 0x3c, !PT ;  /* 0x00000002050a7212 */ /* 0x000fca00078e3cff */
[----:B------:R0:W-:Y:S04]  /*2a560*/  STL [R1+0x18], R10 ;  /* 0x0000180a01007387 */ /* 0x0001e80000100800 */
[----:B------:R0:W-:Y:S01]  /*2a570*/  STL [R1+0x10], R12 ;  /* 0x0000100c01007387 */ /* 0x0001e20000100800 */
[----:B------:R-:W-:Y:S05]  /*2a580*/  @!P1 BRA `(.L_x_1869) ;  /* 0x00000008006c9947 */ /* 0x000fea0003800000 */
[----:B------:R-:W-:Y:S01]  /*2a590*/  ULDC.64 UR4, c[0x0][0x418] ;  /* 0x0001060000047ab9 */ /* 0x000fe20000000a00 */
[----:B------:R-:W-:Y:S01]  /*2a5a0*/  IMAD.MOV.U32 R7, RZ, RZ, R6 ;  /* 0x000000ffff077224 */ /* 0x000fe200078e0006 */
[----:B------:R-:W-:-:S04]  /*2a5b0*/  ISETP.NE.U32.AND P0, PT, RZ, UR4, PT ;  /* 0x00000004ff007c0c */ /* 0x000fc8000bf05070 */
[----:B------:R-:W-:-:S13]  /*2a5c0*/  ISETP.NE.AND.EX P0, PT, RZ, UR5, PT, P0 ;  /* 0x00000005ff007c0c */ /* 0x000fda000bf05300 */
[----:B------:R-:W-:Y:S05]  /*2a5d0*/  @!P0 BRA `(.L_x_1870) ;  /* 0x00000000004c8947 */ /* 0x000fea0003800000 */
[----:B------:R-:W2:Y:S01]  /*2a5e0*/  LDL R14, [R1+0x24] ;  /* 0x00002400010e7983 */ /* 0x000ea20000100800 */
[----:B------:R-:W3:Y:S01]  /*2a5f0*/  LDC R8, c[0x0][0x43c] ;  /* 0x00010f00ff087b82 */ /* 0x000ee20000000800 */
[----:B------:R-:W-:Y:S02]  /*2a600*/  ULDC.64 UR6, c[0x0][0x428] ;  /* 0x00010a0000067ab9 */ /* 0x000fe40000000a00 */
[----:B------:R-:W4:Y:S01]  /*2a610*/  LDL R13, [R1+0x8] ;  /* 0x00000800010d7983 */ /* 0x000f220000100800 */
[----:B---3--:R-:W-:-:S13]  /*2a620*/  ISETP.NE.AND P0, PT, R8, 0x1, PT ;  /* 0x000000010800780c */ /* 0x008fda0003f05270 */
[----:B------:R-:W3:Y:S02]  /*2a630*/  @P0 LDC.64 R2, c[0x0][0x440] ;  /* 0x00011000ff020b82 */ /* 0x000ee40000000a00 */
[----:B---3--:R-:W-:-:S04]  /*2a640*/  @P0 IMAD.HI.U32 R7, R6, R2, RZ ;  /* 0x0000000206070227 */ /* 0x008fc800078e00ff */
[----:B------:R-:W-:Y:S01]  /*2a650*/  IMAD.MOV.U32 R2, RZ, RZ, R6 ;  /* 0x000000ffff027224 */ /* 0x000fe200078e0006 */
[----:B------:R-:W-:-:S04]  /*2a660*/  @P0 SHF.R.U32.HI R2, RZ, R3, R7 ;  /* 0x00000003ff020219 */ /* 0x000fc80000011607 */
[--C-:B------:R-:W-:Y:S01]  /*2a670*/  SHF.R.S32.HI R3, RZ, 0x1f, R2.reuse ;  /* 0x0000001fff037819 */ /* 0x100fe20000011402 */
[----:B------:R-:W-:-:S04]  /*2a680*/  IMAD.MOV R7, RZ, RZ, -R2 ;  /* 0x000000ffff077224 */ /* 0x000fc800078e0a02 */
[----:B------:R-:W-:Y:S02]  /*2a690*/  IMAD R7, R8, R7, R6 ;  /* 0x0000000708077224 */ /* 0x000fe400078e0206 */
[----:B--2---:R-:W-:-:S04]  /*2a6a0*/  IMAD R8, R14, UR6, RZ ;  /* 0x000000060e087c24 */ /* 0x004fc8000f8e02ff */
[C---:B----4-:R-:W-:Y:S02]  /*2a6b0*/  IMAD R8, R13.reuse, UR7, R8 ;  /* 0x000000070d087c24 */ /* 0x050fe4000f8e0208 */
[----:B------:R-:W-:-:S04]  /*2a6c0*/  IMAD.WIDE.U32 R2, R13, UR6, R2 ;  /* 0x000000060d027c25 */ /* 0x000fc8000f8e0002 */
[----:B------:R-:W-:Y:S01]  /*2a6d0*/  IMAD.IADD R3, R8, 0x1, R3 ;  /* 0x0000000108037824 */ /* 0x000fe200078e0203 */
[----:B------:R-:W-:-:S04]  /*2a6e0*/  LEA R8, P0, R2, UR4, 0x2 ;  /* 0x0000000402087c11 */ /* 0x000fc8000f8010ff */
[----:B------:R-:W-:-:S06]  /*2a6f0*/  LEA.HI.X R9, R2, UR5, R3, 0x2, P0 ;  /* 0x0000000502097c11 */ /* 0x000fcc00080f1403 */
[----:B------:R2:W5:Y:S03]  /*2a700*/  LDG.E R9, desc[UR46][R8.64] ;  /* 0x0000002e08097981 */ /* 0x000566000c1e1900 */
.L_x_1870:
[----:B------:R-:W-:Y:S01]  /*2a710*/  IMAD R2, R12, 0x8, R19 ;  /* 0x000000080c027824 */ /* 0x000fe200078e0213 */
[----:B------:R-:W-:Y:S01]  /*2a720*/  SHF.L.U32 R3, R10, 0x1f, RZ ;  /* 0x0000001f0a037819 */ /* 0x000fe200000006ff */
[----:B------:R-:W-:Y:S03]  /*2a730*/  BSSY B2, `(.L_x_1871) ;  /* 0x0000003000027945 */ /* 0x000fe60003800000 */
[----:B------:R-:W3:Y:S02]  /*2a740*/  SYNCS.PHASECHK.TRANS64.TRYWAIT P0, [R2+URZ+0x2a840], R3 ;  /* 0x02a84003020075a7 */ /* 0x000ee4000800017f */
[----:B---3--:R-:W-:Y:S05]  /*2a750*/  @!P0 BRA `(.L_x_1872) ;  /* 0x00000040004c8947 */ /* 0x008fea0003800000 */
.L_x_1988:
[----:B------:R-:W-:Y:S05]  /*2a760*/  BSYNC B2 ;  /* 0x0000000000027941 */ /* 0x000fea0003800000 */
.L_x_1871:
[----:B--2---:R-:W2:Y:S01]  /*2a770*/  S2R R8, SR_TID.X ;  /* 0x0000000000087919 */ /* 0x004ea20000002100 */
[----:B------:R-:W-:Y:S01]  /*2a780*/  BSSY B2, `(.L_x_1873) ;  /* 0x000000b000027945 */ /* 0x000fe20003800000 */
[----:B--2---:R-:W-:-:S04]  /*2a790*/  LOP3.LUT R8, R8, 0x7f, RZ, 0xc0, !PT ;  /* 0x0000007f08087812 */ /* 0x004fc800078ec0ff */
[----:B------:R-:W-:-:S13]  /*2a7a0*/  ISETP.NE.AND P1, PT, R8, RZ, PT ;  /* 0x000000ff0800720c */ /* 0x000fda0003f25270 */
[----:B------:R-:W-:Y:S05]  /*2a7b0*/  @P1 BRA `(.L_x_1874) ;  /* 0x00000000001c1947 */ /* 0x000fea0003800000 */
[----:B------:R-:W2:Y:S01]  /*2a7c0*/  S2R R8, SR_TID.X ;  /* 0x0000000000087919 */ /* 0x000ea20000002100 */
[----:B---3--:R-:W-:-:S04]  /*2a7d0*/  IMAD.MOV.U32 R3, RZ, RZ, 0x9000 ;  /* 0x00009000ff037424 */ /* 0x008fc800078e00ff */
[----:B------:R4:W-:Y:S01]  /*2a7e0*/  SYNCS.ARRIVE.TRANS64 RZ, [R2+URZ+0x2a830], R3 ;  /* 0x02a8300302ff79a7 */ /* 0x0009e2000800003f */
[----:B--2---:R-:W-:-:S04]  /*2a7f0*/  LOP3.LUT R8, R8, 0x1f, RZ, 0xc0, !PT ;  /* 0x0000001f08087812 */ /* 0x004fc800078ec0ff */
[----:B------:R-:W-:-:S13]  /*2a800*/  ISETP.NE.AND P0, PT, R8, RZ, PT ;  /* 0x000000ff0800720c */ /* 0x000fda0003f05270 */
[----:B----4-:R-:W-:Y:S05]  /*2a810*/  @!P0 BRA `(.L_x_1874) ;  /* 0x0000000000048947 */ /* 0x010fea0003800000 */
[----:B------:R-:W-:Y:S01]  /*2a820*/  BPT.TRAP 0x1 ;  /* 0x000000040000795c */ /* 0x000fe20000300000 */
.L_x_1874:
[----:B------:R-:W-:Y:S05]  /*2a830*/  BSYNC B2 ;  /* 0x0000000000027941 */ /* 0x000fea0003800000 */
.L_x_1873:
[----:B------:R-:W2:Y:S04]  /*2a840*/  LDL R8, [R1+0x10] ;  /* 0x0000100001087983 */ /* 0x000ea80000100800 */
[----:B---3--:R-:W3:Y:S01]  /*2a850*/  LDL R2, [R1+0x1c] ;  /* 0x00001c0001027983 */ /* 0x008ee20000100800 */
[----:B------:R-:W-:Y:S01]  /*2a860*/  IMAD.MOV.U32 R14, RZ, RZ, RZ ;  /* 0x000000ffff0e7224 */ /* 0x000fe200078e00ff */
[----:B------:R-:W-:Y:S01]  /*2a870*/  UIADD3 UR4, UP0, UR36, 0x370, URZ ;  /* 0x0000037024047890 */ /* 0x000fe2000ff1e03f */
[----:B------:R-:W-:Y:S01]  /*2a880*/  PLOP3.LUT P0, PT, PT, PT, PT, 0x80, 0x0 ;  /* 0x000000000000781c */ /* 0x000fe20003f0f070 */
[----:B------:R-:W-:Y:S01]  /*2a890*/  UMOV UR6, 0x0 ;  /* 0x0000000000067882 */ /* 0x000fe20000000000 */
[----:B------:R-:W-:Y:S01]  /*2a8a0*/  UMOV UR7, 0x14f00000 ;  /* 0x14f0000000077882 */ /* 0x000fe20000000000 */
[----:B------:R-:W-:Y:S01]  /*2a8b0*/  R2UR UR10, R14 ;  /* 0x000000000e0a72ca */ /* 0x000fe200000e0000 */
[----:B------:R-:W-:Y:S01]  /*2a8c0*/  UIADD3.X UR5, URZ, UR37, URZ, UP0, !UPT ;  /* 0x000000253f057290 */ /* 0x000fe200087fe43f */
[----:B--2---:R-:W-:-:S02]  /*2a8d0*/  IMAD R3, R8, 0x8, R11 ;  /* 0x0000000808037824 */ /* 0x004fc400078e020b */
[----:B------:R-:W-:Y:S02]  /*2a8e0*/  IMAD R8, R8, 0x9000, R19 ;  /* 0x0000900008087824 */ /* 0x000fe400078e0213 */
[----:B------:R-:W-:Y:S02]  /*2a8f0*/  VIADD R3, R3, 0x30 ;  /* 0x0000003003037836 */ /* 0x000fe40000000000 */
[----:B---3--:R-:W-:Y:S02]  /*2a900*/  IMAD R2, R7, 0x60, R2 ;  /* 0x0000006007027824 */ /* 0x008fe400078e0202 */
[----:B0-----:R-:W-:-:S07]  /*2a910*/  VIADD R10, R8, 0x18400 ;  /* 0x00018400080a7836 */ /* 0x001fce0000000000 */
.L_x_1875:
        /* <DEDUP_REMOVED lines=16> */
.L_x_1876:
        /* <DEDUP_REMOVED lines=15> */
.L_x_1877:
        /* <DEDUP_REMOVED lines=15> */
.L_x_1989:
[----:B------:R-:W-:Y:S05]  /*2ac00*/  BSYNC B2 ;  /* 0x0000000000027941 */ /* 0x000fea0003800000 */
.L_x_1878:
        /* <DEDUP_REMOVED lines=11> */
.L_x_1881:
[----:B------:R-:W-:Y:S05]  /*2acc0*/  BSYNC B2 ;  /* 0x0000000000027941 */ /* 0x000fea0003800000 */
.L_x_1880:
        /* <DEDUP_REMOVED lines=12> */
.L_x_1882:
        /* <DEDUP_REMOVED lines=15> */
.L_x_1883:
        /* <DEDUP_REMOVED lines=12> */
.L_x_1869:
[----:B------:R-:W-:Y:S05]  /*2af40*/  BSYNC B1 ;  /* 0x0000000000017941 */ /* 0x000fea0003800000 */
.L_x_1868:
[----:B------:R-:W3:Y:S01]  /*2af50*/  LDL R2, [R1+0x2c] ;  /* 0x00002c0001027983 */ /* 0x000ee20000100800 */
[----:B------:R-:W-:Y:S01]  /*2af60*/  VIADD R0, R0, 0xfffffffe ;  /* 0xfffffffe00007836 */ /* 0x000fe20000000000 */
[----:B---3--:R-:W-:-:S13]  /*2af70*/  ISETP.GT.AND P0, PT, R6, R2, PT ;  /* 0x000000020600720c */ /* 0x008fda0003f04270 */
[----:B------:R-:W-:Y:S05]  /*2af80*/  @P0 BRA `(.L_x_1884) ;  /* 0xffffffe800b40947 */ /* 0x000fea000383ffff */
.L_x_1833:
[----:B------:R-:W-:Y:S05]  /*2af90*/  BSYNC B0 ;  /* 0x0000000000007941 */ /* 0x000fea0003800000 */
.L_x_1832:
[----:B---3--:R-:W3:Y:S01]  /*2afa0*/  S2R R3, SR_TID.X ;  /* 0x0000000000037919 */ /* 0x008ee20000002100 */
        /* <DEDUP_REMOVED lines=17> */
.L_x_1886:
[----:B------:R-:W-:Y:S05]  /*2b0c0*/  BSYNC B0 ;  /* 0x0000000000007941 */ /* 0x000fea0003800000 */
.L_x_1885:
[----:B------:R-:W-:Y:S01]  /*2b0d0*/  LOP3.LUT P0, RZ, R17, 0x1, RZ, 0xc0, !PT ;  /* 0x0000000111ff7812 */ /* 0x000fe2000780c0ff */
[----:B------:R-:W-:-:S12]  /*2b0e0*/  BSSY B0, `(.L_x_1887) ;  /* 0x000003b000007945 */ /* 0x000fd80003800000 */
[----:B------:R-:W-:Y:S05]  /*2b0f0*/  @!P0 BRA `(.L_x_1888) ;  /* 0x0000000000e48947 */ /* 0x000fea0003800000 */
[----:B---3--:R-:W3:Y:S04]  /*2b100*/  LDL R0, [R1+0x10] ;  /* 0x0000100001007983 */ /* 0x008ee80000100800 */
[----:B------:R-:W4:Y:S01]  /*2b110*/  LDL R2, [R1+0x18] ;  /* 0x0000180001027983 */ /* 0x000f220000100800 */
[----:B------:R-:W-:Y:S01]  /*2b120*/  BSSY B1, `(.L_x_1889) ;  /* 0x0000006000017945 */ /* 0x000fe20003800000 */
[----:B------:R-:W-:Y:S01]  /*2b130*/  ISETP.NE.AND P1, PT, R3, RZ, PT ;  /* 0x000000ff0300720c */ /* 0x000fe20003f25270 */
[----:B---3--:R-:W-:Y:S01]  /*2b140*/  IMAD R0, R0, 0x8, R19 ;  /* 0x0000000800007824 */ /* 0x008fe200078e0213 */
[----:B----4-:R-:W-:-:S04]  /*2b150*/  SHF.L.U32 R2, R2, 0x1f, RZ ;  /* 0x0000001f02027819 */ /* 0x010fc800000006ff */
[----:B------:R-:W3:Y:S02]  /*2b160*/  SYNCS.PHASECHK.TRANS64.TRYWAIT P0, [R0+URZ+0x2a860], R2 ;  /* 0x02a86002000075a7 */ /* 0x000ee4000800017f */
[----:B---3--:R-:W-:Y:S05]  /*2b170*/  @!P0 BRA `(.L_x_1890) ;  /* 0x0000003400ec8947 */ /* 0x008fea0003800000 */
.L_x_1990:
[----:B------:R-:W-:Y:S05]  /*2b180*/  BSYNC B1 ;  /* 0x0000000000017941 */ /* 0x000fea0003800000 */
.L_x_1889:
        /* <DEDUP_REMOVED lines=9> */
.L_x_1892:
[----:B------:R-:W-:Y:S05]  /*2b220*/  BSYNC B1 ;  /* 0x0000000000017941 */ /* 0x000fea0003800000 */
.L_x_1891:
[----:B------:R-:W4:Y:S04]  /*2b230*/  LDL.LU R4, [R1+0x1c] ;  /* 0x00001c0001047983 */ /* 0x000f280000300800 */
[----:B------:R-:W4:Y:S04]  /*2b240*/  LDL.LU R3, [R1+0x4] ;  /* 0x0000040001037983 */ /* 0x000f280000300800 */
[----:B---3--:R-:W3:Y:S01]  /*2b250*/  LDL R2, [R1+0x10] ;  /* 0x0000100001027983 */ /* 0x008ee20000100800 */
        /* <DEDUP_REMOVED lines=8> */
[----:B---3--:R-:W-:-:S04]  /*2b2e0*/  IMAD R2, R2, 0x6000, R19 ;  /* 0x0000600002027824 */ /* 0x008fc800078e0213 */
[----:B------:R-:W-:-:S07]  /*2b2f0*/  VIADD R4, R2, 0x400 ;  /* 0x0000040002047836 */ /* 0x000fce0000000000 */
.L_x_1893:
        /* <DEDUP_REMOVED lines=15> */
.L_x_1894:
        /* <DEDUP_REMOVED lines=9> */
[----:B----4-:R-:W-:Y:S05]  /*2b480*/  @P0 BRA.U.ANY `(.L_x_1894) ;  /* 0xfffffffd00d80947 */ /* 0x010fea000393ffff */
.L_x_1888:
[----:B------:R-:W-:Y:S05]  /*2b490*/  BSYNC B0 ;  /* 0x0000000000007941 */ /* 0x000fea0003800000 */
.L_x_1887:
[----:B--2---:R-:W3:Y:S04]  /*2b4a0*/  LDL.LU R5, [R1+0x10] ;  /* 0x0000100001057983 */ /* 0x004ee80000300800 */
[----:B------:R-:W2:Y:S01]  /*2b4b0*/  LDL.LU R4, [R1+0x18] ;  /* 0x0000180001047983 */ /* 0x000ea20000300800 */
[----:B---3--:R-:W-:-:S05]  /*2b4c0*/  VIADD R0, R5, 0x1 ;  /* 0x0000000105007836 */ /* 0x008fca0000000000 */
[----:B------:R-:W-:-:S04]  /*2b4d0*/  ISETP.NE.AND P0, PT, R0, 0x2, PT ;  /* 0x000000020000780c */ /* 0x000fc80003f05270 */
[----:B------:R-:W-:Y:S02]  /*2b4e0*/  SEL R2, RZ, 0x1, P0 ;  /* 0x00000001ff027807 */ /* 0x000fe40000000000 */
[----:B------:R-:W-:Y:S02]  /*2b4f0*/  SEL R0, R0, RZ, P0 ;  /* 0x000000ff00007207 */ /* 0x000fe40000000000 */
[----:B--2---:R-:W-:-:S03]  /*2b500*/  LOP3.LUT R4, R4, R2, RZ, 0x3c, !PT ;  /* 0x0000000204047212 */ /* 0x004fc600078e3cff */
[----:B------:R3:W-:Y:S04]  /*2b510*/  STL [R1+0x10], R0 ;  /* 0x0000100001007387 */ /* 0x0007e80000100800 */
[----:B------:R3:W-:Y:S02]  /*2b520*/  STL [R1+0x18], R4 ;  /* 0x0000180401007387 */ /* 0x0007e40000100800 */
.L_x_1812:
[----:B------:R-:W-:Y:S05]  /*2b530*/  BSYNC B7 ;  /* 0x0000000000077941 */ /* 0x000fea0003800000 */
.L_x_1810:
[----:B------:R-:W-:-:S13]  /*2b540*/  LOP3.LUT P0, RZ, R17, 0x2, RZ, 0xc0, !PT ;  /* 0x0000000211ff7812 */ /* 0x000fda000780c0ff */
[----:B------:R-:W-:Y:S05]  /*2b550*/  @!P0 BRA `(.L_x_1895) ;  /* 0x00000000002c8947 */ /* 0x000fea0003800000 */
[----:B------:R-:W-:Y:S05]  /*2b560*/  WARPSYNC.ALL ;  /* 0x0000000000007948 */ /* 0x000fea0003800000 */
[----:B------:R-:W4:Y:S08]  /*2b570*/  S2UR UR5, SR_CgaCtaId ;  /* 0x00000000000579c3 */ /* 0x000f300000008800 */
[----:B------:R-:W-:Y:S06]  /*2b580*/  BAR.SYNC.DEFER_BLOCKING 0x5, 0x180 ;  /* 0x0146000000007b1d */ /* 0x000fec0000010000 */
[----:B------:R-:W-:-:S02]  /*2b590*/  UMOV UR4, 0x400 ;  /* 0x0000040000047882 */ /* 0x000fc40000000000 */
[----:B----4-:R-:W-:-:S06]  /*2b5a0*/  ULEA UR4, UR5, UR4, 0x18 ;  /* 0x0000000405047291 */ /* 0x010fcc000f8ec03f */
[----:B------:R-:W-:-:S05]  /*2b5b0*/  IMAD.U32 R19, RZ, RZ, UR4 ;  /* 0x00000004ff137e24 */ /* 0x000fca000f8e00ff */
[----:B0--3--:R-:W0:Y:S04]  /*2b5c0*/  LDS.128 R4, [R19+0x2a8d0] ;  /* 0x02a8d00013047984 */ /* 0x009e280000000c00 */
[----:B0-----:R3:W-:Y:S04]  /*2b5d0*/  STL.64 [R1], R4 ;  /* 0x0000000401007387 */ /* 0x0017e80000100a00 */
[----:B------:R3:W-:Y:S01]  /*2b5e0*/  STL.64 [R1+0x8], R6 ;  /* 0x0000080601007387 */ /* 0x0007e20000100a00 */
[----:B------:R-:W-:Y:S06]  /*2b5f0*/  BAR.ARV 0x4, 0x180 ;  /* 0x0106000000007b1d */ /* 0x000fec0000002000 */
[----:B------:R-:W-:Y:S05]  /*2b600*/  BRA `(.L_x_1896) ;  /* 0x0000001000347947 */ /* 0x000fea0003800000 */
.L_x_1895:
[----:B------:R-:W4:Y:S01]  /*2b610*/  S2R R16, SR_TID.X ;  /* 0x0000000000107919 */ /* 0x000f220000002100 */
[----:B------:R-:W-:Y:S01]  /*2b620*/  UMOV UR4, 0xffffffff ;  /* 0xffffffff00047882 */ /* 0x000fe20000000000 */
[----:B----4-:R-:W-:-:S04]  /*2b630*/  LOP3.LUT R16, R16, 0x1f, RZ, 0xc0, !PT ;  /* 0x0000001f10107812 */ /* 0x010fc800078ec0ff */
[----:B------:R-:W-:Y:S01]  /*2b640*/  ISETP.NE.AND P0, PT, R16, 0x1f, PT ;  /* 0x0000001f1000780c */ /* 0x000fe20003f05270 */
[----:B------:R-:W-:-:S12]  /*2b650*/  BRA.DIV UR4, `(.L_x_1897) ;  /* 0x0000003204c87947 */ /* 0x000fd8000b800000 */
[----:B------:R-:W0:Y:S01]  /*2b660*/  LDL.LU R2, [R1] ;  /* 0x0000000001027983 */ /* 0x000e220000300800 */
[----:B------:R-:W-:-:S03]  /*2b670*/  ULDC UR4, c[0x0][0xc3c] ;  /* 0x00030f0000047ab9 */ /* 0x000fc60000000800 */
[----:B------:R-:W2:Y:S01]  /*2b680*/  LDL R3, [R1+0xc] ;  /* 0x00000c0001037983 */ /* 0x000ea20000100800 */
[----:B0-----:R-:W-:Y:S02]  /*2b690*/  IMAD.MOV.U32 R10, RZ, RZ, R2 ;  /* 0x000000ffff0a7224 */ /* 0x001fe400078e0002 */
[----:B--23--:R-:W-:-:S05]  /*2b6a0*/  IMAD.IADD R0, R3, 0x1, R16 ;  /* 0x0000000103007824 */ /* 0x00cfca00078e0210 */
[----:B------:R-:W-:-:S13]  /*2b6b0*/  ISETP.GE.OR P1, PT, R0, UR4, !P0 ;  /* 0x0000000400007c0c */ /* 0x000fda000c726670 */
[----:B------:R-:W0:Y:S08]  /*2b6c0*/  @!P1 LDC.64 R2, c[0x0][0xc80] ;  /* 0x00032000ff029b82 */ /* 0x000e300000000a00 */
[----:B------:R-:W2:Y:S01]  /*2b6d0*/  @!P1 LDC.64 R6, c[0x0][0xc78] ;  /* 0x00031e00ff069b82 */ /* 0x000ea20000000a00 */
[----:B0-----:R-:W-:-:S05]  /*2b6e0*/  @!P1 IMAD.WIDE R2, R0, 0x4, R2 ;  /* 0x0000000400029825 */ /* 0x001fca00078e0202 */
        /* <DEDUP_REMOVED lines=31> */
[----:B------:R0:W2:Y:S02]  /*2b8e0*/  SHFL.IDX PT, R9, R7, 0x1f, 0x1f ;  /* 0x03e01f0007097f89 */ /* 0x0000a400000e0000 */
.L_x_2000:
[----:B------:R-:W-:Y:S02]  /*2b8f0*/  ULDC UR4, c[0x0][0xc38] ;  /* 0x00030e0000047ab9 */ /* 0x000fe40000000800 */
[----:B------:R-:W-:-:S04]  /*2b900*/  IMAD.U32 R2, RZ, RZ, UR4 ;  /* 0x00000004ff027e24 */ /* 0x000fc8000f8e00ff */
[----:B--2---:R-:W-:-:S04]  /*2b910*/  IMAD R9, R9, R2, RZ ;  /* 0x0000000209097224 */ /* 0x004fc800078e02ff */
[----:B------:R-:W-:-:S05]  /*2b920*/  IMAD.IADD R0, R0, 0x1, R9 ;  /* 0x0000000100007824 */ /* 0x000fca00078e0209 */
[----:B------:R-:W-:-:S13]  /*2b930*/  ISETP.GT.AND P6, PT, R0, R5, PT ;  /* 0x000000050000720c */ /* 0x000fda0003fc4270 */
[----:B------:R-:W-:Y:S05]  /*2b940*/  @P6 BRA `(.L_x_1898) ;  /* 0x0000000000ac6947 */ /* 0x000fea0003800000 */
.L_x_1901:
[----:B------:R-:W2:Y:S01]  /*2b950*/  LDL.LU R3, [R1+0xc] ;  /* 0x00000c0001037983 */ /* 0x000ea20000300800 */
[----:B------:R-:W3:Y:S01]  /*2b960*/  LDC R2, c[0x0][0xc3c] ;  /* 0x00030f00ff027b82 */ /* 0x000ee20000000800 */
[----:B--2---:R-:W-:-:S05]  /*2b970*/  VIADD R3, R3, 0x1f ;  /* 0x0000001f03037836 */ /* 0x004fca0000000000 */
[----:B---3--:R-:W-:-:S13]  /*2b980*/  ISETP.GE.AND P6, PT, R3, R2, PT ;  /* 0x000000020300720c */ /* 0x008fda0003fc6270 */
[----:B------:R-:W-:Y:S05]  /*2b990*/  @P6 BRA `(.L_x_1899) ;  /* 0x0000000800e86947 */ /* 0x000fea0003800000 */
[----:B------:R-:W2:Y:S01]  /*2b9a0*/  S2R R4, SR_TID.X ;  /* 0x0000000000047919 */ /* 0x000ea20000002100 */
[----:B------:R3:W-:Y:S01]  /*2b9b0*/  STL [R1+0xc], R3 ;  /* 0x00000c0301007387 */ /* 0x0007e20000100800 */
[----:B--2---:R-:W-:-:S05]  /*2b9c0*/  LOP3.LUT R4, R4, 0x1f, RZ, 0xc0, !PT ;  /* 0x0000001f04047812 */ /* 0x004fca00078ec0ff */
[----:B------:R-:W-:Y:S02]  /*2b9d0*/  IMAD.IADD R6, R3, 0x1, R4 ;  /* 0x0000000103067824 */ /* 0x000fe400078e0204 */
[----:B------:R-:W-:-:S03]  /*2b9e0*/  IMAD.MOV.U32 R4, RZ, RZ, RZ ;  /* 0x000000ffff047224 */ /* 0x000fc600078e00ff */
[----:B------:R-:W-:-:S13]  /*2b9f0*/  ISETP.GE.OR P6, PT, R6, R2, !P0 ;  /* 0x000000020600720c */ /* 0x000fda00047c6670 */
[----:B---3--:R-:W2:Y:S02]  /*2ba00*/  @!P6 LDC.64 R2, c[0x0][0xc80] ;  /* 0x00032000ff02eb82 */ /* 0x008ea40000000a00 */
[----:B--2---:R-:W-:-:S05]  /*2ba10*/  @!P6 IMAD.WIDE R2, R6, 0x4, R2 ;  /* 0x000000040602e825 */ /* 0x004fca00078e0202 */
[----:B------:R2:W3:Y:S02]  /*2ba20*/  @!P6 LDG.E R4, desc[UR46][R2.64] ;  /* 0x0000002e0204e981 */ /* 0x0004e4000c1e1900 */
[----:B--2---:R-:W2:Y:S02]  /*2ba30*/  @!P6 LDC.64 R2, c[0x0][0xc78] ;  /* 0x00031e00ff02eb82 */ /* 0x004ea40000000a00 */
[----:B--2---:R-:W-:-:S04]  /*2ba40*/  @!P6 IMAD.WIDE R2, R6, 0x4, R2 ;  /* 0x000000040602e825 */ /* 0x004fc800078e0202 */
[----:B------:R-:W-:-:S06]  /*2ba50*/  IMAD.MOV.U32 R6, RZ, RZ, RZ ;  /* 0x000000ffff067224 */ /* 0x000fcc00078e00ff */
[----:B------:R-:W3:Y:S01]  /*2ba60*/  @!P6 LDG.E R6, desc[UR46][R2.64] ;  /* 0x0000002e0206e981 */ /* 0x000ee2000c1e1900 */
[----:B------:R-:W-:Y:S01]  /*2ba70*/  UMOV UR4, 0xffffffff ;  /* 0xffffffff00047882 */ /* 0x000fe20000000000 */
[----:B---3--:R-:W-:Y:S02]  /*2ba80*/  IMAD R2, R6, R4, RZ ;  /* 0x0000000406027224 */ /* 0x008fe400078e02ff */
[----:B------:R-:W-:Y:S05]  /*2ba90*/  BRA.DIV UR4, `(.L_x_1900) ;  /* 0x0000003604187947 */ /* 0x000fea000b800000 */
[----:B------:R-:W2:Y:S02]  /*2baa0*/  SHFL.UP PT, R3, R2, 0x1, RZ ;  /* 0x0420000002037989 */ /* 0x000ea400000e00ff */
[----:B--2---:R-:W-:-:S05]  /*2bab0*/  SEL R3, R3, RZ, P1 ;  /* 0x000000ff03037207 */ /* 0x004fca0000800000 */
[----:B------:R-:W-:-:S05]  /*2bac0*/  IMAD.IADD R2, R2, 0x1, R3 ;  /* 0x0000000102027824 */ /* 0x000fca00078e0203 */
        /* <DEDUP_REMOVED lines=11> */
[----:B0-----:R-:W-:-:S05]  /*2bb80*/  IMAD.IADD R7, R2, 0x1, R3 ;  /* 0x0000000102077824 */ /* 0x001fca00078e0203 */
[----:B------:R0:W2:Y:S02]  /*2bb90*/  SHFL.IDX PT, R9, R7, 0x1f, 0x1f ;  /* 0x03e01f0007097f89 */ /* 0x0000a400000e0000 */
.L_x_2008:
[----:B------:R-:W-:Y:S02]  /*2bba0*/  ULDC UR4, c[0x0][0xc38] ;  /* 0x00030e0000047ab9 */ /* 0x000fe40000000800 */
[----:B------:R-:W-:-:S04]  /*2bbb0*/  IMAD.U32 R2, RZ, RZ, UR4 ;  /* 0x00000004ff027e24 */ /* 0x000fc8000f8e00ff */
[----:B--2---:R-:W-:-:S04]  /*2bbc0*/  IMAD R9, R9, R2, RZ ;  /* 0x0000000209097224 */ /* 0x004fc800078e02ff */
[----:B------:R-:W-:-:S05]  /*2bbd0*/  IMAD.IADD R0, R9, 0x1, R0 ;  /* 0x0000000109007824 */ /* 0x000fca00078e0200 */
[----:B------:R-:W-:-:S13]  /*2bbe0*/  ISETP.GT.AND P6, PT, R0, R5, PT ;  /* 0x000000050000720c */ /* 0x000fda0003fc4270 */
[----:B------:R-:W-:Y:S05]  /*2bbf0*/  @!P6 BRA `(.L_x_1901) ;  /* 0xfffffffc0054e947 */ /* 0x000fea000383ffff */
.L_x_1898:
[----:B------:R-:W-:Y:S01]  /*2bc00*/  IMAD.IADD R9, R0, 0x1, -R9 ;  /* 0x0000000100097824 */ /* 0x000fe200078e0a09 */
[----:B------:R-:W-:-:S03]  /*2bc10*/  UMOV UR4, 0xffffffff ;  /* 0xffffffff00047882 */ /* 0x000fc60000000000 */
[----:B------:R-:W-:-:S05]  /*2bc20*/  IMAD R0, R7, R2, R9 ;  /* 0x0000000207007224 */ /* 0x000fca00078e0209 */
[----:B------:R-:W-:Y:S01]  /*2bc30*/  ISETP.GT.AND P6, PT, R0, R5, PT ;  /* 0x000000050000720c */ /* 0x000fe20003fc4270 */
[----:B------:R-:W-:-:S12]  /*2bc40*/  BRA.DIV UR4, `(.L_x_1902) ;  /* 0x0000003604847947 */ /* 0x000fd8000b800000 */
[----:B------:R-:W2:Y:S01]  /*2bc50*/  LDL.LU R10, [R1+0xc] ;  /* 0x00000c00010a7983 */ /* 0x000ea20000300800 */
[----:B------:R-:W-:-:S04]  /*2bc60*/  VOTE.ANY R0, PT, !P6 ;  /* 0x0000000000007806 */ /* 0x000fc800070e0100 */
[----:B------:R-:W3:Y:S02]  /*2bc70*/  POPC R3, R0 ;  /* 0x0000000000037309 */ /* 0x000ee40000000000 */
[----:B---3--:R3:W4:Y:S04]  /*2bc80*/  SHFL.IDX PT, R4, R4, R3, 0x1f ;  /* 0x00001f0304047589 */ /* 0x00872800000e0000 */
[----:B------:R3:W0:Y:S01]  /*2bc90*/  SHFL.IDX PT, R6, R6, R3, 0x1f ;  /* 0x00001f0306067589 */ /* 0x00062200000e0000 */
[----:B--2---:R-:W-:-:S05]  /*2bca0*/  IMAD.IADD R10, R3, 0x1, R10 ;  /* 0x00000001030a7824 */ /* 0x004fca00078e020a */
[----:B0---4-:R3:W-:Y:S02]  /*2bcb0*/  STL [R1+0xc], R10 ;  /* 0x00000c0a01007387 */ /* 0x0117e40000100800 */
.L_x_2013:
[----:B------:R-:W-:-:S13]  /*2bcc0*/  ISETP.NE.AND P0, PT, R0, RZ, PT ;  /* 0x000000ff0000720c */ /* 0x000fda0003f05270 */
[----:B------:R-:W-:Y:S05]  /*2bcd0*/  @!P0 BRA `(.L_x_1903) ;  /* 0x0000000000148947 */ /* 0x000fea0003800000 */
[----:B------:R-:W-:Y:S01]  /*2bce0*/  UMOV UR4, 0xffffffff ;  /* 0xffffffff00047882 */ /* 0x000fe20000000000 */
[----:B---3--:R-:W-:Y:S02]  /*2bcf0*/  VIADD R3, R3, 0xffffffff ;  /* 0xffffffff03037836 */ /* 0x008fe40000000000 */
[----:B------:R-:W-:Y:S05]  /*2bd00*/  BRA.DIV UR4, `(.L_x_1904) ;  /* 0x0000003604bc7947 */ /* 0x000fea000b800000 */
[----:B------:R2:W3:Y:S02]  /*2bd10*/  SHFL.IDX PT, R3, R7, R3, 0x1f ;  /* 0x00001f0307037589 */ /* 0x0004e400000e0000 */
.L_x_2016:
[----:B---3--:R-:W-:-:S07]  /*2bd20*/  IMAD.MOV.U32 R8, RZ, RZ, R3 ;  /* 0x000000ffff087224 */ /* 0x008fce00078e0003 */
.L_x_1903:
[----:B------:R-:W-:Y:S01]  /*2bd30*/  ISETP.NE.AND P0, PT, R6, 0x1, PT ;  /* 0x000000010600780c */ /* 0x000fe20003f05270 */
[----:B------:R-:W-:-:S05]  /*2bd40*/  IMAD R0, R8, R2, R9 ;  /* 0x0000000208007224 */ /* 0x000fca00078e0209 */
[----:B------:R4:W-:Y:S02]  /*2bd50*/  STL [R1], R0 ;  /* 0x0000000001007387 */ /* 0x0009e40000100800 */
[----:B----4-:R-:W-:-:S05]  /*2bd60*/  IMAD.IADD R0, R5, 0x1, -R0 ;  /* 0x0000000105007824 */ /* 0x010fca00078e0a00 */
[----:B------:R-:W-:Y:S05]  /*2bd70*/  @!P0 BRA `(.L_x_1905) ;  /* 0x0000000000e48947 */ /* 0x000fea0003800000 */
[----:B------:R-:W-:-:S04]  /*2bd80*/  IABS R5, R4 ;  /* 0x0000000400057213 */ /* 0x000fc80000000000 */
[----:B------:R-:W4:Y:S08]  /*2bd90*/  I2F.RP R2, R5 ;  /* 0x0000000500027306 */ /* 0x000f300000209400 */
[----:B----4-:R-:W4:Y:S02]  /*2bda0*/  MUFU.RCP R2, R2 ;  /* 0x0000000200027308 */ /* 0x010f240000001000 */
[----:B----4-:R-:W-:-:S06]  /*2bdb0*/  VIADD R2, R2, 0xffffffe ;  /* 0x0ffffffe02027836 */ /* 0x010fcc0000000000 */
[----:B---3--:R-:W3:Y:S02]  /*2bdc0*/  F2I.FTZ.U32.TRUNC.NTZ R3, R2 ;  /* 0x0000000200037305 */ /* 0x008ee4000021f000 */
[----:B---3--:R-:W-:-:S04]  /*2bdd0*/  IMAD.MOV R2, RZ, RZ, -R3 ;  /* 0x000000ffff027224 */ /* 0x008fc800078e0a03 */
        /* <DEDUP_REMOVED lines=14> */
[----:B------:R-:W3:Y:S07]  /*2bec0*/  I2F.RP R2, R5 ;  /* 0x0000000500027306 */ /* 0x000eee0000209400 */
[----:B------:R-:W-:Y:S01]  /*2bed0*/  @P0 VIADD R8, R8, 0x1 ;  /* 0x0000000108080836 */ /* 0x000fe20000000000 */
[----:B---3--:R-:W3:Y:S02]  /*2bee0*/  MUFU.RCP R2, R2 ;  /* 0x0000000200027308 */ /* 0x008ee40000001000 */
[----:B---3--:R-:W-:-:S06]  /*2bef0*/  VIADD R2, R2, 0xffffffe ;  /* 0x0ffffffe02027836 */ /* 0x008fcc0000000000 */
[----:B------:R-:W3:Y:S02]  /*2bf00*/  F2I.FTZ.U32.TRUNC.NTZ R3, R2 ;  /* 0x0000000200037305 */ /* 0x000ee4000021f000 */
[----:B---3--:R-:W-:-:S04]  /*2bf10*/  IMAD.MOV R2, RZ, RZ, -R3 ;  /* 0x000000ffff027224 */ /* 0x008fc800078e0a03 */
[----:B--2---:R-:W-:Y:S02]  /*2bf20*/  IMAD R7, R2, R5, RZ ;  /* 0x0000000502077224 */ /* 0x004fe400078e02ff */
        /* <DEDUP_REMOVED lines=30> */
.L_x_1905:
[----:B---3--:R-:W3:Y:S01]  /*2c110*/  LDL R3, [R1+0xc] ;  /* 0x00000c0001037983 */ /* 0x008ee20000100800 */
[----:B--2---:R-:W3:Y:S02]  /*2c120*/  LDC.64 R6, c[0x0][0xc90] ;  /* 0x00032400ff067b82 */ /* 0x004ee40000000a00 */
[----:B---3--:R-:W-:-:S05]  /*2c130*/  IMAD.WIDE R6, R3, 0x4, R6 ;  /* 0x0000000403067825 */ /* 0x008fca00078e0206 */
[----:B------:R-:W2:Y:S02]  /*2c140*/  LDG.E R3, desc[UR46][R6.64] ;  /* 0x0000002e06037981 */ /* 0x000ea4000c1e1900 */
[----:B--2---:R-:W-:-:S05]  /*2c150*/  IMAD R5, R4, R3, RZ ;  /* 0x0000000304057224 */ /* 0x004fca00078e02ff */
[----:B------:R-:W-:-:S04]  /*2c160*/  IABS R8, R5 ;  /* 0x0000000500087213 */ /* 0x000fc80000000000 */
[----:B------:R-:W2:Y:S08]  /*2c170*/  I2F.RP R6, R8 ;  /* 0x0000000800067306 */ /* 0x000eb00000209400 */
[----:B--2---:R-:W2:Y:S02]  /*2c180*/  MUFU.RCP R6, R6 ;  /* 0x0000000600067308 */ /* 0x004ea40000001000 */
[----:B--2---:R-:W-:-:S06]  /*2c190*/  VIADD R6, R6, 0xffffffe ;  /* 0x0ffffffe06067836 */ /* 0x004fcc0000000000 */
[----:B------:R-:W2:Y:S02]  /*2c1a0*/  F2I.FTZ.U32.TRUNC.NTZ R7, R6 ;  /* 0x0000000600077305 */ /* 0x000ea4000021f000 */
[----:B--2---:R-:W-:-:S04]  /*2c1b0*/  IMAD.MOV R6, RZ, RZ, -R7 ;  /* 0x000000ffff067224 */ /* 0x004fc800078e0a07 */
        /* <DEDUP_REMOVED lines=22> */
[----:B------:R-:W-:-:S04]  /*2c320*/  VIADDMNMX R8, R8, R2, R3, PT ;  /* 0x0000000208087246 */ /* 0x000fc80003800103 */
[----:B------:R-:W-:-:S04]  /*2c330*/  IABS R9, R8 ;  /* 0x0000000800097213 */ /* 0x000fc80000000000 */
[----:B------:R-:W2:Y:S08]  /*2c340*/  I2F.RP R2, R9 ;  /* 0x0000000900027306 */ /* 0x000eb00000209400 */
[----:B--2---:R-:W2:Y:S02]  /*2c350*/  MUFU.RCP R2, R2 ;  /* 0x0000000200027308 */ /* 0x004ea40000001000 */
[----:B--2---:R-:W-:-:S06]  /*2c360*/  VIADD R2, R2, 0xffffffe ;  /* 0x0ffffffe02027836 */ /* 0x004fcc0000000000 */
[----:B------:R2:W3:Y:S02]  /*2c370*/  F2I.FTZ.U32.TRUNC.NTZ R3, R2 ;  /* 0x0000000200037305 */ /* 0x0004e4000021f000 */
[----:B--2---:R-:W-:Y:S02]  /*2c380*/  IMAD.MOV.U32 R2, RZ, RZ, RZ ;  /* 0x000000ffff027224 */ /* 0x004fe400078e00ff */
[----:B---3--:R-:W-:-:S04]  /*2c390*/  IMAD.MOV R0, RZ, RZ, -R3 ;  /* 0x000000ffff007224 */ /* 0x008fc800078e0a03 */
[----:B------:R-:W-:-:S04]  /*2c3a0*/  IMAD R0, R0, R9, RZ ;  /* 0x0000000900007224 */ /* 0x000fc800078e02ff */
        /* <DEDUP_REMOVED lines=11> */
[----:B------:R-:W-:Y:S02]  /*2c460*/  LOP3.LUT R0, R6, R8, RZ, 0x3c, !PT ;  /* 0x0000000806007212 */ /* 0x000fe400078e3cff */
[----:B------:R-:W-:Y:S02]  /*2c470*/  IADD3 R6, R7, 0x1000000, R6 ;  /* 0x0100000007067810 */ /* 0x000fe40007ffe006 */
[----:B------:R-:W-:-:S07]  /*2c480*/  ISETP.GE.AND P2, PT, R0, RZ, PT ;  /* 0x000000ff0000720c */ /* 0x000fce0003f46270 */
[----:B------:R-:W-:-:S04]  /*2c490*/  @P0 VIADD R2, R2, 0x1 ;  /* 0x0000000102020836 */ /* 0x000fc80000000000 */
[----:B------:R-:W-:-:S04]  /*2c4a0*/  IMAD.MOV.U32 R0, RZ, RZ, R2 ;  /* 0x000000ffff007224 */ /* 0x000fc800078e0002 */
[----:B------:R-:W-:Y:S01]  /*2c4b0*/  @!P2 IMAD.MOV R0, RZ, RZ, -R0 ;  /* 0x000000ffff00a224 */ /* 0x000fe200078e0a00 */
[----:B------:R-:W-:Y:S01]  /*2c4c0*/  @!P1 LOP3.LUT R0, RZ, R8, RZ, 0x33, !PT ;  /* 0x00000008ff009212 */ /* 0x000fe200078e33ff */
[----:B------:R-:W-:-:S04]  /*2c4d0*/  IMAD.MOV R8, RZ, RZ, -R8 ;  /* 0x000000ffff087224 */ /* 0x000fc800078e0a08 */
[----:B------:R-:W-:-:S05]  /*2c4e0*/  IMAD R2, R0, R8, R6 ;  /* 0x0000000800027224 */ /* 0x000fca00078e0206 */
[----:B------:R3:W-:Y:S02]  /*2c4f0*/  STL [R1+0x8], R2 ;  /* 0x0000080201007387 */ /* 0x0007e40000100800 */
.L_x_1906:
[----:B------:R-:W-:-:S05]  /*2c500*/  LOP3.LUT R0, RZ, R0, RZ, 0x33, !PT ;  /* 0x00000000ff007212 */ /* 0x000fca00078e33ff */
[----:B------:R-:W-:-:S05]  /*2c510*/  IMAD.IADD R0, R4, 0x1, R0 ;  /* 0x0000000104007824 */ /* 0x000fca00078e0200 */
[----:B------:R4:W-:Y:S01]  /*2c520*/  STL [R1+0x4], R0 ;  /* 0x0000040001007387 */ /* 0x0009e20000100800 */
[----:B------:R-:W-:Y:S05]  /*2c530*/  BRA `(.L_x_1907) ;  /* 0x0000000000287947 */ /* 0x000fea0003800000 */
.L_x_1899:
        /* <DEDUP_REMOVED lines=10> */
.L_x_1907:
[----:B--23--:R-:W0:Y:S04]  /*2c5e0*/  LDL R2, [R1+0xc] ;  /* 0x00000c0001027983 */ /* 0x00ce280000100800 */
[----:B------:R-:W2:Y:S04]  /*2c5f0*/  LDL R3, [R1+0x8] ;  /* 0x0000080001037983 */ /* 0x000ea80000100800 */
[----:B------:R-:W3:Y:S04]  /*2c600*/  LDL R5, [R1+0x4] ;  /* 0x0000040001057983 */ /* 0x000ee80000100800 */
[----:B------:R-:W3:Y:S01]  /*2c610*/  LDL R4, [R1] ;  /* 0x0000000001047983 */ /* 0x000ee20000100800 */
[----:B----4-:R-:W4:Y:S01]  /*2c620*/  S2R R0, SR_TID.X ;  /* 0x0000000000007919 */ /* 0x010f220000002100 */
[----:B------:R-:W-:Y:S05]  /*2c630*/  WARPSYNC.ALL ;  /* 0x0000000000007948 */ /* 0x000fea0003800000 */
[----:B----4-:R-:W-:Y:S01]  /*2c640*/  LOP3.LUT R0, R0, 0x1f, RZ, 0xc0, !PT ;  /* 0x0000001f00007812 */ /* 0x010fe200078ec0ff */
[----:B------:R-:W-:Y:S03]  /*2c650*/  BAR.SYNC.DEFER_BLOCKING 0x4, 0x180 ;  /* 0x0106000000007b1d */ /* 0x000fe60000010000 */
[----:B------:R-:W-:-:S13]  /*2c660*/  ISETP.NE.AND P0, PT, R0, RZ, PT ;  /* 0x000000ff0000720c */ /* 0x000fda0003f05270 */
[----:B------:R-:W4:Y:S01]  /*2c670*/  @!P0 S2R R0, SR_CgaCtaId ;  /* 0x0000000000008919 */ /* 0x000f220000008800 */
[----:B0-----:R-:W-:Y:S01]  /*2c680*/  IMAD.MOV.U32 R7, RZ, RZ, R2 ;  /* 0x000000ffff077224 */ /* 0x001fe200078e0002 */
[----:B------:R-:W-:Y:S01]  /*2c690*/  @!P0 MOV R2, 0x400 ;  /* 0x0000040000028802 */ /* 0x000fe20000000f00 */
[----:B--2---:R-:W-:-:S03]  /*2c6a0*/  IMAD.MOV.U32 R6, RZ, RZ, R3 ;  /* 0x000000ffff067224 */ /* 0x004fc600078e0003 */
[----:B----4-:R-:W-:-:S05]  /*2c6b0*/  @!P0 LEA R19, R0, R2, 0x18 ;  /* 0x0000000200138211 */ /* 0x010fca00078ec0ff */
[----:B---3--:R0:W-:Y:S01]  /*2c6c0*/  @!P0 STS.128 [R19+0x2a8d0], R4 ;  /* 0x02a8d00413008388 */ /* 0x0081e20000000c00 */
[----:B------:R-:W-:Y:S06]  /*2c6d0*/  BAR.ARV 0x5, 0x180 ;  /* 0x0146000000007b1d */ /* 0x000fec0000002000 */
.L_x_1896:
[----:B--2---:R-:W2:Y:S01]  /*2c6e0*/  LDL R0, [R1+0xc] ;  /* 0x00000c0001007983 */ /* 0x004ea20000100800 */
[----:B------:R-:W-:Y:S02]  /*2c6f0*/  ULDC UR4, c[0x0][0xc3c] ;  /* 0x00030f0000047ab9 */ /* 0x000fe40000000800 */
[----:B--2---:R-:W-:-:S13]  /*2c700*/  ISETP.GE.AND P0, PT, R0, UR4, PT ;  /* 0x0000000400007c0c */ /* 0x004fda000bf06270 */
[----:B------:R-:W-:Y:S05]  /*2c710*/  @!P0 BRA `(.L_x_1908) ;  /* 0xffffff84005c8947 */ /* 0x000fea000383ffff */
[----:B------:R-:W-:Y:S05]  /*2c720*/  BSYNC B8 ;  /* 0x0000000000087941 */ /* 0x000fea0003800000 */
.L_x_1748:
[----:B----4-:R-:W2:Y:S01]  /*2c730*/  LDL.LU R0, [R1+0x58] ;  /* 0x0000580001007983 */ /* 0x010ea20000300800 */
[----:B------:R-:W-:Y:S01]  /*2c740*/  BSSY B0, `(.L_x_1909) ;  /* 0x000000b000007945 */ /* 0x000fe20003800000 */
[----:B0--3--:R-:W0:Y:S01]  /*2c750*/  S2R R5, SR_CgaCtaId ;  /* 0x0000000000057919 */ /* 0x009e220000008800 */
[----:B--2---:R-:W-:-:S05]  /*2c760*/  VIADD R0, R0, 0x1 ;  /* 0x0000000100007836 */ /* 0x004fca0000000000 */
[----:B-1----:R-:W-:-:S04]  /*2c770*/  LEA.HI R2, R0, R0, RZ, 0x1 ;  /* 0x0000000000027211 */ /* 0x002fc800078f08ff */
[----:B------:R-:W-:-:S05]  /*2c780*/  LOP3.LUT R3, R2, 0xfffffffe, RZ, 0xc0, !PT ;  /* 0xfffffffe02037812 */ /* 0x000fca00078ec0ff */
[----:B------:R-:W-:Y:S01]  /*2c790*/  IMAD.IADD R3, R0, 0x1, -R3 ;  /* 0x0000000100037824 */ /* 0x000fe200078e0a03 */
[----:B------:R-:W-:-:S04]  /*2c7a0*/  MOV R0, 0x400 ;  /* 0x0000040000007802 */ /* 0x000fc80000000f00 */
[----:B0-----:R-:W-:Y:S02]  /*2c7b0*/  LEA R0, R5, R0, 0x18 ;  /* 0x0000000005007211 */ /* 0x001fe400078ec0ff */
[----:B------:R-:W-:-:S04]  /*2c7c0*/  SHF.L.U32 R3, R3, 0x1f, RZ ;  /* 0x0000001f03037819 */ /* 0x000fc800000006ff */
[----:B------:R-:W0:Y:S02]  /*2c7d0*/  SYNCS.PHASECHK.TRANS64.TRYWAIT P0, [R0+URZ+0x2a820], R3 ;  /* 0x02a82003000075a7 */ /* 0x000e24000800017f */
[----:B0-----:R-:W-:Y:S05]  /*2c7e0*/  @!P0 BRA `(.L_x_1910) ;  /* 0x0000002c00308947 */ /* 0x001fea0003800000 */
.L_x_2017:
[----:B------:R-:W-:Y:S05]  /*2c7f0*/  BSYNC B0 ;  /* 0x0000000000007941 */ /* 0x000fea0003800000 */
.L_x_1909:
[----:B------:R-:W-:-:S03]  /*2c800*/  UMOV UR4, 0xffffffff ;  /* 0xffffffff00047882 */ /* 0x000fc60000000000 */
[----:B------:R-:W-:Y:S05]  /*2c810*/  BRA.DIV UR4, `(.L_x_1911) ;  /* 0x0000002e04387947 */ /* 0x000fea000b800000 */
[----:B------:R-:W1:Y:S02]  /*2c820*/  S2R R2, SR_TID.X ;  /* 0x0000000000027919 */ /* 0x000e640000002100 */
[----:B-1----:R-:W-:-:S04]  /*2c830*/  SHF.R.U32.HI R2, RZ, 0x5, R2 ;  /* 0x00000005ff027819 */ /* 0x002fc80000011602 */
[----:B------:R-:W-:-:S05]  /*2c840*/  LOP3.LUT R2, R2, 0x3, RZ, 0xc0, !PT ;  /* 0x0000000302027812 */ /* 0x000fca00078ec0ff */
[----:B------:R1:W2:Y:S02]  /*2c850*/  SHFL.IDX PT, R14, R2, RZ, 0x1f ;  /* 0x00001fff020e7589 */ /* 0x0002a400000e0000 */
.L_x_2020:
[----:B--2---:R-:W-:-:S13]  /*2c860*/  ISETP.NE.AND P0, PT, R14, RZ, PT ;  /* 0x000000ff0e00720c */ /* 0x004fda0003f05270 */
[----:B------:R-:W-:Y:S05]  /*2c870*/  @P0 BRA `(.L_x_1445) ;  /* 0x00000000009c0947 */ /* 0x000fea0003800000 */
[----:B------:R-:W-:-:S03]  /*2c880*/  UMOV UR4, 0xffffffff ;  /* 0xffffffff00047882 */ /* 0x000fc60000000000 */
[----:B------:R-:W-:Y:S05]  /*2c890*/  BRA.DIV UR4, `(.L_x_1912) ;  /* 0x0000002e044c7947 */ /* 0x000fea000b800000 */
[----:B------:R-:W-:-:S13]  /*2c8a0*/  ELECT P6, URZ, PT ;  /* 0x00000000003f782f */ /* 0x000fda00038c0000 */
.L_x_2023:
        /* <DEDUP_REMOVED lines=8> */
.L_x_1913:
[----:B0-----:R-:W2:Y:S04]  /*2c930*/  LDL R3, [R1+0x10] ;  /* 0x0000100001037983 */ /* 0x001ea80000100800 */
[----:B------:R-:W3:Y:S01]  /*2c940*/  LDL.LU R7, [R1+0x18] ;  /* 0x0000180001077983 */ /* 0x000ee20000300800 */
[----:B------:R-:W-:-:S04]  /*2c950*/  VIADD R2, R0, 0x2a840 ;  /* 0x0002a84000027836 */ /* 0x000fc80000000000 */
[C---:B--2---:R-:W-:Y:S02]  /*2c960*/  IMAD R6, R3.reuse, 0x8, R2 ;  /* 0x0000000803067824 */ /* 0x044fe400078e0202 */
[----:B------:R-:W-:Y:S01]  /*2c970*/  VIADD R3, R3, 0x1 ;  /* 0x0000000103037836 */ /* 0x000fe20000000000 */
[----:B---3--:R-:W-:-:S04]  /*2c980*/  SHF.L.U32 R5, R7, 0x1f, RZ ;  /* 0x0000001f07057819 */ /* 0x008fc800000006ff */
        /* <DEDUP_REMOVED lines=8> */
.L_x_2024:
[----:B------:R-:W1:Y:S02]  /*2ca10*/  SYNCS.PHASECHK.TRANS64.TRYWAIT P0, [R7+URZ], R2 ;  /* 0x00000002070075a7 */ /* 0x000e64000800017f */
[----:B-1----:R-:W-:Y:S05]  /*2ca20*/  @!P0 BRA `(.L_x_1915) ;  /* 0x0000002c001c8947 */ /* 0x002fea0003800000 */
.L_x_2025:
[----:B------:R-:W-:Y:S05]  /*2ca30*/  @!P2 BRA `(.L_x_1916) ;  /* 0x000000000004a947 */ /* 0x000fea0003800000 */
[----:B------:R-:W-:Y:S01]  /*2ca40*/  BPT.TRAP 0x1 ;  /* 0x000000040000795c */ /* 0x000fe20000300000 */
.L_x_1916:
[----:B------:R-:W2:Y:S01]  /*2ca50*/  LDL.LU R4, [R1+0x10] ;  /* 0x0000100001047983 */ /* 0x000ea20000300800 */
[----:B------:R-:W-:-:S04]  /*2ca60*/  VIADD R0, R0, 0x2a860 ;  /* 0x0002a86000007836 */ /* 0x000fc80000000000 */
[----:B--2---:R-:W-:-:S04]  /*2ca70*/  IMAD R4, R4, 0x8, R0 ;  /* 0x0000000804047824 */ /* 0x004fc800078e0200 */
[----:B------:R-:W2:Y:S02]  /*2ca80*/  SYNCS.PHASECHK.TRANS64.TRYWAIT P0, [R4+URZ], R5 ;  /* 0x00000005040075a7 */ /* 0x000ea4000800017f */
[----:B--2---:R-:W-:Y:S05]  /*2ca90*/  @!P0 BRA `(.L_x_1917) ;  /* 0x0000002c00148947 */ /* 0x004fea0003800000 */
.L_x_2026:
[----:B------:R-:W-:-:S07]  /*2caa0*/  IMAD R3, R3, 0x8, R0 ;  /* 0x0000000803037824 */ /* 0x000fce00078e0200 */
.L_x_1918:
[----:B---3--:R3:W4:Y:S02]  /*2cab0*/  SYNCS.PHASECHK.TRANS64.TRYWAIT P0, [R3+URZ], R2 ;  /* 0x00000002030075a7 */ /* 0x008724000800017f */
[----:B----4-:R-:W-:Y:S05]  /*2cac0*/  @!P0 NANOSLEEP.SYNCS 0x989680 ;  /* 0x009896800000895d */ /* 0x010fea0003900000 */
[----:B------:R-:W4:Y:S02]  /*2cad0*/  @!P0 SYNCS.PHASECHK.TRANS64 P0, [R3+URZ], R2 ;  /* 0x00000002030085a7 */ /* 0x000f24000800007f */
[----:B----4-:R-:W-:Y:S05]  /*2cae0*/  @!P0 BRA `(.L_x_1918) ;  /* 0xfffffffc00f08947 */ /* 0x010fea000383ffff */
.L_x_1445:
[----:B------:R-:W-:Y:S05]  /*2caf0*/  BSYNC B9 ;  /* 0x0000000000097941 */ /* 0x000fea0003800000 */
.L_x_1442:
[----:B------:R-:W-:Y:S05]  /*2cb00*/  EXIT ;  /* 0x000000000000794d */ /* 0x000fea0003800000 */
.L_x_1473:
[----:B0-----:R0:W1:Y:S02]  /*2cb10*/  SYNCS.PHASECHK.TRANS64.TRYWAIT P5, [R3+URZ+0x2a890], R0 ;  /* 0x02a89000030075a7 */ /* 0x00106400080a017f */
[----:B-1----:R-:W-:Y:S05]  /*2cb20*/  @!P5 NANOSLEEP.SYNCS 0x989680 ;  /* 0x009896800000d95d */ /* 0x002fea0003900000 */
[----:B------:R-:W1:Y:S02]  /*2cb30*/  @!P5 SYNCS.PHASECHK.TRANS64 P5, [R3+URZ+0x2a890], R0 ;  /* 0x02a890000300d5a7 */ /* 0x000e6400080a007f */
[----:B-1----:R-:W-:Y:S05]  /*2cb40*/  @!P5 BRA `(.L_x_1473) ;  /* 0xfffffffc00f0d947 */ /* 0x002fea000383ffff */
[----:B------:R-:W-:Y:S05]  /*2cb50*/  BRA `(.L_x_1919) ;  /* 0xfffffd7400007947 */ /* 0x000fea000383ffff */
.L_x_1527:
[----:B-1----:R1:W2:Y:S02]  /*2cb60*/  SYNCS.PHASECHK.TRANS64.TRYWAIT P5, [R3+URZ+0x2a890], R0 ;  /* 0x02a89000030075a7 */ /* 0x0022a400080a017f */
[----:B--2---:R-:W-:Y:S05]  /*2cb70*/  @!P5 NANOSLEEP.SYNCS 0x989680 ;  /* 0x009896800000d95d */ /* 0x004fea0003900000 */
[----:B------:R-:W2:Y:S02]  /*2cb80*/  @!P5 SYNCS.PHASECHK.TRANS64 P5, [R3+URZ+0x2a890], R0 ;  /* 0x02a890000300d5a7 */ /* 0x000ea400080a007f */
[----:B--2---:R-:W-:Y:S05]  /*2cb90*/  @!P5 BRA `(.L_x_1527) ;  /* 0xfffffffc00f0d947 */ /* 0x004fea000383ffff */
[----:B------:R-:W-:Y:S05]  /*2cba0*/  BRA `(.L_x_1920) ;  /* 0xfffffda8006c7947 */ /* 0x000fea000383ffff */
.L_x_1552:
[----:B0-----:R0:W1:Y:S02]  /*2cbb0*/  SYNCS.PHASECHK.TRANS64.TRYWAIT P4, [R3+URZ+0x2a890], R0 ;  /* 0x02a89000030075a7 */ /* 0x001064000808017f */
[----:B-1----:R-:W-:Y:S05]  /*2cbc0*/  @!P4 NANOSLEEP.SYNCS 0x989680 ;  /* 0x009896800000c95d */ /* 0x002fea0003900000 */
[----:B------:R-:W1:Y:S02]  /*2cbd0*/  @!P4 SYNCS.PHASECHK.TRANS64 P4, [R3+URZ+0x2a890], R0 ;  /* 0x02a890000300c5a7 */ /* 0x000e64000808007f */
[----:B-1----:R-:W-:Y:S05]  /*2cbe0*/  @!P4 BRA `(.L_x_1552) ;  /* 0xfffffffc00f0c947 */ /* 0x002fea000383ffff */
[----:B------:R-:W-:Y:S05]  /*2cbf0*/  BRA `(.L_x_1921) ;  /* 0xfffffddc00447947 */ /* 0x000fea000383ffff */
.L_x_1558:
[----:B0-----:R0:W1:Y:S02]  /*2cc00*/  SYNCS.PHASECHK.TRANS64.TRYWAIT P4, [R3+URZ+0x2a8b0], R0 ;  /* 0x02a8b000030075a7 */ /* 0x001064000808017f */
[----:B-1----:R-:W-:Y:S05]  /*2cc10*/  @!P4 NANOSLEEP.SYNCS 0x989680 ;  /* 0x009896800000c95d */ /* 0x002fea0003900000 */
[----:B------:R-:W1:Y:S02]  /*2cc20*/  @!P4 SYNCS.PHASECHK.TRANS64 P4, [R3+URZ+0x2a8b0], R0 ;  /* 0x02a8b0000300c5a7 */ /* 0x000e64000808007f */
[----:B-1----:R-:W-:Y:S05]  /*2cc30*/  @!P4 BRA `(.L_x_1558) ;  /* 0xfffffffc00f0c947 */ /* 0x002fea000383ffff */
[----:B------:R-:W-:Y:S05]  /*2cc40*/  BRA `(.L_x_1922) ;  /* 0xfffffde000447947 */ /* 0x000fea000383ffff */
.L_x_1586:
        /* <DEDUP_REMOVED lines=8> */
.L_x_1924:
[----:B------:R-:W-:Y:S05]  /*2ccd0*/  BSYNC B1 ;  /* 0x0000000000017941 */ /* 0x000fea0003800000 */
.L_x_1923:
        /* <DEDUP_REMOVED lines=8> */
.L_x_1925:
[----:B------:R-:W-:Y:S02]  /*2cd60*/  IMAD.MOV.U32 R13, RZ, RZ, R63 ;  /* 0x000000ffff0d7224 */ /* 0x000fe400078e003f */
[----:B------:R-:W-:-:S07]  /*2cd70*/  IMAD.MOV.U32 R6, RZ, RZ, R14 ;  /* 0x000000ffff067224 */ /* 0x000fce00078e000e */
[----:B------:R-:W-:Y:S05]  /*2cd80*/  WARPSYNC.COLLECTIVE R15, `(.L_x_1926) ;  /* 0x000000000f087348 */ /* 0x000fea0003c00000 */
[----:B------:R0:W1:Y:S02]  /*2cd90*/  SHFL.IDX P6, R14, R13, R12, R11 ;  /* 0x0000000c0d0e7389 */ /* 0x00006400000c000b */
[----:B01----:R-:W-:Y:S01]  /*2cda0*/  ENDCOLLECTIVE ;  /* 0x000000000000791b */ /* 0x003fe20003800000 */
.L_x_1926:
[----:B------:R-:W-:Y:S02]  /*2cdb0*/  IMAD.MOV.U32 R13, RZ, RZ, R3 ;  /* 0x000000ffff0d7224 */ /* 0x000fe400078e0003 */
[----:B------:R-:W-:-:S07]  /*2cdc0*/  IMAD.MOV.U32 R9, RZ, RZ, R14 ;  /* 0x000000ffff097224 */ /* 0x000fce00078e000e */
[----:B------:R-:W-:Y:S05]  /*2cdd0*/  WARPSYNC.COLLECTIVE R15, `(.L_x_1927) ;  /* 0x000000000f087348 */ /* 0x000fea0003c00000 */
[----:B------:R0:W1:Y:S02]  /*2cde0*/  SHFL.IDX P6, R14, R13, R12, R11 ;  /* 0x0000000c0d0e7389 */ /* 0x00006400000c000b */
[----:B01----:R-:W-:Y:S01]  /*2cdf0*/  ENDCOLLECTIVE ;  /* 0x000000000000791b */ /* 0x003fe20003800000 */
.L_x_1927:
[----:B------:R-:W-:Y:S01]  /*2ce00*/  IMAD.MOV.U32 R8, RZ, RZ, R14 ;  /* 0x000000ffff087224 */ /* 0x000fe200078e000e */
[----:B------:R-:W-:Y:S06]  /*2ce10*/  BRA `(.L_x_1928) ;  /* 0xfffffdf4000c7947 */ /* 0x000fec000383ffff */
.L_x_1589:
[----:B------:R-:W-:Y:S01]  /*2ce20*/  BSSY B1, `(.L_x_1929) ;  /* 0x0000008000017945 */ /* 0x000fe20003800000 */
[----:B------:R-:W-:Y:S02]  /*2ce30*/  IMAD.MOV.U32 R13, RZ, RZ, R0 ;  /* 0x000000ffff0d7224 */ /* 0x000fe400078e0000 */
[----:B------:R-:W-:Y:S02]  /*2ce40*/  IMAD.MOV.U32 R12, RZ, RZ, 0x1 ;  /* 0x00000001ff0c7424 */ /* 0x000fe400078e00ff */
[----:B------:R-:W-:Y:S02]  /*2ce50*/  IMAD.MOV.U32 R11, RZ, RZ, 0x1c1f ;  /* 0x00001c1fff0b7424 */ /* 0x000fe400078e00ff */
[----:B------:R-:W-:-:S07]  /*2ce60*/  IMAD.MOV.U32 R15, RZ, RZ, -0x1 ;  /* 0xffffffffff0f7424 */ /* 0x000fce00078e00ff */
[----:B0--34-:R-:W-:Y:S05]  /*2ce70*/  WARPSYNC.COLLECTIVE R15, `(.L_x_1930) ;  /* 0x000000000f087348 */ /* 0x019fea0003c00000 */
[----:B------:R1:W2:Y:S02]  /*2ce80*/  SHFL.IDX P6, R14, R13, R12, R11 ;  /* 0x0000000c0d0e7389 */ /* 0x0002a400000c000b */
[----:B01234-:R-:W-:Y:S01]  /*2ce90*/  ENDCOLLECTIVE ;  /* 0x000000000000791b */ /* 0x01ffe20003800000 */
.L_x_1930:
[----:B------:R-:W-:Y:S05]  /*2cea0*/  BSYNC B1 ;  /* 0x0000000000017941 */ /* 0x000fea0003800000 */
.L_x_1929:
[----:B------:R-:W-:Y:S02]  /*2ceb0*/  IMAD.MOV.U32 R13, RZ, RZ, R32 ;  /* 0x000000ffff0d7224 */ /* 0x000fe400078e0020 */
[----:B------:R-:W-:Y:S02]  /*2cec0*/  IMAD.MOV.U32 R12, RZ, RZ, 0x1 ;  /* 0x00000001ff0c7424 */ /* 0x000fe400078e00ff */
[----:B------:R-:W-:Y:S02]  /*2ced0*/  IMAD.MOV.U32 R11, RZ, RZ, 0x1c1f ;  /* 0x00001c1fff0b7424 */ /* 0x000fe400078e00ff */
[----:B------:R-:W-:Y:S02]  /*2cee0*/  IMAD.MOV.U32 R15, RZ, RZ, -0x1 ;  /* 0xffffffffff0f7424 */ /* 0x000fe400078e00ff */
[----:B------:R-:W-:-:S07]  /*2cef0*/  IMAD.MOV.U32 R0, RZ, RZ, R14 ;  /* 0x000000ffff007224 */ /* 0x000fce00078e000e */
[----:B------:R-:W-:Y:S05]  /*2cf00*/  WARPSYNC.COLLECTIVE R15, `(.L_x_1931) ;  /* 0x000000000f087348 */ /* 0x000fea0003c00000 */
[----:B------:R0:W1:Y:S02]  /*2cf10*/  SHFL.IDX P6, R14, R13, R12, R11 ;  /* 0x0000000c0d0e7389 */ /* 0x00006400000c000b */
[----:B01----:R-:W-:Y:S01]  /*2cf20*/  ENDCOLLECTIVE ;  /* 0x000000000000791b */ /* 0x003fe20003800000 */
.L_x_1931:
[----:B------:R-:W-:Y:S02]  /*2cf30*/  IMAD.MOV.U32 R13, RZ, RZ, R63 ;  /* 0x000000ffff0d7224 */ /* 0x000fe400078e003f */
[----:B------:R-:W-:-:S07]  /*2cf40*/  IMAD.MOV.U32 R65, RZ, RZ, R14 ;  /* 0x000000ffff417224 */ /* 0x000fce00078e000e */
[----:B------:R-:W-:Y:S05]  /*2cf50*/  WARPSYNC.COLLECTIVE R15, `(.L_x_1932) ;  /* 0x000000000f087348 */ /* 0x000fea0003c00000 */
[----:B------:R0:W1:Y:S02]  /*2cf60*/  SHFL.IDX P6, R14, R13, R12, R11 ;  /* 0x0000000c0d0e7389 */ /* 0x00006400000c000b */
[----:B01----:R-:W-:Y:S01]  /*2cf70*/  ENDCOLLECTIVE ;  /* 0x000000000000791b */ /* 0x003fe20003800000 */
.L_x_1932:
[----:B------:R-:W-:Y:S02]  /*2cf80*/  IMAD.MOV.U32 R13, RZ, RZ, R3 ;  /* 0x000000ffff0d7224 */ /* 0x000fe400078e0003 */
[----:B------:R-:W-:-:S07]  /*2cf90*/  IMAD.MOV.U32 R63, RZ, RZ, R14 ;  /* 0x000000ffff3f7224 */ /* 0x000fce00078e000e */
[----:B------:R-:W-:Y:S05]  /*2cfa0*/  WARPSYNC.COLLECTIVE R15, `(.L_x_1933) ;  /* 0x000000000f087348 */ /* 0x000fea0003c00000 */
[----:B------:R0:W1:Y:S02]  /*2cfb0*/  SHFL.IDX P6, R14, R13, R12, R11 ;  /* 0x0000000c0d0e7389 */ /* 0x00006400000c000b */
[----:B01----:R-:W-:Y:S01]  /*2cfc0*/  ENDCOLLECTIVE ;  /* 0x000000000000791b */ /* 0x003fe20003800000 */
.L_x_1933:
[----:B------:R-:W-:Y:S01]  /*2cfd0*/  IMAD.MOV.U32 R62, RZ, RZ, R14 ;  /* 0x000000ffff3e7224 */ /* 0x000fe200078e000e */
[----:B------:R-:W-:Y:S06]  /*2cfe0*/  BRA `(.L_x_1934) ;  /* 0xfffffdf800bc7947 */ /* 0x000fec000383ffff */
.L_x_1593:
[----:B0-----:R0:W1:Y:S02]  /*2cff0*/  SYNCS.PHASECHK.TRANS64.TRYWAIT P0, [R2+URZ+0x2a800], R5 ;  /* 0x02a80005020075a7 */ /* 0x001064000800017f */
[----:B-1----:R-:W-:Y:S05]  /*2d000*/  @!P0 NANOSLEEP.SYNCS 0x989680 ;  /* 0x009896800000895d */ /* 0x002fea0003900000 */
[----:B------:R-:W1:Y:S02]  /*2d010*/  @!P0 SYNCS.PHASECHK.TRANS64 P0, [R2+URZ+0x2a800], R5 ;  /* 0x02a80005020085a7 */ /* 0x000e64000800007f */
[----:B-1----:R-:W-:Y:S05]  /*2d020*/  @!P0 BRA `(.L_x_1593) ;  /* 0xfffffffc00f08947 */ /* 0x002fea000383ffff */
[----:B------:R-:W-:Y:S05]  /*2d030*/  BRA `(.L_x_1935) ;  /* 0xfffffe0000ec7947 */ /* 0x000fea000383ffff */
.L_x_1617:
        /* <DEDUP_REMOVED lines=8> */
.L_x_1937:
[----:B------:R-:W-:Y:S05]  /*2d0c0*/  BSYNC B1 ;  /* 0x0000000000017941 */ /* 0x000fea0003800000 */
.L_x_1936:
        /* <DEDUP_REMOVED lines=8> */
.L_x_1938:
[----:B------:R-:W-:Y:S02]  /*2d150*/  IMAD.MOV.U32 R13, RZ, RZ, R67 ;  /* 0x000000ffff0d7224 */ /* 0x000fe400078e0043 */
[----:B------:R-:W-:-:S07]  /*2d160*/  IMAD.MOV.U32 R6, RZ, RZ, R14 ;  /* 0x000000ffff067224 */ /* 0x000fce00078e000e */
[----:B------:R-:W-:Y:S05]  /*2d170*/  WARPSYNC.COLLECTIVE R15, `(.L_x_1939) ;  /* 0x000000000f087348 */ /* 0x000fea0003c00000 */
[----:B------:R0:W1:Y:S02]  /*2d180*/  SHFL.IDX P6, R14, R13, R12, R11 ;  /* 0x0000000c0d0e7389 */ /* 0x00006400000c000b */
[----:B01----:R-:W-:Y:S01]  /*2d190*/  ENDCOLLECTIVE ;  /* 0x000000000000791b */ /* 0x003fe20003800000 */
.L_x_1939:
[----:B------:R-:W-:Y:S02]  /*2d1a0*/  IMAD.MOV.U32 R13, RZ, RZ, R0 ;  /* 0x000000ffff0d7224 */ /* 0x000fe400078e0000 */
[----:B------:R-:W-:-:S07]  /*2d1b0*/  IMAD.MOV.U32 R4, RZ, RZ, R14 ;  /* 0x000000ffff047224 */ /* 0x000fce00078e000e */
[----:B------:R-:W-:Y:S05]  /*2d1c0*/  WARPSYNC.COLLECTIVE R15, `(.L_x_1940) ;  /* 0x000000000f087348 */ /* 0x000fea0003c00000 */
[----:B------:R0:W1:Y:S02]  /*2d1d0*/  SHFL.IDX P6, R14, R13, R12, R11 ;  /* 0x0000000c0d0e7389 */ /* 0x00006400000c000b */
[----:B01----:R-:W-:Y:S01]  /*2d1e0*/  ENDCOLLECTIVE ;  /* 0x000000000000791b */ /* 0x003fe20003800000 */
.L_x_1940:
[----:B------:R-:W-:Y:S05]  /*2d1f0*/  BRA `(.L_x_1941) ;  /* 0xfffffe2800807947 */ /* 0x000fea000383ffff */
.L_x_1620:
[----:B------:R-:W-:Y:S01]  /*2d200*/  BSSY B1, `(.L_x_1942) ;  /* 0x0000008000017945 */ /* 0x000fe20003800000 */
[----:B------:R-:W-:Y:S02]  /*2d210*/  IMAD.MOV.U32 R13, RZ, RZ, R61 ;  /* 0x000000ffff0d7224 */ /* 0x000fe400078e003d */
[----:B------:R-:W-:Y:S02]  /*2d220*/  IMAD.MOV.U32 R12, RZ, RZ, 0x1 ;  /* 0x00000001ff0c7424 */ /* 0x000fe400078e00ff */
[----:B------:R-:W-:Y:S02]  /*2d230*/  IMAD.MOV.U32 R11, RZ, RZ, 0x1c1f ;  /* 0x00001c1fff0b7424 */ /* 0x000fe400078e00ff */
[----:B------:R-:W-:-:S07]  /*2d240*/  IMAD.MOV.U32 R15, RZ, RZ, -0x1 ;  /* 0xffffffffff0f7424 */ /* 0x000fce00078e00ff */
[----:B0-----:R-:W-:Y:S05]  /*2d250*/  WARPSYNC.COLLECTIVE R15, `(.L_x_1943) ;  /* 0x000000000f087348 */ /* 0x001fea0003c00000 */
[----:B------:R1:W2:Y:S02]  /*2d260*/  SHFL.IDX P6, R14, R13, R12, R11 ;  /* 0x0000000c0d0e7389 */ /* 0x0002a400000c000b */
[----:B012---:R-:W-:Y:S01]  /*2d270*/  ENDCOLLECTIVE ;  /* 0x000000000000791b */ /* 0x007fe20003800000 */
.L_x_1943:
[----:B------:R-:W-:Y:S05]  /*2d280*/  BSYNC B1 ;  /* 0x0000000000017941 */ /* 0x000fea0003800000 */
.L_x_1942:
        /* <DEDUP_REMOVED lines=8> */
.L_x_1944:
[----:B------:R-:W-:Y:S02]  /*2d310*/  IMAD.MOV.U32 R13, RZ, RZ, R67 ;  /* 0x000000ffff0d7224 */ /* 0x000fe400078e0043 */
[----:B------:R-:W-:-:S07]  /*2d320*/  IMAD.MOV.U32 R60, RZ, RZ, R14 ;  /* 0x000000ffff3c7224 */ /* 0x000fce00078e000e */
[----:B------:R-:W-:Y:S05]  /*2d330*/  WARPSYNC.COLLECTIVE R15, `(.L_x_1945) ;  /* 0x000000000f087348 */ /* 0x000fea0003c00000 */
[----:B------:R0:W1:Y:S02]  /*2d340*/  SHFL.IDX P6, R14, R13, R12, R11 ;  /* 0x0000000c0d0e7389 */ /* 0x00006400000c000b */
[----:B01----:R-:W-:Y:S01]  /*2d350*/  ENDCOLLECTIVE ;  /* 0x000000000000791b */ /* 0x003fe20003800000 */
.L_x_1945:
[----:B------:R-:W-:Y:S02]  /*2d360*/  IMAD.MOV.U32 R13, RZ, RZ, R0 ;  /* 0x000000ffff0d7224 */ /* 0x000fe400078e0000 */
[----:B------:R-:W-:-:S07]  /*2d370*/  IMAD.MOV.U32 R67, RZ, RZ, R14 ;  /* 0x000000ffff437224 */ /* 0x000fce00078e000e */
[----:B------:R-:W-:Y:S05]  /*2d380*/  WARPSYNC.COLLECTIVE R15, `(.L_x_1946) ;  /* 0x000000000f087348 */ /* 0x000fea0003c00000 */
[----:B------:R0:W1:Y:S02]  /*2d390*/  SHFL.IDX P6, R14, R13, R12, R11 ;  /* 0x0000000c0d0e7389 */ /* 0x00006400000c000b */
[----:B01----:R-:W-:Y:S01]  /*2d3a0*/  ENDCOLLECTIVE ;  /* 0x000000000000791b */ /* 0x003fe20003800000 */
.L_x_1946:
[----:B------:R-:W-:Y:S01]  /*2d3b0*/  IMAD.MOV.U32 R66, RZ, RZ, R14 ;  /* 0x000000ffff427224 */ /* 0x000fe200078e000e */
[----:B------:R-:W-:Y:S06]  /*2d3c0*/  BRA `(.L_x_1947) ;  /* 0xfffffe2c00ac7947 */ /* 0x000fec000383ffff */
.L_x_1624:
[----:B0-----:R0:W1:Y:S02]  /*2d3d0*/  SYNCS.PHASECHK.TRANS64.TRYWAIT P0, [R2+URZ+0x2a800], R61 ;  /* 0x02a8003d020075a7 */ /* 0x001064000800017f */
[----:B-1----:R-:W-:Y:S05]  /*2d3e0*/  @!P0 NANOSLEEP.SYNCS 0x989680 ;  /* 0x009896800000895d */ /* 0x002fea0003900000 */
[----:B------:R-:W1:Y:S02]  /*2d3f0*/  @!P0 SYNCS.PHASECHK.TRANS64 P0, [R2+URZ+0x2a800], R61 ;  /* 0x02a8003d020085a7 */ /* 0x000e64000800007f */
[----:B-1----:R-:W-:Y:S05]  /*2d400*/  @!P0 BRA `(.L_x_1624) ;  /* 0xfffffffc00f08947 */ /* 0x002fea000383ffff */
[----:B------:R-:W-:Y:S05]  /*2d410*/  BRA `(.L_x_1948) ;  /* 0xfffffe34002c7947 */ /* 0x000fea000383ffff */
.L_x_1638:
[----:B-1----:R1:W2:Y:S02]  /*2d420*/  SYNCS.PHASECHK.TRANS64.TRYWAIT P2, [R14+URZ+0x2a830], R3 ;  /* 0x02a830030e0075a7 */ /* 0x0022a4000804017f */
[----:B--2---:R-:W-:Y:S05]  /*2d430*/  @!P2 NANOSLEEP.SYNCS 0x989680 ;  /* 0x009896800000a95d */ /* 0x004fea0003900000 */
[----:B------:R-:W2:Y:S02]  /*2d440*/  @!P2 SYNCS.PHASECHK.TRANS64 P2, [R14+URZ+0x2a830], R3 ;  /* 0x02a830030e00a5a7 */ /* 0x000ea4000804007f */
[----:B--2---:R-:W-:Y:S05]  /*2d450*/  @!P2 BRA `(.L_x_1638) ;  /* 0xfffffffc00f0a947 */ /* 0x004fea000383ffff */
[----:B------:R-:W-:Y:S05]  /*2d460*/  BRA `(.L_x_1637) ;  /* 0xfffffe5c00b07947 */ /* 0x000fea000383ffff */
.L_x_1658:
[----:B-1----:R1:W2:Y:S02]  /*2d470*/  SYNCS.PHASECHK.TRANS64.TRYWAIT P2, [R205+URZ+0x2a830], R10 ;  /* 0x02a8300acd0075a7 */ /* 0x0022a4000804017f */
[----:B--2---:R-:W-:Y:S05]  /*2d480*/  @!P2 NANOSLEEP.SYNCS 0x989680 ;  /* 0x009896800000a95d */ /* 0x004fea0003900000 */
[----:B------:R-:W2:Y:S02]  /*2d490*/  @!P2 SYNCS.PHASECHK.TRANS64 P2, [R205+URZ+0x2a830], R10 ;  /* 0x02a8300acd00a5a7 */ /* 0x000ea4000804007f */
[----:B--2---:R-:W-:Y:S05]  /*2d4a0*/  @!P2 BRA `(.L_x_1658) ;  /* 0xfffffffc00f0a947 */ /* 0x004fea000383ffff */
[----:B------:R-:W-:Y:S05]  /*2d4b0*/  BRA `(.L_x_1657) ;  /* 0xfffffe9000d47947 */ /* 0x000fea000383ffff */
.L_x_1663:
[----:B-1----:R1:W2:Y:S02]  /*2d4c0*/  SYNCS.PHASECHK.TRANS64.TRYWAIT P2, [R20+URZ+0x2a850], R7 ;  /* 0x02a85007140075a7 */ /* 0x0022a4000804017f */
[----:B--2---:R-:W-:Y:S05]  /*2d4d0*/  @!P2 NANOSLEEP.SYNCS 0x989680 ;  /* 0x009896800000a95d */ /* 0x004fea0003900000 */
[----:B------:R-:W2:Y:S02]  /*2d4e0*/  @!P2 SYNCS.PHASECHK.TRANS64 P2, [R20+URZ+0x2a850], R7 ;  /* 0x02a850071400a5a7 */ /* 0x000ea4000804007f */
[----:B--2---:R-:W-:Y:S05]  /*2d4f0*/  @!P2 BRA `(.L_x_1663) ;  /* 0xfffffffc00f0a947 */ /* 0x004fea000383ffff */
[----:B------:R-:W-:Y:S05]  /*2d500*/  BRA `(.L_x_1662) ;  /* 0xfffffe9c007c7947 */ /* 0x000fea000383ffff */
.L_x_1683:
[----:B-1----:R1:W2:Y:S02]  /*2d510*/  SYNCS.PHASECHK.TRANS64.TRYWAIT P2, [R4+URZ+0x2a830], R5 ;  /* 0x02a83005040075a7 */ /* 0x0022a4000804017f */
[----:B--2---:R-:W-:Y:S05]  /*2d520*/  @!P2 NANOSLEEP.SYNCS 0x989680 ;  /* 0x009896800000a95d */ /* 0x004fea0003900000 */
[----:B------:R-:W2:Y:S02]  /*2d530*/  @!P2 SYNCS.PHASECHK.TRANS64 P2, [R4+URZ+0x2a830], R5 ;  /* 0x02a830050400a5a7 */ /* 0x000ea4000804007f */
[----:B--2---:R-:W-:Y:S05]  /*2d540*/  @!P2 BRA `(.L_x_1683) ;  /* 0xfffffffc00f0a947 */ /* 0x004fea000383ffff */
[----:B------:R-:W-:Y:S05]  /*2d550*/  BRA `(.L_x_1682) ;  /* 0xfffffecc00747947 */ /* 0x000fea000383ffff */
.L_x_1688:
[----:B-1----:R1:W2:Y:S02]  /*2d560*/  SYNCS.PHASECHK.TRANS64.TRYWAIT P2, [R20+URZ+0x2a850], R4 ;  /* 0x02a85004140075a7 */ /* 0x0022a4000804017f */
[----:B--2---:R-:W-:Y:S05]  /*2d570*/  @!P2 NANOSLEEP.SYNCS 0x989680 ;  /* 0x009896800000a95d */ /* 0x004fea0003900000 */
[----:B------:R-:W2:Y:S02]  /*2d580*/  @!P2 SYNCS.PHASECHK.TRANS64 P2, [R20+URZ+0x2a850], R4 ;  /* 0x02a850041400a5a7 */ /* 0x000ea4000804007f */
[----:B--2---:R-:W-:Y:S05]  /*2d590*/  @!P2 BRA `(.L_x_1688) ;  /* 0xfffffffc00f0a947 */ /* 0x004fea000383ffff */
[----:B------:R-:W-:Y:S05]  /*2d5a0*/  BRA `(.L_x_1687) ;  /* 0xfffffed8001c7947 */ /* 0x000fea000383ffff */
.L_x_1696:
[----:B-1----:R1:W2:Y:S02]  /*2d5b0*/  SYNCS.PHASECHK.TRANS64.TRYWAIT P2, [R4+URZ+0x2a830], R5 ;  /* 0x02a83005040075a7 */ /* 0x0022a4000804017f */
[----:B--2---:R-:W-:Y:S05]  /*2d5c0*/  @!P2 NANOSLEEP.SYNCS 0x989680 ;  /* 0x009896800000a95d */ /* 0x004fea0003900000 */
[----:B------:R-:W2:Y:S02]  /*2d5d0*/  @!P2 SYNCS.PHASECHK.TRANS64 P2, [R4+URZ+0x2a830], R5 ;  /* 0x02a830050400a5a7 */ /* 0x000ea4000804007f */
[----:B--2---:R-:W-:Y:S05]  /*2d5e0*/  @!P2 BRA `(.L_x_1696) ;  /* 0xfffffffc00f0a947 */ /* 0x004fea000383ffff */
[----:B------:R-:W-:Y:S05]  /*2d5f0*/  BRA `(.L_x_1695) ;  /* 0xfffffef0009c7947 */ /* 0x000fea000383ffff */
.L_x_1701:
[----:B-1----:R1:W2:Y:S02]  /*2d600*/  SYNCS.PHASECHK.TRANS64.TRYWAIT P2, [R14+URZ+0x2a850], R4 ;  /* 0x02a850040e0075a7 */ /* 0x0022a4000804017f */
[----:B--2---:R-:W-:Y:S05]  /*2d610*/  @!P2 NANOSLEEP.SYNCS 0x989680 ;  /* 0x009896800000a95d */ /* 0x004fea0003900000 */
[----:B------:R-:W2:Y:S02]  /*2d620*/  @!P2 SYNCS.PHASECHK.TRANS64 P2, [R14+URZ+0x2a850], R4 ;  /* 0x02a850040e00a5a7 */ /* 0x000ea4000804007f */
[----:B--2---:R-:W-:Y:S05]  /*2d630*/  @!P2 BRA `(.L_x_1701) ;  /* 0xfffffffc00f0a947 */ /* 0x004fea000383ffff */
[----:B------:R-:W-:Y:S05]  /*2d640*/  BRA `(.L_x_1700) ;  /* 0xfffffefc00447947 */ /* 0x000fea000383ffff */
.L_x_1715:
[----:B-1----:R1:W2:Y:S02]  /*2d650*/  SYNCS.PHASECHK.TRANS64.TRYWAIT P0, [R13+URZ+0x2a850], R6 ;  /* 0x02a850060d0075a7 */ /* 0x0022a4000800017f */
[----:B--2---:R-:W-:Y:S05]  /*2d660*/  @!P0 NANOSLEEP.SYNCS 0x989680 ;  /* 0x009896800000895d */ /* 0x004fea0003900000 */
[----:B------:R-:W2:Y:S02]  /*2d670*/  @!P0 SYNCS.PHASECHK.TRANS64 P0, [R13+URZ+0x2a850], R6 ;  /* 0x02a850060d0085a7 */ /* 0x000ea4000800007f */
[----:B--2---:R-:W-:Y:S05]  /*2d680*/  @!P0 BRA `(.L_x_1715) ;  /* 0xfffffffc00f08947 */ /* 0x004fea000383ffff */
[----:B------:R-:W-:Y:S05]  /*2d690*/  BRA `(.L_x_1714) ;  /* 0xffffff2c00587947 */ /* 0x000fea000383ffff */
.L_x_1764:
[----:B------:R-:W1:Y:S01]  /*2d6a0*/  S2R R6, SR_TID.X ;  /* 0x0000000000067919 */ /* 0x000e620000002100 */
[----:B------:R-:W-:Y:S01]  /*2d6b0*/  BSSY B1, `(.L_x_1949) ;  /* 0x000000a000017945 */ /* 0x000fe20003800000 */
[----:B------:R-:W-:Y:S02]  /*2d6c0*/  IMAD.MOV.U32 R12, RZ, RZ, RZ ;  /* 0x000000ffff0c7224 */ /* 0x000fe400078e00ff */
[----:B------:R-:W-:Y:S02]  /*2d6d0*/  IMAD.MOV.U32 R11, RZ, RZ, 0x1f ;  /* 0x0000001fff0b7424 */ /* 0x000fe400078e00ff */
[----:B0-----:R-:W-:Y:S01]  /*2d6e0*/  IMAD.MOV.U32 R15, RZ, RZ, -0x1 ;  /* 0xffffffffff0f7424 */ /* 0x001fe200078e00ff */
[----:B-1----:R-:W-:-:S04]  /*2d6f0*/  SHF.R.U32.HI R6, RZ, 0x5, R6 ;  /* 0x00000005ff067819 */ /* 0x002fc80000011606 */
[----:B------:R-:W-:-:S05]  /*2d700*/  LOP3.LUT R6, R6, 0x3, RZ, 0xc0, !PT ;  /* 0x0000000306067812 */ /* 0x000fca00078ec0ff */
[----:B------:R-:W-:-:S07]  /*2d710*/  IMAD.MOV.U32 R13, RZ, RZ, R6 ;  /* 0x000000ffff0d7224 */ /* 0x000fce00078e0006 */
[----:B------:R-:W-:Y:S05]  /*2d720*/  WARPSYNC.COLLECTIVE R15, `(.L_x_1950) ;  /* 0x000000000f087348 */ /* 0x000fea0003c00000 */
[----:B------:R0:W1:Y:S02]  /*2d730*/  SHFL.IDX P6, R14, R13, R12, R11 ;  /* 0x0000000c0d0e7389 */ /* 0x00006400000c000b */
[----:B01----:R-:W-:Y:S01]  /*2d740*/  ENDCOLLECTIVE ;  /* 0x000000000000791b */ /* 0x003fe20003800000 */
.L_x_1950:
[----:B------:R-:W-:Y:S05]  /*2d750*/  BSYNC B1 ;  /* 0x0000000000017941 */ /* 0x000fea0003800000 */
.L_x_1949:
[----:B------:R-:W-:Y:S05]  /*2d760*/  BRA `(.L_x_1951) ;  /* 0xffffff8000b47947 */ /* 0x000fea000383ffff */
.L_x_1766:
[----:B------:R-:W-:Y:S01]  /*2d770*/  BSSY B1, `(.L_x_1952) ;  /* 0x0000006000017945 */ /* 0x000fe20003800000 */
[----:B0-----:R-:W-:-:S07]  /*2d780*/  IMAD.MOV.U32 R15, RZ, RZ, -0x1 ;  /* 0xffffffffff0f7424 */ /* 0x001fce00078e00ff */
[----:B-1----:R-:W-:Y:S05]  /*2d790*/  WARPSYNC.COLLECTIVE R15, `(.L_x_1953) ;  /* 0x000000000f0c7348 */ /* 0x002fea0003c00000 */
[----:B------:R-:W-:Y:S02]  /*2d7a0*/  ELECT P6, UR62, PT ;  /* 0x00000000003e782f */ /* 0x000fe400038c0000 */
[----:B------:R-:W-:Y:S01]  /*2d7b0*/  MOV R14, UR62 ;  /* 0x0000003e000e7c02 */ /* 0x000fe20008000f00 */
[----:B-1----:R-:W-:Y:S10]  /*2d7c0*/  ENDCOLLECTIVE ;  /* 0x000000000000791b */ /* 0x002ff40003800000 */
.L_x_1953:
[----:B------:R-:W-:Y:S05]  /*2d7d0*/  BSYNC B1 ;  /* 0x0000000000017941 */ /* 0x000fea0003800000 */
.L_x_1952:
[----:B------:R-:W-:Y:S05]  /*2d7e0*/  BRA `(.L_x_1765) ;  /* 0xffffff8000ac7947 */ /* 0x000fea000383ffff */
.L_x_1768:
[----:B-1----:R1:W2:Y:S02]  /*2d7f0*/  SYNCS.PHASECHK.TRANS64.TRYWAIT P0, [R19+URZ+0x2a820], R5 ;  /* 0x02a82005130075a7 */ /* 0x0022a4000800017f */
[----:B--2---:R-:W-:Y:S05]  /*2d800*/  @!P0 NANOSLEEP.SYNCS 0x989680 ;  /* 0x009896800000895d */ /* 0x004fea0003900000 */
[----:B------:R-:W2:Y:S02]  /*2d810*/  @!P0 SYNCS.PHASECHK.TRANS64 P0, [R19+URZ+0x2a820], R5 ;  /* 0x02a82005130085a7 */ /* 0x000ea4000800007f */
[----:B--2---:R-:W-:Y:S05]  /*2d820*/  @!P0 BRA `(.L_x_1768) ;  /* 0xfffffffc00f08947 */ /* 0x004fea000383ffff */
[----:B------:R-:W-:Y:S05]  /*2d830*/  BRA `(.L_x_1954) ;  /* 0xffffff8000bc7947 */ /* 0x000fea000383ffff */
.L_x_1772:
[----:B--2---:R2:W3:Y:S02]  /*2d840*/  SYNCS.PHASECHK.TRANS64.TRYWAIT P0, [R7+URZ+0x2a8a0], R10 ;  /* 0x02a8a00a070075a7 */ /* 0x0044e4000800017f */
[----:B---3--:R-:W-:Y:S05]  /*2d850*/  @!P0 NANOSLEEP.SYNCS 0x989680 ;  /* 0x009896800000895d */ /* 0x008fea0003900000 */
[----:B------:R-:W3:Y:S02]  /*2d860*/  @!P0 SYNCS.PHASECHK.TRANS64 P0, [R7+URZ+0x2a8a0], R10 ;  /* 0x02a8a00a070085a7 */ /* 0x000ee4000800007f */
[----:B---3--:R-:W-:Y:S05]  /*2d870*/  @!P0 BRA `(.L_x_1772) ;  /* 0xfffffffc00f08947 */ /* 0x008fea000383ffff */
[----:B------:R-:W-:Y:S05]  /*2d880*/  BRA `(.L_x_1955) ;  /* 0xffffff8000dc7947 */ /* 0x000fea000383ffff */
.L_x_1779:
[----:B-1----:R1:W3:Y:S02]  /*2d890*/  SYNCS.PHASECHK.TRANS64.TRYWAIT P0, [R7+URZ+0x2a8c0], R10 ;  /* 0x02a8c00a070075a7 */ /* 0x0022e4000800017f */
[----:B---3--:R-:W-:Y:S05]  /*2d8a0*/  @!P0 NANOSLEEP.SYNCS 0x989680 ;  /* 0x009896800000895d */ /* 0x008fea0003900000 */
[----:B------:R-:W3:Y:S02]  /*2d8b0*/  @!P0 SYNCS.PHASECHK.TRANS64 P0, [R7+URZ+0x2a8c0], R10 ;  /* 0x02a8c00a070085a7 */ /* 0x000ee4000800007f */
[----:B---3--:R-:W-:Y:S05]  /*2d8c0*/  @!P0 BRA `(.L_x_1779) ;  /* 0xfffffffc00f08947 */ /* 0x008fea000383ffff */
[----:B------:R-:W-:Y:S05]  /*2d8d0*/  BRA `(.L_x_1956) ;  /* 0xffffff8400d87947 */ /* 0x000fea000383ffff */
.L_x_1787:
[----:B-1----:R1:W2:Y:S02]  /*2d8e0*/  SYNCS.PHASECHK.TRANS64.TRYWAIT P1, [R8+URZ+0x2a8a0], R7 ;  /* 0x02a8a007080075a7 */ /* 0x0022a4000802017f */
[----:B--2---:R-:W-:Y:S05]  /*2d8f0*/  @!P1 NANOSLEEP.SYNCS 0x989680 ;  /* 0x009896800000995d */ /* 0x004fea0003900000 */
[----:B------:R-:W2:Y:S02]  /*2d900*/  @!P1 SYNCS.PHASECHK.TRANS64 P1, [R8+URZ+0x2a8a0], R7 ;  /* 0x02a8a007080095a7 */ /* 0x000ea4000802007f */
[----:B--2---:R-:W-:Y:S05]  /*2d910*/  @!P1 BRA `(.L_x_1787) ;  /* 0xfffffffc00f09947 */ /* 0x004fea000383ffff */
[----:B------:R-:W-:Y:S05]  /*2d920*/  BRA `(.L_x_1957) ;  /* 0xffffff8800f07947 */ /* 0x000fea000383ffff */
.L_x_1794:
[----:B--2---:R2:W3:Y:S02]  /*2d930*/  SYNCS.PHASECHK.TRANS64.TRYWAIT P1, [R8+URZ+0x2a8c0], R7 ;  /* 0x02a8c007080075a7 */ /* 0x0044e4000802017f */
[----:B---3--:R-:W-:Y:S05]  /*2d940*/  @!P1 NANOSLEEP.SYNCS 0x989680 ;  /* 0x009896800000995d */ /* 0x008fea0003900000 */
[----:B------:R-:W3:Y:S02]  /*2d950*/  @!P1 SYNCS.PHASECHK.TRANS64 P1, [R8+URZ+0x2a8c0], R7 ;  /* 0x02a8c007080095a7 */ /* 0x000ee4000802007f */
[----:B---3--:R-:W-:Y:S05]  /*2d960*/  @!P1 BRA `(.L_x_1794) ;  /* 0xfffffffc00f09947 */ /* 0x008fea000383ffff */
[----:B------:R-:W-:Y:S05]  /*2d970*/  BRA `(.L_x_1958) ;  /* 0xffffff8c00e87947 */ /* 0x000fea000383ffff */
.L_x_1818:
[----:B------:R-:W2:Y:S01]  /*2d980*/  S2R R4, SR_TID.X ;  /* 0x0000000000047919 */ /* 0x000ea20000002100 */
[----:B------:R-:W-:Y:S01]  /*2d990*/  BSSY B0, `(.L_x_1959) ;  /* 0x000000a000007945 */ /* 0x000fe20003800000 */
[----:B------:R-:W-:Y:S02]  /*2d9a0*/  IMAD.MOV.U32 R12, RZ, RZ, RZ ;  /* 0x000000ffff0c7224 */ /* 0x000fe400078e00ff */
[----:B------:R-:W-:Y:S02]  /*2d9b0*/  IMAD.MOV.U32 R11, RZ, RZ, 0x1f ;  /* 0x0000001fff0b7424 */ /* 0x000fe400078e00ff */
[----:B0-----:R-:W-:Y:S01]  /*2d9c0*/  IMAD.MOV.U32 R15, RZ, RZ, -0x1 ;  /* 0xffffffffff0f7424 */ /* 0x001fe200078e00ff */
[----:B--2---:R-:W-:-:S04]  /*2d9d0*/  SHF.R.U32.HI R4, RZ, 0x5, R4 ;  /* 0x00000005ff047819 */ /* 0x004fc80000011604 */
[----:B------:R-:W-:-:S05]  /*2d9e0*/  LOP3.LUT R4, R4, 0x3, RZ, 0xc0, !PT ;  /* 0x0000000304047812 */ /* 0x000fca00078ec0ff */
[----:B------:R-:W-:-:S07]  /*2d9f0*/  IMAD.MOV.U32 R13, RZ, RZ, R4 ;  /* 0x000000ffff0d7224 */ /* 0x000fce00078e0004 */
[----:B-1----:R-:W-:Y:S05]  /*2da00*/  WARPSYNC.COLLECTIVE R15, `(.L_x_1960) ;  /* 0x000000000f087348 */ /* 0x002fea0003c00000 */
[----:B------:R0:W2:Y:S02]  /*2da10*/  SHFL.IDX P6, R14, R13, R12, R11 ;  /* 0x0000000c0d0e7389 */ /* 0x0000a400000c000b */
[----:B012---:R-:W-:Y:S01]  /*2da20*/  ENDCOLLECTIVE ;  /* 0x000000000000791b */ /* 0x007fe20003800000 */
.L_x_1960:
[----:B------:R-:W-:Y:S05]  /*2da30*/  BSYNC B0 ;  /* 0x0000000000007941 */ /* 0x000fea0003800000 */
.L_x_1959:
[----:B------:R-:W-:Y:S05]  /*2da40*/  BRA `(.L_x_1961) ;  /* 0xffffffa000047947 */ /* 0x000fea000383ffff */
.L_x_1820:
[----:B------:R-:W-:Y:S01]  /*2da50*/  BSSY B0, `(.L_x_1962) ;  /* 0x0000006000007945 */ /* 0x000fe20003800000 */
[----:B0-----:R-:W-:-:S07]  /*2da60*/  IMAD.MOV.U32 R15, RZ, RZ, -0x1 ;  /* 0xffffffffff0f7424 */ /* 0x001fce00078e00ff */
[----:B-12---:R-:W-:Y:S05]  /*2da70*/  WARPSYNC.COLLECTIVE R15, `(.L_x_1963) ;  /* 0x000000000f0c7348 */ /* 0x006fea0003c00000 */
[----:B------:R-:W-:Y:S02]  /*2da80*/  ELECT P6, UR62, PT ;  /* 0x00000000003e782f */ /* 0x000fe400038c0000 */
[----:B------:R-:W-:Y:S01]  /*2da90*/  MOV R14, UR62 ;  /* 0x0000003e000e7c02 */ /* 0x000fe20008000f00 */
[----:B-12---:R-:W-:Y:S10]  /*2daa0*/  ENDCOLLECTIVE ;  /* 0x000000000000791b */ /* 0x006ff40003800000 */
.L_x_1963:
[----:B------:R-:W-:Y:S05]  /*2dab0*/  BSYNC B0 ;  /* 0x0000000000007941 */ /* 0x000fea0003800000 */
.L_x_1962:
[----:B------:R-:W-:Y:S05]  /*2dac0*/  BRA `(.L_x_1964) ;  /* 0xffffffa000087947 */ /* 0x000fea000383ffff */
.L_x_1822:
[----:B---3--:R3:W4:Y:S02]  /*2dad0*/  SYNCS.PHASECHK.TRANS64.TRYWAIT P0, [R0+URZ+0x2a840], R2 ;  /* 0x02a84002000075a7 */ /* 0x008724000800017f */
[----:B----4-:R-:W-:Y:S05]  /*2dae0*/  @!P0 NANOSLEEP.SYNCS 0x989680 ;  /* 0x009896800000895d */ /* 0x010fea0003900000 */
[----:B------:R-:W4:Y:S02]  /*2daf0*/  @!P0 SYNCS.PHASECHK.TRANS64 P0, [R0+URZ+0x2a840], R2 ;  /* 0x02a84002000085a7 */ /* 0x000f24000800007f */
[----:B----4-:R-:W-:Y:S05]  /*2db00*/  @!P0 BRA `(.L_x_1822) ;  /* 0xfffffffc00f08947 */ /* 0x010fea000383ffff */
[----:B------:R-:W-:Y:S05]  /*2db10*/  BRA `(.L_x_1965) ;  /* 0xffffffa0006c7947 */ /* 0x000fea000383ffff */
.L_x_1826:
        /* <DEDUP_REMOVED lines=15> */
.L_x_1966:
[----:B------:R-:W-:Y:S02]  /*2dc10*/  IMAD.MOV.U32 R13, RZ, RZ, R4 ;  /* 0x000000ffff0d7224 */ /* 0x000fe400078e0004 */
[----:B------:R-:W-:-:S07]  /*2dc20*/  IMAD.MOV.U32 R6, RZ, RZ, R14 ;  /* 0x000000ffff067224 */ /* 0x000fce00078e000e */
[----:B------:R-:W-:Y:S05]  /*2dc30*/  WARPSYNC.COLLECTIVE R15, `(.L_x_1967) ;  /* 0x000000000f087348 */ /* 0x000fea0003c00000 */
[----:B------:R0:W1:Y:S02]  /*2dc40*/  SHFL.IDX P6, R14, R13, R12, R11 ;  /* 0x0000000c0d0e7389 */ /* 0x00006400000c000b */
[----:B01----:R-:W-:Y:S01]  /*2dc50*/  ENDCOLLECTIVE ;  /* 0x000000000000791b */ /* 0x003fe20003800000 */
.L_x_1967:
[----:B------:R-:W-:Y:S02]  /*2dc60*/  IMAD.MOV.U32 R13, RZ, RZ, R3 ;  /* 0x000000ffff0d7224 */ /* 0x000fe400078e0003 */
[----:B------:R-:W-:Y:S02]  /*2dc70*/  IMAD.MOV.U32 R12, RZ, RZ, 0x1 ;  /* 0x00000001ff0c7424 */ /* 0x000fe400078e00ff */
[----:B------:R-:W-:-:S07]  /*2dc80*/  IMAD.MOV.U32 R7, RZ, RZ, R14 ;  /* 0x000000ffff077224 */ /* 0x000fce00078e000e */
[----:B------:R-:W-:Y:S05]  /*2dc90*/  WARPSYNC.COLLECTIVE R15, `(.L_x_1968) ;  /* 0x000000000f087348 */ /* 0x000fea0003c00000 */
[----:B------:R0:W1:Y:S02]  /*2dca0*/  SHFL.IDX P6, R14, R13, R12, R11 ;  /* 0x0000000c0d0e7389 */ /* 0x00006400000c000b */
[----:B01----:R-:W-:Y:S01]  /*2dcb0*/  ENDCOLLECTIVE ;  /* 0x000000000000791b */ /* 0x003fe20003800000 */
.L_x_1968:
[----:B------:R-:W-:-:S05]  /*2dcc0*/  @!P3 LEA R7, P5, R8, R7, 0x1 ;  /* 0x000000070807b211 */ /* 0x000fca00078a08ff */
[----:B------:R-:W-:-:S05]  /*2dcd0*/  @!P3 IMAD.X R6, RZ, RZ, R6, P5 ;  /* 0x000000ffff06b224 */ /* 0x000fca00028e0606 */
[----:B------:R-:W-:Y:S01]  /*2dce0*/  @!P3 LOP3.LUT R7, R7, R6, RZ, 0x3c, !PT ;  /* 0x000000060707b212 */ /* 0x000fe200078e3cff */
[----:B------:R-:W-:-:S03]  /*2dcf0*/  IMAD.MOV.U32 R13, RZ, RZ, R4 ;  /* 0x000000ffff0d7224 */ /* 0x000fc600078e0004 */
[----:B------:R-:W-:-:S04]  /*2dd00*/  @!P3 LOP3.LUT R6, R7, R6, RZ, 0x3c, !PT ;  /* 0x000000060706b212 */ /* 0x000fc800078e3cff */
[----:B------:R-:W-:Y:S01]  /*2dd10*/  @!P3 LOP3.LUT R7, R7, R6, RZ, 0x3c, !PT ;  /* 0x000000060707b212 */ /* 0x000fe200078e3cff */
[----:B------:R-:W-:-:S07]  /*2dd20*/  IMAD.MOV.U32 R9, RZ, RZ, R14 ;  /* 0x000000ffff097224 */ /* 0x000fce00078e000e */
[----:B------:R-:W-:Y:S05]  /*2dd30*/  WARPSYNC.COLLECTIVE R15, `(.L_x_1969) ;  /* 0x000000000f087348 */ /* 0x000fea0003c00000 */
[----:B------:R0:W1:Y:S02]  /*2dd40*/  SHFL.IDX P6, R14, R13, R12, R11 ;  /* 0x0000000c0d0e7389 */ /* 0x00006400000c000b */
[----:B01----:R-:W-:Y:S01]  /*2dd50*/  ENDCOLLECTIVE ;  /* 0x000000000000791b */ /* 0x003fe20003800000 */
.L_x_1969:
[----:B------:R-:W-:Y:S01]  /*2dd60*/  @!PT LDS RZ, [RZ] ;  /* 0x00000000fffff984 */ /* 0x000fe20000000800 */
[----:B------:R-:W-:Y:S01]  /*2dd70*/  @!PT LDS RZ, [RZ] ;  /* 0x00000000fffff984 */ /* 0x000fe20000000800 */
[----:B------:R-:W-:Y:S01]  /*2dd80*/  @!PT LDS RZ, [RZ] ;  /* 0x00000000fffff984 */ /* 0x000fe20000000800 */
[----:B------:R0:W-:Y:S04]  /*2dd90*/  @!P3 LDGSTS.E.BYPASS.LTC128B.128 [R10+0xc400], desc[UR46][R6.64], !P2 ;  /* 0x0c400000060abfae */ /* 0x0001e8000d101d6e */
[----:B------:R0:W-:Y:S04]  /*2dda0*/  @!P3 LDGSTS.E.BYPASS.LTC128B.128 [R10+0x10400], desc[UR46][R6.64+0x80], !P1 ;  /* 0x10400080060abfae */ /* 0x0001e8000c901d6e */
[----:B------:R0:W-:Y:S01]  /*2ddb0*/  @!P3 LDGSTS.E.BYPASS.LTC128B.128 [R10+0x14400], desc[UR46][R6.64+0x100], !P0 ;  /* 0x14400100060abfae */ /* 0x0001e2000c101d6e */
[----:B------:R-:W-:Y:S01]  /*2ddc0*/  ISETP.GE.AND P3, PT, R5, R2, PT ;  /* 0x000000020500720c */ /* 0x000fe20003f66270 */
[----:B------:R-:W-:-:S02]  /*2ddd0*/  IMAD.MOV.U32 R13, RZ, RZ, R3 ;  /* 0x000000ffff0d7224 */ /* 0x000fc400078e0003 */
[----:B------:R-:W-:Y:S02]  /*2dde0*/  IMAD.MOV.U32 R12, RZ, RZ, 0x2 ;  /* 0x00000002ff0c7424 */ /* 0x000fe400078e00ff */
[----:B------:R-:W-:-:S08]  /*2ddf0*/  IMAD.MOV.U32 R5, RZ, RZ, R14 ;  /* 0x000000ffff057224 */ /* 0x000fd000078e000e */
[----:B0-----:R-:W-:Y:S05]  /*2de00*/  WARPSYNC.COLLECTIVE R15, `(.L_x_1970) ;  /* 0x000000000f087348 */ /* 0x001fea0003c00000 */
[----:B------:R1:W2:Y:S02]  /*2de10*/  SHFL.IDX P6, R14, R13, R12, R11 ;  /* 0x0000000c0d0e7389 */ /* 0x0002a400000c000b */
[----:B012---:R-:W-:Y:S01]  /*2de20*/  ENDCOLLECTIVE ;  /* 0x000000000000791b */ /* 0x007fe20003800000 */
.L_x_1970:
[----:B------:R-:W-:-:S05]  /*2de30*/  @!P3 LEA R8, P5, R8, R5, 0x1 ;  /* 0x000000050808b211 */ /* 0x000fca00078a08ff */
[----:B------:R-:W-:Y:S02]  /*2de40*/  @!P3 IMAD.X R5, RZ, RZ, R9, P5 ;  /* 0x000000ffff05b224 */ /* 0x000fe400028e0609 */
[----:B------:R-:W0:Y:S01]  /*2de50*/  S2R R9, SR_TID.X ;  /* 0x0000000000097919 */ /* 0x000e220000002100 */
[----:B------:R-:W-:Y:S02]  /*2de60*/  @!P3 IMAD.MOV.U32 R6, RZ, RZ, R8 ;  /* 0x000000ffff06b224 */ /* 0x000fe400078e0008 */
[----:B------:R-:W-:Y:S02]  /*2de70*/  @!P3 IMAD.MOV.U32 R7, RZ, RZ, R5 ;  /* 0x000000ffff07b224 */ /* 0x000fe400078e0005 */
[----:B------:R-:W-:Y:S02]  /*2de80*/  IMAD.MOV.U32 R13, RZ, RZ, R4 ;  /* 0x000000ffff0d7224 */ /* 0x000fe400078e0004 */
[----:B------:R-:W-:Y:S01]  /*2de90*/  VIADD R5, R0, 0x20 ;  /* 0x0000002000057836 */ /* 0x000fe20000000000 */
[----:B------:R-:W-:Y:S01]  /*2dea0*/  @!PT LDS RZ, [RZ] ;  /* 0x00000000fffff984 */ /* 0x000fe20000000800 */
[----:B------:R-:W-:Y:S01]  /*2deb0*/  @!PT LDS RZ, [RZ] ;  /* 0x00000000fffff984 */ /* 0x000fe20000000800 */
[----:B------:R-:W-:Y:S01]  /*2dec0*/  @!PT LDS RZ, [RZ] ;  /* 0x00000000fffff984 */ /* 0x000fe20000000800 */
[----:B------:R1:W-:Y:S04]  /*2ded0*/  @!P3 LDGSTS.E.BYPASS.LTC128B.128 [R10+0xcc00], desc[UR46][R6.64], !P2 ;  /* 0x0cc00000060abfae */ /* 0x0003e8000d101d6e */
[----:B------:R1:W-:Y:S01]  /*2dee0*/  @!P3 LDGSTS.E.BYPASS.LTC128B.128 [R10+0x10c00], desc[UR46][R6.64+0x80], !P1 ;  /* 0x10c00080060abfae */ /* 0x0003e2000c901d6e */
[----:B------:R-:W-:-:S07]  /*2def0*/  IMAD.MOV.U32 R8, RZ, RZ, R14 ;  /* 0x000000ffff087224 */ /* 0x000fce00078e000e */
[----:B01----:R-:W-:Y:S05]  /*2df00*/  WARPSYNC.COLLECTIVE R15, `(.L_x_1971) ;  /* 0x000000000f087348 */ /* 0x003fea0003c00000 */
[----:B------:R2:W3:Y:S02]  /*2df10*/  SHFL.IDX P6, R14, R13, R12, R11 ;  /* 0x0000000c0d0e7389 */ /* 0x0004e400000c000b */
[----:B0123--:R-:W-:Y:S01]  /*2df20*/  ENDCOLLECTIVE ;  /* 0x000000000000791b */ /* 0x00ffe20003800000 */
.L_x_1971:
[----:B------:R-:W-:Y:S01]  /*2df30*/  @!PT LDS RZ, [RZ] ;  /* 0x00000000fffff984 */ /* 0x000fe20000000800 */
[----:B------:R-:W-:Y:S01]  /*2df40*/  @!PT LDS RZ, [RZ] ;  /* 0x00000000fffff984 */ /* 0x000fe20000000800 */
[----:B------:R-:W-:Y:S01]  /*2df50*/  @!PT LDS RZ, [RZ] ;  /* 0x00000000fffff984 */ /* 0x000fe20000000800 */
[----:B------:R0:W-:Y:S01]  /*2df60*/  @!P3 LDGSTS.E.BYPASS.LTC128B.128 [R10+0x14c00], desc[UR46][R6.64+0x100], !P0 ;  /* 0x14c00100060abfae */ /* 0x0001e2000c101d6e */
[----:B------:R-:W-:Y:S01]  /*2df70*/  ISETP.GE.AND P3, PT, R5, R2, PT ;  /* 0x000000020500720c */ /* 0x000fe20003f66270 */
[----:B------:R-:W-:Y:S02]  /*2df80*/  IMAD.MOV.U32 R13, RZ, RZ, R3 ;  /* 0x000000ffff0d7224 */ /* 0x000fe400078e0003 */
[----:B------:R-:W-:Y:S02]  /*2df90*/  IMAD.MOV.U32 R12, RZ, RZ, 0x3 ;  /* 0x00000003ff0c7424 */ /* 0x000fe400078e00ff */
[----:B------:R-:W-:-:S05]  /*2dfa0*/  IMAD.SHL.U32 R9, R9, 0x8, RZ ;  /* 0x0000000809097824 */ /* 0x000fca00078e00ff */
[----:B------:R-:W-:Y:S01]  /*2dfb0*/  LOP3.LUT R9, R9, 0x38, RZ, 0xc0, !PT ;  /* 0x0000003809097812 */ /* 0x000fe200078ec0ff */
[----:B0-----:R-:W-:-:S07]  /*2dfc0*/  IMAD.MOV.U32 R5, RZ, RZ, R14 ;  /* 0x000000ffff057224 */ /* 0x001fce00078e000e */
[----:B------:R-:W-:Y:S05]  /*2dfd0*/  WARPSYNC.COLLECTIVE R15, `(.L_x_1972) ;  /* 0x000000000f087348 */ /* 0x000fea0003c00000 */
[----:B------:R0:W1:Y:S02]  /*2dfe0*/  SHFL.IDX P6, R14, R13, R12, R11 ;  /* 0x0000000c0d0e7389 */ /* 0x00006400000c000b */
[----:B01----:R-:W-:Y:S01]  /*2dff0*/  ENDCOLLECTIVE ;  /* 0x000000000000791b */ /* 0x003fe20003800000 */
.L_x_1972:
        /* <DEDUP_REMOVED lines=17> */
.L_x_1973:
[----:B------:R-:W-:Y:S02]  /*2e110*/  IMAD.MOV.U32 R13, RZ, RZ, R3 ;  /* 0x000000ffff0d7224 */ /* 0x000fe400078e0003 */
[----:B------:R-:W-:Y:S02]  /*2e120*/  IMAD.MOV.U32 R12, RZ, RZ, 0x4 ;  /* 0x00000004ff0c7424 */ /* 0x000fe400078e00ff */
[----:B------:R-:W-:-:S07]  /*2e130*/  IMAD.MOV.U32 R5, RZ, RZ, R14 ;  /* 0x000000ffff057224 */ /* 0x000fce00078e000e */
[----:B------:R-:W-:Y:S05]  /*2e140*/  WARPSYNC.COLLECTIVE R15, `(.L_x_1974) ;  /* 0x000000000f087348 */ /* 0x000fea0003c00000 */
[----:B------:R0:W1:Y:S02]  /*2e150*/  SHFL.IDX P6, R14, R13, R12, R11 ;  /* 0x0000000c0d0e7389 */ /* 0x00006400000c000b */
[----:B01----:R-:W-:Y:S01]  /*2e160*/  ENDCOLLECTIVE ;  /* 0x000000000000791b */ /* 0x003fe20003800000 */
.L_x_1974:
        /* <DEDUP_REMOVED lines=17> */
.L_x_1975:
[----:B------:R-:W-:Y:S02]  /*2e280*/  IMAD.MOV.U32 R13, RZ, RZ, R3 ;  /* 0x000000ffff0d7224 */ /* 0x000fe400078e0003 */
[----:B------:R-:W-:Y:S02]  /*2e290*/  IMAD.MOV.U32 R12, RZ, RZ, 0x5 ;  /* 0x00000005ff0c7424 */ /* 0x000fe400078e00ff */
[----:B------:R-:W-:-:S07]  /*2e2a0*/  IMAD.MOV.U32 R5, RZ, RZ, R14 ;  /* 0x000000ffff057224 */ /* 0x000fce00078e000e */
[----:B------:R-:W-:Y:S05]  /*2e2b0*/  WARPSYNC.COLLECTIVE R15, `(.L_x_1976) ;  /* 0x000000000f087348 */ /* 0x000fea0003c00000 */
[----:B------:R0:W1:Y:S02]  /*2e2c0*/  SHFL.IDX P6, R14, R13, R12, R11 ;  /* 0x0000000c0d0e7389 */ /* 0x00006400000c000b */
[----:B01----:R-:W-:Y:S01]  /*2e2d0*/  ENDCOLLECTIVE ;  /* 0x000000000000791b */ /* 0x003fe20003800000 */
.L_x_1976:
        /* <DEDUP_REMOVED lines=17> */
.L_x_1977:
[----:B------:R-:W-:Y:S02]  /*2e3f0*/  IMAD.MOV.U32 R13, RZ, RZ, R3 ;  /* 0x000000ffff0d7224 */ /* 0x000fe400078e0003 */
[----:B------:R-:W-:Y:S02]  /*2e400*/  IMAD.MOV.U32 R12, RZ, RZ, 0x6 ;  /* 0x00000006ff0c7424 */ /* 0x000fe400078e00ff */
[----:B------:R-:W-:-:S07]  /*2e410*/  IMAD.MOV.U32 R5, RZ, RZ, R14 ;  /* 0x000000ffff057224 */ /* 0x000fce00078e000e */
[----:B------:R-:W-:Y:S05]  /*2e420*/  WARPSYNC.COLLECTIVE R15, `(.L_x_1978) ;  /* 0x000000000f087348 */ /* 0x000fea0003c00000 */
[----:B------:R0:W1:Y:S02]  /*2e430*/  SHFL.IDX P6, R14, R13, R12, R11 ;  /* 0x0000000c0d0e7389 */ /* 0x00006400000c000b */
[----:B01----:R-:W-:Y:S01]  /*2e440*/  ENDCOLLECTIVE ;  /* 0x000000000000791b */ /* 0x003fe20003800000 */
.L_x_1978:
        /* <DEDUP_REMOVED lines=15> */
.L_x_1979:
        /* <DEDUP_REMOVED lines=8> */
.L_x_1980:
        /* <DEDUP_REMOVED lines=14> */
.L_x_1981:
[----:B------:R-:W-:Y:S01]  /*2e6a0*/  @!PT LDS RZ, [RZ] ;  /* 0x00000000fffff984 */ /* 0x000fe20000000800 */
[----:B------:R-:W-:Y:S01]  /*2e6b0*/  @!PT LDS RZ, [RZ] ;  /* 0x00000000fffff984 */ /* 0x000fe20000000800 */
[----:B------:R-:W-:Y:S01]  /*2e6c0*/  @!PT LDS RZ, [RZ] ;  /* 0x00000000fffff984 */ /* 0x000fe20000000800 */
[----:B------:R0:W-:Y:S01]  /*2e6d0*/  @!P4 LDGSTS.E.BYPASS.LTC128B.128 [R10+0x17400], desc[UR46][R6.64+0x100], !P0 ;  /* 0x17400100060acfae */ /* 0x0001e2000c101d6e */
[----:B------:R-:W-:Y:S01]  /*2e6e0*/  IMAD.MOV.U32 R3, RZ, RZ, R14 ;  /* 0x000000ffff037224 */ /* 0x000fe200078e000e */
[----:B------:R-:W-:Y:S06]  /*2e6f0*/  BRA `(.L_x_1982) ;  /* 0xffffffa400107947 */ /* 0x000fec000383ffff */
.L_x_1831:
[----:B----4-:R4:W0:Y:S02]  /*2e700*/  SYNCS.PHASECHK.TRANS64.TRYWAIT P0, [R19+URZ+0x2a820], R0 ;  /* 0x02a82000130075a7 */ /* 0x010824000800017f */
[----:B0-----:R-:W-:Y:S05]  /*2e710*/  @!P0 NANOSLEEP.SYNCS 0x989680 ;  /* 0x009896800000895d */ /* 0x001fea0003900000 */
[----:B------:R-:W0:Y:S02]  /*2e720*/  @!P0 SYNCS.PHASECHK.TRANS64 P0, [R19+URZ+0x2a820], R0 ;  /* 0x02a82000130085a7 */ /* 0x000e24000800007f */
[----:B0-----:R-:W-:Y:S05]  /*2e730*/  @!P0 BRA `(.L_x_1831) ;  /* 0xfffffffc00f08947 */ /* 0x001fea000383ffff */
[----:B------:R-:W-:Y:S05]  /*2e740*/  BRA `(.L_x_1983) ;  /* 0xffffffa400907947 */ /* 0x000fea000383ffff */
.L_x_1840:
[----:B-1----:R1:W2:Y:S02]  /*2e750*/  SYNCS.PHASECHK.TRANS64.TRYWAIT P0, [R3+URZ+0x2a840], R2 ;  /* 0x02a84002030075a7 */ /* 0x0022a4000800017f */
[----:B--2---:R-:W-:Y:S05]  /*2e760*/  @!P0 NANOSLEEP.SYNCS 0x989680 ;  /* 0x009896800000895d */ /* 0x004fea0003900000 */
[----:B------:R-:W2:Y:S02]  /*2e770*/  @!P0 SYNCS.PHASECHK.TRANS64 P0, [R3+URZ+0x2a840], R2 ;  /* 0x02a84002030085a7 */ /* 0x000ea4000800007f */
[----:B--2---:R-:W-:Y:S05]  /*2e780*/  @!P0 BRA `(.L_x_1840) ;  /* 0xfffffffc00f08947 */ /* 0x004fea000383ffff */
[----:B------:R-:W-:Y:S05]  /*2e790*/  BRA `(.L_x_1984) ;  /* 0xffffffa800847947 */ /* 0x000fea000383ffff */
.L_x_1847:
[----:B0-----:R0:W1:Y:S02]  /*2e7a0*/  SYNCS.PHASECHK.TRANS64.TRYWAIT P0, [R3+URZ+0x60], R2 ;  /* 0x00006002030075a7 */ /* 0x001064000800017f */
[----:B-1----:R-:W-:Y:S05]  /*2e7b0*/  @!P0 NANOSLEEP.SYNCS 0x989680 ;  /* 0x009896800000895d */ /* 0x002fea0003900000 */
[----:B------:R-:W1:Y:S02]  /*2e7c0*/  @!P0 SYNCS.PHASECHK.TRANS64 P0, [R3+URZ+0x60], R2 ;  /* 0x00006002030085a7 */ /* 0x000e64000800007f */
[----:B-1----:R-:W-:Y:S05]  /*2e7d0*/  @!P0 BRA `(.L_x_1847) ;  /* 0xfffffffc00f08947 */ /* 0x002fea000383ffff */
[----:B------:R-:W-:Y:S05]  /*2e7e0*/  BRA `(.L_x_1985) ;  /* 0xffffffac00987947 */ /* 0x000fea000383ffff */
.L_x_1856:
[----:B--2---:R2:W3:Y:S02]  /*2e7f0*/  SYNCS.PHASECHK.TRANS64.TRYWAIT P0, [R3+URZ+0x2a840], R2 ;  /* 0x02a84002030075a7 */ /* 0x0044e4000800017f */
[----:B---3--:R-:W-:Y:S05]  /*2e800*/  @!P0 NANOSLEEP.SYNCS 0x989680 ;  /* 0x009896800000895d */ /* 0x008fea0003900000 */
[----:B------:R-:W3:Y:S02]  /*2e810*/  @!P0 SYNCS.PHASECHK.TRANS64 P0, [R3+URZ+0x2a840], R2 ;  /* 0x02a84002030085a7 */ /* 0x000ee4000800007f */
[----:B---3--:R-:W-:Y:S05]  /*2e820*/  @!P0 BRA `(.L_x_1856) ;  /* 0xfffffffc00f08947 */ /* 0x008fea000383ffff */
[----:B------:R-:W-:Y:S05]  /*2e830*/  BRA `(.L_x_1986) ;  /* 0xffffffb400287947 */ /* 0x000fea000383ffff */
.L_x_1863:
[----:B0-----:R0:W2:Y:S02]  /*2e840*/  SYNCS.PHASECHK.TRANS64.TRYWAIT P0, [R2+URZ+0x60], R3 ;  /* 0x00006003020075a7 */ /* 0x0010a4000800017f */
[----:B--2---:R-:W-:Y:S05]  /*2e850*/  @!P0 NANOSLEEP.SYNCS 0x989680 ;  /* 0x009896800000895d */ /* 0x004fea0003900000 */
[----:B------:R-:W2:Y:S02]  /*2e860*/  @!P0 SYNCS.PHASECHK.TRANS64 P0, [R2+URZ+0x60], R3 ;  /* 0x00006003020085a7 */ /* 0x000ea4000800007f */
[----:B--2---:R-:W-:Y:S05]  /*2e870*/  @!P0 BRA `(.L_x_1863) ;  /* 0xfffffffc00f08947 */ /* 0x004fea000383ffff */
[----:B------:R-:W-:Y:S05]  /*2e880*/  BRA `(.L_x_1987) ;  /* 0xffffffb8003c7947 */ /* 0x000fea000383ffff */
.L_x_1872:
[----:B---3--:R3:W4:Y:S02]  /*2e890*/  SYNCS.PHASECHK.TRANS64.TRYWAIT P0, [R2+URZ+0x2a840], R3 ;  /* 0x02a84003020075a7 */ /* 0x008724000800017f */
[----:B----4-:R-:W-:Y:S05]  /*2e8a0*/  @!P0 NANOSLEEP.SYNCS 0x989680 ;  /* 0x009896800000895d */ /* 0x010fea0003900000 */
[----:B------:R-:W4:Y:S02]  /*2e8b0*/  @!P0 SYNCS.PHASECHK.TRANS64 P0, [R2+URZ+0x2a840], R3 ;  /* 0x02a84003020085a7 */ /* 0x000f24000800007f */
[----:B----4-:R-:W-:Y:S05]  /*2e8c0*/  @!P0 BRA `(.L_x_1872) ;  /* 0xfffffffc00f08947 */ /* 0x010fea000383ffff */
[----:B------:R-:W-:Y:S05]  /*2e8d0*/  BRA `(.L_x_1988) ;  /* 0xffffffbc00a07947 */ /* 0x000fea000383ffff */
.L_x_1879:
[----:B0-----:R0:W2:Y:S02]  /*2e8e0*/  SYNCS.PHASECHK.TRANS64.TRYWAIT P0, [R2+URZ+0x60], R5 ;  /* 0x00006005020075a7 */ /* 0x0010a4000800017f */
[----:B--2---:R-:W-:Y:S05]  /*2e8f0*/  @!P0 NANOSLEEP.SYNCS 0x989680 ;  /* 0x009896800000895d */ /* 0x004fea0003900000 */
[----:B------:R-:W2:Y:S02]  /*2e900*/  @!P0 SYNCS.PHASECHK.TRANS64 P0, [R2+URZ+0x60], R5 ;  /* 0x00006005020085a7 */ /* 0x000ea4000800007f */
[----:B--2---:R-:W-:Y:S05]  /*2e910*/  @!P0 BRA `(.L_x_1879) ;  /* 0xfffffffc00f08947 */ /* 0x004fea000383ffff */
[----:B------:R-:W-:Y:S05]  /*2e920*/  BRA `(.L_x_1989) ;  /* 0xffffffc000b47947 */ /* 0x000fea000383ffff */
.L_x_1890:
[----:B---3--:R3:W4:Y:S02]  /*2e930*/  SYNCS.PHASECHK.TRANS64.TRYWAIT P0, [R0+URZ+0x2a860], R2 ;  /* 0x02a86002000075a7 */ /* 0x008724000800017f */
[----:B----4-:R-:W-:Y:S05]  /*2e940*/  @!P0 NANOSLEEP.SYNCS 0x989680 ;  /* 0x009896800000895d */ /* 0x010fea0003900000 */
[----:B------:R-:W4:Y:S02]  /*2e950*/  @!P0 SYNCS.PHASECHK.TRANS64 P0, [R0+URZ+0x2a860], R2 ;  /* 0x02a86002000085a7 */ /* 0x000f24000800007f */
[----:B----4-:R-:W-:Y:S05]  /*2e960*/  @!P0 BRA `(.L_x_1890) ;  /* 0xfffffffc00f08947 */ /* 0x010fea000383ffff */
[----:B------:R-:W-:Y:S05]  /*2e970*/  BRA `(.L_x_1990) ;  /* 0xffffffc800007947 */ /* 0x000fea000383ffff */
.L_x_1897:
[----:B--23--:R-:W2:Y:S01]  /*2e980*/  LDL R0, [R1] ;  /* 0x0000000001007983 */ /* 0x00cea20000100800 */
[----:B------:R-:W-:Y:S01]  /*2e990*/  BSSY B0, `(.L_x_1991) ;  /* 0x0000008000007945 */ /* 0x000fe20003800000 */
[----:B0-----:R-:W-:Y:S02]  /*2e9a0*/  IMAD.MOV.U32 R12, RZ, RZ, RZ ;  /* 0x000000ffff0c7224 */ /* 0x001fe400078e00ff */
[----:B------:R-:W-:Y:S02]  /*2e9b0*/  IMAD.MOV.U32 R11, RZ, RZ, 0x1f ;  /* 0x0000001fff0b7424 */ /* 0x000fe400078e00ff */
[----:B------:R-:W-:Y:S02]  /*2e9c0*/  IMAD.MOV.U32 R15, RZ, RZ, -0x1 ;  /* 0xffffffffff0f7424 */ /* 0x000fe400078e00ff */
[----:B--2---:R-:W-:-:S07]  /*2e9d0*/  IMAD.MOV.U32 R13, RZ, RZ, R0 ;  /* 0x000000ffff0d7224 */ /* 0x004fce00078e0000 */
[----:B-1----:R-:W-:Y:S05]  /*2e9e0*/  WARPSYNC.COLLECTIVE R15, `(.L_x_1992) ;  /* 0x000000000f087348 */ /* 0x002fea0003c00000 */
[----:B------:R0:W2:Y:S02]  /*2e9f0*/  SHFL.IDX P6, R14, R13, R12, R11 ;  /* 0x0000000c0d0e7389 */ /* 0x0000a400000c000b */
[----:B012---:R-:W-:Y:S01]  /*2ea00*/  ENDCOLLECTIVE ;  /* 0x000000000000791b */ /* 0x007fe20003800000 */
.L_x_1992:
[----:B------:R-:W-:Y:S05]  /*2ea10*/  BSYNC B0 ;  /* 0x0000000000007941 */ /* 0x000fea0003800000 */
.L_x_1991:
        /* <DEDUP_REMOVED lines=9> */
.L_x_1993:
        /* <DEDUP_REMOVED lines=26> */
.L_x_1994:
        /* <DEDUP_REMOVED lines=8> */
.L_x_1995:
        /* <DEDUP_REMOVED lines=8> */
.L_x_1996:
        /* <DEDUP_REMOVED lines=8> */
.L_x_1997:
        /* <DEDUP_REMOVED lines=8> */
.L_x_1998:
        /* <DEDUP_REMOVED lines=9> */
.L_x_1999:
[----:B------:R-:W-:Y:S01]  /*2eee0*/  IMAD.MOV.U32 R9, RZ, RZ, R14 ;  /* 0x000000ffff097224 */ /* 0x000fe200078e000e */
[----:B------:R-:W-:Y:S06]  /*2eef0*/  BRA `(.L_x_2000) ;  /* 0xffffffc8007c7947 */ /* 0x000fec000383ffff */
.L_x_1900:
[----:B------:R-:W-:Y:S01]  /*2ef00*/  BSSY B0, `(.L_x_2001) ;  /* 0x0000008000007945 */ /* 0x000fe20003800000 */
[----:B------:R-:W-:Y:S02]  /*2ef10*/  IMAD.MOV.U32 R13, RZ, RZ, R2 ;  /* 0x000000ffff0d7224 */ /* 0x000fe400078e0002 */
[----:B------:R-:W-:Y:S02]  /*2ef20*/  IMAD.MOV.U32 R12, RZ, RZ, 0x1 ;  /* 0x00000001ff0c7424 */ /* 0x000fe400078e00ff */
[----:B------:R-:W-:Y:S02]  /*2ef30*/  IMAD.MOV.U32 R11, RZ, RZ, RZ ;  /* 0x000000ffff0b7224 */ /* 0x000fe400078e00ff */
[----:B------:R-:W-:-:S07]  /*2ef40*/  IMAD.MOV.U32 R15, RZ, RZ, -0x1 ;  /* 0xffffffffff0f7424 */ /* 0x000fce00078e00ff */
[----:B01----:R-:W-:Y:S05]  /*2ef50*/  WARPSYNC.COLLECTIVE R15, `(.L_x_2002) ;  /* 0x000000000f087348 */ /* 0x003fea0003c00000 */
[----:B------:R2:W3:Y:S02]  /*2ef60*/  SHFL.UP P6, R14, R13, R12, R11 ;  /* 0x0400000c0d0e7389 */ /* 0x0004e400000c000b */
[----:B0123--:R-:W-:Y:S01]  /*2ef70*/  ENDCOLLECTIVE ;  /* 0x000000000000791b */ /* 0x00ffe20003800000 */
.L_x_2002:
[----:B------:R-:W-:Y:S05]  /*2ef80*/  BSYNC B0 ;  /* 0x0000000000007941 */ /* 0x000fea0003800000 */
.L_x_2001:
        /* <DEDUP_REMOVED lines=10> */
.L_x_2003:
        /* <DEDUP_REMOVED lines=8> */
.L_x_2004:
        /* <DEDUP_REMOVED lines=8> */
.L_x_2005:
        /* <DEDUP_REMOVED lines=8> */
.L_x_2006:
        /* <DEDUP_REMOVED lines=9> */
.L_x_2007:
[----:B------:R-:W-:Y:S01]  /*2f240*/  IMAD.MOV.U32 R9, RZ, RZ, R14 ;  /* 0x000000ffff097224 */ /* 0x000fe200078e000e */
[----:B------:R-:W-:Y:S06]  /*2f250*/  BRA `(.L_x_2008) ;  /* 0xffffffc800507947 */ /* 0x000fec000383ffff */
.L_x_1902:
[----:B------:R-:W-:Y:S01]  /*2f260*/  BSSY B0, `(.L_x_2009) ;  /* 0x0000006000007945 */ /* 0x000fe20003800000 */
[----:B------:R-:W-:Y:S01]  /*2f270*/  PLOP3.LUT P6, PT, P6, PT, PT, 0x8, 0x0 ;  /* 0x000000000000781c */ /* 0x000fe200037ce170 */
[----:B------:R-:W-:-:S12]  /*2f280*/  IMAD.MOV.U32 R15, RZ, RZ, -0x1 ;  /* 0xffffffffff0f7424 */ /* 0x000fd800078e00ff */
[----:B01----:R-:W-:Y:S05]  /*2f290*/  WARPSYNC.COLLECTIVE R15, `(.L_x_2010) ;  /* 0x000000000f087348 */ /* 0x003fea0003c00000 */
[----:B------:R-:W-:Y:S01]  /*2f2a0*/  VOTE.ANY R14, PT, P6 ;  /* 0x00000000000e7806 */ /* 0x000fe200030e0100 */
[----:B01----:R-:W-:Y:S06]  /*2f2b0*/  ENDCOLLECTIVE ;  /* 0x000000000000791b */ /* 0x003fec0003800000 */
.L_x_2010:
[----:B------:R-:W-:Y:S05]  /*2f2c0*/  BSYNC B0 ;  /* 0x0000000000007941 */ /* 0x000fea0003800000 */
.L_x_2009:
        /* <DEDUP_REMOVED lines=10> */
.L_x_2011:
[----:B------:R-:W-:Y:S02]  /*2f370*/  IMAD.MOV.U32 R13, RZ, RZ, R6 ;  /* 0x000000ffff0d7224 */ /* 0x000fe400078e0006 */
[----:B------:R-:W-:-:S07]  /*2f380*/  IMAD.MOV.U32 R4, RZ, RZ, R14 ;  /* 0x000000ffff047224 */ /* 0x000fce00078e000e */
[----:B------:R-:W-:Y:S05]  /*2f390*/  WARPSYNC.COLLECTIVE R15, `(.L_x_2012) ;  /* 0x000000000f087348 */ /* 0x000fea0003c00000 */
[----:B------:R0:W1:Y:S02]  /*2f3a0*/  SHFL.IDX P6, R14, R13, R12, R11 ;  /* 0x0000000c0d0e7389 */ /* 0x00006400000c000b */
[----:B01----:R-:W-:Y:S01]  /*2f3b0*/  ENDCOLLECTIVE ;  /* 0x000000000000791b */ /* 0x003fe20003800000 */
.L_x_2012:
[----:B------:R-:W-:Y:S02]  /*2f3c0*/  IMAD.MOV.U32 R6, RZ, RZ, R14 ;  /* 0x000000ffff067224 */ /* 0x000fe400078e000e */
[----:B------:R-:W-:-:S05]  /*2f3d0*/  IMAD.IADD R10, R3, 0x1, R10 ;  /* 0x00000001030a7824 */ /* 0x000fca00078e020a */
[----:B------:R0:W-:Y:S01]  /*2f3e0*/  STL [R1+0xc], R10 ;  /* 0x00000c0a01007387 */ /* 0x0001e20000100800 */
[----:B------:R-:W-:Y:S05]  /*2f3f0*/  BRA `(.L_x_2013) ;  /* 0xffffffc800307947 */ /* 0x000fea000383ffff */
.L_x_1904:
[----:B------:R-:W-:Y:S01]  /*2f400*/  BSSY B0, `(.L_x_2014) ;  /* 0x0000008000007945 */ /* 0x000fe20003800000 */
[----:B------:R-:W-:Y:S02]  /*2f410*/  IMAD.MOV.U32 R13, RZ, RZ, R7 ;  /* 0x000000ffff0d7224 */ /* 0x000fe400078e0007 */
[----:B------:R-:W-:Y:S02]  /*2f420*/  IMAD.MOV.U32 R12, RZ, RZ, R3 ;  /* 0x000000ffff0c7224 */ /* 0x000fe400078e0003 */
[----:B------:R-:W-:Y:S02]  /*2f430*/  IMAD.MOV.U32 R11, RZ, RZ, 0x1f ;  /* 0x0000001fff0b7424 */ /* 0x000fe400078e00ff */
[----:B------:R-:W-:-:S07]  /*2f440*/  IMAD.MOV.U32 R15, RZ, RZ, -0x1 ;  /* 0xffffffffff0f7424 */ /* 0x000fce00078e00ff */
[----:B01----:R-:W-:Y:S05]  /*2f450*/  WARPSYNC.COLLECTIVE R15, `(.L_x_2015) ;  /* 0x000000000f087348 */ /* 0x003fea0003c00000 */
[----:B------:R2:W3:Y:S02]  /*2f460*/  SHFL.IDX P6, R14, R13, R12, R11 ;  /* 0x0000000c0d0e7389 */ /* 0x0004e400000c000b */
[----:B0123--:R-:W-:Y:S01]  /*2f470*/  ENDCOLLECTIVE ;  /* 0x000000000000791b */ /* 0x00ffe20003800000 */
.L_x_2015:
[----:B------:R-:W-:Y:S05]  /*2f480*/  BSYNC B0 ;  /* 0x0000000000007941 */ /* 0x000fea0003800000 */
.L_x_2014:
[----:B------:R-:W-:Y:S01]  /*2f490*/  IMAD.MOV.U32 R3, RZ, RZ, R14 ;  /* 0x000000ffff037224 */ /* 0x000fe200078e000e */
[----:B------:R-:W-:Y:S06]  /*2f4a0*/  BRA `(.L_x_2016) ;  /* 0xffffffc8001c7947 */ /* 0x000fec000383ffff */
.L_x_1910:
[----:B0-----:R0:W1:Y:S02]  /*2f4b0*/  SYNCS.PHASECHK.TRANS64.TRYWAIT P0, [R0+URZ+0x2a820], R3 ;  /* 0x02a82003000075a7 */ /* 0x001064000800017f */
[----:B-1----:R-:W-:Y:S05]  /*2f4c0*/  @!P0 NANOSLEEP.SYNCS 0x989680 ;  /* 0x009896800000895d */ /* 0x002fea0003900000 */
[----:B------:R-:W1:Y:S02]  /*2f4d0*/  @!P0 SYNCS.PHASECHK.TRANS64 P0, [R0+URZ+0x2a820], R3 ;  /* 0x02a82003000085a7 */ /* 0x000e64000800007f */
[----:B-1----:R-:W-:Y:S05]  /*2f4e0*/  @!P0 BRA `(.L_x_1910) ;  /* 0xfffffffc00f08947 */ /* 0x002fea000383ffff */
[----:B------:R-:W-:Y:S05]  /*2f4f0*/  BRA `(.L_x_2017) ;  /* 0xffffffd000bc7947 */ /* 0x000fea000383ffff */
.L_x_1911:
        /* <DEDUP_REMOVED lines=11> */
.L_x_2019:
[----:B------:R-:W-:Y:S05]  /*2f5b0*/  BSYNC B0 ;  /* 0x0000000000007941 */ /* 0x000fea0003800000 */
.L_x_2018:
[----:B------:R-:W-:Y:S05]  /*2f5c0*/  BRA `(.L_x_2020) ;  /* 0xffffffd000a47947 */ /* 0x000fea000383ffff */
.L_x_1912:
[----:B------:R-:W-:Y:S01]  /*2f5d0*/  BSSY B0, `(.L_x_2021) ;  /* 0x0000006000007945 */ /* 0x000fe20003800000 */
[----:B------:R-:W-:-:S07]  /*2f5e0*/  IMAD.MOV.U32 R15, RZ, RZ, -0x1 ;  /* 0xffffffffff0f7424 */ /* 0x000fce00078e00ff */
[----:B01----:R-:W-:Y:S05]  /*2f5f0*/  WARPSYNC.COLLECTIVE R15, `(.L_x_2022) ;  /* 0x000000000f0c7348 */ /* 0x003fea0003c00000 */
[----:B------:R-:W-:Y:S02]  /*2f600*/  ELECT P6, UR62, PT ;  /* 0x00000000003e782f */ /* 0x000fe400038c0000 */
[----:B------:R-:W-:Y:S01]  /*2f610*/  MOV R14, UR62 ;  /* 0x0000003e000e7c02 */ /* 0x000fe20008000f00 */
[----:B01----:R-:W-:Y:S10]  /*2f620*/  ENDCOLLECTIVE ;  /* 0x000000000000791b */ /* 0x003ff40003800000 */
.L_x_2022:
[----:B------:R-:W-:Y:S05]  /*2f630*/  BSYNC B0 ;  /* 0x0000000000007941 */ /* 0x000fea0003800000 */
.L_x_2021:
[----:B------:R-:W-:Y:S05]  /*2f640*/  BRA `(.L_x_2023) ;  /* 0xffffffd000987947 */ /* 0x000fea000383ffff */
.L_x_1914:
[----:B0-----:R0:W1:Y:S02]  /*2f650*/  SYNCS.PHASECHK.TRANS64.TRYWAIT P0, [R6+URZ], R5 ;  /* 0x00000005060075a7 */ /* 0x001064000800017f */
[----:B-1----:R-:W-:Y:S05]  /*2f660*/  @!P0 NANOSLEEP.SYNCS 0x989680 ;  /* 0x009896800000895d */ /* 0x002fea0003900000 */
[----:B------:R-:W1:Y:S02]  /*2f670*/  @!P0 SYNCS.PHASECHK.TRANS64 P0, [R6+URZ], R5 ;  /* 0x00000005060085a7 */ /* 0x000e64000800007f */
[----:B-1----:R-:W-:Y:S05]  /*2f680*/  @!P0 BRA `(.L_x_1914) ;  /* 0xfffffffc00f08947 */ /* 0x002fea000383ffff */
[----:B------:R-:W-:Y:S05]  /*2f690*/  BRA `(.L_x_2024) ;  /* 0xffffffd000dc7947 */ /* 0x000fea000383ffff */
.L_x_1915:
[----:B-1----:R1:W2:Y:S02]  /*2f6a0*/  SYNCS.PHASECHK.TRANS64.TRYWAIT P0, [R7+URZ], R2 ;  /* 0x00000002070075a7 */ /* 0x0022a4000800017f */
[----:B--2---:R-:W-:Y:S05]  /*2f6b0*/  @!P0 NANOSLEEP.SYNCS 0x989680 ;  /* 0x009896800000895d */ /* 0x004fea0003900000 */
[----:B------:R-:W2:Y:S02]  /*2f6c0*/  @!P0 SYNCS.PHASECHK.TRANS64 P0, [R7+URZ], R2 ;  /* 0x00000002070085a7 */ /* 0x000ea4000800007f */
[----:B--2---:R-:W-:Y:S05]  /*2f6d0*/  @!P0 BRA `(.L_x_1915) ;  /* 0xfffffffc00f08947 */ /* 0x004fea000383ffff */
[----:B------:R-:W-:Y:S05]  /*2f6e0*/  BRA `(.L_x_2025) ;  /* 0xffffffd000d07947 */ /* 0x000fea000383ffff */
.L_x_1917:
[----:B--2---:R2:W3:Y:S02]  /*2f6f0*/  SYNCS.PHASECHK.TRANS64.TRYWAIT P0, [R4+URZ], R5 ;  /* 0x00000005040075a7 */ /* 0x0044e4000800017f */
[----:B---3--:R-:W-:Y:S05]  /*2f700*/  @!P0 NANOSLEEP.SYNCS 0x989680 ;  /* 0x009896800000895d */ /* 0x008fea0003900000 */
[----:B------:R-:W3:Y:S02]  /*2f710*/  @!P0 SYNCS.PHASECHK.TRANS64 P0, [R4+URZ], R5 ;  /* 0x00000005040085a7 */ /* 0x000ee4000800007f */
[----:B---3--:R-:W-:Y:S05]  /*2f720*/  @!P0 BRA `(.L_x_1917) ;  /* 0xfffffffc00f08947 */ /* 0x008fea000383ffff */
[----:B------:R-:W-:Y:S05]  /*2f730*/  BRA `(.L_x_2026) ;  /* 0xffffffd000d87947 */ /* 0x000fea000383ffff */
.L_x_2027:
        /* <DEDUP_REMOVED lines=12> */
.L_x_2985:


//--------------------- .text._ZN7cutlass13device_kernelIN5flash11enable_sm90INS1_16FlashAttnFwdSm90INS1_25CollectiveMainloopFwdSm90ILi2EN4cute5tupleIJNS5_1CILi1EEES8_S8_EEENS6_IJNS7_ILi128EEESA_NS7_ILi192EEEEEELi128ENS_10bfloat16_tEfNS_4arch4Sm90ELb1ELb0ELb1ELb0ELb0ELb0ELb0ELb1ELb1ELb1ELb1ELb0EEENS1_21CollectiveEpilogueFwdINS6_IJSA_SA_SA_EEES9_SD_SF_Li256ELb0ELb1ELb1ELb0EEENS1_19SingleTileSchedulerILb0ELb1ELb1ELi128EEEEEEEEEvNT_6ParamsE --------------------------
	.section	.text._ZN7cutlass13device_kernelIN5flash11enable_sm90INS1_16FlashAttnFwdSm90INS1_25CollectiveMainloopFwdSm90ILi2EN4cute5tupleIJNS5_1CILi1EEES8_S8_EEENS6_IJNS7_ILi128EEESA_NS7_ILi192EEEEEELi128ENS_10bfloat16_tEfNS_4arch4Sm90ELb1ELb0ELb1ELb0ELb0ELb0ELb0ELb1ELb1ELb1ELb1ELb0EEENS1_21CollectiveEpilogueFwdINS6_IJSA_SA_SA_EEES9_SD_SF_Li256ELb0ELb1ELb1ELb0EEENS1_19SingleTileSchedulerILb0ELb1ELb1ELi128EEEEEEEEEvNT_6ParamsE,"ax",@progbits
	.align	128
.text._ZN7cutlass13device_kernelIN5flash11enable_sm90INS1_16FlashAttnFwdSm90INS1_25CollectiveMainloopFwdSm90ILi2EN4cute5tupleIJNS5_1CILi1EEES8_S8_EEENS6_IJNS7_ILi128EEESA_NS7_ILi192EEEEEELi128ENS_10bfloat16_tEfNS_4arch4Sm90ELb1ELb0ELb1ELb0ELb0ELb0ELb0ELb1ELb1ELb1ELb1ELb0EEENS1_21CollectiveEpilogueFwdINS6_IJSA_SA_SA_EEES9_SD_SF_Li256ELb0ELb1ELb1ELb0EEENS1_19SingleTileSchedulerILb0ELb1ELb1ELi128EEEEEEEEEvNT_6ParamsE:
        .type           _ZN7cutlass13device_kernelIN5flash11enable_sm90INS1_16FlashAttnFwdSm90INS1_25CollectiveMainloopFwdSm90ILi2EN4cute5tupleIJNS5_1CILi1EEES8_S8_EEENS6_IJNS7_ILi128EEESA_NS7_ILi192EEEEEELi128ENS_10bfloat16_tEfNS_4arch4Sm90ELb1ELb0ELb1ELb0ELb0ELb0ELb0ELb1ELb1ELb1ELb1ELb0EEENS1_21CollectiveEpilogueFwdINS6_IJSA_SA_SA_EEES9_SD_SF_Li256ELb0ELb1ELb1ELb0EEENS1_19SingleTileSchedulerILb0ELb1ELb1ELi128EEEEEEEEEvNT_6ParamsE,@function
        .size           _ZN7cutlass13device_kernelIN5flash11enable_sm90INS1_16FlashAttnFwdSm90INS1_25CollectiveMainloopFwdSm90ILi2EN4cute5tupleIJNS5_1CILi1EEES8_S8_EEENS6_IJNS7_ILi128EEESA_NS7_ILi192EEEEEELi128ENS_10bfloat16_tEfNS_4arch4Sm90ELb1ELb0ELb1ELb0ELb0ELb0ELb0ELb1ELb1ELb1ELb1ELb0EEENS1_21CollectiveEpilogueFwdINS6_IJSA_SA_SA_EEES9_SD_SF_Li256ELb0ELb1ELb1ELb0EEENS1_19SingleTileSchedulerILb0ELb1ELb1ELi128EEEEEEEEEvNT_6ParamsE,(.L_x_2986 - _ZN7cutlass13device_kernelIN5flash11enable_sm90INS1_16FlashAttnFwdSm90INS1_25CollectiveMainloopFwdSm90ILi2EN4cute5tupleIJNS5_1CILi1EEES8_S8_EEENS6_IJNS7_ILi128EEESA_NS7_ILi192EEEEEELi128ENS_10bfloat16_tEfNS_4arch4Sm90ELb1ELb0ELb1ELb0ELb0ELb0ELb0ELb1ELb1ELb1ELb1ELb0EEENS1_21CollectiveEpilogueFwdINS6_IJSA_SA_SA_EEES9_SD_SF_Li256ELb0ELb1ELb1ELb0EEENS1_19SingleTileSchedulerILb0ELb1ELb1ELi128EEEEEEEEEvNT_6ParamsE)
        .other          _ZN7cutlass13device_kernelIN5flash11enable_sm90INS1_16FlashAttnFwdSm90INS1_25CollectiveMainloopFwdSm90ILi2EN4cute5tupleIJNS5_1CILi1EEES8_S8_EEENS6_IJNS7_ILi128EEESA_NS7_ILi192EEEEEELi128ENS_10bfloat16_tEfNS_4arch4Sm90ELb1ELb0ELb1ELb0ELb0ELb0ELb0ELb1ELb1ELb1ELb1ELb0EEENS1_21CollectiveEpilogueFwdINS6_IJSA_SA_SA_EEES9_SD_SF_Li256ELb0ELb1ELb1ELb0EEENS1_19SingleTileSchedulerILb0ELb1ELb1ELi128EEEEEEEEEvNT_6ParamsE,@"STO_CUDA_ENTRY STV_DEFAULT"
_ZN7cutlass13device_kernelIN5flash11enable_sm90INS1_16FlashAttnFwdSm90INS1_25CollectiveMainloopFwdSm90ILi2EN4cute5tupleIJNS5_1CILi1EEES8_S8_EEENS6_IJNS7_ILi128EEESA_NS7_ILi192EEEEEELi128ENS_10bfloat16_tEfNS_4arch4Sm90ELb1ELb0ELb1ELb0ELb0ELb0ELb0ELb1ELb1ELb1ELb1ELb0EEENS1_21CollectiveEpilogueFwdINS6_IJSA_SA_SA_EEES9_SD_SF_Li256ELb0ELb1ELb1ELb0EEENS1_19SingleTileSchedulerILb0ELb1ELb1ELi128EEEEEEEEEvNT_6ParamsE:
        /* <DEDUP_REMOVED lines=17> */
.L_x_2029:
[----:B------:R-:W-:Y:S05]  /*0110*/  BSYNC B0 ;  /* 0x0000000000007941 */ /* 0x000fea0003800000 */
.L_x_2028:
        /* <DEDUP_REMOVED lines=40> */
.L_x_2030:
        /* <DEDUP_REMOVED lines=22> */
.L_x_2031:
        /* <DEDUP_REMOVED lines=18> */
.L_x_2032:
        /* <DEDUP_REMOVED lines=22> */
.L_x_2033:
        /* <DEDUP_REMOVED lines=22> */
.L_x_2034:
        /* <DEDUP_REMOVED lines=9> */
.L_x_2037:
        /* <DEDUP_REMOVED lines=18> */
[----:B------:R-:W0:Y:S01]  /*0a90*/  LDC R0, c[0x0][0x448] ;  /* 0x00011200ff007b82 */ /* 0x000e220000000800 */
[----:B------:R-:W1:Y:S01]  /*0aa0*/  S2R R23, SR_CTAID.X ;  /* 0x0000000000177919 */ /* 0x000e620000002500 */
[----:B------:R-:W-:Y:S01]  /*0ab0*/  SHF.R.U32.HI R4, RZ, 0x10, R17 ;  /* 0x00000010ff047819 */ /* 0x000fe20000011611 */
[----:B------:R-:W-:Y:S01]  /*0ac0*/  IMAD.MOV.U32 R22, RZ, RZ, RZ ;  /* 0x000000ffff167224 */ /* 0x000fe200078e00ff */
[----:B------:R-:W-:-:S04]  /*0ad0*/  LOP3.LUT R17, R17, 0xffff, RZ, 0xc0, !PT ;  /* 0x0000ffff11117812 */ /* 0x000fc800078ec0ff */
[----:B------:R-:W2:Y:S08]  /*0ae0*/  LDC.64 R10, c[0x0][0x418] ;  /* 0x00010600ff0a7b82 */ /* 0x000eb00000000a00 */
[----:B------:R-:W3:Y:S01]  /*0af0*/  LDC R3, c[0x0][0x288] ;  /* 0x0000a200ff037b82 */ /* 0x000ee20000000800 */
[----:B0-----:R-:W-:-:S07]  /*0b00*/  ISETP.NE.AND P1, PT, R0, 0x1, PT ;  /* 0x000000010000780c */ /* 0x001fce0003f25270 */
[----:B------:R-:W0:Y:S01]  /*0b10*/  LDC R16, c[0x0][0x424] ;  /* 0x00010900ff107b82 */ /* 0x000e220000000800 */
[----:B--2---:R-:W-:-:S07]  /*0b20*/  ISETP.NE.U32.AND P0, PT, R10, RZ, PT ;  /* 0x000000ff0a00720c */ /* 0x004fce0003f05070 */
[----:B------:R-:W2:Y:S01]  /*0b30*/  LDC R9, c[0x0][0x2f0] ;  /* 0x0000bc00ff097b82 */ /* 0x000ea20000000800 */
[----:B-1----:R-:W-:Y:S01]  /*0b40*/  IMAD.SHL.U32 R23, R23, 0x80, RZ ;  /* 0x0000008017177824 */ /* 0x002fe200078e00ff */
[----:B------:R-:W-:-:S03]  /*0b50*/  ISETP.NE.AND.EX P0, PT, R11, RZ, PT, P0 ;  /* 0x000000ff0b00720c */ /* 0x000fc60003f05300 */
[----:B------:R-:W-:Y:S01]  /*0b60*/  @P1 VIADD R0, R23, 0x7f ;  /* 0x0000007f17001836 */ /* 0x000fe20000000000 */
[----:B---3--:R-:W-:Y:S02]  /*0b70*/  IADD3 R3, -R3, 0x80, RZ ;  /* 0x0000008003037810 */ /* 0x008fe40007ffe1ff */
[----:B------:R-:W1:Y:S08]  /*0b80*/  @P1 LDC R5, c[0x0][0x44c] ;  /* 0x00011300ff051b82 */ /* 0x000e700000000800 */
[----:B------:R-:W3:Y:S01]  /*0b90*/  @P1 LDC R7, c[0x0][0x450] ;  /* 0x00011400ff071b82 */ /* 0x000ee20000000800 */
[----:B0-----:R-:W-:-:S02]  /*0ba0*/  SEL R16, R16, 0x1, P0 ;  /* 0x0000000110107807 */ /* 0x001fc40000000000 */
[----:B------:R-:W-:-:S03]  /*0bb0*/  ISETP.NE.AND P0, PT, R4, RZ, PT ;  /* 0x000000ff0400720c */ /* 0x000fc60003f05270 */
[----:B--2---:R-:W-:Y:S02]  /*0bc0*/  IMAD R3, R16, R9, R3 ;  /* 0x0000000910037224 */ /* 0x004fe400078e0203 */
[----:B-1----:R-:W-:-:S08]  /*0bd0*/  @P1 IMAD.HI.U32 R2, R0, R5, RZ ;  /* 0x0000000500021227 */ /* 0x002fd000078e00ff */
[----:B------:R-:W0:Y:S01]  /*0be0*/  @!P0 LDC R4, c[0x0][0x9f0] ;  /* 0x00027c00ff048b82 */ /* 0x000e220000000800 */
[----:B------:R-:W-:Y:S01]  /*0bf0*/  VIADD R0, R23, 0x7f ;  /* 0x0000007f17007836 */ /* 0x000fe20000000000 */
[----:B---3--:R-:W-:Y:S01]  /*0c00*/  @P1 SHF.R.U32.HI R0, RZ, R7, R2 ;  /* 0x00000007ff001219 */ /* 0x008fe20000011602 */
[----:B------:R-:W-:-:S03]  /*0c10*/  IMAD R2, R16, R9, 0x7f ;  /* 0x0000007f10027424 */ /* 0x000fc600078e0209 */
[----:B------:R-:W-:Y:S02]  /*0c20*/  IADD3 R0, R3, R0, RZ ;  /* 0x0000000003007210 */ /* 0x000fe40007ffe0ff */
[----:B------:R-:W-:Y:S02]  /*0c30*/  SHF.R.S32.HI R3, RZ, 0x1f, R2 ;  /* 0x0000001fff037819 */ /* 0x000fe40000011402 */
[----:B------:R-:W-:Y:S02]  /*0c40*/  SHF.R.S32.HI R5, RZ, 0x1f, R0 ;  /* 0x0000001fff057819 */ /* 0x000fe40000011400 */
[----:B------:R-:W-:Y:S02]  /*0c50*/  LEA.HI R3, R3, R2, RZ, 0x7 ;  /* 0x0000000203037211 */ /* 0x000fe400078f38ff */
[----:B------:R-:W-:Y:S02]  /*0c60*/  LEA.HI R5, R5, R0, RZ, 0x7 ;  /* 0x0000000005057211 */ /* 0x000fe400078f38ff */
[----:B------:R-:W-:-:S02]  /*0c70*/  SHF.R.S32.HI R3, RZ, 0x7, R3 ;  /* 0x00000007ff037819 */ /* 0x000fc40000011403 */
[----:B------:R-:W-:-:S04]  /*0c80*/  SHF.R.S32.HI R0, RZ, 0x7, R5 ;  /* 0x00000007ff007819 */ /* 0x000fc80000011405 */
[----:B------:R-:W-:-:S04]  /*0c90*/  VIMNMX R11, R3, R0, PT ;  /* 0x00000000030b7248 */ /* 0x000fc80003fe0100 */
[----:B------:R-:W-:-:S13]  /*0ca0*/  ISETP.GE.AND P1, PT, R11, 0x1, PT ;  /* 0x000000010b00780c */ /* 0x000fda0003f26270 */
[----:B------:R-:W-:Y:S05]  /*0cb0*/  @!P1 BRA `(.L_x_2039) ;  /* 0x00000000006c9947 */ /* 0x000fea0003800000 */
[-C--:B0-----:R-:W-:Y:S02]  /*0cc0*/  IABS R7, R4.reuse ;  /* 0x0000000400077213 */ /* 0x081fe40000000000 */
[----:B------:R-:W-:Y:S02]  /*0cd0*/  IADD3 R5, R4, -0x1, R11 ;  /* 0xffffffff04057810 */ /* 0x000fe40007ffe00b */
[----:B------:R-:W0:Y:S01]  /*0ce0*/  I2F.RP R0, R7 ;  /* 0x0000000700007306 */ /* 0x000e220000209400 */
[----:B------:R-:W-:-:S04]  /*0cf0*/  IABS R8, R4 ;  /* 0x0000000400087213 */ /* 0x000fc80000000000 */
[----:B------:R-:W-:-:S03]  /*0d00*/  IADD3 R8, RZ, -R8, RZ ;  /* 0x80000008ff087210 */ /* 0x000fc60007ffe0ff */
[----:B0-----:R-:W0:Y:S02]  /*0d10*/  MUFU.RCP R0, R0 ;  /* 0x0000000000007308 */ /* 0x001e240000001000 */
[----:B0-----:R-:W-:Y:S01]  /*0d20*/  VIADD R2, R0, 0xffffffe ;  /* 0x0ffffffe00027836 */ /* 0x001fe20000000000 */
[----:B------:R-:W-:Y:S02]  /*0d30*/  IABS R0, R5 ;  /* 0x0000000500007213 */ /* 0x000fe40000000000 */
[----:B------:R-:W-:-:S03]  /*0d40*/  LOP3.LUT R5, R5, R4, RZ, 0x3c, !PT ;  /* 0x0000000405057212 */ /* 0x000fc600078e3cff */
[----:B------:R0:W1:Y:S01]  /*0d50*/  F2I.FTZ.U32.TRUNC.NTZ R3, R2 ;  /* 0x0000000200037305 */ /* 0x000062000021f000 */
[----:B------:R-:W-:Y:S01]  /*0d60*/  ISETP.GE.AND P2, PT, R5, RZ, PT ;  /* 0x000000ff0500720c */ /* 0x000fe20003f46270 */
[----:B0-----:R-:W-:Y:S02]  /*0d70*/  IMAD.MOV.U32 R2, RZ, RZ, RZ ;  /* 0x000000ffff027224 */ /* 0x001fe400078e00ff */
[----:B-1----:R-:W-:-:S04]  /*0d80*/  IMAD.MOV R6, RZ, RZ, -R3 ;  /* 0x000000ffff067224 */ /* 0x002fc800078e0a03 */
[----:B------:R-:W-:-:S04]  /*0d90*/  IMAD R9, R6, R7, RZ ;  /* 0x0000000706097224 */ /* 0x000fc800078e02ff */
[----:B------:R-:W-:-:S04]  /*0da0*/  IMAD.HI.U32 R3, R3, R9, R2 ;  /* 0x0000000903037227 */ /* 0x000fc800078e0002 */
[----:B------:R-:W-:Y:S02]  /*0db0*/  IMAD.MOV.U32 R2, RZ, RZ, R8 ;  /* 0x000000ffff027224 */ /* 0x000fe400078e0008 */
[----:B------:R-:W-:-:S04]  /*0dc0*/  IMAD.HI.U32 R3, R3, R0, RZ ;  /* 0x0000000003037227 */ /* 0x000fc800078e00ff */
[----:B------:R-:W-:-:S05]  /*0dd0*/  IMAD R0, R3, R2, R0 ;  /* 0x0000000203007224 */ /* 0x000fca00078e0200 */
[----:B------:R-:W-:-:S13]  /*0de0*/  ISETP.GT.U32.AND P1, PT, R7, R0, PT ;  /* 0x000000000700720c */ /* 0x000fda0003f24070 */
[----:B------:R-:W-:Y:S01]  /*0df0*/  @!P1 IMAD.IADD R0, R0, 0x1, -R7 ;  /* 0x0000000100009824 */ /* 0x000fe200078e0a07 */
[----:B------:R-:W-:Y:S02]  /*0e00*/  @!P1 IADD3 R3, R3, 0x1, RZ ;  /* 0x0000000103039810 */ /* 0x000fe40007ffe0ff */
[----:B------:R-:W-:Y:S02]  /*0e10*/  ISETP.NE.AND P1, PT, R4, RZ, PT ;  /* 0x000000ff0400720c */ /* 0x000fe40003f25270 */
[----:B------:R-:W-:-:S13]  /*0e20*/  ISETP.GE.U32.AND P0, PT, R0, R7, PT ;  /* 0x000000070000720c */ /* 0x000fda0003f06070 */
[----:B------:R-:W-:-:S04]  /*0e30*/  @P0 VIADD R3, R3, 0x1 ;  /* 0x0000000103030836 */ /* 0x000fc80000000000 */
[----:B------:R-:W-:Y:S01]  /*0e40*/  @!P2 IMAD.MOV R3, RZ, RZ, -R3 ;  /* 0x000000ffff03a224 */ /* 0x000fe200078e0a03 */
[----:B------:R-:W-:-:S05]  /*0e50*/  @!P1 LOP3.LUT R3, RZ, R4, RZ, 0x33, !PT ;  /* 0x00000004ff039212 */ /* 0x000fca00078e33ff */
[----:B------:R-:W-:-:S07]  /*0e60*/  IMAD.MOV.U32 R22, RZ, RZ, R3 ;  /* 0x000000ffff167224 */ /* 0x000fce00078e0003 */
.L_x_2039:
[----:B------:R-:W1:Y:S01]  /*0e70*/  S2R R0, SR_TID.X ;  /* 0x0000000000007919 */ /* 0x000e620000002100 */
[-C--:B------:R-:W-:Y:S01]  /*0e80*/  IMAD R17, R17, R22.reuse, RZ ;  /* 0x0000001611117224 */ /* 0x080fe200078e02ff */
[----:B------:R-:W-:Y:S01]  /*0e90*/  PLOP3.LUT P0, PT, PT, PT, PT, 0x80, 0x0 ;  /* 0x000000000000781c */ /* 0x000fe20003f0f070 */
[----:B------:R-:W-:Y:S01]  /*0ea0*/  IMAD.MOV.U32 R2, RZ, RZ, RZ ;  /* 0x000000ffff027224 */ /* 0x000fe200078e00ff */
[----:B------:R-:W-:Y:S02]  /*0eb0*/  CS2R R86, SRZ ;  /* 0x0000000000567805 */ /* 0x000fe4000001ff00 */
[----:B------:R-:W-:Y:S02]  /*0ec0*/  CS2R R84, SRZ ;  /* 0x0000000000547805 */ /* 0x000fe4000001ff00 */
[----:B------:R-:W-:Y:S02]  /*0ed0*/  VIADDMNMX R22, R17, R22, R11, PT ;  /* 0x0000001611167246 */ /* 0x000fe4000380010b */
[----:B------:R-:W-:-:S02]  /*0ee0*/  CS2R R82, SRZ ;  /* 0x0000000000527805 */ /* 0x000fc4000001ff00 */
[----:B------:R-:W-:Y:S02]  /*0ef0*/  CS2R R80, SRZ ;  /* 0x0000000000507805 */ /* 0x000fe4000001ff00 */
[----:B------:R-:W-:Y:S02]  /*0f00*/  CS2R R78, SRZ ;  /* 0x00000000004e7805 */ /* 0x000fe4000001ff00 */
[----:B------:R-:W-:Y:S02]  /*0f10*/  ISETP.GT.AND P1, PT, R22, R17, PT ;  /* 0x000000111600720c */ /* 0x000fe40003f24270 */
        /* <DEDUP_REMOVED lines=21> */
[----:B-1----:R-:W-:Y:S01]  /*1070*/  IADD3 R89, R0, -0x80, RZ ;  /* 0xffffff8000597810 */ /* 0x002fe20007ffe0ff */
[----:B------:R-:W-:Y:S01]  /*1080*/  IMAD.MOV.U32 R0, RZ, RZ, RZ ;  /* 0x000000ffff007224 */ /* 0x000fe200078e00ff */
[----:B------:R-:W-:Y:S02]  /*1090*/  CS2R R34, SRZ ;  /* 0x0000000000227805 */ /* 0x000fe4000001ff00 */
[----:B------:R-:W-:Y:S02]  /*10a0*/  CS2R R32, SRZ ;  /* 0x0000000000207805 */ /* 0x000fe4000001ff00 */
[----:B------:R-:W-:Y:S02]  /*10b0*/  CS2R R30, SRZ ;  /* 0x00000000001e7805 */ /* 0x000fe4000001ff00 */
[----:B------:R-:W-:Y:S02]  /*10c0*/  CS2R R28, SRZ ;  /* 0x00000000001c7805 */ /* 0x000fe4000001ff00 */
[----:B------:R-:W-:-:S02]  /*10d0*/  CS2R R26, SRZ ;  /* 0x00000000001a7805 */ /* 0x000fc4000001ff00 */
[----:B------:R-:W-:Y:S01]  /*10e0*/  CS2R R24, SRZ ;  /* 0x0000000000187805 */ /* 0x000fe2000001ff00 */
[----:B------:R-:W-:Y:S06]  /*10f0*/  @!P1 BRA `(.L_x_2040) ;  /* 0x0000009800989947 */ /* 0x000fec0003800000 */
[----:B------:R-:W-:Y:S01]  /*1100*/  SHF.R.S32.HI R90, RZ, 0x1f, R89 ;  /* 0x0000001fff5a7819 */ /* 0x000fe20000011459 */
[----:B------:R-:W1:Y:S01]  /*1110*/  S2UR UR6, SR_CgaCtaId ;  /* 0x00000000000679c3 */ /* 0x000e620000008800 */
[----:B------:R-:W-:Y:S02]  /*1120*/  UMOV UR36, 0x400 ;  /* 0x0000040000247882 */ /* 0x000fe40000000000 */
[----:B------:R-:W-:-:S04]  /*1130*/  LEA.HI R91, R90, R89, RZ, 0x7 ;  /* 0x000000595a5b7211 */ /* 0x000fc800078f38ff */
[----:B------:R-:W-:-:S05]  /*1140*/  SHF.R.S32.HI R92, RZ, 0x7, R91 ;  /* 0x00000007ff5c7819 */ /* 0x000fca000001145b */
[----:B------:R-:W2:Y:S01]  /*1150*/  SHFL.IDX PT, R0, R92, RZ, 0x1f ;  /* 0x00001fff5c007589 */ /* 0x000ea200000e0000 */
[----:B-1----:R-:W-:-:S04]  /*1160*/  ULEA UR36, UR6, UR36, 0x18 ;  /* 0x0000002406247291 */ /* 0x002fc8000f8ec03f */
[----:B------:R-:W-:-:S04]  /*1170*/  UIADD3 UR6, UR36, 0x10400, URZ ;  /* 0x0001040024067890 */ /* 0x000fc8000fffe03f */
[----:B------:R-:W-:Y:S01]  /*1180*/  ULOP3.LUT UP0, URZ, UR6, 0x3ff, URZ, 0xc0, !UPT ;  /* 0x000003ff063f7892 */ /* 0x000fe2000f80c03f */
[----:B--2---:R-:W-:-:S05]  /*1190*/  R2UR UR4, R0 ;  /* 0x00000000000472ca */ /* 0x004fca00000e0000 */
        /* <DEDUP_REMOVED lines=11> */
[----:B0-----:R-:W-:Y:S01]  /*1250*/  IMAD.U32 R4, RZ, RZ, UR4 ;  /* 0x00000004ff047e24 */ /* 0x001fe2000f8e00ff */
[----:B------:R0:W1:Y:S01]  /*1260*/  LDC.64 R2, c[0x4][R0] ;  /* 0x0100000000027b82 */ /* 0x0000620000000a00 */
[----:B------:R-:W-:Y:S01]  /*1270*/  MOV R5, UR5 ;  /* 0x0000000500057c02 */ /* 0x000fe20008000f00 */
        /* <DEDUP_REMOVED lines=10> */
.L_x_2041:
[----:B------:R-:W2:Y:S01]  /*1320*/  LDL.LU R19, [R1+0x14] ;  /* 0x0000140001137983 */ /* 0x000ea20000300800 */
[----:B------:R-:W-:-:S04]  /*1330*/  SHF.L.U32 R2, RZ, 0x1f, RZ ;  /* 0x0000001fff027819 */ /* 0x000fc800000006ff */
[----:B------:R-:W1:Y:S01]  /*1340*/  SYNCS.PHASECHK.TRANS64.TRYWAIT P1, [UR36+0x34800], R2 ;  /* 0x03480002ff0075a7 */ /* 0x000e620008020164 */
[----:B--2---:R-:W-:-:S04]  /*1350*/  LOP3.LUT R0, R19, 0x1, RZ, 0xfc, !PT ;  /* 0x0000000113007812 */ /* 0x004fc800078efcff */
[----:B------:R-:W-:Y:S01]  /*1360*/  ISETP.NE.AND P0, PT, R0, 0x3, PT ;  /* 0x000000030000780c */ /* 0x000fe20003f05270 */
[----:B-1----:R-:W-:-:S12]  /*1370*/  @!P1 BRA `(.L_x_2042) ;  /* 0x000000ec00c89947 */ /* 0x002fd80003800000 */
.L_x_2159:
[----:B------:R-:W-:Y:S05]  /*1380*/  @!P0 BRA `(.L_x_2043) ;  /* 0x0000000000048947 */ /* 0x000fea0003800000 */
[----:B------:R-:W-:Y:S01]  /*1390*/  BPT.TRAP 0x1 ;  /* 0x000000040000795c */ /* 0x000fe20000300000 */
.L_x_2043:
[----:B------:R2:W3:Y:S01]  /*13a0*/  SYNCS.PHASECHK.TRANS64.TRYWAIT P2, [UR36+0x34830], R2 ;  /* 0x03483002ff0075a7 */ /* 0x0004e20008040164 */
[----:B------:R-:W-:Y:S05]  /*13b0*/  @!P0 BRA `(.L_x_2044) ;  /* 0x0000000000048947 */ /* 0x000fea0003800000 */
[----:B------:R-:W-:Y:S01]  /*13c0*/  BPT.TRAP 0x1 ;  /* 0x000000040000795c */ /* 0x000fe20000300000 */
.L_x_2044:
[----:B------:R-:W4:Y:S01]  /*13d0*/  S2R R0, SR_TID.X ;  /* 0x0000000000007919 */ /* 0x000f220000002100 */
[----:B0-----:R-:W-:-:S04]  /*13e0*/  MOV R4, UR37 ;  /* 0x0000002500047c02 */ /* 0x001fc80008000f00 */
[----:B------:R-:W-:Y:S02]  /*13f0*/  LOP3.LUT R4, R4, 0x10000, RZ, 0xfc, !PT ;  /* 0x0001000004047812 */ /* 0x000fe400078efcff */
[----:B----4-:R-:W-:-:S04]  /*1400*/  LOP3.LUT R0, R0, 0x7f, RZ, 0xc0, !PT ;  /* 0x0000007f00007812 */ /* 0x010fc800078ec0ff */
[----:B------:R-:W-:Y:S01]  /*1410*/  ISETP.NE.AND P1, PT, R0, RZ, PT ;  /* 0x000000ff0000720c */ /* 0x000fe20003f25270 */
[----:B---3--:R-:W-:-:S12]  /*1420*/  @P2 BRA `(.L_x_2045) ;  /* 0x0000000000082947 */ /* 0x008fd80003800000 */
[----:B------:R-:W0:Y:S02]  /*1430*/  SYNCS.PHASECHK.TRANS64.TRYWAIT P2, [UR36+0x34830], R2 ;  /* 0x03483002ff0075a7 */ /* 0x000e240008040164 */
[----:B0-----:R-:W-:Y:S05]  /*1440*/  @!P2 BRA `(.L_x_2046) ;  /* 0x000000ec00aca947 */ /* 0x001fea0003800000 */
.L_x_2045:
[----:B------:R-:W-:Y:S05]  /*1450*/  WARPSYNC.ALL ;  /* 0x0000000000007948 */ /* 0x000fea0003800000 */
[----:B------:R-:W-:Y:S01]  /*1460*/  IMAD.MOV.U32 R5, RZ, RZ, 0x40000040 ;  /* 0x40000040ff057424 */ /* 0x000fe200078e00ff */
[----:B------:R-:W-:Y:S01]  /*1470*/  UIADD3 UR4, UR36, 0x1c400, URZ ;  /* 0x0001c40024047890 */ /* 0x000fe2000fffe03f */
[C---:B------:R-:W-:Y:S01]  /*1480*/  R2UR UR8, R4.reuse ;  /* 0x00000000040872ca */ /* 0x040fe200000e0000 */
[----:B------:R-:W-:Y:S02]  /*1490*/  WARPGROUP.ARRIVE ;  /* 0x00000000000079c5 */ /* 0x000fe40000000000 */
[----:B------:R-:W-:Y:S01]  /*14a0*/  R2UR UR9, R5 ;  /* 0x00000000050972ca */ /* 0x000fe200000e0000 */
[----:B------:R-:W-:Y:S01]  /*14b0*/  USHF.R.U32.HI UR4, URZ, 0x4, UR4 ;  /* 0x000000043f047899 */ /* 0x000fe20008011604 */
[----:B------:R-:W-:Y:S01]  /*14c0*/  R2UR UR6, R4 ;  /* 0x00000000040672ca */ /* 0x000fe200000e0000 */
[----:B------:R-:W-:Y:S01]  /*14d0*/  UMOV UR11, 0x40000040 ;  /* 0x40000040000b7882 */ /* 0x000fe20000000000 */
[----:B------:R-:W-:Y:S01]  /*14e0*/  UMOV UR5, 0x40000040 ;  /* 0x4000004000057882 */ /* 0x000fe20000000000 */
[----:B------:R-:W-:Y:S01]  /*14f0*/  ULOP3.LUT UR4, UR4, 0x3fff, URZ, 0xc0, !UPT ;  /* 0x00003fff04047892 */ /* 0x000fe2000f8ec03f */
[----:B------:R-:W3:Y:S01]  /*1500*/  LDC R8, c[0x0][0x448] ;  /* 0x00011200ff087b82 */ /* 0x000ee20000000800 */
[----:B------:R-:W-:Y:S01]  /*1510*/  UMOV UR13, 0x40000040 ;  /* 0x40000040000d7882 */ /* 0x000fe20000000000 */
[----:B------:R-:W-:Y:S01]  /*1520*/  UMOV UR15, 0x40000040 ;  /* 0x40000040000f7882 */ /* 0x000fe20000000000 */
[----:B------:R-:W-:Y:S01]  /*1530*/  ULOP3.LUT UR38, UR4, 0x10000, URZ, 0xfc, !UPT ;  /* 0x0001000004267892 */ /* 0x000fe2000f8efc3f */
[----:B------:R-:W-:Y:S01]  /*1540*/  LEA.HI R10, R92, R92, RZ, 0x1 ;  /* 0x0000005c5c0a7211 */ /* 0x000fe200078f08ff */
[----:B------:R-:W-:Y:S01]  /*1550*/  UMOV UR17, 0x40000040 ;  /* 0x4000004000117882 */ /* 0x000fe20000000000 */
[----:B------:R-:W-:Y:S01]  /*1560*/  UMOV UR19, 0x40000040 ;  /* 0x4000004000137882 */ /* 0x000fe20000000000 */
[----:B------:R-:W-:Y:S01]  /*1570*/  UIADD3 UR14, UR38, 0x6, URZ ;  /* 0x00000006260e7890 */ /* 0x000fe2000fffe03f */
[----:B------:R-:W-:Y:S01]  /*1580*/  LEA.HI R90, R90, R89, RZ, 0x2 ;  /* 0x000000595a5a7211 */ /* 0x000fe200078f10ff */
[----:B------:R-:W-:Y:S01]  /*1590*/  UIADD3 UR4, UR6, 0x2, URZ ;  /* 0x0000000206047890 */ /* 0x000fe2000fffe03f */
[----:B------:R-:W-:Y:S01]  /*15a0*/  CS2R R150, SRZ ;  /* 0x0000000000967805 */ /* 0x000fe2000001ff00 */
[----:B------:R-:W-:Y:S01]  /*15b0*/  UMOV UR10, UR38 ;  /* 0x00000026000a7c82 */ /* 0x000fe20008000000 */
[----:B------:R-:W-:Y:S01]  /*15c0*/  UIADD3 UR12, UR6, 0x6, URZ ;  /* 0x00000006060c7890 */ /* 0x000fe2000fffe03f */
[----:B------:R-:W-:Y:S01]  /*15d0*/  HGMMA.64x128x16.F32.BF16 R24, gdesc[UR8], RZ, !UPT, gsb0 ;  /* 0x01e00000081879f0 */ /* 0x000fe2000c0018ff */
[----:B------:R-:W-:Y:S01]  /*15e0*/  UIADD3 UR10, UR38, 0x2, URZ ;  /* 0x00000002260a7890 */ /* 0x000fe2000fffe03f */
[----:B------:R-:W-:Y:S01]  /*15f0*/  LOP3.LUT R90, R90, 0xfffffffc, RZ, 0xc0, !PT ;  /* 0xfffffffc5a5a7812 */ /* 0x000fe200078ec0ff */
[----:B------:R-:W-:Y:S01]  /*1600*/  UMOV UR8, UR4 ;  /* 0x0000000400087c82 */ /* 0x000fe20008000000 */
[----:B------:R-:W-:Y:S01]  /*1610*/  UMOV UR9, UR5 ;  /* 0x0000000500097c82 */ /* 0x000fe20008000000 */
[----:B------:R-:W-:Y:S01]  /*1620*/  UMOV UR11, 0x40000040 ;  /* 0x40000040000b7882 */ /* 0x000fe20000000000 */
[----:B------:R-:W-:Y:S01]  /*1630*/  UIADD3 UR16, UR6, 0x400, URZ ;  /* 0x0000040006107890 */ /* 0x000fe2000fffe03f */
[----:B------:R-:W-:Y:S01]  /*1640*/  IMAD.IADD R90, R89, 0x1, -R90 ;  /* 0x00000001595a7824 */ /* 0x000fe200078e0a5a */
[----:B------:R-:W-:Y:S01]  /*1650*/  UIADD3 UR18, UR38, 0x400, URZ ;  /* 0x0000040026127890 */ /* 0x000fe2000fffe03f */
[----:B------:R-:W-:Y:S01]  /*1660*/  CS2R R148, SRZ ;  /* 0x0000000000947805 */ /* 0x000fe2000001ff00 */
[----:B------:R-:W-:Y:S01]  /*1670*/  UIADD3 UR20, UR6, 0x402, URZ ;  /* 0x0000040206147890 */ /* 0x000fe2000fffe03f */
[----:B---3--:R-:W-:Y:S01]  /*1680*/  ISETP.NE.AND P2, PT, R8, 0x1, PT ;  /* 0x000000010800780c */ /* 0x008fe20003f45270 */
[----:B------:R-:W-:Y:S01]  /*1690*/  UIADD3 UR22, UR38, 0x402, URZ ;  /* 0x0000040226167890 */ /* 0x000fe2000fffe03f */
[----:B------:R-:W-:Y:S01]  /*16a0*/  LOP3.LUT R8, R91, 0xffffff80, RZ, 0xc0, !PT ;  /* 0xffffff805b087812 */ /* 0x000fe200078ec0ff */
[----:B------:R-:W-:Y:S01]  /*16b0*/  UMOV UR21, 0x40000040 ;  /* 0x4000004000157882 */ /* 0x000fe20000000000 */
[----:B------:R-:W-:Y:S01]  /*16c0*/  UMOV UR23, 0x40000040 ;  /* 0x4000004000177882 */ /* 0x000fe20000000000 */
[----:B------:R-:W-:Y:S01]  /*16d0*/  UIADD3 UR24, UR6, 0x404, URZ ;  /* 0x0000040406187890 */ /* 0x000fe2000fffe03f */
[----:B------:R-:W-:Y:S01]  /*16e0*/  CS2R R146, SRZ ;  /* 0x0000000000927805 */ /* 0x000fe2000001ff00 */
[----:B------:R-:W-:Y:S01]  /*16f0*/  UIADD3 UR26, UR38, 0x404, URZ ;  /* 0x00000404261a7890 */ /* 0x000fe2000fffe03f */
[----:B------:R-:W-:Y:S01]  /*1700*/  IMAD.IADD R9, R89, 0x1, -R8 ;  /* 0x0000000159097824 */ /* 0x000fe200078e0a08 */
[----:B------:R-:W-:Y:S01]  /*1710*/  UMOV UR25, 0x40000040 ;  /* 0x4000004000197882 */ /* 0x000fe20000000000 */
[----:B------:R-:W-:Y:S01]  /*1720*/  UMOV UR27, 0x40000040 ;  /* 0x40000040001b7882 */ /* 0x000fe20000000000 */
[----:B------:R-:W-:Y:S01]  /*1730*/  UIADD3 UR28, UR6, 0x406, URZ ;  /* 0x00000406061c7890 */ /* 0x000fe2000fffe03f */
[----:B------:R-:W-:Y:S01]  /*1740*/  CS2R R144, SRZ ;  /* 0x0000000000907805 */ /* 0x000fe2000001ff00 */
[----:B------:R-:W-:Y:S01]  /*1750*/  UIADD3 UR30, UR38, 0x406, URZ ;  /* 0x00000406261e7890 */ /* 0x000fe2000fffe03f */
[----:B------:R-:W-:Y:S01]  /*1760*/  SHF.R.S32.HI R8, RZ, 0x1f, R9 ;  /* 0x0000001fff087819 */ /* 0x000fe20000011409 */
[----:B------:R-:W-:Y:S01]  /*1770*/  UMOV UR29, 0x40000040 ;  /* 0x40000040001d7882 */ /* 0x000fe20000000000 */
[----:B------:R-:W-:Y:S01]  /*1780*/  UMOV UR31, 0x40000040 ;  /* 0x40000040001f7882 */ /* 0x000fe20000000000 */
[----:B------:R-:W-:Y:S01]  /*1790*/  UIADD3 UR32, UR6, 0x800, URZ ;  /* 0x0000080006207890 */ /* 0x000fe2000fffe03f */
[----:B------:R-:W-:Y:S01]  /*17a0*/  LEA.HI R11, R8, R9, RZ, 0x5 ;  /* 0x00000009080b7211 */ /* 0x000fe200078f28ff */
[----:B------:R-:W-:Y:S01]  /*17b0*/  UIADD3 UR34, UR38, 0x800, URZ ;  /* 0x0000080026227890 */ /* 0x000fe2000fffe03f */
[----:B------:R-:W-:Y:S01]  /*17c0*/  CS2R R142, SRZ ;  /* 0x00000000008e7805 */ /* 0x000fe2000001ff00 */
[----:B------:R-:W-:Y:S01]  /*17d0*/  UMOV UR33, 0x40000040 ;  /* 0x4000004000217882 */ /* 0x000fe20000000000 */
[----:B------:R-:W-:Y:S01]  /*17e0*/  UMOV UR35, 0x40000040 ;  /* 0x4000004000237882 */ /* 0x000fe20000000000 */
[----:B------:R-:W-:Y:S01]  /*17f0*/  UIADD3 UR44, UR6, 0x802, URZ ;  /* 0x00000802062c7890 */ /* 0x000fe2000fffe03f */
[----:B------:R-:W-:Y:S01]  /*1800*/  CS2R R140, SRZ ;  /* 0x00000000008c7805 */ /* 0x000fe2000001ff00 */
        /* <DEDUP_REMOVED lines=16> */
[----:B------:R-:W-:Y:S01]  /*1910*/  ULDC UR7, c[0x0][0x2f0] ;  /* 0x0000bc0000077ab9 */ /* 0x000fe20000000800 */
[----:B------:R-:W-:Y:S01]  /*1920*/  UMOV UR37, URZ ;  /* 0x0000003f00257c82 */ /* 0x000fe20008000000 */
        /* <DEDUP_REMOVED lines=18> */
[----:B------:R-:W-:Y:S01]  /*1a50*/  HGMMA.64x128x16.F32.BF16 R24, gdesc[UR8], R24, gsb0 ;  /* 0x01e00000081879f0 */ /* 0x000fe20008001818 */
[----:B------:R-:W-:Y:S02]  /*1a60*/  ULDC UR10, c[0x0][0x988] ;  /* 0x00026200000a7ab9 */ /* 0x000fe40000000800 */
        /* <DEDUP_REMOVED lines=30> */
[----:B012---:R-:W-:Y:S01]  /*1c50*/  FMUL.FTZ R2, R37, UR6 ;  /* 0x0000000625027c20 */ /* 0x007fe20008410000 */
[----:B------:R-:W-:Y:S01]  /*1c60*/  FMUL.FTZ R26, R26, UR6 ;  /* 0x000000061a1a7c20 */ /* 0x000fe20008410000 */
[----:B------:R0:W-:Y:S01]  /*1c70*/  MUFU.TANH R95, R31 ;  /* 0x0000001f005f7308 */ /* 0x0001e20000002400 */
[----:B------:R-:W-:Y:S01]  /*1c80*/  FMUL.FTZ R21, R33, UR6 ;  /* 0x0000000621157c20 */ /* 0x000fe20008410000 */
[----:B------:R-:W-:Y:S01]  /*1c90*/  FMUL.FTZ R6, R36, UR6 ;  /* 0x0000000624067c20 */ /* 0x000fe20008410000 */
[----:B------:R-:W-:Y:S01]  /*1ca0*/  FMUL.FTZ R30, R30, UR6 ;  /* 0x000000061e1e7c20 */ /* 0x000fe20008410000 */
[----:B------:R-:W1:Y:S01]  /*1cb0*/  @P2 LDC R33, c[0x0][0x44c] ;  /* 0x00011300ff212b82 */ /* 0x000e620000000800 */
[----:B------:R-:W-:Y:S01]  /*1cc0*/  FMUL.FTZ R34, R34, UR6 ;  /* 0x0000000622227c20 */ /* 0x000fe20008410000 */
[----:B------:R-:W-:Y:S01]  /*1cd0*/  FMUL.FTZ R35, R35, UR6 ;  /* 0x0000000623237c20 */ /* 0x000fe20008410000 */
[----:B------:R-:W-:Y:S01]  /*1ce0*/  FMUL.FTZ R38, R38, UR6 ;  /* 0x0000000626267c20 */ /* 0x000fe20008410000 */
[----:B------:R2:W-:Y:S01]  /*1cf0*/  MUFU.TANH R37, R27 ;  /* 0x0000001b00257308 */ /* 0x0005e20000002400 */
[----:B0-----:R-:W-:Y:S01]  /*1d00*/  LOP3.LUT R31, R10, 0x3fffffe, RZ, 0xc0, !PT ;  /* 0x03fffffe0a1f7812 */ /* 0x001fe200078ec0ff */
[----:B------:R-:W-:Y:S01]  /*1d10*/  FMUL.FTZ R39, R39, UR6 ;  /* 0x0000000627277c20 */ /* 0x000fe20008410000 */
[----:B------:R-:W-:Y:S01]  /*1d20*/  LEA.HI R10, R8, R9, RZ, 0x2 ;  /* 0x00000009080a7211 */ /* 0x000fe200078f10ff */
[----:B------:R-:W-:Y:S01]  /*1d30*/  FMUL.FTZ R42, R42, UR6 ;  /* 0x000000062a2a7c20 */ /* 0x000fe20008410000 */
[----:B------:R-:W-:Y:S01]  /*1d40*/  FMUL.FTZ R43, R43, UR6 ;  /* 0x000000062b2b7c20 */ /* 0x000fe20008410000 */
[----:B------:R-:W-:Y:S01]  /*1d50*/  IMAD.IADD R31, R92, 0x1, -R31 ;  /* 0x000000015c1f7824 */ /* 0x000fe200078e0a1f */
[--C-:B------:R-:W-:Y:S01]  /*1d60*/  SHF.R.S32.HI R8, RZ, 0x2, R10.reuse ;  /* 0x00000002ff087819 */ /* 0x100fe2000001140a */
[----:B------:R0:W3:Y:S01]  /*1d70*/  MUFU.TANH R36, R26 ;  /* 0x0000001a00247308 */ /* 0x0000e20000002400 */
[----:B--2---:R-:W-:Y:S01]  /*1d80*/  SHF.R.S32.HI R27, RZ, 0x1f, R10 ;  /* 0x0000001fff1b7819 */ /* 0x004fe2000001140a */
[----:B------:R-:W-:Y:S01]  /*1d90*/  FMUL.FTZ R46, R46, UR6 ;  /* 0x000000062e2e7c20 */ /* 0x000fe20008410000 */
[----:B------:R-:W-:Y:S01]  /*1da0*/  LOP3.LUT R10, R10, 0x7ffffffc, RZ, 0xc0, !PT ;  /* 0x7ffffffc0a0a7812 */ /* 0x000fe200078ec0ff */
[----:B------:R-:W-:Y:S01]  /*1db0*/  FMUL.FTZ R47, R47, UR6 ;  /* 0x000000062f2f7c20 */ /* 0x000fe20008410000 */
[----:B------:R-:W-:Y:S01]  /*1dc0*/  LEA.HI R27, R27, R8, RZ, 0x3 ;  /* 0x000000081b1b7211 */ /* 0x000fe200078f18ff */
[----:B------:R-:W-:Y:S01]  /*1dd0*/  FMUL.FTZ R50, R50, UR6 ;  /* 0x0000000632327c20 */ /* 0x000fe20008410000 */
[----:B------:R-:W-:Y:S01]  /*1de0*/  FMUL.FTZ R51, R51, UR6 ;  /* 0x0000000633337c20 */ /* 0x000fe20008410000 */
[----:B------:R2:W4:Y:S01]  /*1df0*/  MUFU.TANH R93, R30 ;  /* 0x0000001e005d7308 */ /* 0x0005220000002400 */
[----:B0-----:R-:W-:Y:S01]  /*1e00*/  SHF.R.S32.HI R26, RZ, 0x5, R11 ;  /* 0x00000005ff1a7819 */ /* 0x001fe2000001140b */
[----:B------:R-:W-:Y:S01]  /*1e10*/  IMAD.IADD R9, R9, 0x1, -R10 ;  /* 0x0000000109097824 */ /* 0x000fe200078e0a0a */
[----:B------:R-:W-:Y:S01]  /*1e20*/  LEA.HI R11, R90, R90, RZ, 0x1 ;  /* 0x0000005a5a0b7211 */ /* 0x000fe200078f08ff */
[----:B------:R-:W-:Y:S01]  /*1e30*/  FMUL.FTZ R54, R54, UR6 ;  /* 0x0000000636367c20 */ /* 0x000fe20008410000 */
[----:B------:R-:W-:Y:S01]  /*1e40*/  LEA R26, R26, R23, 0x4 ;  /* 0x000000171a1a7211 */ /* 0x000fe200078e20ff */
[----:B------:R-:W-:Y:S01]  /*1e50*/  FMUL.FTZ R55, R55, UR6 ;  /* 0x0000000637377c20 */ /* 0x000fe20008410000 */
[----:B------:R-:W-:Y:S01]  /*1e60*/  LOP3.LUT R27, R27, 0xfffffff8, RZ, 0xc0, !PT ;  /* 0xfffffff81b1b7812 */ /* 0x000fe200078ec0ff */
[----:B------:R0:W5:Y:S01]  /*1e70*/  MUFU.TANH R97, R34 ;  /* 0x0000002200617308 */ /* 0x0001620000002400 */
[----:B--2---:R-:W2:Y:S01]  /*1e80*/  @P2 LDC R30, c[0x0][0x450] ;  /* 0x00011400ff1e2b82 */ /* 0x004ea20000000800 */
[----:B------:R-:W-:Y:S01]  /*1e90*/  LOP3.LUT R11, R11, 0x1ffffffe, RZ, 0xc0, !PT ;  /* 0x1ffffffe0b0b7812 */ /* 0x000fe200078ec0ff */
[----:B------:R-:W-:Y:S01]  /*1ea0*/  FMUL.FTZ R58, R58, UR6 ;  /* 0x000000063a3a7c20 */ /* 0x000fe20008410000 */
[----:B------:R-:W-:Y:S01]  /*1eb0*/  IADD3 R26, R26, R8, -R27 ;  /* 0x000000081a1a7210 */ /* 0x000fe20007ffe81b */
[----:B------:R-:W-:Y:S01]  /*1ec0*/  FMUL.FTZ R59, R59, UR6 ;  /* 0x000000063b3b7c20 */ /* 0x000fe20008410000 */
[----:B------:R-:W-:Y:S01]  /*1ed0*/  FMUL.FTZ R7, R41, UR6 ;  /* 0x0000000629077c20 */ /* 0x000fe20008410000 */
[----:B------:R-:W-:Y:S01]  /*1ee0*/  IMAD.IADD R8, R90, 0x1, -R11 ;  /* 0x000000015a087824 */ /* 0x000fe200078e0a0b */
[----:B------:R-:W5:Y:S01]  /*1ef0*/  MUFU.TANH R35, R35 ;  /* 0x0000002300237308 */ /* 0x000f620000002400 */
[----:B------:R-:W-:Y:S01]  /*1f00*/  IMAD R31, R31, 0x40, R26 ;  /* 0x000000401f1f7824 */ /* 0x000fe200078e021a */
[----:B------:R-:W3:Y:S01]  /*1f10*/  LDC R27, c[0x0][0x288] ;  /* 0x0000a200ff1b7b82 */ /* 0x000ee20000000800 */
[----:B------:R-:W-:Y:S01]  /*1f20*/  FMUL.FTZ R62, R62, UR6 ;  /* 0x000000063e3e7c20 */ /* 0x000fe20008410000 */
[----:B------:R-:W-:Y:S01]  /*1f30*/  FMUL.FTZ R71, R71, UR6 ;  /* 0x0000000647477c20 */ /* 0x000fe20008410000 */
[----:B------:R-:W-:Y:S01]  /*1f40*/  FMUL.FTZ R63, R63, UR6 ;  /* 0x000000063f3f7c20 */ /* 0x000fe20008410000 */
[----:B------:R-:W-:Y:S01]  /*1f50*/  LEA R8, R8, R31, 0x3 ;  /* 0x0000001f08087211 */ /* 0x000fe200078e18ff */
[----:B------:R-:W-:Y:S01]  /*1f60*/  FMUL.FTZ R67, R67, UR6 ;  /* 0x0000000643437c20 */ /* 0x000fe20008410000 */
[----:B------:R-:W5:Y:S01]  /*1f70*/  MUFU.TANH R38, R38 ;  /* 0x0000002600267308 */ /* 0x000f620000002400 */
[----:B------:R-:W-:Y:S01]  /*1f80*/  FMUL.FTZ R66, R66, UR6 ;  /* 0x0000000642427c20 */ /* 0x000fe20008410000 */
[----:B------:R-:W-:Y:S01]  /*1f90*/  FMUL.FTZ R70, R70, UR6 ;  /* 0x0000000646467c20 */ /* 0x000fe20008410000 */
[----:B-1----:R-:W-:-:S04]  /*1fa0*/  @P2 IMAD.HI.U32 R11, R8, R33, RZ ;  /* 0x00000021080b2227 */ /* 0x002fc800078e00ff */
[----:B------:R-:W-:Y:S01]  /*1fb0*/  FMUL.FTZ R74, R74, UR6 ;  /* 0x000000064a4a7c20 */ /* 0x000fe20008410000 */
[----:B------:R-:W-:Y:S01]  /*1fc0*/  FMUL.FTZ R19, R32, UR6 ;  /* 0x0000000620137c20 */ /* 0x000fe20008410000 */
[----:B------:R-:W-:Y:S01]  /*1fd0*/  FMUL.FTZ R32, R57, UR6 ;  /* 0x0000000639207c20 */ /* 0x000fe20008410000 */
[----:B------:R-:W-:Y:S01]  /*1fe0*/  IMAD.MOV.U32 R26, RZ, RZ, R8 ;  /* 0x000000ffff1a7224 */ /* 0x000fe200078e0008 */
[----:B------:R-:W1:Y:S01]  /*1ff0*/  MUFU.TANH R39, R39 ;  /* 0x0000002700277308 */ /* 0x000e620000002400 */
[----:B--2---:R-:W-:Y:S01]  /*2000*/  @P2 SHF.R.U32.HI R26, RZ, R30, R11 ;  /* 0x0000001eff1a2219 */ /* 0x004fe2000001160b */
[----:B------:R-:W-:Y:S02]  /*2010*/  IMAD.MOV.U32 R11, RZ, RZ, -0x80 ;  /* 0xffffff80ff0b7424 */ /* 0x000fe400078e00ff */
[----:B------:R-:W-:Y:S01]  /*2020*/  FMUL.FTZ R75, R75, UR6 ;  /* 0x000000064b4b7c20 */ /* 0x000fe20008410000 */
[----:B------:R-:W-:Y:S01]  /*2030*/  FMUL.FTZ R12, R45, UR6 ;  /* 0x000000062d0c7c20 */ /* 0x000fe20008410000 */
[----:B------:R-:W-:Y:S01]  /*2040*/  FMUL.FTZ R78, R78, UR6 ;  /* 0x000000064e4e7c20 */ /* 0x000fe20008410000 */
[----:B------:R-:W3:Y:S01]  /*2050*/  SHFL.IDX PT, R33, R26, 0x1, 0x1c1f ;  /* 0x003c1f001a217f89 */ /* 0x000ee200000e0000 */
[----:B------:R-:W-:Y:S01]  /*2060*/  IMAD R11, R22, R11, 0x80 ;  /* 0x00000080160b7424 */ /* 0x000fe200078e020b */
[----:B------:R-:W2:Y:S01]  /*2070*/  MUFU.TANH R42, R42 ;  /* 0x0000002a002a7308 */ /* 0x000ea20000002400 */
[----:B------:R-:W-:Y:S01]  /*2080*/  FMUL.FTZ R79, R79, UR6 ;  /* 0x000000064f4f7c20 */ /* 0x000fe20008410000 */
[----:B------:R-:W-:Y:S01]  /*2090*/  FMUL.FTZ R82, R82, UR6 ;  /* 0x0000000652527c20 */ /* 0x000fe20008410000 */
[----:B------:R-:W-:Y:S01]  /*20a0*/  FMUL.FTZ R83, R83, UR6 ;  /* 0x0000000653537c20 */ /* 0x000fe20008410000 */
[----:B------:R-:W-:Y:S01]  /*20b0*/  IADD3 R10, R11, 0x1, RZ ;  /* 0x000000010b0a7810 */ /* 0x000fe20007ffe0ff */
[----:B------:R-:W-:Y:S01]  /*20c0*/  FMUL.FTZ R14, R24, UR6 ;  /* 0x00000006180e7c20 */ /* 0x000fe20008410000 */
[----:B------:R-:W-:Y:S01]  /*20d0*/  FMUL.FTZ R24, R25, UR6 ;  /* 0x0000000619187c20 */ /* 0x000fe20008410000 */
[----:B------:R-:W-:Y:S01]  /*20e0*/  FMUL.FTZ R25, R53, UR6 ;  /* 0x0000000635197c20 */ /* 0x000fe20008410000 */
[----:B------:R-:W2:Y:S01]  /*20f0*/  MUFU.TANH R43, R43 ;  /* 0x0000002b002b7308 */ /* 0x000ea20000002400 */
[----:B------:R-:W-:-:S02]  /*2100*/  IMAD R31, R9, -0x2, R10 ;  /* 0xfffffffe091f7824 */ /* 0x000fc400078e020a */
[----:B------:R-:W-:Y:S01]  /*2110*/  FMUL.FTZ R86, R86, UR6 ;  /* 0x0000000656567c20 */ /* 0x000fe20008410000 */
[C---:B------:R-:W-:Y:S02]  /*2120*/  IMAD R10, R16.reuse, UR7, R11 ;  /* 0x00000007100a7c24 */ /* 0x040fe4000f8e020b */
[----:B------:R-:W-:Y:S01]  /*2130*/  FMUL.FTZ R87, R87, UR6 ;  /* 0x0000000657577c20 */ /* 0x000fe20008410000 */
[----:B0-----:R-:W-:Y:S02]  /*2140*/  IMAD R34, R16, UR7, R31 ;  /* 0x0000000710227c24 */ /* 0x001fe4000f8e021f */
[----:B------:R-:W-:Y:S01]  /*2150*/  FMUL.FTZ R20, R49, UR6 ;  /* 0x0000000631147c20 */ /* 0x000fe20008410000 */
[----:B------:R-:W-:Y:S01]  /*2160*/  IMAD R30, R9, -0x2, R10 ;  /* 0xfffffffe091e7824 */ /* 0x000fe200078e020a */
[----:B------:R-:W0:Y:S01]  /*2170*/  MUFU.TANH R46, R46 ;  /* 0x0000002e002e7308 */ /* 0x000e220000002400 */
[----:B------:R-:W0:Y:S01]  /*2180*/  SHFL.IDX PT, R26, R26, RZ, 0x1c1f ;  /* 0x001c1fff1a1a7589 */ /* 0x000e2200000e0000 */
[----:B------:R-:W-:Y:S01]  /*2190*/  FMUL.FTZ R88, R28, UR6 ;  /* 0x000000061c587c20 */ /* 0x000fe20008410000 */
[----:B------:R-:W-:Y:S01]  /*21a0*/  FMUL.FTZ R61, R61, UR6 ;  /* 0x000000063d3d7c20 */ /* 0x000fe20008410000 */
[----:B------:R-:W-:Y:S01]  /*21b0*/  FMUL.FTZ R29, R29, UR6 ;  /* 0x000000061d1d7c20 */ /* 0x000fe20008410000 */
[----:B------:R-:W-:Y:S01]  /*21c0*/  FMUL.FTZ R0, R40, UR6 ;  /* 0x0000000628007c20 */ /* 0x000fe20008410000 */
[----:B---3--:R-:W-:Y:S01]  /*21d0*/  IADD3 R33, R33, -R27, R34 ;  /* 0x8000001b21217210 */ /* 0x008fe20007ffe022 */
[----:B------:R-:W-:Y:S01]  /*21e0*/  FMUL.FTZ R65, R65, UR6 ;  /* 0x0000000641417c20 */ /* 0x000fe20008410000 */
[----:B------:R-:W3:Y:S01]  /*21f0*/  MUFU.TANH R47, R47 ;  /* 0x0000002f002f7308 */ /* 0x000ee20000002400 */
[----:B------:R-:W-:Y:S01]  /*2200*/  FMUL.FTZ R69, R69, UR6 ;  /* 0x0000000645457c20 */ /* 0x000fe20008410000 */
[----:B------:R-:W-:Y:S01]  /*2210*/  VIMNMX R33, R30, R33, PT ;  /* 0x000000211e217248 */ /* 0x000fe20003fe0100 */
[----:B------:R-:W-:Y:S01]  /*2220*/  FMUL.FTZ R3, R44, UR6 ;  /* 0x000000062c037c20 */ /* 0x000fe20008410000 */
[----:B------:R-:W-:Y:S01]  /*2230*/  FMUL.FTZ R73, R73, UR6 ;  /* 0x0000000649497c20 */ /* 0x000fe20008410000 */
[----:B------:R-:W-:Y:S01]  /*2240*/  FMUL.FTZ R77, R77, UR6 ;  /* 0x000000064d4d7c20 */ /* 0x000fe20008410000 */
[C---:B------:R-:W-:Y:S01]  /*2250*/  ISETP.GT.AND P3, PT, R33.reuse, RZ, PT ;  /* 0x000000ff2100720c */ /* 0x040fe20003f64270 */
[----:B------:R-:W-:Y:S01]  /*2260*/  FMUL.FTZ R13, R48, UR6 ;  /* 0x00000006300d7c20 */ /* 0x000fe20008410000 */
[C---:B------:R-:W-:Y:S01]  /*2270*/  ISETP.GT.AND P4, PT, R33.reuse, 0x1, PT ;  /* 0x000000012100780c */ /* 0x040fe20003f84270 */
[----:B------:R-:W3:Y:S01]  /*2280*/  MUFU.TANH R50, R50 ;  /* 0x0000003200327308 */ /* 0x000ee20000002400 */
[----:B------:R-:W-:Y:S01]  /*2290*/  FSEL R91, R36, -INF , P3 ;  /* 0xff800000245b7808 */ /* 0x000fe20001800000 */
[----:B------:R-:W-:Y:S01]  /*22a0*/  FMUL.FTZ R15, R52, UR6 ;  /* 0x00000006340f7c20 */ /* 0x000fe20008410000 */
[----:B------:R-:W-:Y:S01]  /*22b0*/  ISETP.GT.AND P5, PT, R33, 0x8, PT ;  /* 0x000000082100780c */ /* 0x000fe20003fa4270 */
[----:B------:R-:W-:Y:S01]  /*22c0*/  FMUL.FTZ R81, R81, UR6 ;  /* 0x0000000651517c20 */ /* 0x000fe20008410000 */
[----:B------:R-:W-:Y:S01]  /*22d0*/  FSEL R36, R37, -INF , P4 ;  /* 0xff80000025247808 */ /* 0x000fe20002000000 */
[----:B------:R-:W-:Y:S01]  /*22e0*/  FMUL.FTZ R28, R56, UR6 ;  /* 0x00000006381c7c20 */ /* 0x000fe20008410000 */
[----:B------:R-:W-:Y:S01]  /*22f0*/  ISETP.GT.AND P3, PT, R33, 0x9, PT ;  /* 0x000000092100780c */ /* 0x000fe20003f64270 */
[----:B------:R-:W3:Y:S01]  /*2300*/  MUFU.TANH R51, R51 ;  /* 0x0000003300337308 */ /* 0x000ee20000002400 */
[----:B----4-:R-:W-:Y:S01]  /*2310*/  FSEL R93, R93, -INF , P5 ;  /* 0xff8000005d5d7808 */ /* 0x010fe20002800000 */
[----:B------:R-:W-:Y:S01]  /*2320*/  FMUL.FTZ R60, R60, UR6 ;  /* 0x000000063c3c7c20 */ /* 0x000fe20008410000 */
[----:B------:R-:W-:Y:S01]  /*2330*/  FMNMX.FTZ R10, R91, R36, !PT ;  /* 0x000000245b0a7209 */ /* 0x000fe20007810000 */
[----:B------:R-:W-:Y:S01]  /*2340*/  FMUL.FTZ R64, R64, UR6 ;  /* 0x0000000640407c20 */ /* 0x000fe20008410000 */
[----:B------:R-:W-:Y:S01]  /*2350*/  ISETP.GT.AND P4, PT, R33, 0x10, PT ;  /* 0x000000102100780c */ /* 0x000fe20003f84270 */
[----:B------:R-:W-:Y:S01]  /*2360*/  FMUL.FTZ R85, R85, UR6 ;  /* 0x0000000655557c20 */ /* 0x000fe20008410000 */
[----:B------:R-:W-:Y:S01]  /*2370*/  FSEL R95, R95, -INF , P3 ;  /* 0xff8000005f5f7808 */ /* 0x000fe20001800000 */
[----:B------:R-:W4:Y:S01]  /*2380*/  MUFU.TANH R54, R54 ;  /* 0x0000003600367308 */ /* 0x000f220000002400 */
[----:B------:R-:W-:Y:S01]  /*2390*/  FMNMX.FTZ R10, R93, R10, !PT ;  /* 0x0000000a5d0a7209 */ /* 0x000fe20007810000 */
[----:B------:R-:W-:Y:S01]  /*23a0*/  FMUL.FTZ R68, R68, UR6 ;  /* 0x0000000644447c20 */ /* 0x000fe20008410000 */
[----:B------:R-:W-:Y:S01]  /*23b0*/  ISETP.GT.AND P3, PT, R33, 0x11, PT ;  /* 0x000000112100780c */ /* 0x000fe20003f64270 */
[----:B------:R-:W-:Y:S01]  /*23c0*/  FMUL.FTZ R72, R72, UR6 ;  /* 0x0000000648487c20 */ /* 0x000fe20008410000 */
[----:B-----5:R-:W-:Y:S01]  /*23d0*/  FSEL R97, R97, -INF , P4 ;  /* 0xff80000061617808 */ /* 0x020fe20002000000 */
[----:B------:R-:W-:Y:S01]  /*23e0*/  FMUL.FTZ R76, R76, UR6 ;  /* 0x000000064c4c7c20 */ /* 0x000fe20008410000 */
[----:B------:R-:W-:Y:S01]  /*23f0*/  FMNMX.FTZ R10, R95, R10, !PT ;  /* 0x0000000a5f0a7209 */ /* 0x000fe20007810000 */
[----:B------:R-:W5:Y:S01]  /*2400*/  MUFU.TANH R55, R55 ;  /* 0x0000003700377308 */ /* 0x000f620000002400 */
[----:B------:R-:W-:Y:S01]  /*2410*/  ISETP.GT.AND P4, PT, R33, 0x18, PT ;  /* 0x000000182100780c */ /* 0x000fe20003f84270 */
[----:B------:R-:W-:Y:S01]  /*2420*/  FMUL.FTZ R80, R80, UR6 ;  /* 0x0000000650507c20 */ /* 0x000fe20008410000 */
[----:B------:R-:W-:Y:S01]  /*2430*/  FSEL R99, R35, -INF , P3 ;  /* 0xff80000023637808 */ /* 0x000fe20001800000 */
[----:B------:R-:W-:Y:S01]  /*2440*/  FMUL.FTZ R84, R84, UR6 ;  /* 0x0000000654547c20 */ /* 0x000fe20008410000 */
[----:B------:R-:W-:-:S02]  /*2450*/  FMNMX.FTZ R10, R97, R10, !PT ;  /* 0x0000000a610a7209 */ /* 0x000fc40007810000 */
[----:B------:R-:W-:Y:S01]  /*2460*/  ISETP.GT.AND P3, PT, R33, 0x19, PT ;  /* 0x000000192100780c */ /* 0x000fe20003f64270 */
[----:B------:R-:W5:Y:S01]  /*2470*/  MUFU.TANH R58, R58 ;  /* 0x0000003a003a7308 */ /* 0x000f620000002400 */
[----:B------:R-:W-:Y:S02]  /*2480*/  FSEL R101, R38, -INF , P4 ;  /* 0xff80000026657808 */ /* 0x000fe40002000000 */
[----:B------:R-:W-:Y:S02]  /*2490*/  FMNMX.FTZ R10, R99, R10, !PT ;  /* 0x0000000a630a7209 */ /* 0x000fe40007810000 */
[----:B------:R-:W-:Y:S02]  /*24a0*/  ISETP.GT.AND P4, PT, R33, 0x20, PT ;  /* 0x000000202100780c */ /* 0x000fe40003f84270 */
[----:B-1----:R-:W-:Y:S01]  /*24b0*/  FSEL R103, R39, -INF , P3 ;  /* 0xff80000027677808 */ /* 0x002fe20001800000 */
[----:B------:R-:W1:Y:S01]  /*24c0*/  MUFU.TANH R41, R59 ;  /* 0x0000003b00297308 */ /* 0x000e620000002400 */
[----:B------:R-:W-:-:S02]  /*24d0*/  FMNMX.FTZ R10, R101, R10, !PT ;  /* 0x0000000a650a7209 */ /* 0x000fc40007810000 */
[----:B------:R-:W-:Y:S02]  /*24e0*/  ISETP.GT.AND P3, PT, R33, 0x21, PT ;  /* 0x000000212100780c */ /* 0x000fe40003f64270 */
[----:B--2---:R-:W-:Y:S02]  /*24f0*/  FSEL R105, R42, -INF , P4 ;  /* 0xff8000002a697808 */ /* 0x004fe40002000000 */
[----:B------:R-:W-:Y:S01]  /*2500*/  FMNMX.FTZ R10, R103, R10, !PT ;  /* 0x0000000a670a7209 */ /* 0x000fe20007810000 */
[----:B------:R-:W2:Y:S01]  /*2510*/  MUFU.TANH R31, R62 ;  /* 0x0000003e001f7308 */ /* 0x000ea20000002400 */
[----:B------:R-:W-:Y:S02]  /*2520*/  ISETP.GT.AND P4, PT, R33, 0x28, PT ;  /* 0x000000282100780c */ /* 0x000fe40003f84270 */
[----:B------:R-:W-:Y:S02]  /*2530*/  FSEL R107, R43, -INF , P3 ;  /* 0xff8000002b6b7808 */ /* 0x000fe40001800000 */
[----:B------:R-:W-:-:S02]  /*2540*/  FMNMX.FTZ R10, R105, R10, !PT ;  /* 0x0000000a690a7209 */ /* 0x000fc40007810000 */
[----:B------:R-:W-:Y:S01]  /*2550*/  ISETP.GT.AND P3, PT, R33, 0x29, PT ;  /* 0x000000292100780c */ /* 0x000fe20003f64270 */
[----:B------:R4:W-:Y:S01]  /*2560*/  MUFU.TANH R59, R71 ;  /* 0x00000047003b7308 */ /* 0x0009e20000002400 */
[----:B0-----:R-:W-:Y:S02]  /*2570*/  FSEL R109, R46, -INF , P4 ;  /* 0xff8000002e6d7808 */ /* 0x001fe40002000000 */
[----:B------:R-:W-:Y:S02]  /*2580*/  FMNMX.FTZ R10, R107, R10, !PT ;  /* 0x0000000a6b0a7209 */ /* 0x000fe40007810000 */
[----:B------:R-:W-:Y:S02]  /*2590*/  ISETP.GT.AND P4, PT, R33, 0x30, PT ;  /* 0x000000302100780c */ /* 0x000fe40003f84270 */
[----:B---3--:R-:W-:Y:S01]  /*25a0*/  FSEL R111, R47, -INF , P3 ;  /* 0xff8000002f6f7808 */ /* 0x008fe20001800000 */
[----:B------:R-:W0:Y:S01]  /*25b0*/  MUFU.TANH R37, R63 ;  /* 0x0000003f00257308 */ /* 0x000e220000002400 */
[----:B------:R-:W-:-:S02]  /*25c0*/  FMNMX.FTZ R10, R109, R10, !PT ;  /* 0x0000000a6d0a7209 */ /* 0x000fc40007810000 */
[----:B------:R-:W-:Y:S02]  /*25d0*/  ISETP.GT.AND P3, PT, R33, 0x31, PT ;  /* 0x000000312100780c */ /* 0x000fe40003f64270 */
[----:B------:R-:W-:Y:S02]  /*25e0*/  FSEL R113, R50, -INF , P4 ;  /* 0xff80000032717808 */ /* 0x000fe40002000000 */
[----:B------:R-:W-:Y:S01]  /*25f0*/  FMNMX.FTZ R10, R111, R10, !PT ;  /* 0x0000000a6f0a7209 */ /* 0x000fe20007810000 */
[----:B------:R5:W-:Y:S01]  /*2600*/  MUFU.TANH R11, R67 ;  /* 0x00000043000b7308 */ /* 0x000be20000002400 */
[----:B------:R-:W-:Y:S02]  /*2610*/  ISETP.GT.AND P4, PT, R33, 0x38, PT ;  /* 0x000000382100780c */ /* 0x000fe40003f84270 */
[----:B------:R-:W-:Y:S02]  /*2620*/  FSEL R89, R51, -INF , P3 ;  /* 0xff80000033597808 */ /* 0x000fe40001800000 */
[----:B------:R-:W-:-:S02]  /*2630*/  FMNMX.FTZ R10, R113, R10, !PT ;  /* 0x0000000a710a7209 */ /* 0x000fc40007810000 */
[----:B------:R-:W-:Y:S01]  /*2640*/  ISETP.GT.AND P3, PT, R33, 0x39, PT ;  /* 0x000000392100780c */ /* 0x000fe20003f64270 */
[----:B------:R-:W3:Y:S01]  /*2650*/  MUFU.TANH R66, R66 ;  /* 0x0000004200427308 */ /* 0x000ee20000002400 */
[----:B----4-:R-:W-:Y:S02]  /*2660*/  FSEL R71, R54, -INF , P4 ;  /* 0xff80000036477808 */ /* 0x010fe40002000000 */
[----:B------:R-:W-:Y:S01]  /*2670*/  FMNMX.FTZ R10, R89, R10, !PT ;  /* 0x0000000a590a7209 */ /* 0x000fe20007810000 */
[----:B------:R-:W4:Y:S01]  /*2680*/  @P2 LDC R54, c[0x0][0x450] ;  /* 0x00011400ff362b82 */ /* 0x000f220000000800 */
[----:B------:R-:W-:Y:S02]  /*2690*/  ISETP.GT.AND P4, PT, R33, 0x40, PT ;  /* 0x000000402100780c */ /* 0x000fe40003f84270 */
[----:B-----5:R-:W-:Y:S01]  /*26a0*/  FSEL R67, R55, -INF , P3 ;  /* 0xff80000037437808 */ /* 0x020fe20001800000 */
[----:B------:R-:W5:Y:S01]  /*26b0*/  MUFU.TANH R70, R70 ;  /* 0x0000004600467308 */ /* 0x000f620000002400 */
[----:B------:R-:W-:-:S02]  /*26c0*/  FMNMX.FTZ R10, R71, R10, !PT ;  /* 0x0000000a470a7209 */ /* 0x000fc40007810000 */
[----:B------:R-:W-:Y:S02]  /*26d0*/  ISETP.GT.AND P3, PT, R33, 0x41, PT ;  /* 0x000000412100780c */ /* 0x000fe40003f64270 */
[----:B------:R-:W-:Y:S02]  /*26e0*/  FSEL R63, R58, -INF , P4 ;  /* 0xff8000003a3f7808 */ /* 0x000fe40002000000 */
[----:B------:R-:W-:Y:S01]  /*26f0*/  FMNMX.FTZ R10, R67, R10, !PT ;  /* 0x0000000a430a7209 */ /* 0x000fe20007810000 */
[----:B------:R-:W5:Y:S01]  /*2700*/  MUFU.TANH R57, R74 ;  /* 0x0000004a00397308 */ /* 0x000f620000002400 */
[----:B------:R-:W-:Y:S02]  /*2710*/  ISETP.GT.AND P4, PT, R33, 0x48, PT ;  /* 0x000000482100780c */ /* 0x000fe40003f84270 */
[----:B-1----:R-:W-:Y:S02]  /*2720*/  FSEL R41, R41, -INF , P3 ;  /* 0xff80000029297808 */ /* 0x002fe40001800000 */
[----:B------:R-:W-:-:S02]  /*2730*/  FMNMX.FTZ R10, R63, R10, !PT ;  /* 0x0000000a3f0a7209 */ /* 0x000fc40007810000 */
[----:B------:R-:W-:Y:S01]  /*2740*/  ISETP.GT.AND P3, PT, R33, 0x49, PT ;  /* 0x000000492100780c */ /* 0x000fe20003f64270 */
[----:B------:R-:W1:Y:S01]  /*2750*/  MUFU.TANH R45, R75 ;  /* 0x0000004b002d7308 */ /* 0x000e620000002400 */
[----:B--2---:R-:W-:Y:S02]  /*2760*/  FSEL R31, R31, -INF , P4 ;  /* 0xff8000001f1f7808 */ /* 0x004fe40002000000 */
[----:B------:R-:W-:Y:S02]  /*2770*/  FMNMX.FTZ R10, R41, R10, !PT ;  /* 0x0000000a290a7209 */ /* 0x000fe40007810000 */
[----:B------:R-:W-:Y:S02]  /*2780*/  ISETP.GT.AND P4, PT, R33, 0x50, PT ;  /* 0x000000502100780c */ /* 0x000fe40003f84270 */
[----:B0-----:R-:W-:Y:S01]  /*2790*/  FSEL R37, R37, -INF , P3 ;  /* 0xff80000025257808 */ /* 0x001fe20001800000 */
[----:B------:R-:W0:Y:S01]  /*27a0*/  MUFU.TANH R51, R78 ;  /* 0x0000004e00337308 */ /* 0x000e220000002400 */
[----:B------:R-:W-:-:S02]  /*27b0*/  FMNMX.FTZ R10, R31, R10, !PT ;  /* 0x0000000a1f0a7209 */ /* 0x000fc40007810000 */
[----:B------:R-:W-:Y:S02]  /*27c0*/  ISETP.GT.AND P3, PT, R33, 0x51, PT ;  /* 0x000000512100780c */ /* 0x000fe40003f64270 */
[----:B---3--:R-:W-:Y:S02]  /*27d0*/  FSEL R35, R66, -INF , P4 ;  /* 0xff80000042237808 */ /* 0x008fe40002000000 */
[----:B------:R-:W-:Y:S01]  /*27e0*/  FMNMX.FTZ R10, R37, R10, !PT ;  /* 0x0000000a250a7209 */ /* 0x000fe20007810000 */
[----:B------:R-:W2:Y:S01]  /*27f0*/  MUFU.TANH R55, R79 ;  /* 0x0000004f00377308 */ /* 0x000ea20000002400 */
[----:B------:R-:W-:Y:S02]  /*2800*/  ISETP.GT.AND P4, PT, R33, 0x58, PT ;  /* 0x000000582100780c */ /* 0x000fe40003f84270 */
[----:B------:R-:W-:Y:S02]  /*2810*/  FSEL R39, R11, -INF , P3 ;  /* 0xff8000000b277808 */ /* 0x000fe40001800000 */
[----:B------:R-:W-:-:S02]  /*2820*/  FMNMX.FTZ R10, R35, R10, !PT ;  /* 0x0000000a230a7209 */ /* 0x000fc40007810000 */
[----:B------:R-:W-:Y:S01]  /*2830*/  ISETP.GT.AND P3, PT, R33, 0x59, PT ;  /* 0x000000592100780c */ /* 0x000fe20003f64270 */
[----:B------:R-:W3:Y:S01]  /*2840*/  MUFU.TANH R47, R82 ;  /* 0x00000052002f7308 */ /* 0x000ee20000002400 */
[----:B-----5:R-:W-:Y:S02]  /*2850*/  FSEL R43, R70, -INF , P4 ;  /* 0xff800000462b7808 */ /* 0x020fe40002000000 */
[----:B------:R-:W-:Y:S02]  /*2860*/  FMNMX.FTZ R10, R39, R10, !PT ;  /* 0x0000000a270a7209 */ /* 0x000fe40007810000 */
[----:B------:R-:W-:Y:S02]  /*2870*/  ISETP.GT.AND P4, PT, R33, 0x60, PT ;  /* 0x000000602100780c */ /* 0x000fe40003f84270 */
[----:B------:R-:W-:Y:S01]  /*2880*/  FSEL R59, R59, -INF , P3 ;  /* 0xff8000003b3b7808 */ /* 0x000fe20001800000 */
[----:B------:R-:W5:Y:S01]  /*2890*/  MUFU.TANH R53, R83 ;  /* 0x0000005300357308 */ /* 0x000f620000002400 */
[----:B------:R-:W-:-:S02]  /*28a0*/  FMNMX.FTZ R10, R43, R10, !PT ;  /* 0x0000000a2b0a7209 */ /* 0x000fc40007810000 */
[----:B------:R-:W-:Y:S02]  /*28b0*/  ISETP.GT.AND P3, PT, R33, 0x61, PT ;  /* 0x000000612100780c */ /* 0x000fe40003f64270 */
[----:B------:R-:W-:Y:S02]  /*28c0*/  FSEL R57, R57, -INF , P4 ;  /* 0xff80000039397808 */ /* 0x000fe40002000000 */
[----:B------:R-:W-:Y:S01]  /*28d0*/  FMNMX.FTZ R10, R59, R10, !PT ;  /* 0x0000000a3b0a7209 */ /* 0x000fe20007810000 */
[----:B------:R-:W4:Y:S01]  /*28e0*/  MUFU.TANH R49, R86 ;  /* 0x0000005600317308 */ /* 0x000f220000002400 */
[----:B------:R-:W-:Y:S02]  /*28f0*/  ISETP.GT.AND P4, PT, R33, 0x68, PT ;  /* 0x000000682100780c */ /* 0x000fe40003f84270 */
[----:B-1----:R-:W-:Y:S02]  /*2900*/  FSEL R45, R45, -INF , P3 ;  /* 0xff8000002d2d7808 */ /* 0x002fe40001800000 */
[----:B------:R-:W-:-:S02]  /*2910*/  FMNMX.FTZ R10, R57, R10, !PT ;  /* 0x0000000a390a7209 */ /* 0x000fc40007810000 */
[----:B------:R-:W-:Y:S01]  /*2920*/  ISETP.GT.AND P3, PT, R33, 0x69, PT ;  /* 0x000000692100780c */ /* 0x000fe20003f64270 */
[----:B------:R-:W1:Y:S01]  /*2930*/  MUFU.TANH R87, R87 ;  /* 0x0000005700577308 */ /* 0x000e620000002400 */
[----:B0-----:R-:W-:Y:S02]  /*2940*/  FSEL R51, R51, -INF , P4 ;  /* 0xff80000033337808 */ /* 0x001fe40002000000 */
[----:B------:R-:W-:Y:S02]  /*2950*/  FMNMX.FTZ R10, R45, R10, !PT ;  /* 0x0000000a2d0a7209 */ /* 0x000fe40007810000 */
[----:B------:R-:W-:Y:S02]  /*2960*/  ISETP.GT.AND P4, PT, R33, 0x70, PT ;  /* 0x000000702100780c */ /* 0x000fe40003f84270 */
[----:B--2---:R-:W-:Y:S01]  /*2970*/  FSEL R55, R55, -INF , P3 ;  /* 0xff80000037377808 */ /* 0x004fe20001800000 */
[----:B------:R-:W-:Y:S01]  /*2980*/  MUFU.TANH R14, R14 ;  /* 0x0000000e000e7308 */ /* 0x000fe20000002400 */
[----:B------:R-:W-:-:S02]  /*2990*/  FMNMX.FTZ R10, R51, R10, !PT ;  /* 0x0000000a330a7209 */ /* 0x000fc40007810000 */
[----:B------:R-:W-:Y:S02]  /*29a0*/  ISETP.GT.AND P3, PT, R33, 0x71, PT ;  /* 0x000000712100780c */ /* 0x000fe40003f64270 */
[----:B---3--:R-:W-:Y:S02]  /*29b0*/  FSEL R47, R47, -INF , P4 ;  /* 0xff8000002f2f7808 */ /* 0x008fe40002000000 */
[----:B------:R-:W-:Y:S01]  /*29c0*/  FMNMX.FTZ R10, R55, R10, !PT ;  /* 0x0000000a370a7209 */ /* 0x000fe20007810000 */
[----:B------:R-:W0:Y:S01]  /*29d0*/  MUFU.TANH R24, R24 ;  /* 0x0000001800187308 */ /* 0x000e220000002400 */
[----:B------:R-:W-:Y:S02]  /*29e0*/  ISETP.GT.AND P4, PT, R33, 0x78, PT ;  /* 0x000000782100780c */ /* 0x000fe40003f84270 */
[----:B-----5:R-:W-:Y:S02]  /*29f0*/  FSEL R53, R53, -INF , P3 ;  /* 0xff80000035357808 */ /* 0x020fe40001800000 */
[----:B------:R-:W-:-:S02]  /*2a00*/  FMNMX.FTZ R10, R47, R10, !PT ;  /* 0x0000000a2f0a7209 */ /* 0x000fc40007810000 */
[----:B------:R-:W-:Y:S01]  /*2a10*/  ISETP.GT.AND P3, PT, R33, 0x79, PT ;  /* 0x000000792100780c */ /* 0x000fe20003f64270 */
[----:B------:R2:W-:Y:S01]  /*2a20*/  MUFU.TANH R40, R61 ;  /* 0x0000003d00287308 */ /* 0x0005e20000002400 */
[----:B----4-:R-:W-:Y:S02]  /*2a30*/  FSEL R49, R49, -INF , P4 ;  /* 0xff80000031317808 */ /* 0x010fe40002000000 */
[----:B------:R-:W-:Y:S02]  /*2a40*/  FMNMX.FTZ R10, R53, R10, !PT ;  /* 0x0000000a350a7209 */ /* 0x000fe40007810000 */
[----:B-1----:R-:W-:Y:S02]  /*2a50*/  FSEL R33, R87, -INF , P3 ;  /* 0xff80000057217808 */ /* 0x002fe40001800000 */
[----:B------:R-:W-:Y:S01]  /*2a60*/  FMNMX.FTZ R10, R49, R10, !PT ;  /* 0x0000000a310a7209 */ /* 0x000fe20007810000 */
[----:B------:R-:W1:Y:S01]  /*2a70*/  MUFU.TANH R88, R88 ;  /* 0x0000005800587308 */ /* 0x000e620000002400 */
[----:B--2---:R-:W-:-:S02]  /*2a80*/  IMAD.IADD R61, R34, 0x1, -R27 ;  /* 0x00000001223d7824 */ /* 0x004fc400078e0a1b */
[----:B------:R-:W-:-:S03]  /*2a90*/  FMNMX.FTZ R10, R33, R10, !PT ;  /* 0x0000000a210a7209 */ /* 0x000fc60007810000 */
[----:B------:R-:W-:Y:S02]  /*2aa0*/  VIADDMNMX R61, R26, R61, R30, PT ;  /* 0x0000003d1a3d7246 */ /* 0x000fe4000380011e */
[----:B------:R-:W2:Y:S01]  /*2ab0*/  SHFL.BFLY PT, R11, R10, 0x2, 0x1f ;  /* 0x0c401f000a0b7f89 */ /* 0x000ea200000e0000 */
[----:B------:R-:W3:Y:S01]  /*2ac0*/  MUFU.TANH R29, R29 ;  /* 0x0000001d001d7308 */ /* 0x000ee20000002400 */
[C---:B------:R-:W-:Y:S02]  /*2ad0*/  ISETP.GT.AND P4, PT, R61.reuse, 0x1, PT ;  /* 0x000000013d00780c */ /* 0x040fe40003f84270 */
[C---:B------:R-:W-:Y:S02]  /*2ae0*/  ISETP.GT.AND P5, PT, R61.reuse, 0x8, PT ;  /* 0x000000083d00780c */ /* 0x040fe40003fa4270 */
[----:B0-----:R-:W-:Y:S02]  /*2af0*/  FSEL R30, R24, -INF , P4 ;  /* 0xff800000181e7808 */ /* 0x001fe40002000000 */
[----:B------:R-:W-:Y:S01]  /*2b00*/  ISETP.GT.AND P4, PT, R61, 0x10, PT ;  /* 0x000000103d00780c */ /* 0x000fe20003f84270 */
[----:B------:R-:W0:Y:S08]  /*2b10*/  MUFU.TANH R19, R19 ;  /* 0x0000001300137308 */ /* 0x000e300000002400 */
[----:B------:R-:W4:Y:S01]  /*2b20*/  MUFU.TANH R21, R21 ;  /* 0x0000001500157308 */ /* 0x000f220000002400 */
[----:B--2---:R-:W-:Y:S01]  /*2b30*/  FMNMX.FTZ R38, R10, R11, !PT ;  /* 0x0000000b0a267209 */ /* 0x004fe20007810000 */
[----:B------:R-:W-:-:S06]  /*2b40*/  IMAD.U32 R10, RZ, RZ, UR10 ;  /* 0x0000000aff0a7e24 */ /* 0x000fcc000f8e00ff */
[----:B------:R-:W-:Y:S01]  /*2b50*/  MUFU.TANH R42, R65 ;  /* 0x00000041002a7308 */ /* 0x000fe20000002400 */
[----:B------:R-:W2:Y:S07]  /*2b60*/  SHFL.BFLY PT, R11, R38, 0x1, 0x1f ;  /* 0x0c201f00260b7f89 */ /* 0x000eae00000e0000 */
[----:B------:R-:W5:Y:S08]  /*2b70*/  MUFU.TANH R6, R6 ;  /* 0x0000000600067308 */ /* 0x000f700000002400 */
[----:B------:R1:W-:Y:S08]  /*2b80*/  MUFU.TANH R44, R69 ;  /* 0x00000045002c7308 */ /* 0x0003f00000002400 */
[----:B------:R-:W-:Y:S01]  /*2b90*/  MUFU.TANH R2, R2 ;  /* 0x0000000200027308 */ /* 0x000fe20000002400 */
[----:B-1----:R-:W-:-:S02]  /*2ba0*/  FSEL R69, R88, -INF , P5 ;  /* 0xff80000058457808 */ /* 0x002fc40002800000 */
[----:B--2---:R-:W-:-:S04]  /*2bb0*/  FMNMX.FTZ R11, R38, R11, !PT ;  /* 0x0000000b260b7209 */ /* 0x004fc80007810000 */
[C---:B------:R-:W-:Y:S01]  /*2bc0*/  FSETP.NEU.FTZ.AND P3, PT, R11.reuse, -INF , PT ;  /* 0xff8000000b00780b */ /* 0x040fe20003f7d000 */
[-C--:B------:R-:W-:Y:S01]  /*2bd0*/  FMUL.FTZ R38, R11, R10.reuse ;  /* 0x0000000a0b267220 */ /* 0x080fe20000410000 */
[----:B------:R-:W1:Y:S04]  /*2be0*/  MUFU.TANH R0, R0 ;  /* 0x0000000000007308 */ /* 0x000e680000002400 */
[----:B------:R-:W-:Y:S02]  /*2bf0*/  FSEL R38, R38, RZ, P3 ;  /* 0x000000ff26267208 */ /* 0x000fe40001800000 */
[----:B------:R-:W-:Y:S02]  /*2c00*/  ISETP.GT.AND P3, PT, R61, RZ, PT ;  /* 0x000000ff3d00720c */ /* 0x000fe40003f64270 */
[----:B------:R0:W-:Y:S01]  /*2c10*/  MUFU.TANH R46, R73 ;  /* 0x00000049002e7308 */ /* 0x0001e20000002400 */
[-CC-:B------:R-:W-:Y:S01]  /*2c20*/  FFMA.FTZ R181, R91, R10.reuse, -R38.reuse ;  /* 0x0000000a5bb57223 */ /* 0x180fe20000010826 */
[----:B------:R-:W-:Y:S01]  /*2c30*/  FSEL R65, R14, -INF , P3 ;  /* 0xff8000000e417808 */ /* 0x000fe20001800000 */
[-CC-:B------:R-:W-:Y:S01]  /*2c40*/  FFMA.FTZ R183, R93, R10.reuse, -R38.reuse ;  /* 0x0000000a5db77223 */ /* 0x180fe20000010826 */
[----:B------:R-:W-:Y:S01]  /*2c50*/  ISETP.GT.AND P3, PT, R61, 0x9, PT ;  /* 0x000000093d00780c */ /* 0x000fe20003f64270 */
[--C-:B------:R-:W-:Y:S01]  /*2c60*/  FFMA.FTZ R14, R95, R10, -R38.reuse ;  /* 0x0000000a5f0e7223 */ /* 0x100fe20000010826 */
[----:B------:R-:W-:Y:S01]  /*2c70*/  FMNMX.FTZ R24, R65, R30, !PT ;  /* 0x0000001e41187209 */ /* 0x000fe20007810000 */
[--C-:B------:R-:W-:Y:S01]  /*2c80*/  FFMA.FTZ R177, R97, R10, -R38.reuse ;  /* 0x0000000a61b17223 */ /* 0x100fe20000010826 */
[----:B---3--:R-:W-:Y:S01]  /*2c90*/  FSEL R29, R29, -INF , P3 ;  /* 0xff8000001d1d7808 */ /* 0x008fe20001800000 */
[----:B------:R-:W-:Y:S01]  /*2ca0*/  MUFU.TANH R7, R7 ;  /* 0x0000000700077308 */ /* 0x000fe20000002400 */
[----:B------:R-:W-:Y:S01]  /*2cb0*/  FMNMX.FTZ R24, R69, R24, !PT ;  /* 0x0000001845187209 */ /* 0x000fe20007810000 */
[-CC-:B------:R-:W-:Y:S01]  /*2cc0*/  FFMA.FTZ R99, R99, R10.reuse, -R38.reuse ;  /* 0x0000000a63637223 */ /* 0x180fe20000010826 */
[----:B------:R-:W-:Y:S01]  /*2cd0*/  ISETP.GT.AND P3, PT, R61, 0x11, PT ;  /* 0x000000113d00780c */ /* 0x000fe20003f64270 */
[-CC-:B------:R-:W-:Y:S01]  /*2ce0*/  FFMA.FTZ R179, R101, R10.reuse, -R38.reuse ;  /* 0x0000000a65b37223 */ /* 0x180fe20000010826 */
[----:B0-----:R-:W-:Y:S01]  /*2cf0*/  FSEL R73, R19, -INF , P4 ;  /* 0xff80000013497808 */ /* 0x001fe20002000000 */
[--C-:B------:R-:W-:Y:S01]  /*2d00*/  FFMA.FTZ R171, R71, R10, -R38.reuse ;  /* 0x0000000a47ab7223 */ /* 0x100fe20000010826 */
[----:B------:R-:W-:Y:S01]  /*2d10*/  FMNMX.FTZ R24, R29, R24, !PT ;  /* 0x000000181d187209 */ /* 0x000fe20007810000 */
[----:B------:R-:W0:Y:S01]  /*2d20*/  MUFU.TANH R3, R3 ;  /* 0x0000000300037308 */ /* 0x000e220000002400 */
[----:B------:R-:W-:Y:S01]  /*2d30*/  ISETP.GT.AND P4, PT, R61, 0x18, PT ;  /* 0x000000183d00780c */ /* 0x000fe20003f84270 */
[-CC-:B------:R-:W-:Y:S01]  /*2d40*/  FFMA.FTZ R19, R67, R10.reuse, -R38.reuse ;  /* 0x0000000a43137223 */ /* 0x180fe20000010826 */
[----:B----4-:R-:W-:Y:S01]  /*2d50*/  FSEL R21, R21, -INF , P3 ;  /* 0xff80000015157808 */ /* 0x010fe20001800000 */
[--C-:B------:R-:W-:Y:S01]  /*2d60*/  FFMA.FTZ R173, R105, R10, -R38.reuse ;  /* 0x0000000a69ad7223 */ /* 0x100fe20000010826 */
[----:B------:R-:W-:Y:S01]  /*2d70*/  FMNMX.FTZ R24, R73, R24, !PT ;  /* 0x0000001849187209 */ /* 0x000fe20007810000 */
[-CC-:B------:R-:W-:Y:S01]  /*2d80*/  FFMA.FTZ R165, R63, R10.reuse, -R38.reuse ;  /* 0x0000000a3fa57223 */ /* 0x180fe20000010826 */
[----:B------:R-:W-:Y:S01]  /*2d90*/  ISETP.GT.AND P3, PT, R61, 0x19, PT ;  /* 0x000000193d00780c */ /* 0x000fe20003f64270 */
[----:B------:R-:W-:Y:S01]  /*2da0*/  MUFU.TANH R12, R12 ;  /* 0x0000000c000c7308 */ /* 0x000fe20000002400 */
[----:B-----5:R-:W-:Y:S01]  /*2db0*/  FSEL R75, R6, -INF , P4 ;  /* 0xff800000064b7808 */ /* 0x020fe20002000000 */
[--C-:B------:R-:W-:Y:S01]  /*2dc0*/  FFMA.FTZ R34, R41, R10, -R38.reuse ;  /* 0x0000000a29227223 */ /* 0x100fe20000010826 */
[----:B------:R-:W-:Y:S01]  /*2dd0*/  FMNMX.FTZ R24, R21, R24, !PT ;  /* 0x0000001815187209 */ /* 0x000fe20007810000 */
[-CC-:B------:R-:W-:Y:S01]  /*2de0*/  FFMA.FTZ R167, R31, R10.reuse, -R38.reuse ;  /* 0x0000000a1fa77223 */ /* 0x180fe20000010826 */
[----:B------:R-:W-:Y:S01]  /*2df0*/  ISETP.GT.AND P4, PT, R61, 0x20, PT ;  /* 0x000000203d00780c */ /* 0x000fe20003f84270 */
[--C-:B------:R-:W-:Y:S01]  /*2e00*/  FFMA.FTZ R36, R36, R10, -R38.reuse ;  /* 0x0000000a24247223 */ /* 0x100fe20000010826 */
[----:B------:R-:W-:Y:S01]  /*2e10*/  FMNMX.FTZ R24, R75, R24, !PT ;  /* 0x000000184b187209 */ /* 0x000fe20007810000 */
[----:B------:R2:W-:Y:S01]  /*2e20*/  MUFU.TANH R48, R77 ;  /* 0x0000004d00307308 */ /* 0x0005e20000002400 */
[----:B-1----:R-:W-:Y:S01]  /*2e30*/  FSEL R79, R0, -INF , P4 ;  /* 0xff800000004f7808 */ /* 0x002fe20002000000 */
[-CC-:B------:R-:W-:Y:S01]  /*2e40*/  FFMA.FTZ R0, R103, R10.reuse, -R38.reuse ;  /* 0x0000000a67007223 */ /* 0x180fe20000010826 */
[----:B------:R-:W-:Y:S01]  /*2e50*/  ISETP.GT.AND P4, PT, R61, 0x28, PT ;  /* 0x000000283d00780c */ /* 0x000fe20003f84270 */
[-CC-:B------:R-:W-:Y:S01]  /*2e60*/  FFMA.FTZ R6, R107, R10.reuse, -R38.reuse ;  /* 0x0000000a6b067223 */ /* 0x180fe20000010826 */
[-CC-:B------:R-:W-:Y:S01]  /*2e70*/  FFMA.FTZ R175, R109, R10.reuse, -R38.reuse ;  /* 0x0000000a6daf7223 */ /* 0x180fe20000010826 */
[-CC-:B------:R-:W-:Y:S01]  /*2e80*/  FFMA.FTZ R169, R113, R10.reuse, -R38.reuse ;  /* 0x0000000a71a97223 */ /* 0x180fe20000010826 */
[----:B0-----:R-:W-:Y:S01]  /*2e90*/  FSEL R3, R3, -INF , P4 ;  /* 0xff80000003037808 */ /* 0x001fe20002000000 */
[----:B------:R-:W0:Y:S01]  /*2ea0*/  MUFU.TANH R13, R13 ;  /* 0x0000000d000d7308 */ /* 0x000e220000002400 */
[----:B--2---:R-:W-:Y:S01]  /*2eb0*/  FSEL R77, R2, -INF , P3 ;  /* 0xff800000024d7808 */ /* 0x004fe20001800000 */
[-CC-:B------:R-:W-:Y:S01]  /*2ec0*/  FFMA.FTZ R37, R37, R10.reuse, -R38.reuse ;  /* 0x0000000a25257223 */ /* 0x180fe20000010826 */
[----:B------:R-:W-:Y:S01]  /*2ed0*/  ISETP.GT.AND P3, PT, R61, 0x21, PT ;  /* 0x000000213d00780c */ /* 0x000fe20003f64270 */
[--C-:B------:R-:W-:Y:S01]  /*2ee0*/  FFMA.FTZ R35, R35, R10, -R38.reuse ;  /* 0x0000000a23237223 */ /* 0x100fe20000010826 */
[----:B------:R-:W-:Y:S01]  /*2ef0*/  FMNMX.FTZ R24, R77, R24, !PT ;  /* 0x000000184d187209 */ /* 0x000fe20007810000 */
[--C-:B------:R-:W-:Y:S01]  /*2f00*/  FFMA.FTZ R39, R39, R10, -R38.reuse ;  /* 0x0000000a27277223 */ /* 0x100fe20000010826 */
[----:B------:R-:W-:Y:S01]  /*2f10*/  FSEL R7, R7, -INF , P3 ;  /* 0xff80000007077808 */ /* 0x000fe20001800000 */
[----:B------:R-:W-:Y:S01]  /*2f20*/  MUFU.TANH R20, R20 ;  /* 0x0000001400147308 */ /* 0x000fe20000002400 */
[----:B------:R-:W-:Y:S01]  /*2f30*/  FMNMX.FTZ R24, R79, R24, !PT ;  /* 0x000000184f187209 */ /* 0x000fe20007810000 */
[-CC-:B------:R-:W-:Y:S01]  /*2f40*/  FFMA.FTZ R43, R43, R10.reuse, -R38.reuse ;  /* 0x0000000a2b2b7223 */ /* 0x180fe20000010826 */
[----:B------:R-:W-:Y:S01]  /*2f50*/  ISETP.GT.AND P3, PT, R61, 0x29, PT ;  /* 0x000000293d00780c */ /* 0x000fe20003f64270 */
[--C-:B------:R-:W-:Y:S01]  /*2f60*/  FFMA.FTZ R59, R59, R10, -R38.reuse ;  /* 0x0000000a3b3b7223 */ /* 0x100fe20000010826 */
[----:B------:R-:W-:Y:S01]  /*2f70*/  FMNMX.FTZ R24, R7, R24, !PT ;  /* 0x0000001807187209 */ /* 0x000fe20007810000 */
[--C-:B------:R-:W-:Y:S01]  /*2f80*/  FFMA.FTZ R57, R57, R10, -R38.reuse ;  /* 0x0000000a39397223 */ /* 0x100fe20000010826 */
[----:B------:R-:W-:Y:S01]  /*2f90*/  ISETP.GT.AND P4, PT, R61, 0x30, PT ;  /* 0x000000303d00780c */ /* 0x000fe20003f84270 */
[----:B------:R-:W1:Y:S01]  /*2fa0*/  MUFU.TANH R15, R15 ;  /* 0x0000000f000f7308 */ /* 0x000e620000002400 */
[----:B------:R-:W-:Y:S01]  /*2fb0*/  FMNMX.FTZ R24, R3, R24, !PT ;  /* 0x0000001803187209 */ /* 0x000fe20007810000 */
[-CC-:B------:R-:W-:Y:S01]  /*2fc0*/  FFMA.FTZ R45, R45, R10.reuse, -R38.reuse ;  /* 0x0000000a2d2d7223 */ /* 0x180fe20000010826 */
[----:B0-----:R-:W-:Y:S01]  /*2fd0*/  FSEL R13, R13, -INF , P4 ;  /* 0xff8000000d0d7808 */ /* 0x001fe20002000000 */
[-CC-:B------:R-:W-:Y:S01]  /*2fe0*/  FFMA.FTZ R51, R51, R10.reuse, -R38.reuse ;  /* 0x0000000a33337223 */ /* 0x180fe20000010826 */
[----:B------:R-:W-:Y:S01]  /*2ff0*/  ISETP.GT.AND P4, PT, R61, 0x38, PT ;  /* 0x000000383d00780c */ /* 0x000fe20003f84270 */
[-CC-:B------:R-:W-:Y:S01]  /*3000*/  FFMA.FTZ R55, R55, R10.reuse, -R38.reuse ;  /* 0x0000000a37377223 */ /* 0x180fe20000010826 */
[-CC-:B------:R-:W-:Y:S01]  /*3010*/  FFMA.FTZ R47, R47, R10.reuse, -R38.reuse ;  /* 0x0000000a2f2f7223 */ /* 0x180fe20000010826 */
[----:B------:R-:W0:Y:S01]  /*3020*/  MUFU.TANH R25, R25 ;  /* 0x0000001900197308 */ /* 0x000e220000002400 */
[-CC-:B------:R-:W-:Y:S01]  /*3030*/  FFMA.FTZ R53, R53, R10.reuse, -R38.reuse ;  /* 0x0000000a35357223 */ /* 0x180fe20000010826 */
[-CC-:B------:R-:W-:Y:S01]  /*3040*/  FFMA.FTZ R49, R49, R10.reuse, -R38.reuse ;  /* 0x0000000a31317223 */ /* 0x180fe20000010826 */
[----:B------:R-:W-:Y:S01]  /*3050*/  FFMA.FTZ R33, R33, R10, -R38 ;  /* 0x0000000a21217223 */ /* 0x000fe20000010826 */
[----:B------:R-:W-:-:S02]  /*3060*/  CS2R R112, SRZ ;  /* 0x0000000000707805 */ /* 0x000fc4000001ff00 */
[----:B------:R-:W-:Y:S02]  /*3070*/  CS2R R108, SRZ ;  /* 0x00000000006c7805 */ /* 0x000fe4000001ff00 */
[----:B------:R-:W-:Y:S01]  /*3080*/  CS2R R106, SRZ ;  /* 0x00000000006a7805 */ /* 0x000fe2000001ff00 */
[----:B------:R2:W-:Y:S01]  /*3090*/  MUFU.TANH R50, R81 ;  /* 0x0000005100327308 */ /* 0x0005e20000002400 */
[----:B-1----:R-:W-:Y:S02]  /*30a0*/  FSEL R15, R15, -INF , P4 ;  /* 0xff8000000f0f7808 */ /* 0x002fe40002000000 */
[----:B------:R-:W-:-:S05]  /*30b0*/  ISETP.GT.AND P4, PT, R61, 0x40, PT ;  /* 0x000000403d00780c */ /* 0x000fca0003f84270 */
[----:B------:R-:W-:Y:S01]  /*30c0*/  MUFU.TANH R28, R28 ;  /* 0x0000001c001c7308 */ /* 0x000fe20000002400 */
[----:B--2---:R-:W-:Y:S01]  /*30d0*/  FSEL R81, R12, -INF , P3 ;  /* 0xff8000000c517808 */ /* 0x004fe20001800000 */
[--C-:B------:R-:W-:Y:S01]  /*30e0*/  FFMA.FTZ R12, R111, R10, -R38.reuse ;  /* 0x0000000a6f0c7223 */ /* 0x100fe20000010826 */
[----:B------:R-:W-:Y:S02]  /*30f0*/  ISETP.GT.AND P3, PT, R61, 0x31, PT ;  /* 0x000000313d00780c */ /* 0x000fe40003f64270 */
[----:B------:R-:W-:Y:S02]  /*3100*/  CS2R R110, SRZ ;  /* 0x00000000006e7805 */ /* 0x000fe4000001ff00 */
[----:B------:R-:W-:Y:S02]  /*3110*/  FMNMX.FTZ R24, R81, R24, !PT ;  /* 0x0000001851187209 */ /* 0x000fe40007810000 */
[----:B------:R-:W-:Y:S01]  /*3120*/  FSEL R83, R20, -INF , P3 ;  /* 0xff80000014537808 */ /* 0x000fe20001800000 */
[----:B------:R-:W1:Y:S01]  /*3130*/  MUFU.TANH R32, R32 ;  /* 0x0000002000207308 */ /* 0x000e620000002400 */
[----:B------:R-:W-:Y:S01]  /*3140*/  FMNMX.FTZ R24, R13, R24, !PT ;  /* 0x000000180d187209 */ /* 0x000fe20007810000 */
[----:B------:R-:W-:Y:S01]  /*3150*/  FFMA.FTZ R20, R89, R10, -R38 ;  /* 0x0000000a59147223 */ /* 0x000fe20000010826 */
[----:B------:R-:W-:-:S02]  /*3160*/  ISETP.GT.AND P3, PT, R61, 0x39, PT ;  /* 0x000000393d00780c */ /* 0x000fc40003f64270 */
[----:B------:R-:W-:Y:S02]  /*3170*/  FMNMX.FTZ R24, R83, R24, !PT ;  /* 0x0000001853187209 */ /* 0x000fe40007810000 */
[----:B0-----:R-:W-:Y:S01]  /*3180*/  FSEL R25, R25, -INF , P3 ;  /* 0xff80000019197808 */ /* 0x001fe20001800000 */
[----:B------:R-:W0:Y:S01]  /*3190*/  MUFU.TANH R60, R60 ;  /* 0x0000003c003c7308 */ /* 0x000e220000002400 */
[----:B------:R-:W-:Y:S02]  /*31a0*/  FMNMX.FTZ R24, R15, R24, !PT ;  /* 0x000000180f187209 */ /* 0x000fe40007810000 */
[----:B------:R-:W-:Y:S02]  /*31b0*/  ISETP.GT.AND P3, PT, R61, 0x41, PT ;  /* 0x000000413d00780c */ /* 0x000fe40003f64270 */
[----:B------:R-:W-:-:S03]  /*31c0*/  FMNMX.FTZ R24, R25, R24, !PT ;  /* 0x0000001819187209 */ /* 0x000fc60007810000 */
[----:B------:R-:W2:Y:S01]  /*31d0*/  MUFU.TANH R64, R64 ;  /* 0x0000004000407308 */ /* 0x000ea20000002400 */
[----:B-1----:R-:W-:Y:S02]  /*31e0*/  FSEL R87, R32, -INF , P3 ;  /* 0xff80000020577808 */ /* 0x002fe40001800000 */
[----:B------:R-:W-:-:S04]  /*31f0*/  ISETP.GT.AND P3, PT, R61, 0x49, PT ;  /* 0x000000493d00780c */ /* 0x000fc80003f64270 */
[----:B------:R-:W-:Y:S01]  /*3200*/  FSEL R93, R40, -INF , P3 ;  /* 0xff800000285d7808 */ /* 0x000fe20001800000 */
[----:B------:R1:W-:Y:S01]  /*3210*/  MUFU.TANH R52, R85 ;  /* 0x0000005500347308 */ /* 0x0003e20000002400 */
[----:B------:R-:W-:-:S04]  /*3220*/  ISETP.GT.AND P3, PT, R61, 0x51, PT ;  /* 0x000000513d00780c */ /* 0x000fc80003f64270 */
[----:B------:R-:W-:Y:S02]  /*3230*/  FSEL R97, R42, -INF , P3 ;  /* 0xff8000002a617808 */ /* 0x000fe40001800000 */
[C---:B------:R-:W-:Y:S01]  /*3240*/  ISETP.GT.AND P3, PT, R61.reuse, 0x59, PT ;  /* 0x000000593d00780c */ /* 0x040fe20003f64270 */
[----:B------:R-:W3:Y:S01]  /*3250*/  MUFU.TANH R68, R68 ;  /* 0x0000004400447308 */ /* 0x000ee20000002400 */
[----:B-1----:R-:W-:Y:S02]  /*3260*/  FSEL R85, R28, -INF , P4 ;  /* 0xff8000001c557808 */ /* 0x002fe40002000000 */
[----:B------:R-:W-:Y:S02]  /*3270*/  ISETP.GT.AND P4, PT, R61, 0x48, PT ;  /* 0x000000483d00780c */ /* 0x000fe40003f84270 */
[----:B------:R-:W-:Y:S02]  /*3280*/  FMNMX.FTZ R24, R85, R24, !PT ;  /* 0x0000001855187209 */ /* 0x000fe40007810000 */
[----:B0-----:R-:W-:Y:S01]  /*3290*/  FSEL R91, R60, -INF , P4 ;  /* 0xff8000003c5b7808 */ /* 0x001fe20002000000 */
[----:B------:R-:W0:Y:S01]  /*32a0*/  MUFU.TANH R72, R72 ;  /* 0x0000004800487308 */ /* 0x000e220000002400 */
[----:B------:R-:W-:-:S02]  /*32b0*/  FMNMX.FTZ R24, R87, R24, !PT ;  /* 0x0000001857187209 */ /* 0x000fc40007810000 */
[----:B------:R-:W-:Y:S02]  /*32c0*/  ISETP.GT.AND P4, PT, R61, 0x50, PT ;  /* 0x000000503d00780c */ /* 0x000fe40003f84270 */
[----:B------:R-:W-:Y:S02]  /*32d0*/  FMNMX.FTZ R24, R91, R24, !PT ;  /* 0x000000185b187209 */ /* 0x000fe40007810000 */
[----:B--2---:R-:W-:Y:S01]  /*32e0*/  FSEL R95, R64, -INF , P4 ;  /* 0xff800000405f7808 */ /* 0x004fe20002000000 */
[----:B------:R-:W1:Y:S01]  /*32f0*/  MUFU.TANH R76, R76 ;  /* 0x0000004c004c7308 */ /* 0x000e620000002400 */
[----:B------:R-:W-:Y:S02]  /*3300*/  FMNMX.FTZ R24, R93, R24, !PT ;  /* 0x000000185d187209 */ /* 0x000fe40007810000 */
[----:B------:R-:W-:Y:S02]  /*3310*/  ISETP.GT.AND P4, PT, R61, 0x58, PT ;  /* 0x000000583d00780c */ /* 0x000fe40003f84270 */
[----:B------:R-:W-:-:S02]  /*3320*/  FMNMX.FTZ R24, R95, R24, !PT ;  /* 0x000000185f187209 */ /* 0x000fc40007810000 */
[----:B------:R-:W-:Y:S01]  /*3330*/  FSEL R89, R44, -INF , P3 ;  /* 0xff8000002c597808 */ /* 0x000fe20001800000 */
[----:B------:R3:W-:Y:S01]  /*3340*/  MUFU.EX2 R2, R99 ;  /* 0x0000006300027308 */ /* 0x0007e20000000800 */
[----:B------:R-:W-:Y:S02]  /*3350*/  FMNMX.FTZ R24, R97, R24, !PT ;  /* 0x0000001861187209 */ /* 0x000fe40007810000 */
[----:B------:R-:W-:-:S04]  /*3360*/  ISETP.GT.AND P3, PT, R61, 0x61, PT ;  /* 0x000000613d00780c */ /* 0x000fc80003f64270 */
[----:B------:R-:W-:Y:S01]  /*3370*/  FSEL R71, R46, -INF , P3 ;  /* 0xff8000002e477808 */ /* 0x000fe20001800000 */
[----:B------:R-:W2:Y:S01]  /*3380*/  MUFU.TANH R80, R80 ;  /* 0x0000005000507308 */ /* 0x000ea20000002400 */
[----:B---3--:R-:W-:Y:S02]  /*3390*/  FSEL R99, R68, -INF , P4 ;  /* 0xff80000044637808 */ /* 0x008fe40002000000 */
[----:B------:R-:W-:Y:S02]  /*33a0*/  ISETP.GT.AND P4, PT, R61, 0x60, PT ;  /* 0x000000603d00780c */ /* 0x000fe40003f84270 */
[----:B------:R-:W-:Y:S02]  /*33b0*/  FMNMX.FTZ R24, R99, R24, !PT ;  /* 0x0000001863187209 */ /* 0x000fe40007810000 */
[----:B0-----:R-:W-:Y:S01]  /*33c0*/  FSEL R101, R72, -INF , P4 ;  /* 0xff80000048657808 */ /* 0x001fe20002000000 */
[----:B------:R-:W0:Y:S01]  /*33d0*/  MUFU.TANH R84, R84 ;  /* 0x0000005400547308 */ /* 0x000e220000002400 */
[----:B------:R-:W-:-:S02]  /*33e0*/  FMNMX.FTZ R24, R89, R24, !PT ;  /* 0x0000001859187209 */ /* 0x000fc40007810000 */
[----:B------:R-:W-:Y:S02]  /*33f0*/  ISETP.GT.AND P4, PT, R61, 0x68, PT ;  /* 0x000000683d00780c */ /* 0x000fe40003f84270 */
[----:B------:R-:W-:Y:S02]  /*3400*/  FMNMX.FTZ R24, R101, R24, !PT ;  /* 0x0000001865187209 */ /* 0x000fe40007810000 */
[----:B------:R-:W-:Y:S01]  /*3410*/  ISETP.GT.AND P3, PT, R61, 0x69, PT ;  /* 0x000000693d00780c */ /* 0x000fe20003f64270 */
[----:B------:R-:W-:Y:S01]  /*3420*/  MUFU.EX2 R181, R181 ;  /* 0x000000b500b57308 */ /* 0x000fe20000000800 */
[----:B-1----:R-:W-:Y:S02]  /*3430*/  FSEL R103, R76, -INF , P4 ;  /* 0xff8000004c677808 */ /* 0x002fe40002000000 */
[----:B------:R-:W-:Y:S02]  /*3440*/  FMNMX.FTZ R28, R71, R24, !PT ;  /* 0x00000018471c7209 */ /* 0x000fe40007810000 */
[----:B------:R-:W-:-:S02]  /*3450*/  ISETP.GT.AND P4, PT, R61, 0x70, PT ;  /* 0x000000703d00780c */ /* 0x000fc40003f84270 */
[----:B------:R-:W-:Y:S01]  /*3460*/  FSEL R67, R48, -INF , P3 ;  /* 0xff80000030437808 */ /* 0x000fe20001800000 */
[----:B------:R-:W-:Y:S01]  /*3470*/  MUFU.EX2 R24, R19 ;  /* 0x0000001300187308 */ /* 0x000fe20000000800 */
[----:B------:R-:W-:Y:S02]  /*3480*/  FMNMX.FTZ R28, R103, R28, !PT ;  /* 0x0000001c671c7209 */ /* 0x000fe40007810000 */
[----:B------:R-:W-:Y:S02]  /*3490*/  ISETP.GT.AND P3, PT, R61, 0x71, PT ;  /* 0x000000713d00780c */ /* 0x000fe40003f64270 */
[----:B--2---:R-:W-:Y:S02]  /*34a0*/  FSEL R105, R80, -INF , P4 ;  /* 0xff80000050697808 */ /* 0x004fe40002000000 */
[----:B------:R-:W-:Y:S01]  /*34b0*/  FMNMX.FTZ R28, R67, R28, !PT ;  /* 0x0000001c431c7209 */ /* 0x000fe20007810000 */
[----:B------:R-:W1:Y:S01]  /*34c0*/  MUFU.EX2 R26, R36 ;  /* 0x00000024001a7308 */ /* 0x000e620000000800 */
[----:B------:R-:W-:-:S02]  /*34d0*/  ISETP.GT.AND P4, PT, R61, 0x78, PT ;  /* 0x000000783d00780c */ /* 0x000fc40003f84270 */
[----:B------:R-:W-:Y:S02]  /*34e0*/  FSEL R63, R50, -INF , P3 ;  /* 0xff800000323f7808 */ /* 0x000fe40001800000 */
[----:B------:R-:W-:Y:S02]  /*34f0*/  FMNMX.FTZ R28, R105, R28, !PT ;  /* 0x0000001c691c7209 */ /* 0x000fe40007810000 */
[----:B------:R-:W-:Y:S01]  /*3500*/  ISETP.GT.AND P3, PT, R61, 0x79, PT ;  /* 0x000000793d00780c */ /* 0x000fe20003f64270 */
[----:B------:R-:W2:Y:S01]  /*3510*/  MUFU.EX2 R183, R183 ;  /* 0x000000b700b77308 */ /* 0x000ea20000000800 */
[----:B0-----:R-:W-:Y:S02]  /*3520*/  FSEL R61, R84, -INF , P4 ;  /* 0xff800000543d7808 */ /* 0x001fe40002000000 */
[----:B------:R-:W-:Y:S02]  /*3530*/  FMNMX.FTZ R32, R63, R28, !PT ;  /* 0x0000001c3f207209 */ /* 0x000fe40007810000 */
[----:B------:R-:W-:-:S02]  /*3540*/  FSEL R41, R52, -INF , P3 ;  /* 0xff80000034297808 */ /* 0x000fc40001800000 */
[----:B------:R-:W-:Y:S01]  /*3550*/  FMNMX.FTZ R32, R61, R32, !PT ;  /* 0x000000203d207209 */ /* 0x000fe20007810000 */
[----:B------:R-:W0:Y:S01]  /*3560*/  MUFU.EX2 R14, R14 ;  /* 0x0000000e000e7308 */ /* 0x000e220000000800 */
[----:B-1----:R-:W-:Y:S01]  /*3570*/  FADD.FTZ R48, R181, R26 ;  /* 0x0000001ab5307221 */ /* 0x002fe20000010000 */
[----:B------:R-:W1:Y:S01]  /*3580*/  @P2 LDC R52, c[0x0][0x44c] ;  /* 0x00011300ff342b82 */ /* 0x000e620000000800 */
[----:B------:R-:W-:Y:S02]  /*3590*/  FMNMX.FTZ R32, R41, R32, !PT ;  /* 0x0000002029207209 */ /* 0x000fe40007810000 */
[----:B------:R-:W-:-:S03]  /*35a0*/  F2FP.BF16.F32.PACK_AB R181, R26, R181 ;  /* 0x000000b51ab5723e */ /* 0x000fc600000010ff */
[----:B------:R-:W3:Y:S01]  /*35b0*/  SHFL.BFLY PT, R19, R32, 0x2, 0x1f ;  /* 0x0c401f0020137f89 */ /* 0x000ee200000e0000 */
[----:B------:R-:W4:Y:S08]  /*35c0*/  MUFU.EX2 R177, R177 ;  /* 0x000000b100b17308 */ /* 0x000f300000000800 */
[----:B------:R-:W-:Y:S08]  /*35d0*/  MUFU.EX2 R179, R179 ;  /* 0x000000b300b37308 */ /* 0x000ff00000000800 */
[----:B------:R-:W-:Y:S01]  /*35e0*/  MUFU.EX2 R0, R0 ;  /* 0x0000000000007308 */ /* 0x000fe20000000800 */
[----:B---3--:R-:W-:-:S07]  /*35f0*/  FMNMX.FTZ R31, R32, R19, !PT ;  /* 0x00000013201f7209 */ /* 0x008fce0007810000 */
[----:B------:R-:W-:Y:S01]  /*3600*/  MUFU.EX2 R173, R173 ;  /* 0x000000ad00ad7308 */ /* 0x000fe20000000800 */
[----:B------:R-:W3:Y:S07]  /*3610*/  SHFL.BFLY PT, R32, R31, 0x1, 0x1f ;  /* 0x0c201f001f207f89 */ /* 0x000eee00000e0000 */
[----:B------:R-:W-:Y:S08]  /*3620*/  MUFU.EX2 R6, R6 ;  /* 0x0000000600067308 */ /* 0x000ff00000000800 */
[----:B------:R-:W-:Y:S08]  /*3630*/  MUFU.EX2 R175, R175 ;  /* 0x000000af00af7308 */ /* 0x000ff00000000800 */
[----:B------:R-:W-:Y:S01]  /*3640*/  MUFU.EX2 R12, R12 ;  /* 0x0000000c000c7308 */ /* 0x000fe20000000800 */
[----:B---3--:R-:W-:-:S04]  /*3650*/  FMNMX.FTZ R19, R31, R32, !PT ;  /* 0x000000201f137209 */ /* 0x008fc80007810000 */
        /* <DEDUP_REMOVED lines=21> */
[----:B--2---:R-:W-:Y:S01]  /*37b0*/  FADD.FTZ R3, R183, R48 ;  /* 0x00000030b7037221 */ /* 0x004fe20000010000 */
[-CC-:B------:R-:W-:Y:S01]  /*37c0*/  FFMA.FTZ R15, R15, R10.reuse, -R32.reuse ;  /* 0x0000000a0f0f7223 */ /* 0x180fe20000010820 */
[-CC-:B------:R-:W-:Y:S01]  /*37d0*/  FFMA.FTZ R25, R25, R10.reuse, -R32.reuse ;  /* 0x0000000a19197223 */ /* 0x180fe20000010820 */
[-CC-:B------:R-:W-:Y:S01]  /*37e0*/  FFMA.FTZ R85, R85, R10.reuse, -R32.reuse ;  /* 0x0000000a55557223 */ /* 0x180fe20000010820 */
[----:B0-----:R-:W-:Y:S01]  /*37f0*/  FADD.FTZ R48, R14, R3 ;  /* 0x000000030e307221 */ /* 0x001fe20000010000 */
[-CC-:B------:R-:W-:Y:S01]  /*3800*/  FFMA.FTZ R87, R87, R10.reuse, -R32.reuse ;  /* 0x0000000a57577223 */ /* 0x180fe20000010820 */
[-C--:B------:R-:W-:Y:S01]  /*3810*/  FFMA.FTZ R91, R91, R10.reuse, -R32 ;  /* 0x0000000a5b5b7223 */ /* 0x080fe20000010820 */
[----:B------:R-:W0:Y:S01]  /*3820*/  MUFU.EX2 R30, R30 ;  /* 0x0000001e001e7308 */ /* 0x000e220000000800 */
[----:B----4-:R-:W-:Y:S01]  /*3830*/  FADD.FTZ R3, R177, R48 ;  /* 0x00000030b1037221 */ /* 0x010fe20000010000 */
[-CC-:B------:R-:W-:Y:S01]  /*3840*/  FFMA.FTZ R93, R93, R10.reuse, -R32.reuse ;  /* 0x0000000a5d5d7223 */ /* 0x180fe20000010820 */
[-CC-:B------:R-:W-:Y:S01]  /*3850*/  FFMA.FTZ R95, R95, R10.reuse, -R32.reuse ;  /* 0x0000000a5f5f7223 */ /* 0x180fe20000010820 */
[-CC-:B------:R-:W-:Y:S01]  /*3860*/  FFMA.FTZ R97, R97, R10.reuse, -R32.reuse ;  /* 0x0000000a61617223 */ /* 0x180fe20000010820 */
[C---:B------:R-:W-:Y:S01]  /*3870*/  FADD.FTZ R48, R2.reuse, R3 ;  /* 0x0000000302307221 */ /* 0x040fe20000010000 */
[-CC-:B------:R-:W-:Y:S01]  /*3880*/  FFMA.FTZ R99, R99, R10.reuse, -R32.reuse ;  /* 0x0000000a63637223 */ /* 0x180fe20000010820 */
[----:B------:R-:W-:Y:S01]  /*3890*/  F2FP.BF16.F32.PACK_AB R177, R2, R177 ;  /* 0x000000b102b1723e */ /* 0x000fe200000010ff */
[----:B------:R-:W2:Y:S01]  /*38a0*/  MUFU.EX2 R69, R69 ;  /* 0x0000004500457308 */ /* 0x000ea20000000800 */
[-CC-:B------:R-:W-:Y:S01]  /*38b0*/  FFMA.FTZ R89, R89, R10.reuse, -R32.reuse ;  /* 0x0000000a59597223 */ /* 0x180fe20000010820 */
[-CC-:B------:R-:W-:Y:S01]  /*38c0*/  FFMA.FTZ R101, R101, R10.reuse, -R32.reuse ;  /* 0x0000000a65657223 */ /* 0x180fe20000010820 */
[-CC-:B------:R-:W-:Y:S01]  /*38d0*/  FFMA.FTZ R71, R71, R10.reuse, -R32.reuse ;  /* 0x0000000a47477223 */ /* 0x180fe20000010820 */
[-CC-:B------:R-:W-:Y:S01]  /*38e0*/  FFMA.FTZ R103, R103, R10.reuse, -R32.reuse ;  /* 0x0000000a67677223 */ /* 0x180fe20000010820 */
[----:B------:R-:W-:Y:S01]  /*38f0*/  F2FP.BF16.F32.PACK_AB R183, R14, R183 ;  /* 0x000000b70eb7723e */ /* 0x000fe200000010ff */
[-CC-:B------:R-:W-:Y:S01]  /*3900*/  FFMA.FTZ R67, R67, R10.reuse, -R32.reuse ;  /* 0x0000000a43437223 */ /* 0x180fe20000010820 */
[-CC-:B------:R-:W-:Y:S01]  /*3910*/  FFMA.FTZ R105, R105, R10.reuse, -R32.reuse ;  /* 0x0000000a69697223 */ /* 0x180fe20000010820 */
[----:B------:R-:W3:Y:S01]  /*3920*/  MUFU.EX2 R182, R29 ;  /* 0x0000001d00b67308 */ /* 0x000ee20000000800 */
[-CC-:B------:R-:W-:Y:S01]  /*3930*/  FFMA.FTZ R63, R63, R10.reuse, -R32.reuse ;  /* 0x0000000a3f3f7223 */ /* 0x180fe20000010820 */
[-CC-:B------:R-:W-:Y:S01]  /*3940*/  FFMA.FTZ R61, R61, R10.reuse, -R32.reuse ;  /* 0x0000000a3d3d7223 */ /* 0x180fe20000010820 */
[----:B------:R-:W-:Y:S01]  /*3950*/  FFMA.FTZ R32, R41, R10, -R32 ;  /* 0x0000000a29207223 */ /* 0x000fe20000010820 */
[----:B0-----:R-:W-:-:S04]  /*3960*/  F2FP.BF16.F32.PACK_AB R180, R30, R65 ;  /* 0x000000411eb4723e */ /* 0x001fc800000010ff */
[----:B------:R-:W0:Y:S08]  /*3970*/  MUFU.EX2 R73, R73 ;  /* 0x0000004900497308 */ /* 0x000e300000000800 */
[----:B------:R4:W5:Y:S08]  /*3980*/  MUFU.EX2 R176, R21 ;  /* 0x0000001500b07308 */ /* 0x0009700000000800 */
[----:B------:R1:W-:Y:S01]  /*3990*/  MUFU.EX2 R172, R7 ;  /* 0x0000000700ac7308 */ /* 0x0003e20000000800 */
[----:B----4-:R-:W-:-:S05]  /*39a0*/  IMAD.U32 R21, RZ, RZ, UR36 ;  /* 0x00000024ff157e24 */ /* 0x010fca000f8e00ff */
[----:B------:R-:W-:Y:S02]  /*39b0*/  @!P1 IADD3 R3, R21, 0x34840, RZ ;  /* 0x0003484015039810 */ /* 0x000fe40007ffe0ff */
[----:B------:R-:W4:Y:S01]  /*39c0*/  MUFU.EX2 R75, R75 ;  /* 0x0000004b004b7308 */ /* 0x000f220000000800 */
[----:B-1----:R-:W-:Y:S01]  /*39d0*/  FADD.FTZ R7, R179, R48 ;  /* 0x00000030b3077221 */ /* 0x002fe20000010000 */
[----:B------:R-:W-:Y:S01]  /*39e0*/  FADD.FTZ R48, R65, R30 ;  /* 0x0000001e41307221 */ /* 0x000fe20000010000 */
[----:B------:R-:W-:Y:S02]  /*39f0*/  @!P1 PRMT R3, RZ, 0x654, R3 ;  /* 0x00000654ff039816 */ /* 0x000fe40000000003 */
[----:B------:R-:W-:Y:S01]  /*3a00*/  FADD.FTZ R50, R0, R7 ;  /* 0x0000000700327221 */ /* 0x000fe20000010000 */
[----:B--2---:R-:W-:Y:S01]  /*3a10*/  FADD.FTZ R7, R69, R48 ;  /* 0x0000003045077221 */ /* 0x004fe20000010000 */
[----:B------:R0:W-:Y:S01]  /*3a20*/  @!P1 SYNCS.ARRIVE.TRANS64.RED.A1T0 RZ, [R3+URZ], RZ ;  /* 0x000000ff03ff99a7 */ /* 0x0001e2000810043f */
[----:B------:R-:W1:Y:S01]  /*3a30*/  MUFU.EX2 R178, R77 ;  /* 0x0000004d00b27308 */ /* 0x000e620000000800 */
[----:B------:R-:W-:Y:S01]  /*3a40*/  FADD.FTZ R21, R173, R50 ;  /* 0x00000032ad157221 */ /* 0x000fe20000010000 */
[----:B---3--:R-:W-:Y:S01]  /*3a50*/  FADD.FTZ R48, R182, R7 ;  /* 0x00000007b6307221 */ /* 0x008fe20000010000 */
[----:B------:R-:W-:-:S02]  /*3a60*/  F2FP.BF16.F32.PACK_AB R179, R0, R179 ;  /* 0x000000b300b3723e */ /* 0x000fc400000010ff */
[----:B------:R-:W-:Y:S01]  /*3a70*/  FADD.FTZ R50, R6, R21 ;  /* 0x0000001506327221 */ /* 0x000fe20000010000 */
[----:B------:R-:W-:-:S04]  /*3a80*/  @P2 IMAD.HI.U32 R21, R23, R52, RZ ;  /* 0x0000003417152227 */ /* 0x000fc800078e00ff */
[----:B0-----:R-:W-:Y:S01]  /*3a90*/  FADD.FTZ R3, R73, R48 ;  /* 0x0000003049037221 */ /* 0x001fe20000010000 */
[----:B------:R-:W0:Y:S01]  /*3aa0*/  MUFU.EX2 R79, R79 ;  /* 0x0000004f004f7308 */ /* 0x000e220000000800 */
[----:B------:R-:W-:Y:S01]  /*3ab0*/  FADD.FTZ R7, R175, R50 ;  /* 0x00000032af077221 */ /* 0x000fe20000010000 */
[----:B------:R-:W-:Y:S02]  /*3ac0*/  IMAD R52, R16, UR7, -R27 ;  /* 0x0000000710347c24 */ /* 0x000fe4000f8e0a1b */
[----:B-----5:R-:W-:Y:S01]  /*3ad0*/  FADD.FTZ R48, R176, R3 ;  /* 0x00000003b0307221 */ /* 0x020fe20000010000 */
[----:B------:R-:W-:Y:S01]  /*3ae0*/  @P2 SHF.R.U32.HI R23, RZ, R54, R21 ;  /* 0x00000036ff172219 */ /* 0x000fe20000011615 */
[----:B------:R-:W-:Y:S01]  /*3af0*/  FADD.FTZ R50, R12, R7 ;  /* 0x000000070c327221 */ /* 0x000fe20000010000 */
[----:B------:R-:W-:Y:S01]  /*3b00*/  F2FP.BF16.F32.PACK_AB R173, R6, R173 ;  /* 0x000000ad06ad723e */ /* 0x000fe200000010ff */
[----:B----4-:R-:W-:Y:S01]  /*3b10*/  FADD.FTZ R3, R75, R48 ;  /* 0x000000304b037221 */ /* 0x010fe20000010000 */
[----:B------:R-:W2:Y:S01]  /*3b20*/  MUFU.EX2 R171, R171 ;  /* 0x000000ab00ab7308 */ /* 0x000ea20000000800 */
[----:B------:R-:W-:Y:S01]  /*3b30*/  FADD.FTZ R7, R169, R50 ;  /* 0x00000032a9077221 */ /* 0x000fe20000010000 */
[----:B------:R-:W-:-:S02]  /*3b40*/  IMAD.IADD R52, R52, 0x1, R23 ;  /* 0x0000000134347824 */ /* 0x000fc400078e0217 */
[----:B-1----:R-:W-:Y:S01]  /*3b50*/  FADD.FTZ R48, R178, R3 ;  /* 0x00000003b2307221 */ /* 0x002fe20000010000 */
[----:B------:R-:W-:Y:S01]  /*3b60*/  F2FP.BF16.F32.PACK_AB R175, R12, R175 ;  /* 0x000000af0caf723e */ /* 0x000fe200000010ff */
[C---:B------:R-:W-:Y:S01]  /*3b70*/  FADD.FTZ R50, R20.reuse, R7 ;  /* 0x0000000714327221 */ /* 0x040fe20000010000 */
[----:B------:R-:W-:Y:S01]  /*3b80*/  F2FP.BF16.F32.PACK_AB R169, R20, R169 ;  /* 0x000000a914a9723e */ /* 0x000fe200000010ff */
[----:B------:R-:W1:Y:S01]  /*3b90*/  MUFU.EX2 R165, R165 ;  /* 0x000000a500a57308 */ /* 0x000e620000000800 */
[----:B0-----:R-:W-:Y:S01]  /*3ba0*/  FADD.FTZ R3, R79, R48 ;  /* 0x000000304f037221 */ /* 0x001fe20000010000 */
[----:B------:R-:W-:Y:S02]  /*3bb0*/  SHF.R.S32.HI R21, RZ, 0x1f, R52 ;  /* 0x0000001fff157819 */ /* 0x000fe40000011434 */
[----:B------:R-:W-:Y:S01]  /*3bc0*/  F2FP.BF16.F32.PACK_AB R182, R182, R69 ;  /* 0x00000045b6b6723e */ /* 0x000fe200000010ff */
[----:B------:R-:W-:Y:S01]  /*3bd0*/  FADD.FTZ R3, R172, R3 ;  /* 0x00000003ac037221 */ /* 0x000fe20000010000 */
[----:B------:R-:W-:-:S02]  /*3be0*/  LEA.HI R21, R21, R52, RZ, 0x7 ;  /* 0x0000003415157211 */ /* 0x000fc400078f38ff */
[----:B------:R-:W0:Y:S01]  /*3bf0*/  MUFU.EX2 R81, R81 ;  /* 0x0000005100517308 */ /* 0x000e220000000800 */
[----:B--2---:R-:W-:Y:S01]  /*3c00*/  FADD.FTZ R7, R171, R50 ;  /* 0x00000032ab077221 */ /* 0x004fe20000010000 */
[----:B------:R-:W-:Y:S01]  /*3c10*/  FADD.FTZ R48, R174, R3 ;  /* 0x00000003ae307221 */ /* 0x000fe20000010000 */
[C---:B------:R-:W-:Y:S02]  /*3c20*/  F2FP.BF16.F32.PACK_AB R171, R24.reuse, R171 ;  /* 0x000000ab18ab723e */ /* 0x040fe400000010ff */
[----:B------:R-:W-:Y:S01]  /*3c30*/  FADD.FTZ R50, R24, R7 ;  /* 0x0000000718327221 */ /* 0x000fe20000010000 */
[----:B------:R-:W-:Y:S02]  /*3c40*/  F2FP.BF16.F32.PACK_AB R176, R176, R73 ;  /* 0x00000049b0b0723e */ /* 0x000fe400000010ff */
[----:B------:R-:W2:Y:S01]  /*3c50*/  MUFU.EX2 R28, R34 ;  /* 0x00000022001c7308 */ /* 0x000ea20000000800 */
[----:B-1----:R-:W-:Y:S01]  /*3c60*/  FADD.FTZ R3, R165, R50 ;  /* 0x00000032a5037221 */ /* 0x002fe20000010000 */
[----:B------:R-:W-:-:S02]  /*3c70*/  F2FP.BF16.F32.PACK_AB R178, R178, R75 ;  /* 0x0000004bb2b2723e */ /* 0x000fc400000010ff */
[----:B------:R-:W-:-:S04]  /*3c80*/  F2FP.BF16.F32.PACK_AB R172, R172, R79 ;  /* 0x0000004facac723e */ /* 0x000fc800000010ff */
[----:B------:R-:W1:Y:S01]  /*3c90*/  MUFU.EX2 R13, R13 ;  /* 0x0000000d000d7308 */ /* 0x000e620000000800 */
[C---:B0-----:R-:W-:Y:S01]  /*3ca0*/  FADD.FTZ R48, R81.reuse, R48 ;  /* 0x0000003051307221 */ /* 0x041fe20000010000 */
[----:B------:R-:W-:-:S06]  /*3cb0*/  F2FP.BF16.F32.PACK_AB R174, R81, R174 ;  /* 0x000000ae51ae723e */ /* 0x000fcc00000010ff */
        /* <DEDUP_REMOVED lines=8> */
[----:B------:R-:W0:Y:S01]  /*3d40*/  MUFU.EX2 R85, R85 ;  /* 0x0000005500557308 */ /* 0x000e220000000800 */
[----:B--2---:R-:W-:-:S07]  /*3d50*/  FADD.FTZ R3, R15, R48 ;  /* 0x000000300f037221 */ /* 0x004fce0000010000 */
[----:B------:R-:W2:Y:S01]  /*3d60*/  MUFU.EX2 R167, R167 ;  /* 0x000000a700a77308 */ /* 0x000ea20000000800 */
[C---:B-1----:R-:W-:Y:S01]  /*3d70*/  FADD.FTZ R48, R170.reuse, R3 ;  /* 0x00000003aa307221 */ /* 0x042fe20000010000 */
[----:B------:R-:W-:Y:S01]  /*3d80*/  F2FP.BF16.F32.PACK_AB R170, R170, R15 ;  /* 0x0000000faaaa723e */ /* 0x000fe200000010ff */
[----:B------:R-:W-:-:S05]  /*3d90*/  VIADD R15, R22, 0xfffffffe ;  /* 0xfffffffe160f7836 */ /* 0x000fca0000000000 */
        /* <DEDUP_REMOVED lines=10> */
[----:B------:R0:W3:Y:S01]  /*3e40*/  MUFU.EX2 R166, R93 ;  /* 0x0000005d00a67308 */ /* 0x0000e20000000800 */
[----:B--2---:R-:W-:-:S07]  /*3e50*/  FADD.FTZ R3, R91, R2 ;  /* 0x000000025b037221 */ /* 0x004fce0000010000 */
[----:B------:R-:W2:Y:S01]  /*3e60*/  MUFU.EX2 R34, R39 ;  /* 0x0000002700227308 */ /* 0x000ea20000000800 */
[----:B-1----:R-:W-:Y:S01]  /*3e70*/  FADD.FTZ R7, R35, R50 ;  /* 0x0000003223077221 */ /* 0x002fe20000010000 */
[----:B0-----:R-:W-:-:S06]  /*3e80*/  CS2R R92, SRZ ;  /* 0x00000000005c7805 */ /* 0x001fcc000001ff00 */
[----:B------:R-:W0:Y:S01]  /*3e90*/  MUFU.EX2 R95, R95 ;  /* 0x0000005f005f7308 */ /* 0x000e220000000800 */
[C---:B---3--:R-:W-:Y:S01]  /*3ea0*/  FADD.FTZ R0, R166.reuse, R3 ;  /* 0x00000003a6007221 */ /* 0x048fe20000010000 */
[----:B------:R-:W-:Y:S02]  /*3eb0*/  F2FP.BF16.F32.PACK_AB R166, R166, R91 ;  /* 0x0000005ba6a6723e */ /* 0x000fe400000010ff */
[----:B------:R-:W-:-:S04]  /*3ec0*/  CS2R R90, SRZ ;  /* 0x00000000005a7805 */ /* 0x000fc8000001ff00 */
[----:B------:R-:W1:Y:S01]  /*3ed0*/  MUFU.EX2 R43, R43 ;  /* 0x0000002b002b7308 */ /* 0x000e620000000800 */
[C---:B--2---:R-:W-:Y:S01]  /*3ee0*/  FADD.FTZ R50, R34.reuse, R7 ;  /* 0x0000000722327221 */ /* 0x044fe20000010000 */
[----:B------:R-:W-:-:S06]  /*3ef0*/  F2FP.BF16.F32.PACK_AB R161, R34, R35 ;  /* 0x0000002322a1723e */ /* 0x000fcc00000010ff */
[----:B------:R2:W3:Y:S01]  /*3f00*/  MUFU.EX2 R160, R97 ;  /* 0x0000006100a07308 */ /* 0x0004e20000000800 */
[----:B0-----:R-:W-:-:S07]  /*3f10*/  FADD.FTZ R3, R95, R0 ;  /* 0x000000005f037221 */ /* 0x001fce0000010000 */
[----:B------:R-:W0:Y:S01]  /*3f20*/  MUFU.EX2 R40, R59 ;  /* 0x0000003b00287308 */ /* 0x000e220000000800 */
[----:B-1----:R-:W-:Y:S01]  /*3f30*/  FADD.FTZ R7, R43, R50 ;  /* 0x000000322b077221 */ /* 0x002fe20000010000 */
[----:B--2---:R-:W-:-:S06]  /*3f40*/  CS2R R96, SRZ ;  /* 0x0000000000607805 */ /* 0x004fcc000001ff00 */
[----:B------:R-:W1:Y:S01]  /*3f50*/  MUFU.EX2 R99, R99 ;  /* 0x0000006300637308 */ /* 0x000e620000000800 */
[C---:B---3--:R-:W-:Y:S01]  /*3f60*/  FADD.FTZ R0, R160.reuse, R3 ;  /* 0x00000003a0007221 */ /* 0x048fe20000010000 */
[----:B------:R-:W-:Y:S02]  /*3f70*/  F2FP.BF16.F32.PACK_AB R160, R160, R95 ;  /* 0x0000005fa0a0723e */ /* 0x000fe400000010ff */
[----:B------:R-:W-:-:S04]  /*3f80*/  CS2R R94, SRZ ;  /* 0x00000000005e7805 */ /* 0x000fc8000001ff00 */
[----:B------:R-:W2:Y:S01]  /*3f90*/  MUFU.EX2 R57, R57 ;  /* 0x0000003900397308 */ /* 0x000ea20000000800 */
[C---:B0-----:R-:W-:Y:S01]  /*3fa0*/  FADD.FTZ R14, R40.reuse, R7 ;  /* 0x00000007280e7221 */ /* 0x041fe20000010000 */
[----:B------:R-:W-:-:S06]  /*3fb0*/  F2FP.BF16.F32.PACK_AB R163, R40, R43 ;  /* 0x0000002b28a3723e */ /* 0x000fcc00000010ff */
[----:B------:R0:W3:Y:S01]  /*3fc0*/  MUFU.EX2 R162, R89 ;  /* 0x0000005900a27308 */ /* 0x0000e20000000800 */
[----:B-1----:R-:W-:-:S07]  /*3fd0*/  FADD.FTZ R3, R99, R0 ;  /* 0x0000000063037221 */ /* 0x002fce0000010000 */
[----:B------:R-:W1:Y:S01]  /*3fe0*/  MUFU.EX2 R42, R45 ;  /* 0x0000002d002a7308 */ /* 0x000e620000000800 */
[----:B--2---:R-:W-:Y:S01]  /*3ff0*/  FADD.FTZ R7, R57, R14 ;  /* 0x0000000e39077221 */ /* 0x004fe20000010000 */
[----:B------:R-:W-:Y:S02]  /*4000*/  SHF.R.S32.HI R14, RZ, 0x7, R21 ;  /* 0x00000007ff0e7819 */ /* 0x000fe40000011415 */
[----:B0-----:R-:W-:Y:S02]  /*4010*/  CS2R R88, SRZ ;  /* 0x0000000000587805 */ /* 0x001fe4000001ff00 */
[----:B------:R-:W-:Y:S02]  /*4020*/  VIMNMX R14, R17, R14, !PT ;  /* 0x0000000e110e7248 */ /* 0x000fe40007fe0100 */
[----:B------:R-:W0:Y:S01]  /*4030*/  MUFU.EX2 R101, R101 ;  /* 0x0000006500657308 */ /* 0x000e220000000800 */
[----:B---3--:R-:W-:Y:S01]  /*4040*/  FADD.FTZ R0, R162, R3 ;  /* 0x00000003a2007221 */ /* 0x008fe20000010000 */
[----:B------:R-:W-:-:S02]  /*4050*/  ISETP.GE.AND P3, PT, R15, R14, PT ;  /* 0x0000000e0f00720c */ /* 0x000fc40003f66270 */
[----:B------:R-:W-:Y:S02]  /*4060*/  F2FP.BF16.F32.PACK_AB R162, R162, R99 ;  /* 0x00000063a2a2723e */ /* 0x000fe400000010ff */
[----:B------:R-:W-:Y:S02]  /*4070*/  CS2R R98, SRZ ;  /* 0x0000000000627805 */ /* 0x000fe4000001ff00 */
        /* <DEDUP_REMOVED lines=9> */
[----:B------:R-:W-:Y:S02]  /*4110*/  F2FP.BF16.F32.PACK_AB R156, R156, R101 ;  /* 0x000000659c9c723e */ /* 0x000fe400000010ff */
[----:B------:R-:W-:-:S04]  /*4120*/  CS2R R100, SRZ ;  /* 0x0000000000647805 */ /* 0x000fc8000001ff00 */
        /* <DEDUP_REMOVED lines=9> */
[----:B------:R-:W-:Y:S02]  /*41c0*/  F2FP.BF16.F32.PACK_AB R158, R158, R103 ;  /* 0x000000679e9e723e */ /* 0x000fe400000010ff */
[----:B------:R-:W-:-:S04]  /*41d0*/  CS2R R102, SRZ ;  /* 0x0000000000667805 */ /* 0x000fc8000001ff00 */
[----:B------:R-:W0:Y:S01]  /*41e0*/  MUFU.EX2 R49, R49 ;  /* 0x0000003100317308 */ /* 0x000e220000000800 */
[C---:B--2---:R-:W-:Y:S01]  /*41f0*/  FADD.FTZ R2, R46.reuse, R7 ;  /* 0x000000072e027221 */ /* 0x044fe20000010000 */
[----:B------:R-:W-:-:S06]  /*4200*/  F2FP.BF16.F32.PACK_AB R153, R46, R47 ;  /* 0x0000002f2e99723e */ /* 0x000fcc00000010ff */
[----:B------:R-:W2:Y:S01]  /*4210*/  MUFU.EX2 R152, R63 ;  /* 0x0000003f00987308 */ /* 0x000ea20000000800 */
[----:B-1----:R-:W-:-:S07]  /*4220*/  FADD.FTZ R3, R105, R0 ;  /* 0x0000000069037221 */ /* 0x002fce0000010000 */
[----:B------:R-:W1:Y:S01]  /*4230*/  MUFU.EX2 R38, R33 ;  /* 0x0000002100267308 */ /* 0x000e620000000800 */
[----:B0-----:R-:W-:Y:S01]  /*4240*/  FADD.FTZ R7, R49, R2 ;  /* 0x0000000231077221 */ /* 0x001fe20000010000 */
[----:B------:R-:W-:-:S06]  /*4250*/  MOV R2, 0x3f800000 ;  /* 0x3f80000000027802 */ /* 0x000fcc0000000f00 */
[----:B------:R-:W0:Y:S01]  /*4260*/  MUFU.EX2 R61, R61 ;  /* 0x0000003d003d7308 */ /* 0x000e220000000800 */
[C---:B--2---:R-:W-:Y:S01]  /*4270*/  FADD.FTZ R0, R152.reuse, R3 ;  /* 0x0000000398007221 */ /* 0x044fe20000010000 */
[----:B------:R-:W-:Y:S01]  /*4280*/  F2FP.BF16.F32.PACK_AB R152, R152, R105 ;  /* 0x000000699898723e */ /* 0x000fe200000010ff */
[----:B------:R-:W-:Y:S01]  /*4290*/  IMAD.MOV.U32 R3, RZ, RZ, RZ ;  /* 0x000000ffff037224 */ /* 0x000fe200078e00ff */
[----:B------:R-:W-:-:S04]  /*42a0*/  CS2R R104, SRZ ;  /* 0x0000000000687805 */ /* 0x000fc8000001ff00 */
[----:B------:R-:W2:Y:S01]  /*42b0*/  MUFU.EX2 R32, R32 ;  /* 0x0000002000207308 */ /* 0x000ea20000000800 */
[C---:B-1----:R-:W-:Y:S01]  /*42c0*/  FADD.FTZ R6, R38.reuse, R7 ;  /* 0x0000000726067221 */ /* 0x042fe20000010000 */
[----:B------:R-:W-:Y:S01]  /*42d0*/  F2FP.BF16.F32.PACK_AB R155, R38, R49 ;  /* 0x00000031269b723e */ /* 0x000fe200000010ff */
[----:B0-----:R-:W-:Y:S01]  /*42e0*/  FADD.FTZ R7, R61, R0 ;  /* 0x000000003d077221 */ /* 0x001fe20000010000 */
[----:B------:R-:W-:-:S03]  /*42f0*/  IMAD.MOV.U32 R0, RZ, RZ, 0x3f800000 ;  /* 0x3f800000ff007424 */ /* 0x000fc600078e00ff */
[C---:B--2---:R-:W-:Y:S01]  /*4300*/  FADD.FTZ R7, R32.reuse, R7 ;  /* 0x0000000720077221 */ /* 0x044fe20000010000 */
[----:B------:R-:W-:Y:S01]  /*4310*/  F2FP.BF16.F32.PACK_AB R154, R32, R61 ;  /* 0x0000003d209a723e */ /* 0x000fe200000010ff */
[----:B------:R-:W-:Y:S06]  /*4320*/  @!P3 BRA `(.L_x_2047) ;  /* 0x000000300084b947 */ /* 0x000fec0003800000 */
[----:B------:R-:W-:Y:S01]  /*4330*/  IMAD.MOV.U32 R12, RZ, RZ, R11 ;  /* 0x000000ffff0c7224 */ /* 0x000fe200078e000b */
[----:B------:R-:W-:Y:S01]  /*4340*/  MOV R20, RZ ;  /* 0x000000ff00147202 */ /* 0x000fe20000000f00 */
[----:B------:R-:W-:Y:S01]  /*4350*/  IMAD.MOV.U32 R13, RZ, RZ, R19 ;  /* 0x000000ffff0d7224 */ /* 0x000fe200078e0013 */
[----:B------:R-:W-:Y:S01]  /*4360*/  UMOV UR39, URZ ;  /* 0x0000003f00277c82 */ /* 0x000fe20008000000 */
[----:B------:R-:W-:Y:S01]  /*4370*/  IMAD.MOV.U32 R0, RZ, RZ, 0x3f800000 ;  /* 0x3f800000ff007424 */ /* 0x000fe200078e00ff */
[----:B------:R-:W-:Y:S01]  /*4380*/  ULDC UR40, c[0x0][0x288] ;  /* 0x0000a20000287ab9 */ /* 0x000fe20000000800 */
[----:B------:R-:W-:Y:S01]  /*4390*/  IMAD.MOV.U32 R151, RZ, RZ, RZ ;  /* 0x000000ffff977224 */ /* 0x000fe200078e00ff */
[----:B------:R-:W-:Y:S01]  /*43a0*/  ULDC UR41, c[0x0][0x2f0] ;  /* 0x0000bc0000297ab9 */ /* 0x000fe20000000800 */
[----:B------:R-:W-:-:S05]  /*43b0*/  ULDC UR60, c[0x0][0x9d8] ;  /* 0x00027600003c7ab9 */ /* 0x000fca0000000800 */
.L_x_2056:
[----:B------:R-:W-:-:S04]  /*43c0*/  UIADD3 UR6, UR39, 0x1, URZ ;  /* 0x0000000127067890 */ /* 0x000fc8000fffe03f */
[----:B------:R-:W-:-:S04]  /*43d0*/  UISETP.NE.AND UP0, UPT, UR6, 0x2, UPT ;  /* 0x000000020600788c */ /* 0x000fc8000bf05270 */
[----:B------:R-:W-:Y:S02]  /*43e0*/  USEL UR7, URZ, 0x1, UP0 ;  /* 0x000000013f077887 */ /* 0x000fe40008000000 */
[----:B------:R-:W-:-:S04]  /*43f0*/  USEL UR37, UR6, URZ, UP0 ;  /* 0x0000003f06257287 */ /* 0x000fc80008000000 */
[----:B------:R-:W-:Y:S01]  /*4400*/  LOP3.LUT R3, R20, UR7, RZ, 0x3c, !PT ;  /* 0x0000000714037c12 */ /* 0x000fe2000f8e3cff */
[----:B------:R-:W-:Y:S07]  /*4410*/  @!P0 BRA `(.L_x_2048) ;  /* 0x0000000000048947 */ /* 0x000fee0003800000 */
[----:B------:R-:W-:Y:S01]  /*4420*/  BPT.TRAP 0x1 ;  /* 0x000000040000795c */ /* 0x000fe20000300000 */
.L_x_2048:
[----:B------:R-:W-:Y:S01]  /*4430*/  ULEA UR61, UR37, UR36, 0x3 ;  /* 0x00000024253d7291 */ /* 0x000fe2000f8e183f */
[----:B------:R-:W-:-:S08]  /*4440*/  SHF.L.U32 R10, R3, 0x1f, RZ ;  /* 0x0000001f030a7819 */ /* 0x000fd000000006ff */
[----:B------:R0:W1:Y:S01]  /*4450*/  SYNCS.PHASECHK.TRANS64.TRYWAIT P3, [UR61+0x34830], R10 ;  /* 0x0348300aff0075a7 */ /* 0x000062000806017d */
[----:B------:R-:W-:Y:S05]  /*4460*/  @!P0 BRA `(.L_x_2049) ;  /* 0x0000000000048947 */ /* 0x000fea0003800000 */
[----:B------:R-:W-:Y:S01]  /*4470*/  BPT.TRAP 0x1 ;  /* 0x000000040000795c */ /* 0x000fe20000300000 */
.L_x_2049:
[----:B-1----:R-:W-:Y:S05]  /*4480*/  @P3 BRA `(.L_x_2050) ;  /* 0x0000000000083947 */ /* 0x002fea0003800000 */
[----:B------:R-:W1:Y:S02]  /*4490*/  SYNCS.PHASECHK.TRANS64.TRYWAIT P3, [UR61+0x34830], R10 ;  /* 0x0348300aff0075a7 */ /* 0x000e64000806017d */
[----:B-1----:R-:W-:Y:S05]  /*44a0*/  @!P3 BRA `(.L_x_2051) ;  /* 0x000000bc00acb947 */ /* 0x002fea0003800000 */
.L_x_2050:
        /* <DEDUP_REMOVED lines=12> */
[----:B------:R-:W-:Y:S01]  /*4570*/  FMUL.FTZ R92, R92, R2 ;  /* 0x000000025c5c7220 */ /* 0x000fe20000410000 */
[----:B------:R-:W-:Y:S01]  /*4580*/  UMOV UR15, 0x40000040 ;  /* 0x40000040000f7882 */ /* 0x000fe20000000000 */
[----:B------:R-:W-:-:S02]  /*4590*/  UIADD3 UR18, UR58, 0x400, URZ ;  /* 0x000004003a127890 */ /* 0x000fc4000fffe03f */
[----:B------:R-:W-:Y:S01]  /*45a0*/  HGMMA.64x128x16.F32.BF16 R24, gdesc[UR56], RZ, !UPT, gsb0 ;  /* 0x01e00000381879f0 */ /* 0x000fe2000c0018ff */
        /* <DEDUP_REMOVED lines=112> */
.L_x_2052:
[----:B------:R-:W-:Y:S01]  /*4cb0*/  ULEA UR7, UR39, UR36, 0x3 ;  /* 0x0000002427077291 */ /* 0x000fe2000f8e183f */
[----:B------:R-:W-:-:S08]  /*4cc0*/  SHF.L.U32 R0, R20, 0x1f, RZ ;  /* 0x0000001f14007819 */ /* 0x000fd000000006ff */
[----:B------:R2:W3:Y:S01]  /*4cd0*/  SYNCS.PHASECHK.TRANS64.TRYWAIT P3, [UR7+0x34850], R0 ;  /* 0x03485000ff0075a7 */ /* 0x0004e20008060147 */
[----:B------:R-:W-:Y:S05]  /*4ce0*/  @!P0 BRA `(.L_x_2053) ;  /* 0x0000000000048947 */ /* 0x000fea0003800000 */
[----:B------:R-:W-:Y:S01]  /*4cf0*/  BPT.TRAP 0x1 ;  /* 0x000000040000795c */ /* 0x000fe20000300000 */
.L_x_2053:
[----:B---3--:R-:W-:Y:S05]  /*4d00*/  @P3 BRA `(.L_x_2054) ;  /* 0x0000000000083947 */ /* 0x008fea0003800000 */
[----:B------:R-:W3:Y:S02]  /*4d10*/  SYNCS.PHASECHK.TRANS64.TRYWAIT P3, [UR7+0x34850], R0 ;  /* 0x03485000ff0075a7 */ /* 0x000ee40008060147 */
[----:B---3--:R-:W-:Y:S05]  /*4d20*/  @!P3 BRA `(.L_x_2055) ;  /* 0x000000b400a4b947 */ /* 0x008fea0003800000 */
.L_x_2054:
[----:B------:R-:W-:Y:S01]  /*4d30*/  UIADD3 UR6, UR36, 0x400, URZ ;  /* 0x0000040024067890 */ /* 0x000fe2000fffe03f */
[----:B------:R-:W-:Y:S01]  /*4d40*/  WARPGROUP.ARRIVE ;  /* 0x00000000000079c5 */ /* 0x000fe20000000000 */
[----:B------:R-:W-:Y:S01]  /*4d50*/  UMOV UR11, 0x40000040 ;  /* 0x40000040000b7882 */ /* 0x000fe20000000000 */
[----:B-1----:R-:W1:Y:S01]  /*4d60*/  @P2 LDC R11, c[0x0][0x44c] ;  /* 0x00011300ff0b2b82 */ /* 0x002e620000000800 */
[----:B------:R-:W-:Y:S01]  /*4d70*/  USHF.R.U32.HI UR6, URZ, 0x4, UR6 ;  /* 0x000000043f067899 */ /* 0x000fe20008011606 */
[----:B------:R-:W-:Y:S01]  /*4d80*/  FMUL.FTZ R20, R29, UR60 ;  /* 0x0000003c1d147c20 */ /* 0x000fe20008410000 */
[----:B------:R-:W-:Y:S02]  /*4d90*/  IMAD.MOV.U32 R29, RZ, RZ, R8 ;  /* 0x000000ffff1d7224 */ /* 0x000fe400078e0008 */
[----:B------:R-:W-:Y:S01]  /*4da0*/  FMUL.FTZ R192, R26, UR60 ;  /* 0x0000003c1ac07c20 */ /* 0x000fe20008410000 */
[----:B------:R-:W-:Y:S01]  /*4db0*/  ULOP3.LUT UR6, UR6, 0x3fff, URZ, 0xc0, !UPT ;  /* 0x00003fff06067892 */ /* 0x000fe2000f8ec03f */
[----:B------:R-:W-:Y:S01]  /*4dc0*/  FMUL.FTZ R43, R43, UR60 ;  /* 0x0000003c2b2b7c20 */ /* 0x000fe20008410000 */
[----:B------:R-:W-:Y:S01]  /*4dd0*/  FMUL.FTZ R190, R27, UR60 ;  /* 0x0000003c1bbe7c20 */ /* 0x000fe20008410000 */
[----:B------:R-:W3:Y:S01]  /*4de0*/  @P2 LDC R2, c[0x0][0x450] ;  /* 0x00011400ff022b82 */ /* 0x000ee20000000800 */
[----:B------:R-:W-:Y:S01]  /*4df0*/  ULOP3.LUT UR6, UR6, 0x4000000, URZ, 0xfc, !UPT ;  /* 0x0400000006067892 */ /* 0x000fe2000f8efc3f */
[----:B------:R4:W-:Y:S01]  /*4e00*/  MUFU.TANH R21, R43 ;  /* 0x0000002b00157308 */ /* 0x0009e20000002400 */
[----:B------:R-:W-:Y:S01]  /*4e10*/  FMUL.FTZ R188, R30, UR60 ;  /* 0x0000003c1ebc7c20 */ /* 0x000fe20008410000 */
[----:B------:R-:W-:Y:S01]  /*4e20*/  FMUL.FTZ R186, R31, UR60 ;  /* 0x0000003c1fba7c20 */ /* 0x000fe20008410000 */
[----:B------:R-:W-:Y:S01]  /*4e30*/  ULEA UR6, UR39, UR6, 0xb ;  /* 0x0000000627067291 */ /* 0x000fe2000f8e583f */
[----:B------:R-:W-:Y:S01]  /*4e40*/  FMUL.FTZ R184, R34, UR60 ;  /* 0x0000003c22b87c20 */ /* 0x000fe20008410000 */
[----:B------:R-:W-:Y:S01]  /*4e50*/  FMUL.FTZ R38, R38, UR60 ;  /* 0x0000003c26267c20 */ /* 0x000fe20008410000 */
[----:B------:R-:W-:Y:S01]  /*4e60*/  FMUL.FTZ R39, R39, UR60 ;  /* 0x0000003c27277c20 */ /* 0x000fe20008410000 */
[----:B------:R-:W-:Y:S01]  /*4e70*/  FMUL.FTZ R42, R42, UR60 ;  /* 0x0000003c2a2a7c20 */ /* 0x000fe20008410000 */
[----:B------:R-:W5:Y:S01]  /*4e80*/  MUFU.TANH R192, R192 ;  /* 0x000000c000c07308 */ /* 0x000f620000002400 */
[----:B------:R-:W-:Y:S01]  /*4e90*/  FMUL.FTZ R46, R46, UR60 ;  /* 0x0000003c2e2e7c20 */ /* 0x000fe20008410000 */
[----:B------:R-:W-:Y:S01]  /*4ea0*/  UMOV UR10, UR6 ;  /* 0x00000006000a7c82 */ /* 0x000fe20008000000 */
[----:B------:R-:W-:Y:S01]  /*4eb0*/  FMUL.FTZ R47, R47, UR60 ;  /* 0x0000003c2f2f7c20 */ /* 0x000fe20008410000 */
[----:B------:R-:W-:Y:S01]  /*4ec0*/  HGMMA.64x128x16.F32.BF16 R88, R180, gdesc[UR8].tnspB, R88, gsb0 ;  /* 0x41e00008b4587df0 */ /* 0x000fe20008001858 */
[----:B------:R-:W-:Y:S01]  /*4ed0*/  UIADD3 UR10, UR6, 0x80, URZ ;  /* 0x00000080060a7890 */ /* 0x000fe2000fffe03f */
[----:B-1----:R-:W-:Y:S01]  /*4ee0*/  @P2 IMAD.HI.U32 R11, R8, R11, RZ ;  /* 0x0000000b080b2227 */ /* 0x002fe200078e00ff */
[----:B------:R-:W-:Y:S01]  /*4ef0*/  UMOV UR11, 0x40000040 ;  /* 0x40000040000b7882 */ /* 0x000fe20000000000 */
[----:B------:R-:W1:Y:S02]  /*4f00*/  MUFU.TANH R190, R190 ;  /* 0x000000be00be7308 */ /* 0x000e640000002400 */
[----:B------:R-:W-:Y:S01]  /*4f10*/  FMUL.FTZ R50, R50, UR60 ;  /* 0x0000003c32327c20 */ /* 0x000fe20008410000 */
[----:B------:R-:W-:Y:S01]  /*4f20*/  FMUL.FTZ R51, R51, UR60 ;  /* 0x0000003c33337c20 */ /* 0x000fe20008410000 */
[----:B------:R-:W-:Y:S01]  /*4f30*/  FMUL.FTZ R54, R54, UR60 ;  /* 0x0000003c36367c20 */ /* 0x000fe20008410000 */
[----:B------:R-:W-:Y:S01]  /*4f40*/  FMUL.FTZ R55, R55, UR60 ;  /* 0x0000003c37377c20 */ /* 0x000fe20008410000 */
[----:B------:R-:W-:Y:S01]  /*4f50*/  FMUL.FTZ R58, R58, UR60 ;  /* 0x0000003c3a3a7c20 */ /* 0x000fe20008410000 */
[----:B---3--:R-:W-:Y:S01]  /*4f60*/  @P2 SHF.R.U32.HI R29, RZ, R2, R11 ;  /* 0x00000002ff1d2219 */ /* 0x008fe2000001160b */
[----:B------:R-:W-:Y:S01]  /*4f70*/  FMUL.FTZ R59, R59, UR60 ;  /* 0x0000003c3b3b7c20 */ /* 0x000fe20008410000 */
[----:B------:R-:W-:Y:S01]  /*4f80*/  MOV R2, 0xffffff80 ;  /* 0xffffff8000027802 */ /* 0x000fe20000000f00 */
[----:B------:R-:W3:Y:S01]  /*4f90*/  MUFU.TANH R188, R188 ;  /* 0x000000bc00bc7308 */ /* 0x000ee20000002400 */
[----:B------:R-:W-:Y:S01]  /*4fa0*/  FMUL.FTZ R62, R62, UR60 ;  /* 0x0000003c3e3e7c20 */ /* 0x000fe20008410000 */
[----:B0-----:R-:W0:Y:S01]  /*4fb0*/  SHFL.IDX PT, R10, R29, 0x1, 0x1c1f ;  /* 0x003c1f001d0a7f89 */ /* 0x001e2200000e0000 */
[----:B------:R-:W-:Y:S01]  /*4fc0*/  FMUL.FTZ R70, R70, UR60 ;  /* 0x0000003c46467c20 */ /* 0x000fe20008410000 */
[----:B------:R-:W-:-:S02]  /*4fd0*/  IMAD R2, R15, R2, 0x1 ;  /* 0x000000010f027424 */ /* 0x000fc400078e0202 */
[----:B------:R-:W-:Y:S01]  /*4fe0*/  FMUL.FTZ R30, R36, UR60 ;  /* 0x0000003c241e7c20 */ /* 0x000fe20008410000 */
[----:B------:R-:W-:Y:S01]  /*4ff0*/  FMUL.FTZ R63, R63, UR60 ;  /* 0x0000003c3f3f7c20 */ /* 0x000fe20008410000 */
[----:B------:R-:W-:Y:S01]  /*5000*/  FMUL.FTZ R36, R48, UR60 ;  /* 0x0000003c30247c20 */ /* 0x000fe20008410000 */
[----:B----4-:R-:W-:Y:S01]  /*5010*/  IMAD R43, R9, -0x2, R2 ;  /* 0xfffffffe092b7824 */ /* 0x010fe200078e0202 */
[----:B------:R-:W4:Y:S01]  /*5020*/  MUFU.TANH R186, R186 ;  /* 0x000000ba00ba7308 */ /* 0x000f220000002400 */
[----:B------:R-:W-:Y:S01]  /*5030*/  FMUL.FTZ R2, R74, UR60 ;  /* 0x0000003c4a027c20 */ /* 0x000fe20008410000 */
[----:B------:R-:W-:Y:S01]  /*5040*/  FMUL.FTZ R66, R66, UR60 ;  /* 0x0000003c42427c20 */ /* 0x000fe20008410000 */
[----:B------:R-:W-:Y:S02]  /*5050*/  IMAD R43, R16, UR41, R43 ;  /* 0x00000029102b7c24 */ /* 0x000fe4000f8e022b */
[----:B------:R-:W-:Y:S01]  /*5060*/  FMUL.FTZ R22, R28, UR60 ;  /* 0x0000003c1c167c20 */ /* 0x000fe20008410000 */
[----:B------:R-:W-:Y:S01]  /*5070*/  FMUL.FTZ R28, R37, UR60 ;  /* 0x0000003c251c7c20 */ /* 0x000fe20008410000 */
        /* <DEDUP_REMOVED lines=11> */
[----:B0-----:R-:W-:Y:S01]  /*5130*/  IADD3 R10, R10, -UR40, R43 ;  /* 0x800000280a0a7c10 */ /* 0x001fe2000fffe02b */
[----:B------:R-:W-:Y:S01]  /*5140*/  FMUL.FTZ R34, R44, UR60 ;  /* 0x0000003c2c227c20 */ /* 0x000fe20008410000 */
[----:B------:R-:W-:Y:S01]  /*5150*/  FMUL.FTZ R83, R83, UR60 ;  /* 0x0000003c53537c20 */ /* 0x000fe20008410000 */
[----:B------:R-:W-:Y:S01]  /*5160*/  FMUL.FTZ R19, R25, UR60 ;  /* 0x0000003c19137c20 */ /* 0x000fe20008410000 */
[----:B------:R-:W-:Y:S01]  /*5170*/  ISETP.GT.AND P3, PT, R10, RZ, PT ;  /* 0x000000ff0a00720c */ /* 0x000fe20003f64270 */
[----:B------:R-:W-:Y:S01]  /*5180*/  FMUL.FTZ R86, R86, UR60 ;  /* 0x0000003c56567c20 */ /* 0x000fe20008410000 */
[----:B------:R-:W-:Y:S01]  /*5190*/  ISETP.GT.AND P4, PT, R10, 0x1, PT ;  /* 0x000000010a00780c */ /* 0x000fe20003f84270 */
[----:B------:R-:W-:Y:S01]  /*51a0*/  MUFU.TANH R46, R46 ;  /* 0x0000002e002e7308 */ /* 0x000fe20000002400 */
[----:B-----5:R-:W-:Y:S01]  /*51b0*/  FSEL R192, R192, -INF , P3 ;  /* 0xff800000c0c07808 */ /* 0x020fe20001800000 */
[----:B------:R-:W-:Y:S01]  /*51c0*/  FMUL.FTZ R87, R87, UR60 ;  /* 0x0000003c57577c20 */ /* 0x000fe20008410000 */
[----:B------:R-:W-:Y:S01]  /*51d0*/  ISETP.GT.AND P3, PT, R10, 0x8, PT ;  /* 0x000000080a00780c */ /* 0x000fe20003f64270 */
[----:B------:R-:W-:Y:S01]  /*51e0*/  FMUL.FTZ R31, R41, UR60 ;  /* 0x0000003c291f7c20 */ /* 0x000fe20008410000 */
[----:B-1----:R-:W-:Y:S01]  /*51f0*/  FSEL R190, R190, -INF , P4 ;  /* 0xff800000bebe7808 */ /* 0x002fe20002000000 */
[----:B------:R-:W-:Y:S01]  /*5200*/  FMUL.FTZ R41, R57, UR60 ;  /* 0x0000003c39297c20 */ /* 0x000fe20008410000 */
[----:B------:R-:W-:Y:S01]  /*5210*/  FMNMX.FTZ R11, R192, R12, !PT ;  /* 0x0000000cc00b7209 */ /* 0x000fe20007810000 */
[----:B------:R-:W-:Y:S01]  /*5220*/  MUFU.TANH R47, R47 ;  /* 0x0000002f002f7308 */ /* 0x000fe20000002400 */
[----:B------:R-:W-:Y:S01]  /*5230*/  ISETP.GT.AND P4, PT, R10, 0x9, PT ;  /* 0x000000090a00780c */ /* 0x000fe20003f84270 */
[----:B------:R-:W-:Y:S01]  /*5240*/  FMUL.FTZ R57, R72, UR60 ;  /* 0x0000003c48397c20 */ /* 0x000fe20008410000 */
[----:B---3--:R-:W-:Y:S01]  /*5250*/  FSEL R188, R188, -INF , P3 ;  /* 0xff800000bcbc7808 */ /* 0x008fe20001800000 */
[----:B------:R-:W0:Y:S01]  /*5260*/  SHFL.IDX PT, R72, R29, RZ, 0x1c1f ;  /* 0x001c1fff1d487589 */ /* 0x000e2200000e0000 */
[----:B------:R-:W-:Y:S01]  /*5270*/  FMNMX.FTZ R11, R190, R11, !PT ;  /* 0x0000000bbe0b7209 */ /* 0x000fe20007810000 */
[----:B--2---:R-:W-:Y:S01]  /*5280*/  FMUL.FTZ R0, R24, UR60 ;  /* 0x0000003c18007c20 */ /* 0x004fe20008410000 */
[----:B------:R-:W-:Y:S01]  /*5290*/  ISETP.GT.AND P3, PT, R10, 0x10, PT ;  /* 0x000000100a00780c */ /* 0x000fe20003f64270 */
[----:B------:R-:W-:Y:S01]  /*52a0*/  MUFU.TANH R50, R50 ;  /* 0x0000003200327308 */ /* 0x000fe20000002400 */
[----:B----4-:R-:W-:Y:S01]  /*52b0*/  FSEL R186, R186, -INF , P4 ;  /* 0xff800000baba7808 */ /* 0x010fe20002000000 */
[----:B------:R-:W-:Y:S01]  /*52c0*/  FMUL.FTZ R24, R33, UR60 ;  /* 0x0000003c21187c20 */ /* 0x000fe20008410000 */
[----:B------:R-:W-:Y:S01]  /*52d0*/  FMNMX.FTZ R11, R188, R11, !PT ;  /* 0x0000000bbc0b7209 */ /* 0x000fe20007810000 */
[----:B------:R-:W-:Y:S01]  /*52e0*/  FMUL.FTZ R33, R45, UR60 ;  /* 0x0000003c2d217c20 */ /* 0x000fe20008410000 */
[----:B------:R-:W-:Y:S01]  /*52f0*/  ISETP.GT.AND P4, PT, R10, 0x11, PT ;  /* 0x000000110a00780c */ /* 0x000fe20003f84270 */
[----:B------:R-:W-:Y:S01]  /*5300*/  UMOV UR39, UR37 ;  /* 0x0000002500277c82 */ /* 0x000fe20008000000 */
[----:B------:R-:W-:Y:S01]  /*5310*/  FSEL R184, R184, -INF , P3 ;  /* 0xff800000b8b87808 */ /* 0x000fe20001800000 */
[----:B------:R-:W-:Y:S01]  /*5320*/  MUFU.TANH R51, R51 ;  /* 0x0000003300337308 */ /* 0x000fe20000002400 */
[----:B------:R-:W-:-:S02]  /*5330*/  FMNMX.FTZ R11, R186, R11, !PT ;  /* 0x0000000bba0b7209 */ /* 0x000fc40007810000 */
[----:B------:R-:W-:Y:S02]  /*5340*/  ISETP.GT.AND P3, PT, R10, 0x18, PT ;  /* 0x000000180a00780c */ /* 0x000fe40003f64270 */
[----:B------:R-:W-:-:S03]  /*5350*/  FMNMX.FTZ R11, R184, R11, !PT ;  /* 0x0000000bb80b7209 */ /* 0x000fc60007810000 */
[----:B------:R-:W-:Y:S01]  /*5360*/  MUFU.TANH R54, R54 ;  /* 0x0000003600367308 */ /* 0x000fe20000002400 */
[----:B0-----:R-:W-:-:S07]  /*5370*/  IADD3 R72, R72, -UR40, R43 ;  /* 0x8000002848487c10 */ /* 0x001fce000fffe02b */
[----:B------:R-:W-:Y:S01]  /*5380*/  MUFU.TANH R55, R55 ;  /* 0x0000003700377308 */ /* 0x000fe20000002400 */
[----:B------:R-:W-:-:S07]  /*5390*/  ISETP.GT.AND P5, PT, R72, 0x1, PT ;  /* 0x000000014800780c */ /* 0x000fce0003fa4270 */
        /* <DEDUP_REMOVED lines=11> */
[----:B------:R-:W-:Y:S01]  /*5450*/  HGMMA.64x128x16.F32.BF16 R88, R176, gdesc[UR8].tnspB, R88, gsb0 ;  /* 0x41e00008b0587df0 */ /* 0x000fe20008001858 */
[----:B------:R-:W-:Y:S01]  /*5460*/  UIADD3 UR10, UR6, 0x100, URZ ;  /* 0x00000100060a7890 */ /* 0x000fe2000fffe03f */
[----:B------:R-:W-:-:S04]  /*5470*/  UMOV UR11, 0x40000040 ;  /* 0x40000040000b7882 */ /* 0x000fc80000000000 */
[----:B------:R-:W2:Y:S01]  /*5480*/  MUFU.TANH R182, R182 ;  /* 0x000000b600b67308 */ /* 0x000ea20000002400 */
[----:B0-----:R-:W-:Y:S01]  /*5490*/  FMUL.FTZ R38, R53, UR60 ;  /* 0x0000003c35267c20 */ /* 0x001fe20008410000 */
[----:B------:R-:W-:Y:S01]  /*54a0*/  FMUL.FTZ R53, R69, UR60 ;  /* 0x0000003c45357c20 */ /* 0x000fe20008410000 */
[----:B------:R-:W-:-:S05]  /*54b0*/  FMUL.FTZ R69, R84, UR60 ;  /* 0x0000003c54457c20 */ /* 0x000fca0008410000 */
[----:B------:R-:W-:Y:S01]  /*54c0*/  MUFU.TANH R2, R2 ;  /* 0x0000000200027308 */ /* 0x000fe20000002400 */
[----:B-1----:R-:W-:Y:S02]  /*54d0*/  FSEL R180, R180, -INF , P3 ;  /* 0xff800000b4b47808 */ /* 0x002fe40001800000 */
[----:B------:R-:W-:-:S05]  /*54e0*/  ISETP.GT.AND P3, PT, R10, 0x20, PT ;  /* 0x000000200a00780c */ /* 0x000fca0003f64270 */
[----:B------:R0:W-:Y:S01]  /*54f0*/  MUFU.TANH R40, R78 ;  /* 0x0000004e00287308 */ /* 0x0001e20000002400 */
[----:B--2---:R-:W-:Y:S02]  /*5500*/  FSEL R182, R182, -INF , P4 ;  /* 0xff800000b6b67808 */ /* 0x004fe40002000000 */
[----:B------:R-:W-:Y:S02]  /*5510*/  ISETP.GT.AND P4, PT, R10, 0x19, PT ;  /* 0x000000190a00780c */ /* 0x000fe40003f84270 */
[----:B------:R-:W-:-:S03]  /*5520*/  FMNMX.FTZ R11, R182, R11, !PT ;  /* 0x0000000bb60b7209 */ /* 0x000fc60007810000 */
[----:B------:R-:W-:Y:S01]  /*5530*/  MUFU.TANH R79, R79 ;  /* 0x0000004f004f7308 */ /* 0x000fe20000002400 */
[----:B------:R-:W-:Y:S01]  /*5540*/  FMNMX.FTZ R11, R180, R11, !PT ;  /* 0x0000000bb40b7209 */ /* 0x000fe20007810000 */
[----:B0-----:R-:W-:Y:S01]  /*5550*/  FMUL.FTZ R78, R65, UR60 ;  /* 0x0000003c414e7c20 */ /* 0x001fe20008410000 */
[----:B------:R-:W-:-:S05]  /*5560*/  FMUL.FTZ R65, R80, UR60 ;  /* 0x0000003c50417c20 */ /* 0x000fca0008410000 */
[----:B------:R0:W-:Y:S08]  /*5570*/  MUFU.TANH R27, R82 ;  /* 0x00000052001b7308 */ /* 0x0001f00000002400 */
[----:B------:R-:W-:Y:S01]  /*5580*/  MUFU.TANH R25, R83 ;  /* 0x0000005300197308 */ /* 0x000fe20000002400 */
[----:B0-----:R-:W-:Y:S01]  /*5590*/  FMUL.FTZ R82, R64, UR60 ;  /* 0x0000003c40527c20 */ /* 0x001fe20008410000 */
[----:B------:R-:W-:-:S06]  /*55a0*/  FMUL.FTZ R64, R81, UR60 ;  /* 0x0000003c51407c20 */ /* 0x000fcc0008410000 */
[----:B------:R-:W-:Y:S08]  /*55b0*/  MUFU.TANH R0, R0 ;  /* 0x0000000000007308 */ /* 0x000ff00000002400 */
[----:B------:R-:W0:Y:S08]  /*55c0*/  MUFU.TANH R19, R19 ;  /* 0x0000001300137308 */ /* 0x000e300000002400 */
[----:B------:R-:W-:Y:S08]  /*55d0*/  MUFU.TANH R22, R22 ;  /* 0x0000001600167308 */ /* 0x000ff00000002400 */
[----:B------:R-:W-:Y:S01]  /*55e0*/  MUFU.TANH R20, R20 ;  /* 0x0000001400147308 */ /* 0x000fe20000002400 */
[----:B0-----:R-:W-:-:S02]  /*55f0*/  FSEL R43, R19, -INF , P5 ;  /* 0xff800000132b7808 */ /* 0x001fc40002800000 */
[----:B------:R-:W-:-:S05]  /*5600*/  ISETP.GT.AND P5, PT, R72, 0x9, PT ;  /* 0x000000094800780c */ /* 0x000fca0003fa4270 */
        /* <DEDUP_REMOVED lines=10> */
[----:B------:R-:W-:Y:S02]  /*56b0*/  FSEL R176, R42, -INF , P3 ;  /* 0xff8000002ab07808 */ /* 0x000fe40001800000 */
[----:B------:R-:W-:Y:S02]  /*56c0*/  ISETP.GT.AND P3, PT, R10, 0x28, PT ;  /* 0x000000280a00780c */ /* 0x000fe40003f64270 */
[----:B------:R0:W1:Y:S01]  /*56d0*/  MUFU.TANH R178, R39 ;  /* 0x0000002700b27308 */ /* 0x0000620000002400 */
[----:B------:R-:W-:Y:S01]  /*56e0*/  HGMMA.64x128x16.F32.BF16 R88, R172, gdesc[UR8].tnspB, R88, gsb0 ;  /* 0x41e00008ac587df0 */ /* 0x000fe20008001858 */
[----:B------:R-:W-:Y:S01]  /*56f0*/  UIADD3 UR10, UR6, 0x180, URZ ;  /* 0x00000180060a7890 */ /* 0x000fe2000fffe03f */
[----:B------:R-:W-:-:S05]  /*5700*/  UMOV UR11, 0x40000040 ;  /* 0x40000040000b7882 */ /* 0x000fca0000000000 */
[----:B------:R2:W-:Y:S01]  /*5710*/  MUFU.TANH R42, R75 ;  /* 0x0000004b002a7308 */ /* 0x0005e20000002400 */
[----:B0-----:R-:W-:-:S07]  /*5720*/  FMUL.FTZ R39, R56, UR60 ;  /* 0x0000003c38277c20 */ /* 0x001fce0008410000 */
[----:B------:R-:W0:Y:S01]  /*5730*/  MUFU.TANH R56, R59 ;  /* 0x0000003b00387308 */ /* 0x000e220000002400 */
[----:B-1----:R-:W-:Y:S01]  /*5740*/  FSEL R178, R178, -INF , P4 ;  /* 0xff800000b2b27808 */ /* 0x002fe20002000000 */
[----:B--2---:R-:W-:Y:S01]  /*5750*/  FMUL.FTZ R75, R61, UR60 ;  /* 0x0000003c3d4b7c20 */ /* 0x004fe20008410000 */
[----:B------:R-:W-:Y:S01]  /*5760*/  ISETP.GT.AND P4, PT, R10, 0x21, PT ;  /* 0x000000210a00780c */ /* 0x000fe20003f84270 */
[----:B------:R-:W-:Y:S01]  /*5770*/  FMUL.FTZ R61, R76, UR60 ;  /* 0x0000003c4c3d7c20 */ /* 0x000fe20008410000 */
        /* <DEDUP_REMOVED lines=21> */
[----:B------:R-:W-:Y:S01]  /*58d0*/  MUFU.TANH R21, R87 ;  /* 0x0000005700157308 */ /* 0x000fe20000002400 */
[----:B------:R-:W-:Y:S01]  /*58e0*/  FSEL R172, R46, -INF , P3 ;  /* 0xff8000002eac7808 */ /* 0x000fe20001800000 */
[----:B------:R-:W-:Y:S01]  /*58f0*/  HGMMA.64x128x16.F32.BF16 R88, R168, gdesc[UR8].tnspB, R88, gsb0 ;  /* 0x41e00008a8587df0 */ /* 0x000fe20008001858 */
[----:B------:R-:W-:Y:S01]  /*5900*/  UIADD3 UR10, UR6, 0x200, URZ ;  /* 0x00000200060a7890 */ /* 0x000fe2000fffe03f */
[----:B------:R-:W-:Y:S01]  /*5910*/  FMNMX.FTZ R11, R174, R11, !PT ;  /* 0x0000000bae0b7209 */ /* 0x000fe20007810000 */
[----:B------:R-:W-:Y:S01]  /*5920*/  UMOV UR11, 0x40000040 ;  /* 0x40000040000b7882 */ /* 0x000fe20000000000 */
[----:B------:R-:W-:-:S02]  /*5930*/  ISETP.GT.AND P3, PT, R10, 0x30, PT ;  /* 0x000000300a00780c */ /* 0x000fc40003f64270 */
[----:B------:R-:W-:Y:S01]  /*5940*/  FMNMX.FTZ R11, R172, R11, !PT ;  /* 0x0000000bac0b7209 */ /* 0x000fe20007810000 */
[----:B------:R1:W2:Y:S02]  /*5950*/  MUFU.TANH R46, R71 ;  /* 0x00000047002e7308 */ /* 0x0002a40000002400 */
[----:B-1----:R-:W-:-:S06]  /*5960*/  FMUL.FTZ R71, R60, UR60 ;  /* 0x0000003c3c477c20 */ /* 0x002fcc0008410000 */
[----:B------:R-:W-:Y:S01]  /*5970*/  MUFU.TANH R71, R71 ;  /* 0x0000004700477308 */ /* 0x000fe20000002400 */
[----:B------:R-:W-:Y:S02]  /*5980*/  WARPGROUP.DEPBAR.LE gsb0, 0x0 ;  /* 0x00008000000079c5 */ /* 0x000fe40000010000 */
[----:B------:R-:W-:Y:S01]  /*5990*/  WARPGROUP.ARRIVE ;  /* 0x00000000000079c5 */ /* 0x000fe20000000000 */
[----:B------:R-:W-:Y:S02]  /*59a0*/  FSEL R170, R47, -INF , P4 ;  /* 0xff8000002faa7808 */ /* 0x000fe40002000000 */
[----:B------:R-:W-:Y:S02]  /*59b0*/  ISETP.GT.AND P4, PT, R10, 0x31, PT ;  /* 0x000000310a00780c */ /* 0x000fe40003f84270 */
[----:B------:R-:W-:Y:S01]  /*59c0*/  FSEL R168, R50, -INF , P3 ;  /* 0xff80000032a87808 */ /* 0x000fe20001800000 */
[----:B------:R-:W-:Y:S01]  /*59d0*/  HGMMA.64x128x16.F32.BF16 R88, R164, gdesc[UR8].tnspB, R88, gsb0 ;  /* 0x41e00008a4587df0 */ /* 0x000fe20008001858 */
[----:B------:R-:W-:Y:S01]  /*59e0*/  FMNMX.FTZ R11, R170, R11, !PT ;  /* 0x0000000baa0b7209 */ /* 0x000fe20007810000 */
[----:B------:R-:W-:Y:S01]  /*59f0*/  UIADD3 UR10, UR6, 0x280, URZ ;  /* 0x00000280060a7890 */ /* 0x000fe2000fffe03f */
[----:B------:R-:W-:Y:S01]  /*5a00*/  ISETP.GT.AND P3, PT, R10, 0x38, PT ;  /* 0x000000380a00780c */ /* 0x000fe20003f64270 */
[----:B------:R-:W-:Y:S01]  /*5a10*/  UMOV UR11, 0x40000040 ;  /* 0x40000040000b7882 */ /* 0x000fe20000000000 */
[----:B------:R-:W-:-:S02]  /*5a20*/  FSEL R74, R51, -INF , P4 ;  /* 0xff800000334a7808 */ /* 0x000fc40002000000 */
[----:B------:R-:W-:Y:S02]  /*5a30*/  FMNMX.FTZ R11, R168, R11, !PT ;  /* 0x0000000ba80b7209 */ /* 0x000fe40007810000 */
[----:B------:R-:W-:Y:S02]  /*5a40*/  ISETP.GT.AND P4, PT, R10, 0x39, PT ;  /* 0x000000390a00780c */ /* 0x000fe40003f84270 */
[----:B------:R-:W-:Y:S02]  /*5a50*/  FSEL R70, R54, -INF , P3 ;  /* 0xff80000036467808 */ /* 0x000fe40001800000 */
[----:B------:R-:W-:Y:S02]  /*5a60*/  FMNMX.FTZ R11, R74, R11, !PT ;  /* 0x0000000b4a0b7209 */ /* 0x000fe40007810000 */
[----:B------:R-:W-:Y:S02]  /*5a70*/  ISETP.GT.AND P3, PT, R10, 0x40, PT ;  /* 0x000000400a00780c */ /* 0x000fe40003f64270 */
[----:B------:R-:W-:Y:S01]  /*5a80*/  FSEL R66, R55, -INF , P4 ;  /* 0xff80000037427808 */ /* 0x000fe20002000000 */
[----:B------:R-:W-:Y:S01]  /*5a90*/  FMUL.FTZ R55, R73, UR60 ;  /* 0x0000003c49377c20 */ /* 0x000fe20008410000 */
[----:B------:R-:W-:-:S02]  /*5aa0*/  FMNMX.FTZ R11, R70, R11, !PT ;  /* 0x0000000b460b7209 */ /* 0x000fc40007810000 */
[----:B------:R-:W-:Y:S02]  /*5ab0*/  ISETP.GT.AND P4, PT, R10, 0x41, PT ;  /* 0x000000410a00780c */ /* 0x000fe40003f84270 */
[----:B------:R-:W-:Y:S01]  /*5ac0*/  FSEL R62, R58, -INF , P3 ;  /* 0xff8000003a3e7808 */ /* 0x000fe20001800000 */
[----:B------:R-:W-:Y:S01]  /*5ad0*/  MUFU.TANH R55, R55 ;  /* 0x0000003700377308 */ /* 0x000fe20000002400 */
[----:B------:R-:W-:Y:S02]  /*5ae0*/  FMNMX.FTZ R11, R66, R11, !PT ;  /* 0x0000000b420b7209 */ /* 0x000fe40007810000 */
[----:B------:R-:W-:Y:S02]  /*5af0*/  ISETP.GT.AND P3, PT, R10, 0x48, PT ;  /* 0x000000480a00780c */ /* 0x000fe40003f64270 */
[----:B0-----:R-:W-:Y:S02]  /*5b00*/  FSEL R56, R56, -INF , P4 ;  /* 0xff80000038387808 */ /* 0x001fe40002000000 */
[----:B------:R-:W-:-:S02]  /*5b10*/  FMNMX.FTZ R11, R62, R11, !PT ;  /* 0x0000000b3e0b7209 */ /* 0x000fc40007810000 */
[----:B------:R-:W-:Y:S02]  /*5b20*/  ISETP.GT.AND P4, PT, R10, 0x49, PT ;  /* 0x000000490a00780c */ /* 0x000fe40003f84270 */
[----:B------:R-:W-:Y:S02]  /*5b30*/  FSEL R58, R23, -INF , P3 ;  /* 0xff800000173a7808 */ /* 0x000fe40001800000 */
[----:B------:R-:W-:Y:S01]  /*5b40*/  FMNMX.FTZ R11, R56, R11, !PT ;  /* 0x0000000b380b7209 */ /* 0x000fe20007810000 */
[----:B------:R-:W0:Y:S01]  /*5b50*/  MUFU.TANH R23, R86 ;  /* 0x0000005600177308 */ /* 0x000e220000002400 */
[----:B------:R-:W-:Y:S02]  /*5b60*/  ISETP.GT.AND P3, PT, R10, 0x50, PT ;  /* 0x000000500a00780c */ /* 0x000fe40003f64270 */
[----:B------:R-:W-:Y:S02]  /*5b70*/  FSEL R54, R63, -INF , P4 ;  /* 0xff8000003f367808 */ /* 0x000fe40002000000 */
[----:B------:R-:W-:-:S02]  /*5b80*/  FMNMX.FTZ R11, R58, R11, !PT ;  /* 0x0000000b3a0b7209 */ /* 0x000fc40007810000 */
[----:B------:R-:W-:Y:S02]  /*5b90*/  ISETP.GT.AND P4, PT, R10, 0x51, PT ;  /* 0x000000510a00780c */ /* 0x000fe40003f84270 */
[----:B------:R-:W-:Y:S02]  /*5ba0*/  FSEL R52, R52, -INF , P3 ;  /* 0xff80000034347808 */ /* 0x000fe40001800000 */
[----:B------:R-:W-:Y:S02]  /*5bb0*/  FMNMX.FTZ R11, R54, R11, !PT ;  /* 0x0000000b360b7209 */ /* 0x000fe40007810000 */
[----:B------:R-:W-:Y:S02]  /*5bc0*/  ISETP.GT.AND P3, PT, R10, 0x58, PT ;  /* 0x000000580a00780c */ /* 0x000fe40003f64270 */
[----:B------:R-:W-:Y:S02]  /*5bd0*/  FSEL R50, R67, -INF , P4 ;  /* 0xff80000043327808 */ /* 0x000fe40002000000 */
[----:B------:R-:W-:-:S02]  /*5be0*/  FMNMX.FTZ R11, R52, R11, !PT ;  /* 0x0000000b340b7209 */ /* 0x000fc40007810000 */
[----:B------:R-:W-:Y:S02]  /*5bf0*/  ISETP.GT.AND P4, PT, R10, 0x59, PT ;  /* 0x000000590a00780c */ /* 0x000fe40003f84270 */
[----:B------:R-:W-:Y:S02]  /*5c00*/  FSEL R48, R48, -INF , P3 ;  /* 0xff80000030307808 */ /* 0x000fe40001800000 */
[----:B------:R-:W-:Y:S02]  /*5c10*/  FMNMX.FTZ R11, R50, R11, !PT ;  /* 0x0000000b320b7209 */ /* 0x000fe40007810000 */
[----:B------:R-:W-:Y:S02]  /*5c20*/  ISETP.GT.AND P3, PT, R10, 0x60, PT ;  /* 0x000000600a00780c */ /* 0x000fe40003f64270 */
[----:B--2---:R-:W-:Y:S02]  /*5c30*/  FSEL R46, R46, -INF , P4 ;  /* 0xff8000002e2e7808 */ /* 0x004fe40002000000 */
        /* <DEDUP_REMOVED lines=16> */
[----:B------:R-:W1:Y:S01]  /*5d40*/  MUFU.TANH R79, R79 ;  /* 0x0000004f004f7308 */ /* 0x000e620000002400 */
[----:B------:R-:W-:Y:S02]  /*5d50*/  FMNMX.FTZ R60, R2, R11, !PT ;  /* 0x0000000b023c7209 */ /* 0x000fe40007810000 */
[----:B------:R-:W-:Y:S02]  /*5d60*/  ISETP.GT.AND P3, PT, R10, 0x78, PT ;  /* 0x000000780a00780c */ /* 0x000fe40003f64270 */
[----:B------:R-:W-:Y:S02]  /*5d70*/  FSEL R25, R25, -INF , P4 ;  /* 0xff80000019197808 */ /* 0x000fe40002000000 */
[----:B------:R-:W-:-:S02]  /*5d80*/  FMNMX.FTZ R60, R27, R60, !PT ;  /* 0x0000003c1b3c7209 */ /* 0x000fc40007810000 */
[----:B------:R-:W-:Y:S02]  /*5d90*/  ISETP.GT.AND P4, PT, R10, 0x79, PT ;  /* 0x000000790a00780c */ /* 0x000fe40003f84270 */
[----:B0-----:R-:W-:Y:S01]  /*5da0*/  FSEL R23, R23, -INF , P3 ;  /* 0xff80000017177808 */ /* 0x001fe20001800000 */
[----:B------:R-:W0:Y:S01]  /*5db0*/  LDC R10, c[0x0][0x988] ;  /* 0x00026200ff0a7b82 */ /* 0x000e220000000800 */
[----:B------:R-:W-:Y:S02]  /*5dc0*/  FMNMX.FTZ R60, R25, R60, !PT ;  /* 0x0000003c193c7209 */ /* 0x000fe40007810000 */
[----:B------:R-:W-:Y:S02]  /*5dd0*/  FSEL R21, R21, -INF , P4 ;  /* 0xff80000015157808 */ /* 0x000fe40002000000 */
[----:B------:R-:W-:Y:S02]  /*5de0*/  FMNMX.FTZ R60, R23, R60, !PT ;  /* 0x0000003c173c7209 */ /* 0x000fe40007810000 */
[----:B------:R-:W-:-:S02]  /*5df0*/  ISETP.GT.AND P4, PT, R72, RZ, PT ;  /* 0x000000ff4800720c */ /* 0x000fc40003f84270 */
[----:B------:R-:W-:Y:S02]  /*5e00*/  FMNMX.FTZ R60, R21, R60, !PT ;  /* 0x0000003c153c7209 */ /* 0x000fe40007810000 */
[----:B------:R-:W-:Y:S02]  /*5e10*/  FSEL R0, R0, -INF , P4 ;  /* 0xff80000000007808 */ /* 0x000fe40002000000 */
[----:B------:R-:W-:Y:S01]  /*5e20*/  ISETP.GT.AND P4, PT, R72, 0x8, PT ;  /* 0x000000084800780c */ /* 0x000fe20003f84270 */
[----:B------:R-:W2:Y:S01]  /*5e30*/  SHFL.BFLY PT, R11, R60, 0x2, 0x1f ;  /* 0x0c401f003c0b7f89 */ /* 0x000ea200000e0000 */
[----:B------:R-:W-:Y:S02]  /*5e40*/  FMNMX.FTZ R76, R0, R13, !PT ;  /* 0x0000000d004c7209 */ /* 0x000fe40007810000 */
[----:B------:R-:W-:Y:S02]  /*5e50*/  FSEL R47, R20, -INF , P5 ;  /* 0xff800000142f7808 */ /* 0x000fe40002800000 */
[----:B------:R-:W-:-:S02]  /*5e60*/  FMNMX.FTZ R76, R43, R76, !PT ;  /* 0x0000004c2b4c7209 */ /* 0x000fc40007810000 */
[----:B------:R-:W-:-:S04]  /*5e70*/  ISETP.GT.AND P5, PT, R72, 0x11, PT ;  /* 0x000000114800780c */ /* 0x000fc80003fa4270 */
[----:B------:R-:W-:Y:S02]  /*5e80*/  FSEL R51, R24, -INF , P5 ;  /* 0xff80000018337808 */ /* 0x000fe40002800000 */
[----:B------:R-:W-:-:S04]  /*5e90*/  ISETP.GT.AND P5, PT, R72, 0x19, PT ;  /* 0x000000194800780c */ /* 0x000fc80003fa4270 */
[----:B------:R-:W-:Y:S02]  /*5ea0*/  FSEL R63, R28, -INF , P5 ;  /* 0xff8000001c3f7808 */ /* 0x000fe40002800000 */
[----:B------:R-:W-:Y:S01]  /*5eb0*/  ISETP.GT.AND P5, PT, R72, 0x21, PT ;  /* 0x000000214800780c */ /* 0x000fe20003fa4270 */
[----:B------:R-:W-:Y:S02]  /*5ec0*/  WARPGROUP.DEPBAR.LE gsb0, 0x0 ;  /* 0x00008000000079c5 */ /* 0x000fe40000010000 */
[----:B------:R-:W-:Y:S01]  /*5ed0*/  WARPGROUP.ARRIVE ;  /* 0x00000000000079c5 */ /* 0x000fe20000000000 */
[----:B------:R-:W-:Y:S02]  /*5ee0*/  FSEL R31, R31, -INF , P5 ;  /* 0xff8000001f1f7808 */ /* 0x000fe40002800000 */
[----:B--2---:R-:W-:Y:S01]  /*5ef0*/  FMNMX.FTZ R11, R60, R11, !PT ;  /* 0x0000000b3c0b7209 */ /* 0x004fe20007810000 */
[----:B------:R-:W-:Y:S01]  /*5f00*/  FMUL.FTZ R60, R77, UR60 ;  /* 0x0000003c4d3c7c20 */ /* 0x000fe20008410000 */
[C---:B------:R-:W-:Y:S01]  /*5f10*/  ISETP.GT.AND P5, PT, R72.reuse, 0x29, PT ;  /* 0x000000294800780c */ /* 0x040fe20003fa4270 */
[----:B------:R-:W-:Y:S01]  /*5f20*/  HGMMA.64x128x16.F32.BF16 R88, R160, gdesc[UR8].tnspB, R88, gsb0 ;  /* 0x41e00008a0587df0 */ /* 0x000fe20008001858 */
[----:B------:R-:W-:Y:S01]  /*5f30*/  UIADD3 UR10, UR6, 0x300, URZ ;  /* 0x00000300060a7890 */ /* 0x000fe2000fffe03f */
[----:B------:R-:W2:Y:S01]  /*5f40*/  SHFL.BFLY PT, R68, R11, 0x1, 0x1f ;  /* 0x0c201f000b447f89 */ /* 0x000ea200000e0000 */
[----:B------:R-:W-:Y:S01]  /*5f50*/  UMOV UR11, 0x40000040 ;  /* 0x40000040000b7882 */ /* 0x000fe20000000000 */
[----:B------:R-:W-:Y:S01]  /*5f60*/  FSEL R33, R33, -INF , P5 ;  /* 0xff80000021217808 */ /* 0x000fe20002800000 */
[----:B------:R-:W3:Y:S01]  /*5f70*/  MUFU.TANH R60, R60 ;  /* 0x0000003c003c7308 */ /* 0x000ee20000002400 */
[----:B------:R-:W-:Y:S01]  /*5f80*/  ISETP.GT.AND P5, PT, R72, 0x31, PT ;  /* 0x000000314800780c */ /* 0x000fe20003fa4270 */
[----:B------:R-:W-:-:S03]  /*5f90*/  UIADD3 UR6, UR6, 0x380, URZ ;  /* 0x0000038006067890 */ /* 0x000fc6000fffe03f */
[----:B------:R-:W-:Y:S02]  /*5fa0*/  FSEL R35, R35, -INF , P5 ;  /* 0xff80000023237808 */ /* 0x000fe40002800000 */
[----:B------:R-:W-:-:S04]  /*5fb0*/  ISETP.GT.AND P5, PT, R72, 0x39, PT ;  /* 0x000000394800780c */ /* 0x000fc80003fa4270 */
[----:B------:R-:W-:Y:S02]  /*5fc0*/  FSEL R83, R38, -INF , P5 ;  /* 0xff80000026537808 */ /* 0x000fe40002800000 */
[----:B------:R-:W-:-:S04]  /*5fd0*/  ISETP.GT.AND P5, PT, R72, 0x41, PT ;  /* 0x000000414800780c */ /* 0x000fc80003fa4270 */
[----:B------:R-:W-:Y:S02]  /*5fe0*/  FSEL R41, R41, -INF , P5 ;  /* 0xff80000029297808 */ /* 0x000fe40002800000 */
[C---:B------:R-:W-:Y:S02]  /*5ff0*/  ISETP.GT.AND P5, PT, R72.reuse, 0x49, PT ;  /* 0x000000494800780c */ /* 0x040fe40003fa4270 */
[----:B--2---:R-:W-:Y:S01]  /*6000*/  FMNMX.FTZ R11, R11, R68, !PT ;  /* 0x000000440b0b7209 */ /* 0x004fe20007810000 */
[----:B------:R-:W-:Y:S01]  /*6010*/  FMUL.FTZ R68, R85, UR60 ;  /* 0x0000003c55447c20 */ /* 0x000fe20008410000 */
[----:B------:R-:W-:Y:S02]  /*6020*/  FSEL R75, R75, -INF , P5 ;  /* 0xff8000004b4b7808 */ /* 0x000fe40002800000 */
[C---:B------:R-:W-:Y:S01]  /*6030*/  FSETP.NEU.FTZ.AND P3, PT, R11.reuse, -INF , PT ;  /* 0xff8000000b00780b */ /* 0x040fe20003f7d000 */
[----:B0-----:R-:W-:Y:S01]  /*6040*/  FMUL.FTZ R45, R11, R10 ;  /* 0x0000000a0b2d7220 */ /* 0x001fe20000410000 */
[----:B------:R-:W-:Y:S01]  /*6050*/  ISETP.GT.AND P5, PT, R72, 0x51, PT ;  /* 0x000000514800780c */ /* 0x000fe20003fa4270 */
[----:B------:R-:W0:Y:S03]  /*6060*/  MUFU.TANH R68, R68 ;  /* 0x0000004400447308 */ /* 0x000e260000002400 */
[----:B------:R-:W-:-:S02]  /*6070*/  FSEL R29, R45, RZ, P3 ;  /* 0x000000ff2d1d7208 */ /* 0x000fc40001800000 */
[----:B------:R-:W-:Y:S02]  /*6080*/  FSEL R45, R22, -INF , P4 ;  /* 0xff800000162d7808 */ /* 0x000fe40002000000 */
[----:B------:R-:W-:Y:S01]  /*6090*/  ISETP.GT.AND P4, PT, R72, 0x10, PT ;  /* 0x000000104800780c */ /* 0x000fe20003f84270 */
[--C-:B------:R-:W-:Y:S01]  /*60a0*/  FFMA.FTZ R24, R182, R10, -R29.reuse ;  /* 0x0000000ab6187223 */ /* 0x100fe2000001081d */
[----:B------:R-:W-:Y:S01]  /*60b0*/  FMNMX.FTZ R76, R45, R76, !PT ;  /* 0x0000004c2d4c7209 */ /* 0x000fe20007810000 */
[-CC-:B------:R-:W-:Y:S01]  /*60c0*/  FFMA.FTZ R187, R2, R10.reuse, -R29.reuse ;  /* 0x0000000a02bb7223 */ /* 0x180fe2000001081d */
[----:B------:R-:W-:Y:S01]  /*60d0*/  FSEL R49, R26, -INF , P4 ;  /* 0xff8000001a317808 */ /* 0x000fe20002000000 */
[--C-:B------:R-:W-:Y:S01]  /*60e0*/  FFMA.FTZ R181, R192, R10, -R29.reuse ;  /* 0x0000000ac0b57223 */ /* 0x100fe2000001081d */
[----:B------:R-:W-:Y:S01]  /*60f0*/  FMNMX.FTZ R76, R47, R76, !PT ;  /* 0x0000004c2f4c7209 */ /* 0x000fe20007810000 */
[-CC-:B------:R-:W-:Y:S01]  /*6100*/  FFMA.FTZ R179, R180, R10.reuse, -R29.reuse ;  /* 0x0000000ab4b37223 */ /* 0x180fe2000001081d */
[----:B------:R-:W-:Y:S01]  /*6110*/  ISETP.GT.AND P4, PT, R72, 0x18, PT ;  /* 0x000000184800780c */ /* 0x000fe20003f84270 */
[--C-:B------:R-:W-:Y:S01]  /*6120*/  FFMA.FTZ R190, R190, R10, -R29.reuse ;  /* 0x0000000abebe7223 */ /* 0x100fe2000001081d */
[----:B------:R-:W-:Y:S01]  /*6130*/  FMNMX.FTZ R76, R49, R76, !PT ;  /* 0x0000004c314c7209 */ /* 0x000fe20007810000 */
[----:B------:R-:W-:Y:S01]  /*6140*/  MUFU.EX2 R181, R181 ;  /* 0x000000b500b57308 */ /* 0x000fe20000000800 */
        /* <DEDUP_REMOVED lines=59> */
[----:B------:R-:W-:Y:S01]  /*6500*/  FFMA.FTZ R21, R21, R10, -R29 ;  /* 0x0000000a15157223 */ /* 0x000fe2000001081d */
[----:B------:R-:W-:-:S02]  /*6510*/  ISETP.GT.AND P4, PT, R72, 0x58, PT ;  /* 0x000000584800780c */ /* 0x000fc40003f84270 */
[----:B------:R-:W-:Y:S01]  /*6520*/  FSEL R39, R78, -INF , P5 ;  /* 0xff8000004e277808 */ /* 0x000fe20002800000 */
[----:B------:R-:W-:Y:S01]  /*6530*/  MUFU.EX2 R173, R173 ;  /* 0x000000ad00ad7308 */ /* 0x000fe20000000800 */
[----:B------:R-:W-:Y:S02]  /*6540*/  FMNMX.FTZ R76, R37, R76, !PT ;  /* 0x0000004c254c7209 */ /* 0x000fe40007810000 */
[C---:B------:R-:W-:Y:S02]  /*6550*/  ISETP.GT.AND P5, PT, R72.reuse, 0x59, PT ;  /* 0x000000594800780c */ /* 0x040fe40003fa4270 */
[----:B-1----:R-:W-:Y:S02]  /*6560*/  FSEL R79, R79, -INF , P4 ;  /* 0xff8000004f4f7808 */ /* 0x002fe40002000000 */
[----:B------:R-:W-:Y:S01]  /*6570*/  FMNMX.FTZ R76, R39, R76, !PT ;  /* 0x0000004c274c7209 */ /* 0x000fe20007810000 */
[----:B------:R-:W-:Y:S01]  /*6580*/  MUFU.EX2 R28, R28 ;  /* 0x0000001c001c7308 */ /* 0x000fe20000000800 */
[----:B------:R-:W-:-:S02]  /*6590*/  ISETP.GT.AND P4, PT, R72, 0x60, PT ;  /* 0x000000604800780c */ /* 0x000fc40003f84270 */
[----:B------:R-:W-:Y:S02]  /*65a0*/  FSEL R53, R53, -INF , P5 ;  /* 0xff80000035357808 */ /* 0x000fe40002800000 */
[----:B------:R-:W-:Y:S02]  /*65b0*/  FMNMX.FTZ R76, R79, R76, !PT ;  /* 0x0000004c4f4c7209 */ /* 0x000fe40007810000 */
[C---:B------:R-:W-:Y:S01]  /*65c0*/  ISETP.GT.AND P5, PT, R72.reuse, 0x61, PT ;  /* 0x000000614800780c */ /* 0x040fe20003fa4270 */
[----:B------:R-:W-:Y:S01]  /*65d0*/  MUFU.EX2 R175, R175 ;  /* 0x000000af00af7308 */ /* 0x000fe20000000800 */
[----:B------:R-:W-:Y:S02]  /*65e0*/  FSEL R57, R57, -INF , P4 ;  /* 0xff80000039397808 */ /* 0x000fe40002000000 */
[----:B------:R-:W-:Y:S02]  /*65f0*/  FMNMX.FTZ R76, R53, R76, !PT ;  /* 0x0000004c354c7209 */ /* 0x000fe40007810000 */
[----:B------:R-:W-:-:S02]  /*6600*/  ISETP.GT.AND P4, PT, R72, 0x68, PT ;  /* 0x000000684800780c */ /* 0x000fc40003f84270 */
[----:B------:R-:W-:Y:S01]  /*6610*/  FSEL R55, R55, -INF , P5 ;  /* 0xff80000037377808 */ /* 0x000fe20002800000 */
[----:B------:R-:W-:Y:S01]  /*6620*/  MUFU.EX2 R30, R30 ;  /* 0x0000001e001e7308 */ /* 0x000fe20000000800 */
[----:B------:R-:W-:Y:S01]  /*6630*/  FMNMX.FTZ R76, R57, R76, !PT ;  /* 0x0000004c394c7209 */ /* 0x000fe20007810000 */
[----:B------:R-:W-:Y:S02]  /*6640*/  WARPGROUP.DEPBAR.LE gsb0, 0x0 ;  /* 0x00008000000079c5 */ /* 0x000fe40000010000 */
[----:B------:R-:W-:Y:S01]  /*6650*/  WARPGROUP.ARRIVE ;  /* 0x00000000000079c5 */ /* 0x000fe20000000000 */
[----:B------:R-:W-:Y:S01]  /*6660*/  ISETP.GT.AND P5, PT, R72, 0x69, PT ;  /* 0x000000694800780c */ /* 0x000fe20003fa4270 */
[-CC-:B------:R-:W-:Y:S01]  /*6670*/  FFMA.FTZ R163, R48, R10.reuse, -R29.reuse ;  /* 0x0000000a30a37223 */ /* 0x180fe2000001081d */
[----:B------:R-:W-:Y:S01]  /*6680*/  FSEL R61, R61, -INF , P4 ;  /* 0xff8000003d3d7808 */ /* 0x000fe20002000000 */
[----:B------:R-:W-:Y:S01]  /*6690*/  FFMA.FTZ R161, R52, R10, -R29 ;  /* 0x0000000a34a17223 */ /* 0x000fe2000001081d */
[----:B------:R-:W-:Y:S01]  /*66a0*/  FMNMX.FTZ R76, R55, R76, !PT ;  /* 0x0000004c374c7209 */ /* 0x000fe20007810000 */
[----:B------:R-:W-:Y:S01]  /*66b0*/  HGMMA.64x128x16.F32.BF16 R88, R156, gdesc[UR8].tnspB, R88, gsb0 ;  /* 0x41e000089c587df0 */ /* 0x000fe20008001858 */
[----:B------:R-:W-:Y:S01]  /*66c0*/  ISETP.GT.AND P4, PT, R72, 0x70, PT ;  /* 0x000000704800780c */ /* 0x000fe20003f84270 */
[----:B------:R-:W-:Y:S01]  /*66d0*/  UMOV UR10, UR6 ;  /* 0x00000006000a7c82 */ /* 0x000fe20008000000 */
[----:B---3--:R-:W-:Y:S01]  /*66e0*/  FSEL R87, R60, -INF , P5 ;  /* 0xff8000003c577808 */ /* 0x008fe20002800000 */
[----:B------:R-:W-:Y:S01]  /*66f0*/  UMOV UR11, 0x40000040 ;  /* 0x40000040000b7882 */ /* 0x000fe20000000000 */
[----:B------:R-:W-:Y:S01]  /*6700*/  FMNMX.FTZ R76, R61, R76, !PT ;  /* 0x0000004c3d4c7209 */ /* 0x000fe20007810000 */
[----:B------:R-:W-:Y:S01]  /*6710*/  MUFU.EX2 R169, R169 ;  /* 0x000000a900a97308 */ /* 0x000fe20000000800 */
[----:B------:R-:W-:-:S02]  /*6720*/  ISETP.GT.AND P5, PT, R72, 0x71, PT ;  /* 0x000000714800780c */ /* 0x000fc40003fa4270 */
[----:B------:R-:W-:Y:S02]  /*6730*/  FSEL R65, R65, -INF , P4 ;  /* 0xff80000041417808 */ /* 0x000fe40002000000 */
[----:B------:R-:W-:Y:S02]  /*6740*/  FMNMX.FTZ R76, R87, R76, !PT ;  /* 0x0000004c574c7209 */ /* 0x000fe40007810000 */
[----:B------:R-:W-:Y:S01]  /*6750*/  ISETP.GT.AND P4, PT, R72, 0x78, PT ;  /* 0x000000784800780c */ /* 0x000fe20003f84270 */
[----:B------:R-:W-:Y:S01]  /*6760*/  MUFU.EX2 R32, R32 ;  /* 0x0000002000207308 */ /* 0x000fe20000000800 */
[----:B------:R-:W-:Y:S02]  /*6770*/  FSEL R185, R64, -INF , P5 ;  /* 0xff80000040b97808 */ /* 0x000fe40002800000 */
[----:B------:R-:W-:Y:S02]  /*6780*/  FMNMX.FTZ R76, R65, R76, !PT ;  /* 0x0000004c414c7209 */ /* 0x000fe40007810000 */
[----:B------:R-:W-:-:S02]  /*6790*/  ISETP.GT.AND P5, PT, R72, 0x79, PT ;  /* 0x000000794800780c */ /* 0x000fc40003fa4270 */
[----:B------:R-:W-:Y:S01]  /*67a0*/  FSEL R189, R69, -INF , P4 ;  /* 0xff80000045bd7808 */ /* 0x000fe20002000000 */
[--C-:B------:R-:W-:Y:S01]  /*67b0*/  FFMA.FTZ R69, R42, R10, -R29.reuse ;  /* 0x0000000a2a457223 */ /* 0x100fe2000001081d */
[----:B------:R-:W-:Y:S01]  /*67c0*/  FMNMX.FTZ R76, R185, R76, !PT ;  /* 0x0000004cb94c7209 */ /* 0x000fe20007810000 */
[----:B------:R-:W-:Y:S01]  /*67d0*/  FFMA.FTZ R42, R25, R10, -R29 ;  /* 0x0000000a192a7223 */ /* 0x000fe2000001081d */
[----:B0-----:R-:W-:Y:S01]  /*67e0*/  FSEL R191, R68, -INF , P5 ;  /* 0xff80000044bf7808 */ /* 0x001fe20002800000 */
[----:B------:R-:W-:Y:S01]  /*67f0*/  MUFU.EX2 R171, R171 ;  /* 0x000000ab00ab7308 */ /* 0x000fe20000000800 */
[----:B------:R-:W-:-:S04]  /*6800*/  FMNMX.FTZ R76, R189, R76, !PT ;  /* 0x0000004cbd4c7209 */ /* 0x000fc80007810000 */
        /* <DEDUP_REMOVED lines=20> */
[----:B------:R-:W-:Y:S01]  /*6950*/  FSEL R0, R19, RZ, P4 ;  /* 0x000000ff13007208 */ /* 0x000fe20002000000 */
[-CC-:B------:R-:W-:Y:S01]  /*6960*/  FFMA.FTZ R51, R31, R10.reuse, -R48.reuse ;  /* 0x0000000a1f337223 */ /* 0x180fe20000010830 */
[-CC-:B------:R-:W-:Y:S01]  /*6970*/  FFMA.FTZ R31, R35, R10.reuse, -R48.reuse ;  /* 0x0000000a231f7223 */ /* 0x180fe20000010830 */
[----:B------:R-:W-:Y:S01]  /*6980*/  FSEL R35, R11, RZ, P3 ;  /* 0x000000ff0b237208 */ /* 0x000fe20001800000 */
[-CC-:B------:R-:W-:Y:S01]  /*6990*/  FFMA.FTZ R180, R43, R10.reuse, -R48.reuse ;  /* 0x0000000a2bb47223 */ /* 0x180fe20000010830 */
[----:B------:R-:W-:Y:S01]  /*69a0*/  FADD.FTZ R13, -R0, R13 ;  /* 0x0000000d000d7221 */ /* 0x000fe20000010100 */
[----:B------:R-:W-:Y:S01]  /*69b0*/  MUFU.EX2 R25, R25 ;  /* 0x0000001900197308 */ /* 0x000fe20000000800 */
[-C--:B------:R-:W-:Y:S01]  /*69c0*/  FFMA.FTZ R43, R47, R10.reuse, -R48 ;  /* 0x0000000a2f2b7223 */ /* 0x080fe20000010830 */
[----:B------:R-:W-:Y:S01]  /*69d0*/  FADD.FTZ R35, -R35, R12 ;  /* 0x0000000c23237221 */ /* 0x000fe20000010100 */
[-C--:B------:R-:W-:Y:S01]  /*69e0*/  FMUL.FTZ R2, R13, R10.reuse ;  /* 0x0000000a0d027220 */ /* 0x080fe20000410000 */
[----:B------:R-:W-:Y:S01]  /*69f0*/  FFMA.FTZ R176, R49, R10, -R48 ;  /* 0x0000000a31b07223 */ /* 0x000fe20000010830 */
[----:B------:R-:W-:-:S02]  /*6a00*/  IMAD.U32 R12, RZ, RZ, UR61 ;  /* 0x0000003dff0c7e24 */ /* 0x000fc4000f8e00ff */
[-C--:B------:R-:W-:Y:S01]  /*6a10*/  FMUL.FTZ R35, R35, R10.reuse ;  /* 0x0000000a23237220 */ /* 0x080fe20000410000 */
[-CC-:B------:R-:W-:Y:S01]  /*6a20*/  FFMA.FTZ R178, R59, R10.reuse, -R48.reuse ;  /* 0x0000000a3bb27223 */ /* 0x180fe20000010830 */
[----:B------:R-:W-:Y:S01]  /*6a30*/  MUFU.EX2 R180, R180 ;  /* 0x000000b400b47308 */ /* 0x000fe20000000800 */
[----:B------:R-:W-:Y:S02]  /*6a40*/  @!P1 VIADD R12, R12, 0x34840 ;  /* 0x000348400c0c9836 */ /* 0x000fe40000000000 */
[-CC-:B------:R-:W-:Y:S01]  /*6a50*/  FFMA.FTZ R49, R63, R10.reuse, -R48.reuse ;  /* 0x0000000a3f317223 */ /* 0x180fe20000010830 */
[-CC-:B------:R-:W-:Y:S01]  /*6a60*/  FFMA.FTZ R172, R67, R10.reuse, -R48.reuse ;  /* 0x0000000a43ac7223 */ /* 0x180fe20000010830 */
[-CC-:B------:R-:W-:Y:S01]  /*6a70*/  FFMA.FTZ R174, R73, R10.reuse, -R48.reuse ;  /* 0x0000000a49ae7223 */ /* 0x180fe20000010830 */
[-C--:B------:R-:W-:Y:S01]  /*6a80*/  FFMA.FTZ R47, R33, R10.reuse, -R48 ;  /* 0x0000000a212f7223 */ /* 0x080fe20000010830 */
[----:B------:R-:W-:Y:S01]  /*6a90*/  @!P1 PRMT R12, RZ, 0x654, R12 ;  /* 0x00000654ff0c9816 */ /* 0x000fe2000000000c */
        /* <DEDUP_REMOVED lines=13> */
[----:B------:R-:W-:Y:S01]  /*6b70*/  FFMA.FTZ R57, R57, R10, -R48 ;  /* 0x0000000a39397223 */ /* 0x000fe20000010830 */
[----:B------:R-:W-:-:S02]  /*6b80*/  WARPGROUP.DEPBAR.LE gsb0, 0x0 ;  /* 0x00008000000079c5 */ /* 0x000fc40000010000 */
[----:B------:R-:W-:Y:S01]  /*6b90*/  WARPGROUP.ARRIVE ;  /* 0x00000000000079c5 */ /* 0x000fe20000000000 */
[----:B------:R-:W2:Y:S01]  /*6ba0*/  MUFU.EX2 R182, R182 ;  /* 0x000000b600b67308 */ /* 0x000ea20000000800 */
[----:B0-----:R-:W-:Y:S01]  /*6bb0*/  FFMA.FTZ R7, R2, R7, R25 ;  /* 0x0000000702077223 */ /* 0x001fe20000010019 */
[-CC-:B------:R-:W-:Y:S01]  /*6bc0*/  FFMA.FTZ R55, R55, R10.reuse, -R48.reuse ;  /* 0x0000000a37377223 */ /* 0x180fe20000010830 */
[-CC-:B------:R-:W-:Y:S01]  /*6bd0*/  FFMA.FTZ R61, R61, R10.reuse, -R48.reuse ;  /* 0x0000000a3d3d7223 */ /* 0x180fe20000010830 */
[--C-:B------:R-:W-:Y:S01]  /*6be0*/  FFMA.FTZ R87, R87, R10, -R48.reuse ;  /* 0x0000000a57577223 */ /* 0x100fe20000010830 */
[----:B------:R-:W-:Y:S01]  /*6bf0*/  HGMMA.64x128x16.F32.BF16 R88, R152, gdesc[UR8].tnspB, R88, gsb0 ;  /* 0x41e0000898587df0 */ /* 0x000fe20008001858 */
[C---:B------:R-:W-:Y:S01]  /*6c00*/  FADD.FTZ R7, R180.reuse, R7 ;  /* 0x00000007b4077221 */ /* 0x040fe20000010000 */
[----:B------:R-:W-:Y:S01]  /*6c10*/  F2FP.BF16.F32.PACK_AB R180, R180, R25 ;  /* 0x00000019b4b4723e */ /* 0x000fe200000010ff */
[----:B------:R-:W0:Y:S01]  /*6c20*/  MUFU.EX2 R43, R43 ;  /* 0x0000002b002b7308 */ /* 0x000e220000000800 */
[----:B-1----:R-:W-:Y:S01]  /*6c30*/  FFMA.FTZ R35, R0, R6, R181 ;  /* 0x0000000600237223 */ /* 0x002fe200000100b5 */
[-CC-:B------:R-:W-:Y:S01]  /*6c40*/  FFMA.FTZ R65, R65, R10.reuse, -R48.reuse ;  /* 0x0000000a41417223 */ /* 0x180fe20000010830 */
[-CC-:B------:R-:W-:Y:S01]  /*6c50*/  FFMA.FTZ R185, R185, R10.reuse, -R48.reuse ;  /* 0x0000000ab9b97223 */ /* 0x180fe20000010830 */
[-CC-:B------:R-:W-:Y:S01]  /*6c60*/  FFMA.FTZ R189, R189, R10.reuse, -R48.reuse ;  /* 0x0000000abdbd7223 */ /* 0x180fe20000010830 */
[C---:B------:R-:W-:Y:S01]  /*6c70*/  FADD.FTZ R6, R22.reuse, R35 ;  /* 0x0000002316067221 */ /* 0x040fe20000010000 */
[----:B------:R-:W-:Y:S01]  /*6c80*/  FFMA.FTZ R48, R191, R10, -R48 ;  /* 0x0000000abf307223 */ /* 0x000fe20000010830 */
[----:B------:R-:W-:Y:S01]  /*6c90*/  IMAD.U32 R41, RZ, RZ, UR7 ;  /* 0x00000007ff297e24 */ /* 0x000fe2000f8e00ff */
[----:B------:R-:W1:Y:S01]  /*6ca0*/  MUFU.EX2 R176, R176 ;  /* 0x000000b000b07308 */ /* 0x000e620000000800 */
[C---:B------:R-:W-:Y:S01]  /*6cb0*/  ISETP.GT.AND P3, PT, R15.reuse, R14, PT ;  /* 0x0000000e0f00720c */ /* 0x040fe20003f64270 */
[----:B------:R-:W-:Y:S01]  /*6cc0*/  VIADD R15, R15, 0xffffffff ;  /* 0xffffffff0f0f7836 */ /* 0x000fe20000000000 */
[----:B------:R-:W-:-:S02]  /*6cd0*/  F2FP.BF16.F32.PACK_AB R181, R22, R181 ;  /* 0x000000b516b5723e */ /* 0x000fc400000010ff */
[----:B------:R-:W-:-:S03]  /*6ce0*/  @!P1 IADD3 R41, R41, 0x34860, RZ ;  /* 0x0003486029299810 */ /* 0x000fc60007ffe0ff */
[----:B------:R-:W3:Y:S01]  /*6cf0*/  MUFU.EX2 R45, R45 ;  /* 0x0000002d002d7308 */ /* 0x000ee20000000800 */
[----:B------:R-:W-:-:S07]  /*6d00*/  @!P1 PRMT R41, RZ, 0x654, R41 ;  /* 0x00000654ff299816 */ /* 0x000fce0000000029 */
[----:B------:R-:W4:Y:S08]  /*6d10*/  MUFU.EX2 R178, R178 ;  /* 0x000000b200b27308 */ /* 0x000f300000000800 */
[----:B------:R-:W5:Y:S08]  /*6d20*/  MUFU.EX2 R49, R49 ;  /* 0x0000003100317308 */ /* 0x000f700000000800 */
        /* <DEDUP_REMOVED lines=12> */
[----:B------:R-:W5:Y:S01]  /*6df0*/  MUFU.EX2 R160, R37 ;  /* 0x0000002500a07308 */ /* 0x000f620000000800 */
[----:B------:R-:W-:-:S02]  /*6e00*/  WARPGROUP.DEPBAR.LE gsb0, 0x0 ;  /* 0x00008000000079c5 */ /* 0x000fc40000010000 */
[----:B------:R2:W-:Y:S05]  /*6e10*/  @!P1 SYNCS.ARRIVE.TRANS64.RED.A1T0 RZ, [R12+URZ], RZ ;  /* 0x000000ff0cff99a7 */ /* 0x0005ea000810043f */
[----:B------:R-:W5:Y:S01]  /*6e20*/  MUFU.EX2 R39, R39 ;  /* 0x0000002700277308 */ /* 0x000f620000000800 */
[----:B--2---:R-:W-:Y:S01]  /*6e30*/  FADD.FTZ R12, R182, R7 ;  /* 0x00000007b60c7221 */ /* 0x004fe20000010000 */
[----:B------:R-:W-:Y:S01]  /*6e40*/  FADD.FTZ R7, R183, R6 ;  /* 0x00000006b7077221 */ /* 0x000fe20000010000 */
[----:B------:R2:W-:Y:S05]  /*6e50*/  @!P1 SYNCS.ARRIVE.TRANS64.RED.A1T0 RZ, [R41+URZ], RZ ;  /* 0x000000ff29ff99a7 */ /* 0x0005ea000810043f */
[----:B------:R-:W2:Y:S01]  /*6e60*/  MUFU.EX2 R162, R79 ;  /* 0x0000004f00a27308 */ /* 0x000ea20000000800 */
[----:B0-----:R-:W-:Y:S01]  /*6e70*/  FADD.FTZ R35, R43, R12 ;  /* 0x0000000c2b237221 */ /* 0x001fe20000010000 */
[C---:B------:R-:W-:Y:S01]  /*6e80*/  FADD.FTZ R6, R20.reuse, R7 ;  /* 0x0000000714067221 */ /* 0x040fe20000010000 */
[----:B------:R-:W-:Y:S01]  /*6e90*/  F2FP.BF16.F32.PACK_AB R183, R20, R183 ;  /* 0x000000b714b7723e */ /* 0x000fe200000010ff */
[----:B------:R-:W-:-:S02]  /*6ea0*/  IMAD.MOV.U32 R20, RZ, RZ, R3 ;  /* 0x000000ffff147224 */ /* 0x000fc400078e0003 */
[----:B-1----:R-:W-:Y:S01]  /*6eb0*/  FADD.FTZ R12, R176, R35 ;  /* 0x00000023b00c7221 */ /* 0x002fe20000010000 */
[----:B------:R-:W-:Y:S01]  /*6ec0*/  FADD.FTZ R7, R177, R6 ;  /* 0x00000006b1077221 */ /* 0x000fe20000010000 */
[C---:B------:R-:W-:Y:S01]  /*6ed0*/  F2FP.BF16.F32.PACK_AB R177, R24.reuse, R177 ;  /* 0x000000b118b1723e */ /* 0x040fe200000010ff */
[----:B------:R-:W0:Y:S01]  /*6ee0*/  MUFU.EX2 R53, R53 ;  /* 0x0000003500357308 */ /* 0x000e220000000800 */
[----:B---3--:R-:W-:Y:S01]  /*6ef0*/  FADD.FTZ R29, R45, R12 ;  /* 0x0000000c2d1d7221 */ /* 0x008fe20000010000 */
[----:B------:R-:W-:Y:S01]  /*6f00*/  FADD.FTZ R6, R24, R7 ;  /* 0x0000000718067221 */ /* 0x000fe20000010000 */
[----:B------:R-:W-:Y:S02]  /*6f10*/  F2FP.BF16.F32.PACK_AB R182, R43, R182 ;  /* 0x000000b62bb6723e */ /* 0x000fe400000010ff */
[----:B----4-:R-:W-:Y:S01]  /*6f20*/  FADD.FTZ R12, R178, R29 ;  /* 0x0000001db20c7221 */ /* 0x010fe20000010000 */
[----:B------:R-:W-:Y:S01]  /*6f30*/  FADD.FTZ R7, R179, R6 ;  /* 0x00000006b3077221 */ /* 0x000fe20000010000 */
[----:B------:R-:W-:Y:S01]  /*6f40*/  F2FP.BF16.F32.PACK_AB R176, R45, R176 ;  /* 0x000000b02db0723e */ /* 0x000fe200000010ff */
[----:B------:R-:W-:Y:S01]  /*6f50*/  MUFU.EX2 R44, R44 ;  /* 0x0000002c002c7308 */ /* 0x000fe20000000800 */
[C---:B-----5:R-:W-:Y:S01]  /*6f60*/  FADD.FTZ R29, R49.reuse, R12 ;  /* 0x0000000c311d7221 */ /* 0x060fe20000010000 */
[----:B------:R-:W-:Y:S01]  /*6f70*/  FADD.FTZ R6, R26, R7 ;  /* 0x000000071a067221 */ /* 0x000fe20000010000 */
[----:B------:R-:W-:-:S02]  /*6f80*/  F2FP.BF16.F32.PACK_AB R178, R49, R178 ;  /* 0x000000b231b2723e */ /* 0x000fc400000010ff */
[----:B------:R-:W-:Y:S01]  /*6f90*/  FADD.FTZ R12, R172, R29 ;  /* 0x0000001dac0c7221 */ /* 0x000fe20000010000 */
[----:B------:R-:W-:Y:S01]  /*6fa0*/  FADD.FTZ R7, R173, R6 ;  /* 0x00000006ad077221 */ /* 0x000fe20000010000 */
[----:B------:R-:W-:Y:S01]  /*6fb0*/  F2FP.BF16.F32.PACK_AB R179, R26, R179 ;  /* 0x000000b31ab3723e */ /* 0x000fe200000010ff */
[----:B------:R-:W1:Y:S01]  /*6fc0*/  MUFU.EX2 R156, R57 ;  /* 0x00000039009c7308 */ /* 0x000e620000000800 */
[C---:B------:R-:W-:Y:S01]  /*6fd0*/  FADD.FTZ R29, R51.reuse, R12 ;  /* 0x0000000c331d7221 */ /* 0x040fe20000010000 */
[----:B------:R-:W-:Y:S01]  /*6fe0*/  FADD.FTZ R6, R28, R7 ;  /* 0x000000071c067221 */ /* 0x000fe20000010000 */
[----:B------:R-:W-:Y:S02]  /*6ff0*/  F2FP.BF16.F32.PACK_AB R172, R51, R172 ;  /* 0x000000ac33ac723e */ /* 0x000fe400000010ff */
[----:B------:R-:W-:Y:S01]  /*7000*/  FADD.FTZ R12, R174, R29 ;  /* 0x0000001dae0c7221 */ /* 0x000fe20000010000 */
[----:B------:R-:W-:Y:S01]  /*7010*/  FADD.FTZ R7, R175, R6 ;  /* 0x00000006af077221 */ /* 0x000fe20000010000 */
[----:B------:R-:W-:Y:S01]  /*7020*/  F2FP.BF16.F32.PACK_AB R173, R28, R173 ;  /* 0x000000ad1cad723e */ /* 0x000fe200000010ff */
[----:B------:R-:W-:Y:S01]  /*7030*/  MUFU.EX2 R69, R69 ;  /* 0x0000004500457308 */ /* 0x000fe20000000800 */
[C---:B------:R-:W-:Y:S01]  /*7040*/  FADD.FTZ R29, R47.reuse, R12 ;  /* 0x0000000c2f1d7221 */ /* 0x040fe20000010000 */
[----:B------:R-:W-:Y:S01]  /*7050*/  FADD.FTZ R6, R30, R7 ;  /* 0x000000071e067221 */ /* 0x000fe20000010000 */
[----:B------:R-:W-:-:S02]  /*7060*/  F2FP.BF16.F32.PACK_AB R174, R47, R174 ;  /* 0x000000ae2fae723e */ /* 0x000fc400000010ff */
[----:B------:R-:W-:Y:S01]  /*7070*/  FADD.FTZ R12, R168, R29 ;  /* 0x0000001da80c7221 */ /* 0x000fe20000010000 */
[----:B------:R-:W-:Y:S01]  /*7080*/  FADD.FTZ R7, R169, R6 ;  /* 0x00000006a9077221 */ /* 0x000fe20000010000 */
[----:B------:R-:W-:Y:S01]  /*7090*/  F2FP.BF16.F32.PACK_AB R175, R30, R175 ;  /* 0x000000af1eaf723e */ /* 0x000fe200000010ff */
[----:B------:R-:W3:Y:S01]  /*70a0*/  MUFU.EX2 R55, R55 ;  /* 0x0000003700377308 */ /* 0x000ee20000000800 */
        /* <DEDUP_REMOVED lines=12> */
[C---:B------:R-:W-:Y:S01]  /*7170*/  F2FP.BF16.F32.PACK_AB R164, R13.reuse, R164 ;  /* 0x000000a40da4723e */ /* 0x040fe200000010ff */
[----:B------:R-:W4:Y:S01]  /*7180*/  MUFU.EX2 R158, R61 ;  /* 0x0000003d009e7308 */ /* 0x000f220000000800 */
[----:B------:R-:W-:Y:S01]  /*7190*/  FADD.FTZ R25, R13, R12 ;  /* 0x0000000c0d197221 */ /* 0x000fe20000010000 */
[----:B------:R-:W-:Y:S01]  /*71a0*/  FADD.FTZ R6, R36, R7 ;  /* 0x0000000724067221 */ /* 0x000fe20000010000 */
[----:B------:R-:W-:Y:S01]  /*71b0*/  F2FP.BF16.F32.PACK_AB R171, R34, R171 ;  /* 0x000000ab22ab723e */ /* 0x000fe200000010ff */
[----:B------:R-:W-:Y:S02]  /*71c0*/  IMAD.MOV.U32 R12, RZ, RZ, R11 ;  /* 0x000000ffff0c7224 */ /* 0x000fe400078e000b */
        /* <DEDUP_REMOVED lines=10> */
[----:B------:R-:W5:Y:S01]  /*7270*/  MUFU.EX2 R87, R87 ;  /* 0x0000005700577308 */ /* 0x000f620000000800 */
[C---:B------:R-:W-:Y:S01]  /*7280*/  FADD.FTZ R25, R39.reuse, R25 ;  /* 0x0000001927197221 */ /* 0x040fe20000010000 */
[----:B------:R-:W-:Y:S01]  /*7290*/  FADD.FTZ R6, R38, R7 ;  /* 0x0000000726067221 */ /* 0x000fe20000010000 */
[----:B------:R-:W-:Y:S02]  /*72a0*/  F2FP.BF16.F32.PACK_AB R160, R39, R160 ;  /* 0x000000a027a0723e */ /* 0x000fe400000010ff */
[----:B--2---:R-:W-:Y:S01]  /*72b0*/  FADD.FTZ R25, R162, R25 ;  /* 0x00000019a2197221 */ /* 0x004fe20000010000 */
[----:B------:R-:W-:Y:S01]  /*72c0*/  FADD.FTZ R7, R163, R6 ;  /* 0x00000006a3077221 */ /* 0x000fe20000010000 */
[----:B------:R-:W-:Y:S01]  /*72d0*/  F2FP.BF16.F32.PACK_AB R161, R38, R161 ;  /* 0x000000a126a1723e */ /* 0x000fe200000010ff */
[----:B------:R-:W2:Y:S01]  /*72e0*/  MUFU.EX2 R27, R27 ;  /* 0x0000001b001b7308 */ /* 0x000ea20000000800 */
[C---:B0-----:R-:W-:Y:S01]  /*72f0*/  FADD.FTZ R25, R53.reuse, R25 ;  /* 0x0000001935197221 */ /* 0x041fe20000010000 */
[----:B------:R-:W-:Y:S01]  /*7300*/  FADD.FTZ R7, R46, R7 ;  /* 0x000000072e077221 */ /* 0x000fe20000010000 */
[----:B------:R-:W-:-:S02]  /*7310*/  F2FP.BF16.F32.PACK_AB R162, R53, R162 ;  /* 0x000000a235a2723e */ /* 0x000fc400000010ff */
[----:B-1----:R-:W-:Y:S01]  /*7320*/  FADD.FTZ R25, R156, R25 ;  /* 0x000000199c197221 */ /* 0x002fe20000010000 */
[----:B------:R-:W-:Y:S01]  /*7330*/  FADD.FTZ R6, R44, R7 ;  /* 0x000000072c067221 */ /* 0x000fe20000010000 */
[----:B------:R-:W-:Y:S01]  /*7340*/  F2FP.BF16.F32.PACK_AB R163, R46, R163 ;  /* 0x000000a32ea3723e */ /* 0x000fe200000010ff */
[----:B------:R-:W0:Y:S01]  /*7350*/  MUFU.EX2 R152, R65 ;  /* 0x0000004100987308 */ /* 0x000e220000000800 */
[----:B---3--:R-:W-:Y:S01]  /*7360*/  FADD.FTZ R25, R55, R25 ;  /* 0x0000001937197221 */ /* 0x008fe20000010000 */
[----:B------:R-:W-:Y:S01]  /*7370*/  FADD.FTZ R7, R69, R6 ;  /* 0x0000000645077221 */ /* 0x000fe20000010000 */
[----:B------:R-:W-:Y:S02]  /*7380*/  F2FP.BF16.F32.PACK_AB R156, R55, R156 ;  /* 0x0000009c379c723e */ /* 0x000fe400000010ff */
[----:B----4-:R-:W-:Y:S01]  /*7390*/  FADD.FTZ R25, R158, R25 ;  /* 0x000000199e197221 */ /* 0x010fe20000010000 */
[----:B------:R-:W-:Y:S01]  /*73a0*/  FADD.FTZ R6, R40, R7 ;  /* 0x0000000728067221 */ /* 0x000fe20000010000 */
[----:B------:R-:W-:Y:S01]  /*73b0*/  F2FP.BF16.F32.PACK_AB R157, R69, R44 ;  /* 0x0000002c459d723e */ /* 0x000fe200000010ff */
[----:B------:R-:W1:Y:S01]  /*73c0*/  MUFU.EX2 R42, R42 ;  /* 0x0000002a002a7308 */ /* 0x000e620000000800 */
[----:B-----5:R-:W-:Y:S01]  /*73d0*/  FADD.FTZ R25, R87, R25 ;  /* 0x0000001957197221 */ /* 0x020fe20000010000 */
[----:B------:R-:W-:Y:S01]  /*73e0*/  FADD.FTZ R6, R187, R6 ;  /* 0x00000006bb067221 */ /* 0x000fe20000010000 */
[----:B------:R-:W-:-:S02]  /*73f0*/  F2FP.BF16.F32.PACK_AB R158, R87, R158 ;  /* 0x0000009e579e723e */ /* 0x000fc400000010ff */
[----:B------:R-:W-:Y:S01]  /*7400*/  F2FP.BF16.F32.PACK_AB R159, R187, R40 ;  /* 0x00000028bb9f723e */ /* 0x000fe200000010ff */
[----:B--2---:R-:W-:Y:S01]  /*7410*/  FADD.FTZ R7, R27, R6 ;  /* 0x000000061b077221 */ /* 0x004fe20000010000 */
[----:B------:R-:W-:Y:S01]  /*7420*/  MOV R13, R19 ;  /* 0x00000013000d7202 */ /* 0x000fe20000000f00 */
        /* <DEDUP_REMOVED lines=11> */
[----:B-1----:R-:W-:-:S04]  /*74e0*/  FADD.FTZ R25, R154, R25 ;  /* 0x000000199a197221 */ /* 0x002fc80000010000 */
[C---:B--2---:R-:W-:Y:S01]  /*74f0*/  FADD.FTZ R7, R48.reuse, R25 ;  /* 0x0000001930077221 */ /* 0x044fe20000010000 */
[----:B------:R-:W-:Y:S01]  /*7500*/  F2FP.BF16.F32.PACK_AB R154, R48, R154 ;  /* 0x0000009a309a723e */ /* 0x000fe200000010ff */
[C---:B0-----:R-:W-:Y:S01]  /*7510*/  FADD.FTZ R6, R21.reuse, R6 ;  /* 0x0000000615067221 */ /* 0x041fe20000010000 */
[----:B------:R-:W-:Y:S01]  /*7520*/  F2FP.BF16.F32.PACK_AB R155, R21, R23 ;  /* 0x00000017159b723e */ /* 0x000fe200000010ff */
[----:B------:R-:W-:Y:S06]  /*7530*/  @P3 BRA `(.L_x_2056) ;  /* 0xffffffcc00a03947 */ /* 0x000fec000383ffff */
.L_x_2047:
[----:B------:R-:W-:-:S13]  /*7540*/  ISETP.GE.AND P2, PT, R15, R17, PT ;  /* 0x000000110f00720c */ /* 0x000fda0003f46270 */
[----:B------:R-:W-:Y:S05]  /*7550*/  @!P2 BRA `(.L_x_2057) ;  /* 0x000000280028a947 */ /* 0x000fea0003800000 */
[----:B------:R-:W-:Y:S01]  /*7560*/  IMAD.MOV.U32 R8, RZ, RZ, R11 ;  /* 0x000000ffff087224 */ /* 0x000fe200078e000b */
[----:B------:R-:W-:Y:S01]  /*7570*/  UMOV UR41, UR37 ;  /* 0x0000002500297c82 */ /* 0x000fe20008000000 */
[----:B------:R-:W-:Y:S01]  /*7580*/  IMAD.MOV.U32 R12, RZ, RZ, R19 ;  /* 0x000000ffff0c7224 */ /* 0x000fe200078e0013 */
[----:B------:R-:W-:Y:S01]  /*7590*/  ULDC UR39, c[0x0][0x9d8] ;  /* 0x0002760000277ab9 */ /* 0x000fe20000000800 */
[----:B------:R-:W-:-:S07]  /*75a0*/  IMAD.MOV.U32 R9, RZ, RZ, R3 ;  /* 0x000000ffff097224 */ /* 0x000fce00078e0003 */
.L_x_2066:
[----:B------:R-:W-:-:S04]  /*75b0*/  UIADD3 UR37, UR41, 0x1, URZ ;  /* 0x0000000129257890 */ /* 0x000fc8000fffe03f */
[----:B------:R-:W-:-:S04]  /*75c0*/  UISETP.NE.AND UP0, UPT, UR37, 0x2, UPT ;  /* 0x000000022500788c */ /* 0x000fc8000bf05270 */
[----:B------:R-:W-:Y:S02]  /*75d0*/  USEL UR6, URZ, 0x1, UP0 ;  /* 0x000000013f067887 */ /* 0x000fe40008000000 */
[----:B------:R-:W-:-:S04]  /*75e0*/  USEL UR37, UR37, URZ, UP0 ;  /* 0x0000003f25257287 */ /* 0x000fc80008000000 */
[----:B------:R-:W-:Y:S01]  /*75f0*/  LOP3.LUT R3, R9, UR6, RZ, 0x3c, !PT ;  /* 0x0000000609037c12 */ /* 0x000fe2000f8e3cff */
[----:B------:R-:W-:Y:S07]  /*7600*/  @!P0 BRA `(.L_x_2058) ;  /* 0x0000000000048947 */ /* 0x000fee0003800000 */
[----:B------:R-:W-:Y:S01]  /*7610*/  BPT.TRAP 0x1 ;  /* 0x000000040000795c */ /* 0x000fe20000300000 */
.L_x_2058:
[----:B------:R-:W-:Y:S01]  /*7620*/  ULEA UR40, UR37, UR36, 0x3 ;  /* 0x0000002425287291 */ /* 0x000fe2000f8e183f */
[----:B------:R-:W-:-:S08]  /*7630*/  SHF.L.U32 R10, R3, 0x1f, RZ ;  /* 0x0000001f030a7819 */ /* 0x000fd000000006ff */
[----:B------:R0:W1:Y:S01]  /*7640*/  SYNCS.PHASECHK.TRANS64.TRYWAIT P2, [UR40+0x34830], R10 ;  /* 0x0348300aff0075a7 */ /* 0x0000620008040168 */
[----:B------:R-:W-:Y:S05]  /*7650*/  @!P0 BRA `(.L_x_2059) ;  /* 0x0000000000048947 */ /* 0x000fea0003800000 */
[----:B------:R-:W-:Y:S01]  /*7660*/  BPT.TRAP 0x1 ;  /* 0x000000040000795c */ /* 0x000fe20000300000 */
.L_x_2059:
[----:B-1----:R-:W-:Y:S05]  /*7670*/  @P2 BRA `(.L_x_2060) ;  /* 0x0000000000082947 */ /* 0x002fea0003800000 */
[----:B------:R-:W1:Y:S02]  /*7680*/  SYNCS.PHASECHK.TRANS64.TRYWAIT P2, [UR40+0x34830], R10 ;  /* 0x0348300aff0075a7 */ /* 0x000e640008040168 */
[----:B-1----:R-:W-:Y:S05]  /*7690*/  @!P2 BRA `(.L_x_2061) ;  /* 0x0000008c0060a947 */ /* 0x002fea0003800000 */
.L_x_2060:
        /* <DEDUP_REMOVED lines=128> */
.L_x_2062:
[----:B------:R-:W-:Y:S01]  /*7ea0*/  ULEA UR7, UR41, UR36, 0x3 ;  /* 0x0000002429077291 */ /* 0x000fe2000f8e183f */
[----:B------:R-:W-:-:S08]  /*7eb0*/  SHF.L.U32 R0, R9, 0x1f, RZ ;  /* 0x0000001f09007819 */ /* 0x000fd000000006ff */
[----:B------:R2:W3:Y:S01]  /*7ec0*/  SYNCS.PHASECHK.TRANS64.TRYWAIT P2, [UR7+0x34850], R0 ;  /* 0x03485000ff0075a7 */ /* 0x0004e20008040147 */
[----:B------:R-:W-:Y:S05]  /*7ed0*/  @!P0 BRA `(.L_x_2063) ;  /* 0x0000000000048947 */ /* 0x000fea0003800000 */
[----:B------:R-:W-:Y:S01]  /*7ee0*/  BPT.TRAP 0x1 ;  /* 0x000000040000795c */ /* 0x000fe20000300000 */
.L_x_2063:
[----:B---3--:R-:W-:Y:S05]  /*7ef0*/  @P2 BRA `(.L_x_2064) ;  /* 0x0000000000082947 */ /* 0x008fea0003800000 */
[----:B------:R-:W3:Y:S02]  /*7f00*/  SYNCS.PHASECHK.TRANS64.TRYWAIT P2, [UR7+0x34850], R0 ;  /* 0x03485000ff0075a7 */ /* 0x000ee40008040147 */
[----:B---3--:R-:W-:Y:S05]  /*7f10*/  @!P2 BRA `(.L_x_2065) ;  /* 0x000000840058a947 */ /* 0x008fea0003800000 */
.L_x_2064:
[----:B------:R-:W-:Y:S01]  /*7f20*/  UIADD3 UR6, UR36, 0x400, URZ ;  /* 0x0000040024067890 */ /* 0x000fe2000fffe03f */
[----:B------:R-:W-:Y:S01]  /*7f30*/  WARPGROUP.ARRIVE ;  /* 0x00000000000079c5 */ /* 0x000fe20000000000 */
[----:B------:R-:W-:Y:S01]  /*7f40*/  UMOV UR11, 0x40000040 ;  /* 0x40000040000b7882 */ /* 0x000fe20000000000 */
[----:B-1----:R-:W-:Y:S01]  /*7f50*/  FMUL.FTZ R11, R24, UR39 ;  /* 0x00000027180b7c20 */ /* 0x002fe20008410000 */
[----:B------:R-:W-:Y:S01]  /*7f60*/  USHF.R.U32.HI UR6, URZ, 0x4, UR6 ;  /* 0x000000043f067899 */ /* 0x000fe20008011606 */
[----:B------:R-:W-:Y:S01]  /*7f70*/  FMUL.FTZ R185, R25, UR39 ;  /* 0x0000002719b97c20 */ /* 0x000fe20008410000 */
[----:B------:R-:W-:Y:S01]  /*7f80*/  FMUL.FTZ R187, R32, UR39 ;  /* 0x0000002720bb7c20 */ /* 0x000fe20008410000 */
[----:B------:R-:W-:Y:S01]  /*7f90*/  FMUL.FTZ R189, R33, UR39 ;  /* 0x0000002721bd7c20 */ /* 0x000fe20008410000 */
[----:B------:R-:W-:Y:S01]  /*7fa0*/  ULOP3.LUT UR6, UR6, 0x3fff, URZ, 0xc0, !UPT ;  /* 0x00003fff06067892 */ /* 0x000fe2000f8ec03f */
[----:B------:R-:W2:Y:S01]  /*7fb0*/  MUFU.TANH R11, R11 ;  /* 0x0000000b000b7308 */ /* 0x000ea20000002400 */
        /* <DEDUP_REMOVED lines=19> */
[----:B--23--:R-:W-:Y:S01]  /*80f0*/  FMNMX.FTZ R0, R11, R12, !PT ;  /* 0x0000000c0b007209 */ /* 0x00cfe20007810000 */
        /* <DEDUP_REMOVED lines=42> */
[----:B0-----:R-:W0:Y:S01]  /*83a0*/  LDC R10, c[0x0][0x988] ;  /* 0x00026200ff0a7b82 */ /* 0x001e220000000800 */
[----:B------:R-:W-:Y:S01]  /*83b0*/  FMUL.FTZ R221, R86, UR39 ;  /* 0x0000002756dd7c20 */ /* 0x000fe20008410000 */
[----:B------:R-:W-:Y:S01]  /*83c0*/  FMUL.FTZ R87, R87, UR39 ;  /* 0x0000002757577c20 */ /* 0x000fe20008410000 */
[----:B------:R-:W-:Y:S01]  /*83d0*/  MUFU.TANH R199, R199 ;  /* 0x000000c700c77308 */ /* 0x000fe20000002400 */
[C---:B------:R-:W-:Y:S01]  /*83e0*/  ISETP.GT.AND P2, PT, R15.reuse, R17, PT ;  /* 0x000000110f00720c */ /* 0x040fe20003f44270 */
[----:B------:R-:W-:Y:S01]  /*83f0*/  UMOV UR41, UR37 ;  /* 0x0000002500297c82 */ /* 0x000fe20008000000 */
[----:B------:R-:W-:-:S05]  /*8400*/  IADD3 R15, R15, -0x1, RZ ;  /* 0xffffffff0f0f7810 */ /* 0x000fca0007ffe0ff */
        /* <DEDUP_REMOVED lines=16> */
[----:B------:R-:W-:Y:S01]  /*8510*/  FMUL.FTZ R29, R38, UR39 ;  /* 0x00000027261d7c20 */ /* 0x000fe20008410000 */
[----:B------:R-:W-:Y:S01]  /*8520*/  HGMMA.64x128x16.F32.BF16 R88, R176, gdesc[UR8].tnspB, R88, gsb0 ;  /* 0x41e00008b0587df0 */ /* 0x000fe20008001858 */
[----:B------:R-:W-:Y:S01]  /*8530*/  UIADD3 UR10, UR6, 0x100, URZ ;  /* 0x00000100060a7890 */ /* 0x000fe2000fffe03f */
[----:B------:R-:W-:-:S04]  /*8540*/  UMOV UR11, 0x40000040 ;  /* 0x40000040000b7882 */ /* 0x000fc80000000000 */
[----:B------:R-:W1:Y:S08]  /*8550*/  MUFU.TANH R181, R181 ;  /* 0x000000b500b57308 */ /* 0x000e700000002400 */
[----:B------:R-:W2:Y:S08]  /*8560*/  MUFU.TANH R183, R183 ;  /* 0x000000b700b77308 */ /* 0x000eb00000002400 */
        /* <DEDUP_REMOVED lines=32> */
[----:B------:R-:W-:Y:S01]  /*8770*/  MUFU.TANH R41, R41 ;  /* 0x0000002900297308 */ /* 0x000fe20000002400 */
[----:B------:R-:W-:Y:S01]  /*8780*/  HGMMA.64x128x16.F32.BF16 R88, R172, gdesc[UR8].tnspB, R88, gsb0 ;  /* 0x41e00008ac587df0 */ /* 0x000fe20008001858 */
[----:B------:R-:W-:Y:S01]  /*8790*/  UIADD3 UR10, UR6, 0x180, URZ ;  /* 0x00000180060a7890 */ /* 0x000fe2000fffe03f */
[----:B------:R-:W-:-:S05]  /*87a0*/  UMOV UR11, 0x40000040 ;  /* 0x40000040000b7882 */ /* 0x000fca0000000000 */
[----:B------:R-:W1:Y:S08]  /*87b0*/  MUFU.TANH R177, R177 ;  /* 0x000000b100b17308 */ /* 0x000e700000002400 */
[----:B------:R-:W2:Y:S08]  /*87c0*/  MUFU.TANH R179, R179 ;  /* 0x000000b300b37308 */ /* 0x000eb00000002400 */
[----:B------:R-:W3:Y:S01]  /*87d0*/  MUFU.TANH R59, R59 ;  /* 0x0000003b003b7308 */ /* 0x000ee20000002400 */
        /* <DEDUP_REMOVED lines=9> */
[----:B---3--:R-:W-:-:S03]  /*8870*/  FMNMX.FTZ R0, R59, R0, !PT ;  /* 0x000000003b007209 */ /* 0x008fc60007810000 */
        /* <DEDUP_REMOVED lines=22> */
[----:B------:R-:W1:Y:S08]  /*89e0*/  MUFU.TANH R173, R173 ;  /* 0x000000ad00ad7308 */ /* 0x000e700000002400 */
[----:B------:R-:W2:Y:S08]  /*89f0*/  MUFU.TANH R175, R175 ;  /* 0x000000af00af7308 */ /* 0x000eb00000002400 */
[----:B------:R-:W-:Y:S01]  /*8a00*/  MUFU.TANH R221, R221 ;  /* 0x000000dd00dd7308 */ /* 0x000fe20000002400 */
[----:B-1----:R-:W-:-:S04]  /*8a10*/  FMNMX.FTZ R0, R173, R0, !PT ;  /* 0x00000000ad007209 */ /* 0x002fc80007810000 */
[----:B------:R-:W-:-:S03]  /*8a20*/  FMNMX.FTZ R0, R69, R0, !PT ;  /* 0x0000000045007209 */ /* 0x000fc60007810000 */
[----:B------:R-:W-:Y:S01]  /*8a30*/  MUFU.TANH R87, R87 ;  /* 0x0000005700577308 */ /* 0x000fe20000002400 */
[----:B--2---:R-:W-:-:S04]  /*8a40*/  FMNMX.FTZ R0, R175, R0, !PT ;  /* 0x00000000af007209 */ /* 0x004fc80007810000 */
[----:B------:R-:W-:-:S04]  /*8a50*/  FMNMX.FTZ R0, R73, R0, !PT ;  /* 0x0000000049007209 */ /* 0x000fc80007810000 */
[----:B------:R-:W-:-:S04]  /*8a60*/  FMNMX.FTZ R0, R209, R0, !PT ;  /* 0x00000000d1007209 */ /* 0x000fc80007810000 */
[----:B------:R-:W-:-:S04]  /*8a70*/  FMNMX.FTZ R0, R211, R0, !PT ;  /* 0x00000000d3007209 */ /* 0x000fc80007810000 */
[----:B------:R-:W-:-:S04]  /*8a80*/  FMNMX.FTZ R0, R213, R0, !PT ;  /* 0x00000000d5007209 */ /* 0x000fc80007810000 */
[----:B------:R-:W-:-:S04]  /*8a90*/  FMNMX.FTZ R0, R81, R0, !PT ;  /* 0x0000000051007209 */ /* 0x000fc80007810000 */
[----:B------:R-:W-:-:S04]  /*8aa0*/  FMNMX.FTZ R0, R217, R0, !PT ;  /* 0x00000000d9007209 */ /* 0x000fc80007810000 */
[----:B------:R-:W-:-:S05]  /*8ab0*/  FMNMX.FTZ R0, R215, R0, !PT ;  /* 0x00000000d7007209 */ /* 0x000fca0007810000 */
[----:B------:R-:W1:Y:S02]  /*8ac0*/  SHFL.BFLY PT, R19, R0, 0x2, 0x1f ;  /* 0x0c401f0000137f89 */ /* 0x000e6400000e0000 */
[----:B-1----:R-:W-:-:S05]  /*8ad0*/  FMNMX.FTZ R19, R0, R19, !PT ;  /* 0x0000001300137209 */ /* 0x002fca0007810000 */
[----:B------:R-:W1:Y:S02]  /*8ae0*/  SHFL.BFLY PT, R0, R19, 0x1, 0x1f ;  /* 0x0c201f0013007f89 */ /* 0x000e6400000e0000 */
[----:B-1----:R-:W-:-:S05]  /*8af0*/  FMNMX.FTZ R19, R19, R0, !PT ;  /* 0x0000000013137209 */ /* 0x002fca0007810000 */
        /* <DEDUP_REMOVED lines=18> */
[-CC-:B------:R-:W-:Y:S01]  /*8c20*/  FFMA.FTZ R174, R199, R10.reuse, -R0.reuse ;  /* 0x0000000ac7ae7223 */ /* 0x180fe20000010800 */
[----:B------:R-:W-:Y:S01]  /*8c30*/  FFMA.FTZ R191, R179, R10, -R0 ;  /* 0x0000000ab3bf7223 */ /* 0x000fe20000010800 */
[----:B------:R-:W-:-:S02]  /*8c40*/  WARPGROUP.DEPBAR.LE gsb0, 0x0 ;  /* 0x00008000000079c5 */ /* 0x000fc40000010000 */
[----:B------:R-:W-:Y:S01]  /*8c50*/  WARPGROUP.ARRIVE ;  /* 0x00000000000079c5 */ /* 0x000fe20000000000 */
[----:B------:R-:W-:Y:S01]  /*8c60*/  FMNMX.FTZ R12, R27, R12, !PT ;  /* 0x0000000c1b0c7209 */ /* 0x000fe20007810000 */
[----:B------:R-:W-:Y:S01]  /*8c70*/  FMUL.FTZ R169, R74, UR39 ;  /* 0x000000274aa97c20 */ /* 0x000fe20008410000 */
[----:B------:R-:W-:Y:S01]  /*8c80*/  FMUL.FTZ R171, R78, UR39 ;  /* 0x000000274eab7c20 */ /* 0x000fe20008410000 */
[----:B------:R-:W0:Y:S01]  /*8c90*/  MUFU.EX2 R223, R223 ;  /* 0x000000df00df7308 */ /* 0x000e220000000800 */
[----:B------:R-:W-:Y:S01]  /*8ca0*/  FMNMX.FTZ R12, R29, R12, !PT ;  /* 0x0000000c1d0c7209 */ /* 0x000fe20007810000 */
[----:B------:R-:W-:Y:S01]  /*8cb0*/  HGMMA.64x128x16.F32.BF16 R88, R164, gdesc[UR8].tnspB, R88, gsb0 ;  /* 0x41e00008a4587df0 */ /* 0x000fe20008001858 */
[----:B------:R-:W-:Y:S01]  /*8cc0*/  UIADD3 UR10, UR6, 0x280, URZ ;  /* 0x00000280060a7890 */ /* 0x000fe2000fffe03f */
[--C-:B------:R-:W-:Y:S01]  /*8cd0*/  FFMA.FTZ R168, R177, R10, -R0.reuse ;  /* 0x0000000ab1a87223 */ /* 0x100fe20000010800 */
[----:B------:R-:W-:Y:S01]  /*8ce0*/  UMOV UR11, 0x40000040 ;  /* 0x40000040000b7882 */ /* 0x000fe20000000000 */
[----:B------:R-:W-:Y:S01]  /*8cf0*/  FMNMX.FTZ R12, R31, R12, !PT ;  /* 0x0000000c1f0c7209 */ /* 0x000fe20007810000 */
[-CC-:B------:R-:W-:Y:S01]  /*8d00*/  FFMA.FTZ R170, R203, R10.reuse, -R0.reuse ;  /* 0x0000000acbaa7223 */ /* 0x180fe20000010800 */
[----:B------:R-:W-:Y:S01]  /*8d10*/  MUFU.TANH R169, R169 ;  /* 0x000000a900a97308 */ /* 0x000fe20000002400 */
[--C-:B------:R-:W-:Y:S01]  /*8d20*/  FFMA.FTZ R193, R205, R10, -R0.reuse ;  /* 0x0000000acdc17223 */ /* 0x100fe20000010800 */
[----:B------:R-:W-:Y:S01]  /*8d30*/  FMNMX.FTZ R12, R33, R12, !PT ;  /* 0x0000000c210c7209 */ /* 0x000fe20007810000 */
[-CC-:B------:R-:W-:Y:S01]  /*8d40*/  FFMA.FTZ R16, R213, R10.reuse, -R0.reuse ;  /* 0x0000000ad5107223 */ /* 0x180fe20000010800 */
[----:B------:R-:W-:-:S02]  /*8d50*/  FFMA.FTZ R20, R217, R10, -R0 ;  /* 0x0000000ad9147223 */ /* 0x000fc40000010800 */
[----:B------:R-:W-:Y:S02]  /*8d60*/  FMNMX.FTZ R12, R35, R12, !PT ;  /* 0x0000000c230c7209 */ /* 0x000fe40007810000 */
[----:B------:R-:W-:Y:S01]  /*8d70*/  MUFU.TANH R171, R171 ;  /* 0x000000ab00ab7308 */ /* 0x000fe20000002400 */
[----:B0-----:R-:W-:Y:S01]  /*8d80*/  FFMA.FTZ R7, R2, R7, R223 ;  /* 0x0000000702077223 */ /* 0x001fe200000100df */
[----:B------:R-:W-:-:S04]  /*8d90*/  FMNMX.FTZ R12, R37, R12, !PT ;  /* 0x0000000c250c7209 */ /* 0x000fc80007810000 */
[----:B------:R-:W-:Y:S02]  /*8da0*/  FMNMX.FTZ R12, R39, R12, !PT ;  /* 0x0000000c270c7209 */ /* 0x000fe40007810000 */
[----:B------:R-:W0:Y:S02]  /*8db0*/  MUFU.EX2 R180, R180 ;  /* 0x000000b400b47308 */ /* 0x000e240000000800 */
[----:B------:R-:W-:-:S04]  /*8dc0*/  FMNMX.FTZ R12, R41, R12, !PT ;  /* 0x0000000c290c7209 */ /* 0x000fc80007810000 */
[----:B------:R-:W-:Y:S02]  /*8dd0*/  FMNMX.FTZ R12, R43, R12, !PT ;  /* 0x0000000c2b0c7209 */ /* 0x000fe40007810000 */
[----:B------:R-:W1:Y:S02]  /*8de0*/  MUFU.EX2 R182, R182 ;  /* 0x000000b600b67308 */ /* 0x000e640000000800 */
[----:B------:R-:W-:-:S04]  /*8df0*/  FMNMX.FTZ R12, R47, R12, !PT ;  /* 0x0000000c2f0c7209 */ /* 0x000fc80007810000 */
[----:B------:R-:W-:Y:S02]  /*8e00*/  FMNMX.FTZ R12, R45, R12, !PT ;  /* 0x0000000c2d0c7209 */ /* 0x000fe40007810000 */
[----:B------:R-:W-:Y:S01]  /*8e10*/  MUFU.EX2 R176, R176 ;  /* 0x000000b000b07308 */ /* 0x000fe20000000800 */
[C---:B0-----:R-:W-:Y:S01]  /*8e20*/  FADD.FTZ R7, R180.reuse, R7 ;  /* 0x00000007b4077221 */ /* 0x041fe20000010000 */
[----:B------:R-:W-:Y:S02]  /*8e30*/  FMNMX.FTZ R12, R51, R12, !PT ;  /* 0x0000000c330c7209 */ /* 0x000fe40007810000 */
[----:B------:R-:W-:Y:S02]  /*8e40*/  F2FP.BF16.F32.PACK_AB R180, R180, R223 ;  /* 0x000000dfb4b4723e */ /* 0x000fe400000010ff */
[----:B------:R-:W-:Y:S02]  /*8e50*/  FMNMX.FTZ R12, R49, R12, !PT ;  /* 0x0000000c310c7209 */ /* 0x000fe40007810000 */
[----:B------:R-:W-:Y:S01]  /*8e60*/  MUFU.EX2 R178, R178 ;  /* 0x000000b200b27308 */ /* 0x000fe20000000800 */
[----:B-1----:R-:W-:Y:S01]  /*8e70*/  FADD.FTZ R28, R182, R7 ;  /* 0x00000007b61c7221 */ /* 0x002fe20000010000 */
        /* <DEDUP_REMOVED lines=19> */
[----:B------:R-:W-:Y:S01]  /*8fb0*/  FMNMX.FTZ R11, R87, R12, !PT ;  /* 0x0000000c570b7209 */ /* 0x000fe20007810000 */
[--C-:B------:R-:W-:Y:S01]  /*8fc0*/  FFMA.FTZ R12, R175, R10, -R0.reuse ;  /* 0x0000000aaf0c7223 */ /* 0x100fe20000010800 */
[----:B------:R-:W-:Y:S03]  /*8fd0*/  MUFU.EX2 R170, R170 ;  /* 0x000000aa00aa7308 */ /* 0x000fe60000000800 */
[----:B------:R-:W0:Y:S05]  /*8fe0*/  SHFL.BFLY PT, R14, R11, 0x2, 0x1f ;  /* 0x0c401f000b0e7f89 */ /* 0x000e2a00000e0000 */
[----:B------:R-:W-:Y:S08]  /*8ff0*/  MUFU.EX2 R193, R193 ;  /* 0x000000c100c17308 */ /* 0x000ff00000000800 */
[----:B------:R-:W-:Y:S08]  /*9000*/  MUFU.EX2 R12, R12 ;  /* 0x0000000c000c7308 */ /* 0x000ff00000000800 */
[----:B------:R-:W-:Y:S01]  /*9010*/  MUFU.EX2 R16, R16 ;  /* 0x0000001000107308 */ /* 0x000fe20000000800 */
[----:B0-----:R-:W-:Y:S01]  /*9020*/  FMNMX.FTZ R22, R11, R14, !PT ;  /* 0x0000000e0b167209 */ /* 0x001fe20007810000 */
[----:B------:R-:W-:-:S04]  /*9030*/  FFMA.FTZ R14, R209, R10, -R0 ;  /* 0x0000000ad10e7223 */ /* 0x000fc80000010800 */
[----:B------:R-:W0:Y:S02]  /*9040*/  SHFL.BFLY PT, R11, R22, 0x1, 0x1f ;  /* 0x0c201f00160b7f89 */ /* 0x000e2400000e0000 */
[----:B------:R-:W-:Y:S01]  /*9050*/  MUFU.EX2 R20, R20 ;  /* 0x0000001400147308 */ /* 0x000fe20000000800 */
        /* <DEDUP_REMOVED lines=9> */
[-CC-:B------:R-:W-:Y:S01]  /*90f0*/  FFMA.FTZ R65, R73, R10.reuse, -R0.reuse ;  /* 0x0000000a49417223 */ /* 0x180fe20000010800 */
[----:B------:R-:W-:Y:S01]  /*9100*/  UMOV UR11, 0x40000040 ;  /* 0x40000040000b7882 */ /* 0x000fe20000000000 */
[----:B------:R-:W-:Y:S01]  /*9110*/  UIADD3 UR6, UR6, 0x380, URZ ;  /* 0x0000038006067890 */ /* 0x000fe2000fffe03f */
[-CC-:B------:R-:W-:Y:S01]  /*9120*/  FFMA.FTZ R167, R189, R10.reuse, -R0.reuse ;  /* 0x0000000abda77223 */ /* 0x180fe20000010800 */
[-CC-:B------:R-:W-:Y:S01]  /*9130*/  FFMA.FTZ R61, R69, R10.reuse, -R0.reuse ;  /* 0x0000000a453d7223 */ /* 0x180fe20000010800 */
[-CC-:B------:R-:W-:Y:S01]  /*9140*/  FFMA.FTZ R73, R81, R10.reuse, -R0.reuse ;  /* 0x0000000a51497223 */ /* 0x180fe20000010800 */
[----:B0-----:R-:W-:Y:S01]  /*9150*/  FMNMX.FTZ R11, R22, R11, !PT ;  /* 0x0000000b160b7209 */ /* 0x001fe20007810000 */
[-CC-:B------:R-:W-:Y:S01]  /*9160*/  FFMA.FTZ R189, R201, R10.reuse, -R0.reuse ;  /* 0x0000000ac9bd7223 */ /* 0x180fe20000010800 */
[-CC-:B------:R-:W-:Y:S01]  /*9170*/  FFMA.FTZ R69, R211, R10.reuse, -R0.reuse ;  /* 0x0000000ad3457223 */ /* 0x180fe20000010800 */
[-C--:B------:R-:W-:Y:S01]  /*9180*/  FFMA.FTZ R81, R215, R10.reuse, -R0 ;  /* 0x0000000ad7517223 */ /* 0x080fe20000010800 */
[----:B------:R-:W0:Y:S01]  /*9190*/  MUFU.EX2 R165, R183 ;  /* 0x000000b700a57308 */ /* 0x000e220000000800 */
[----:B------:R-:W-:-:S04]  /*91a0*/  FMUL.FTZ R26, R11, R10 ;  /* 0x0000000a0b1a7220 */ /* 0x000fc80000410000 */
        /* <DEDUP_REMOVED lines=11> */
[-C--:B------:R-:W-:Y:S01]  /*9260*/  FFMA.FTZ R39, R39, R10.reuse, -R26 ;  /* 0x0000000a27277223 */ /* 0x080fe2000001081a */
[----:B0-----:R-:W-:Y:S01]  /*9270*/  FADD.FTZ R7, R165, R28 ;  /* 0x0000001ca5077221 */ /* 0x001fe20000010000 */
[----:B------:R-:W-:Y:S01]  /*9280*/  MUFU.EX2 R181, R181 ;  /* 0x000000b500b57308 */ /* 0x000fe20000000800 */
[-CC-:B-1----:R-:W-:Y:S01]  /*9290*/  FFMA.FTZ R13, R41, R10.reuse, -R26.reuse ;  /* 0x0000000a290d7223 */ /* 0x182fe2000001081a */
[-CC-:B------:R-:W-:Y:S01]  /*92a0*/  FFMA.FTZ R24, R43, R10.reuse, -R26.reuse ;  /* 0x0000000a2b187223 */ /* 0x180fe2000001081a */
[----:B------:R-:W-:Y:S01]  /*92b0*/  FADD.FTZ R28, R176, R7 ;  /* 0x00000007b01c7221 */ /* 0x000fe20000010000 */
        /* <DEDUP_REMOVED lines=13> */
[----:B0-----:R-:W-:Y:S01]  /*9390*/  MOV R21, UR40 ;  /* 0x0000002800157c02 */ /* 0x001fe20008000f00 */
[-CC-:B------:R-:W-:Y:S01]  /*93a0*/  FFMA.FTZ R171, R171, R10.reuse, -R26.reuse ;  /* 0x0000000aabab7223 */ /* 0x180fe2000001081a */
[-CC-:B------:R-:W-:Y:S01]  /*93b0*/  FFMA.FTZ R79, R79, R10.reuse, -R26.reuse ;  /* 0x0000000a4f4f7223 */ /* 0x180fe2000001081a */
[-CC-:B------:R-:W-:Y:S01]  /*93c0*/  FFMA.FTZ R219, R219, R10.reuse, -R26.reuse ;  /* 0x0000000adbdb7223 */ /* 0x180fe2000001081a */
[----:B------:R-:W-:Y:S01]  /*93d0*/  FFMA.FTZ R83, R83, R10, -R26 ;  /* 0x0000000a53537223 */ /* 0x000fe2000001081a */
[----:B------:R-:W-:-:S02]  /*93e0*/  @!P1 VIADD R21, R21, 0x34840 ;  /* 0x0003484015159836 */ /* 0x000fc40000000000 */
[----:B------:R-:W-:Y:S01]  /*93f0*/  FFMA.FTZ R221, R221, R10, -R26 ;  /* 0x0000000adddd7223 */ /* 0x000fe2000001081a */
[----:B------:R-:W-:Y:S01]  /*9400*/  MUFU.EX2 R25, R25 ;  /* 0x0000001900197308 */ /* 0x000fe20000000800 */
[----:B------:R-:W-:Y:S02]  /*9410*/  F2FP.BF16.F32.PACK_AB R182, R165, R182 ;  /* 0x000000b6a5b6723e */ /* 0x000fe400000010ff */
[----:B------:R-:W-:-:S05]  /*9420*/  @!P1 PRMT R21, RZ, 0x654, R21 ;  /* 0x00000654ff159816 */ /* 0x000fca0000000015 */
[----:B------:R-:W0:Y:S08]  /*9430*/  MUFU.EX2 R167, R167 ;  /* 0x000000a700a77308 */ /* 0x000e300000000800 */
[----:B------:R-:W1:Y:S08]  /*9440*/  MUFU.EX2 R27, R27 ;  /* 0x0000001b001b7308 */ /* 0x000e700000000800 */
[----:B------:R-:W-:Y:S01]  /*9450*/  MUFU.EX2 R29, R29 ;  /* 0x0000001d001d7308 */ /* 0x000fe20000000800 */
[C---:B0-----:R-:W-:Y:S01]  /*9460*/  FADD.FTZ R7, R167.reuse, R28 ;  /* 0x0000001ca7077221 */ /* 0x041fe20000010000 */
[----:B------:R-:W-:-:S03]  /*9470*/  F2FP.BF16.F32.PACK_AB R176, R167, R176 ;  /* 0x000000b0a7b0723e */ /* 0x000fc600000010ff */
[----:B------:R-:W-:Y:S01]  /*9480*/  FADD.FTZ R28, R178, R7 ;  /* 0x00000007b21c7221 */ /* 0x000fe20000010000 */
[C---:B------:R-:W-:Y:S02]  /*9490*/  F2FP.BF16.F32.PACK_AB R178, R185.reuse, R178 ;  /* 0x000000b2b9b2723e */ /* 0x040fe400000010ff */
[----:B------:R-:W0:Y:S01]  /*94a0*/  MUFU.EX2 R31, R31 ;  /* 0x0000001f001f7308 */ /* 0x000e220000000800 */
[----:B------:R-:W-:Y:S01]  /*94b0*/  FADD.FTZ R7, R185, R28 ;  /* 0x0000001cb9077221 */ /* 0x000fe20000010000 */
[----:B-1----:R-:W-:-:S03]  /*94c0*/  F2FP.BF16.F32.PACK_AB R177, R27, R25 ;  /* 0x000000191bb1723e */ /* 0x002fc600000010ff */
[----:B------:R-:W-:Y:S01]  /*94d0*/  FADD.FTZ R28, R172, R7 ;  /* 0x00000007ac1c7221 */ /* 0x000fe20000010000 */
[C---:B------:R-:W-:Y:S02]  /*94e0*/  F2FP.BF16.F32.PACK_AB R172, R187.reuse, R172 ;  /* 0x000000acbbac723e */ /* 0x040fe400000010ff */
[----:B------:R-:W-:Y:S01]  /*94f0*/  MUFU.EX2 R35, R35 ;  /* 0x0000002300237308 */ /* 0x000fe20000000800 */
[----:B------:R-:W-:-:S04]  /*9500*/  FADD.FTZ R7, R187, R28 ;  /* 0x0000001cbb077221 */ /* 0x000fc80000010000 */
[----:B------:R-:W-:-:S03]  /*9510*/  FADD.FTZ R28, R174, R7 ;  /* 0x00000007ae1c7221 */ /* 0x000fc60000010000 */
[----:B------:R-:W-:Y:S01]  /*9520*/  MUFU.EX2 R175, R175 ;  /* 0x000000af00af7308 */ /* 0x000fe20000000800 */
[----:B0-----:R-:W-:-:S07]  /*9530*/  F2FP.BF16.F32.PACK_AB R179, R31, R29 ;  /* 0x0000001d1fb3723e */ /* 0x001fce00000010ff */
[----:B------:R-:W0:Y:S08]  /*9540*/  MUFU.EX2 R189, R189 ;  /* 0x000000bd00bd7308 */ /* 0x000e300000000800 */
[----:B------:R-:W-:Y:S08]  /*9550*/  MUFU.EX2 R39, R39 ;  /* 0x0000002700277308 */ /* 0x000ff00000000800 */
[----:B------:R-:W-:Y:S01]  /*9560*/  MUFU.EX2 R13, R13 ;  /* 0x0000000d000d7308 */ /* 0x000fe20000000800 */
[C---:B0-----:R-:W-:Y:S01]  /*9570*/  FADD.FTZ R7, R189.reuse, R28 ;  /* 0x0000001cbd077221 */ /* 0x041fe20000010000 */
[----:B------:R-:W-:-:S03]  /*9580*/  F2FP.BF16.F32.PACK_AB R174, R189, R174 ;  /* 0x000000aebdae723e */ /* 0x000fc600000010ff */
[----:B------:R-:W-:Y:S01]  /*9590*/  FADD.FTZ R28, R168, R7 ;  /* 0x00000007a81c7221 */ /* 0x000fe20000010000 */
[----:B------:R-:W-:Y:S02]  /*95a0*/  F2FP.BF16.F32.PACK_AB R168, R191, R168 ;  /* 0x000000a8bfa8723e */ /* 0x000fe400000010ff */
[----:B------:R-:W-:Y:S01]  /*95b0*/  MUFU.EX2 R24, R24 ;  /* 0x0000001800187308 */ /* 0x000fe20000000800 */
[----:B------:R-:W-:Y:S02]  /*95c0*/  WARPGROUP.DEPBAR.LE gsb0, 0x0 ;  /* 0x00008000000079c5 */ /* 0x000fe40000010000 */
[----:B------:R-:W-:Y:S01]  /*95d0*/  WARPGROUP.ARRIVE ;  /* 0x00000000000079c5 */ /* 0x000fe20000000000 */
[----:B------:R-:W-:Y:S01]  /*95e0*/  FADD.FTZ R161, -R11, R8 ;  /* 0x000000080ba17221 */ /* 0x000fe20000010100 */
[-CC-:B------:R-:W-:Y:S01]  /*95f0*/  FFMA.FTZ R160, R207, R10.reuse, -R0.reuse ;  /* 0x0000000acfa07223 */ /* 0x180fe20000010800 */
[-C--:B------:R-:W-:Y:S01]  /*9600*/  FFMA.FTZ R162, R173, R10.reuse, -R0 ;  /* 0x0000000aada27223 */ /* 0x080fe20000010800 */
[-CC-:B------:R-:W-:Y:S01]  /*9610*/  FFMA.FTZ R173, R33, R10.reuse, -R26.reuse ;  /* 0x0000000a21ad7223 */ /* 0x180fe2000001081a */
[-C--:B------:R-:W-:Y:S01]  /*9620*/  FMUL.FTZ R161, R161, R10.reuse ;  /* 0x0000000aa1a17220 */ /* 0x080fe20000410000 */
[----:B------:R-:W-:Y:S01]  /*9630*/  HGMMA.64x128x16.F32.BF16 R88, R156, gdesc[UR8].tnspB, R88, gsb0 ;  /* 0x41e000089c587df0 */ /* 0x000fe20008001858 */
[----:B------:R-:W-:Y:S01]  /*9640*/  UMOV UR10, UR6 ;  /* 0x00000006000a7c82 */ /* 0x000fe20008000000 */
[----:B------:R-:W-:Y:S01]  /*9650*/  UMOV UR11, 0x40000040 ;  /* 0x40000040000b7882 */ /* 0x000fe20000000000 */
[----:B------:R-:W0:Y:S01]  /*9660*/  MUFU.EX2 R0, R161 ;  /* 0x000000a100007308 */ /* 0x000e220000000800 */
[-CC-:B------:R-:W-:Y:S01]  /*9670*/  FFMA.FTZ R8, R51, R10.reuse, -R26.reuse ;  /* 0x0000000a33087223 */ /* 0x180fe2000001081a */
[----:B------:R-:W-:-:S06]  /*9680*/  FFMA.FTZ R26, R87, R10, -R26 ;  /* 0x0000000a571a7223 */ /* 0x000fcc000001081a */
[----:B------:R-:W1:Y:S08]  /*9690*/  MUFU.EX2 R173, R173 ;  /* 0x000000ad00ad7308 */ /* 0x000e700000000800 */
[----:B------:R-:W2:Y:S01]  /*96a0*/  MUFU.EX2 R9, R9 ;  /* 0x0000000900097308 */ /* 0x000ea20000000800 */
[----:B0-----:R-:W-:Y:S01]  /*96b0*/  FFMA.FTZ R6, R0, R6, R181 ;  /* 0x0000000600067223 */ /* 0x001fe200000100b5 */
[----:B------:R-:W-:-:S03]  /*96c0*/  F2FP.BF16.F32.PACK_AB R181, R30, R181 ;  /* 0x000000b51eb5723e */ /* 0x000fc600000010ff */
[----:B------:R-:W-:-:S03]  /*96d0*/  FADD.FTZ R6, R30, R6 ;  /* 0x000000061e067221 */ /* 0x000fc60000010000 */
[----:B------:R-:W-:Y:S01]  /*96e0*/  MUFU.EX2 R22, R22 ;  /* 0x0000001600167308 */ /* 0x000fe20000000800 */
[----:B------:R-:W-:Y:S01]  /*96f0*/  FADD.FTZ R6, R183, R6 ;  /* 0x00000006b7067221 */ /* 0x000fe20000010000 */
[----:B------:R-:W-:-:S03]  /*9700*/  F2FP.BF16.F32.PACK_AB R183, R23, R183 ;  /* 0x000000b717b7723e */ /* 0x000fc600000010ff */
[----:B------:R-:W-:-:S03]  /*9710*/  FADD.FTZ R6, R23, R6 ;  /* 0x0000000617067221 */ /* 0x000fc60000010000 */
[----:B------:R-:W-:Y:S01]  /*9720*/  MUFU.EX2 R164, R164 ;  /* 0x000000a400a47308 */ /* 0x000fe20000000800 */
[----:B------:R-:W-:-:S04]  /*9730*/  FADD.FTZ R6, R25, R6 ;  /* 0x0000000619067221 */ /* 0x000fc80000010000 */
[----:B------:R-:W-:-:S03]  /*9740*/  FADD.FTZ R6, R27, R6 ;  /* 0x000000061b067221 */ /* 0x000fc60000010000 */
[----:B------:R-:W-:Y:S01]  /*9750*/  MUFU.EX2 R8, R8 ;  /* 0x0000000800087308 */ /* 0x000fe20000000800 */
[----:B------:R-:W-:-:S04]  /*9760*/  FADD.FTZ R6, R29, R6 ;  /* 0x000000061d067221 */ /* 0x000fc80000010000 */
[----:B------:R-:W-:-:S03]  /*9770*/  FADD.FTZ R6, R31, R6 ;  /* 0x000000061f067221 */ /* 0x000fc60000010000 */
[----:B------:R-:W-:Y:S01]  /*9780*/  MUFU.EX2 R55, R55 ;  /* 0x0000003700377308 */ /* 0x000fe20000000800 */
[----:B-1----:R-:W-:Y:S01]  /*9790*/  FADD.FTZ R6, R173, R6 ;  /* 0x00000006ad067221 */ /* 0x002fe20000010000 */
[----:B------:R-:W-:-:S03]  /*97a0*/  F2FP.BF16.F32.PACK_AB R173, R35, R173 ;  /* 0x000000ad23ad723e */ /* 0x000fc600000010ff */
[----:B------:R-:W-:-:S03]  /*97b0*/  FADD.FTZ R6, R35, R6 ;  /* 0x0000000623067221 */ /* 0x000fc60000010000 */
[----:B------:R-:W0:Y:S01]  /*97c0*/  MUFU.EX2 R49, R49 ;  /* 0x0000003100317308 */ /* 0x000e220000000800 */
[----:B------:R-:W-:Y:S01]  /*97d0*/  FADD.FTZ R6, R175, R6 ;  /* 0x00000006af067221 */ /* 0x000fe20000010000 */
[----:B------:R-:W-:-:S03]  /*97e0*/  F2FP.BF16.F32.PACK_AB R175, R39, R175 ;  /* 0x000000af27af723e */ /* 0x000fc600000010ff */
[----:B------:R-:W-:-:S03]  /*97f0*/  FADD.FTZ R6, R39, R6 ;  /* 0x0000000627067221 */ /* 0x000fc60000010000 */
[----:B------:R-:W-:Y:S01]  /*9800*/  MUFU.EX2 R166, R166 ;  /* 0x000000a600a67308 */ /* 0x000fe20000000800 */
[----:B------:R-:W-:-:S04]  /*9810*/  FADD.FTZ R7, R13, R6 ;  /* 0x000000060d077221 */ /* 0x000fc80000010000 */
[----:B------:R-:W-:-:S03]  /*9820*/  FADD.FTZ R6, R24, R7 ;  /* 0x0000000718067221 */ /* 0x000fc60000010000 */
[----:B------:R-:W1:Y:S01]  /*9830*/  MUFU.EX2 R32, R53 ;  /* 0x0000003500207308 */ /* 0x000e620000000800 */
[----:B--2---:R-:W-:Y:S01]  /*9840*/  FADD.FTZ R7, R9, R6 ;  /* 0x0000000609077221 */ /* 0x004fe20000010000 */
[----:B0-----:R-:W-:-:S03]  /*9850*/  F2FP.BF16.F32.PACK_AB R165, R49, R8 ;  /* 0x0000000831a5723e */ /* 0x001fc600000010ff */
[----:B------:R-:W-:-:S03]  /*9860*/  FADD.FTZ R7, R22, R7 ;  /* 0x0000000716077221 */ /* 0x000fc60000010000 */
[----:B------:R-:W-:Y:S01]  /*9870*/  MUFU.EX2 R57, R57 ;  /* 0x0000003900397308 */ /* 0x000fe20000000800 */
[----:B------:R-:W-:-:S04]  /*9880*/  FADD.FTZ R7, R8, R7 ;  /* 0x0000000708077221 */ /* 0x000fc80000010000 */
[----:B------:R-:W-:-:S03]  /*9890*/  FADD.FTZ R7, R49, R7 ;  /* 0x0000000731077221 */ /* 0x000fc60000010000 */
[----:B------:R-:W0:Y:S01]  /*98a0*/  MUFU.EX2 R63, R63 ;  /* 0x0000003f003f7308 */ /* 0x000e220000000800 */
[----:B-1----:R-:W-:-:S07]  /*98b0*/  FADD.FTZ R7, R32, R7 ;  /* 0x0000000720077221 */ /* 0x002fce0000010000 */
[----:B------:R-:W-:Y:S08]  /*98c0*/  MUFU.EX2 R160, R160 ;  /* 0x000000a000a07308 */ /* 0x000ff00000000800 */
[----:B------:R-:W1:Y:S01]  /*98d0*/  MUFU.EX2 R34, R77 ;  /* 0x0000004d00227308 */ /* 0x000e620000000800 */
[C---:B0-----:R-:W-:Y:S01]  /*98e0*/  FADD.FTZ R7, R63.reuse, R7 ;  /* 0x000000073f077221 */ /* 0x041fe20000010000 */
[----:B------:R-:W-:-:S06]  /*98f0*/  F2FP.BF16.F32.PACK_AB R167, R63, R32 ;  /* 0x000000203fa7723e */ /* 0x000fcc00000010ff */
[----:B------:R-:W-:Y:S08]  /*9900*/  MUFU.EX2 R59, R59 ;  /* 0x0000003b003b7308 */ /* 0x000ff00000000800 */
[----:B------:R-:W0:Y:S01]  /*9910*/  MUFU.EX2 R67, R67 ;  /* 0x0000004300437308 */ /* 0x000e220000000800 */
[----:B-1----:R-:W-:-:S07]  /*9920*/  FADD.FTZ R7, R34, R7 ;  /* 0x0000000722077221 */ /* 0x002fce0000010000 */
[----:B------:R-:W-:Y:S08]  /*9930*/  MUFU.EX2 R162, R162 ;  /* 0x000000a200a27308 */ /* 0x000ff00000000800 */
[----:B------:R-:W1:Y:S01]  /*9940*/  MUFU.EX2 R36, R85 ;  /* 0x0000005500247308 */ /* 0x000e620000000800 */
[C---:B0-----:R-:W-:Y:S01]  /*9950*/  FADD.FTZ R7, R67.reuse, R7 ;  /* 0x0000000743077221 */ /* 0x041fe20000010000 */
[----:B------:R-:W-:Y:S01]  /*9960*/  F2FP.BF16.F32.PACK_AB R161, R67, R34 ;  /* 0x0000002243a1723e */ /* 0x000fe200000010ff */
[----:B------:R-:W-:-:S02]  /*9970*/  WARPGROUP.DEPBAR.LE gsb0, 0x0 ;  /* 0x00008000000079c5 */ /* 0x000fc40000010000 */
[----:B------:R-:W-:-:S03]  /*9980*/  WARPGROUP.ARRIVE ;  /* 0x00000000000079c5 */ /* 0x000fc60000000000 */
[----:B------:R-:W-:Y:S03]  /*9990*/  MUFU.EX2 R61, R61 ;  /* 0x0000003d003d7308 */ /* 0x000fe60000000800 */
[----:B------:R-:W-:Y:S05]  /*99a0*/  HGMMA.64x128x16.F32.BF16 R88, R152, gdesc[UR8].tnspB, R88, gsb0 ;  /* 0x41e0000898587df0 */ /* 0x000fea0008001858 */
[----:B------:R-:W0:Y:S01]  /*99b0*/  MUFU.EX2 R71, R71 ;  /* 0x0000004700477308 */ /* 0x000e220000000800 */
[----:B-1----:R-:W-:-:S07]  /*99c0*/  FADD.FTZ R7, R36, R7 ;  /* 0x0000000724077221 */ /* 0x002fce0000010000 */
[----:B------:R1:W2:Y:S08]  /*99d0*/  MUFU.EX2 R38, R169 ;  /* 0x000000a900267308 */ /* 0x0002b00000000800 */
[----:B------:R-:W3:Y:S01]  /*99e0*/  MUFU.EX2 R65, R65 ;  /* 0x0000004100417308 */ /* 0x000ee20000000800 */
[----:B-1----:R-:W-:Y:S01]  /*99f0*/  F2FP.BF16.F32.PACK_AB R169, R24, R13 ;  /* 0x0000000d18a9723e */ /* 0x002fe200000010ff */
[C---:B0-----:R-:W-:Y:S01]  /*9a00*/  FADD.FTZ R7, R71.reuse, R7 ;  /* 0x0000000747077221 */ /* 0x041fe20000010000 */
[----:B------:R-:W-:-:S05]  /*9a10*/  F2FP.BF16.F32.PACK_AB R163, R71, R36 ;  /* 0x0000002447a3723e */ /* 0x000fca00000010ff */
[----:B------:R-:W0:Y:S01]  /*9a20*/  MUFU.EX2 R75, R75 ;  /* 0x0000004b004b7308 */ /* 0x000e220000000800 */
[----:B--2---:R-:W-:-:S07]  /*9a30*/  FADD.FTZ R7, R38, R7 ;  /* 0x0000000726077221 */ /* 0x004fce0000010000 */
[----:B------:R-:W-:Y:S01]  /*9a40*/  MUFU.EX2 R14, R14 ;  /* 0x0000000e000e7308 */ /* 0x000fe20000000800 */
[----:B---3--:R-:W-:-:S07]  /*9a50*/  F2FP.BF16.F32.PACK_AB R156, R65, R12 ;  /* 0x0000000c419c723e */ /* 0x008fce00000010ff */
[----:B------:R-:W1:Y:S01]  /*9a60*/  MUFU.EX2 R69, R69 ;  /* 0x0000004500457308 */ /* 0x000e620000000800 */
[C---:B0-----:R-:W-:Y:S01]  /*9a70*/  FADD.FTZ R7, R75.reuse, R7 ;  /* 0x000000074b077221 */ /* 0x041fe20000010000 */
[----:B------:R-:W-:-:S06]  /*9a80*/  F2FP.BF16.F32.PACK_AB R157, R75, R38 ;  /* 0x000000264b9d723e */ /* 0x000fcc00000010ff */
[----:B------:R-:W-:Y:S08]  /*9a90*/  MUFU.EX2 R79, R79 ;  /* 0x0000004f004f7308 */ /* 0x000ff00000000800 */
[----:B------:R-:W-:Y:S01]  /*9aa0*/  MUFU.EX2 R24, R219 ;  /* 0x000000db00187308 */ /* 0x000fe20000000800 */
[----:B-1----:R-:W-:-:S07]  /*9ab0*/  F2FP.BF16.F32.PACK_AB R158, R69, R14 ;  /* 0x0000000e459e723e */ /* 0x002fce00000010ff */
[----:B------:R-:W0:Y:S08]  /*9ac0*/  MUFU.EX2 R73, R73 ;  /* 0x0000004900497308 */ /* 0x000e300000000800 */
[----:B------:R-:W1:Y:S08]  /*9ad0*/  MUFU.EX2 R83, R83 ;  /* 0x0000005300537308 */ /* 0x000e700000000800 */
[----:B------:R-:W2:Y:S01]  /*9ae0*/  MUFU.EX2 R81, R81 ;  /* 0x0000005100517308 */ /* 0x000ea20000000800 */
[----:B------:R-:W-:-:S02]  /*9af0*/  WARPGROUP.DEPBAR.LE gsb0, 0x0 ;  /* 0x00008000000079c5 */ /* 0x000fc40000010000 */
[----:B------:R3:W-:Y:S05]  /*9b00*/  @!P1 SYNCS.ARRIVE.TRANS64.RED.A1T0 RZ, [R21+URZ], RZ ;  /* 0x000000ff15ff99a7 */ /* 0x0007ea000810043f */
[----:B------:R-:W-:Y:S01]  /*9b10*/  MUFU.EX2 R155, R26 ;  /* 0x0000001a009b7308 */ /* 0x000fe20000000800 */
[----:B0-----:R-:W-:Y:S02]  /*9b20*/  F2FP.BF16.F32.PACK_AB R152, R73, R16 ;  /* 0x000000104998723e */ /* 0x001fe400000010ff */
[----:B-1----:R-:W-:Y:S02]  /*9b30*/  F2FP.BF16.F32.PACK_AB R153, R83, R24 ;  /* 0x000000185399723e */ /* 0x002fe400000010ff */
[----:B--2---:R-:W-:Y:S01]  /*9b40*/  F2FP.BF16.F32.PACK_AB R154, R81, R20 ;  /* 0x00000014519a723e */ /* 0x004fe200000010ff */
[----:B---3--:R-:W-:-:S04]  /*9b50*/  IMAD.U32 R21, RZ, RZ, UR7 ;  /* 0x00000007ff157e24 */ /* 0x008fc8000f8e00ff */
[----:B------:R-:W-:-:S05]  /*9b60*/  @!P1 VIADD R21, R21, 0x34860 ;  /* 0x0003486015159836 */ /* 0x000fca0000000000 */
[----:B------:R-:W-:-:S04]  /*9b70*/  @!P1 PRMT R21, RZ, 0x654, R21 ;  /* 0x00000654ff159816 */ /* 0x000fc80000000015 */
[----:B------:R0:W-:Y:S02]  /*9b80*/  @!P1 SYNCS.ARRIVE.TRANS64.RED.A1T0 RZ, [R21+URZ], RZ ;  /* 0x000000ff15ff99a7 */ /* 0x0001e4000810043f */
[----:B0-----:R-:W-:-:S04]  /*9b90*/  FADD.FTZ R21, R191, R28 ;  /* 0x0000001cbf157221 */ /* 0x001fc80000010000 */
[----:B------:R-:W-:Y:S01]  /*9ba0*/  FADD.FTZ R28, R170, R21 ;  /* 0x00000015aa1c7221 */ /* 0x000fe20000010000 */
[----:B------:R-:W-:-:S03]  /*9bb0*/  F2FP.BF16.F32.PACK_AB R170, R193, R170 ;  /* 0x000000aac1aa723e */ /* 0x000fc600000010ff */
[----:B------:R-:W-:Y:S02]  /*9bc0*/  FADD.FTZ R21, R193, R28 ;  /* 0x0000001cc1157221 */ /* 0x000fe40000010000 */
[----:B------:R0:W1:Y:S02]  /*9bd0*/  MUFU.EX2 R28, R171 ;  /* 0x000000ab001c7308 */ /* 0x0000640000000800 */
[----:B------:R-:W-:Y:S01]  /*9be0*/  FADD.FTZ R6, R164, R21 ;  /* 0x00000015a4067221 */ /* 0x000fe20000010000 */
[----:B------:R-:W-:-:S03]  /*9bf0*/  F2FP.BF16.F32.PACK_AB R164, R55, R164 ;  /* 0x000000a437a4723e */ /* 0x000fc600000010ff */
[----:B------:R-:W-:Y:S01]  /*9c00*/  FADD.FTZ R21, R55, R6 ;  /* 0x0000000637157221 */ /* 0x000fe20000010000 */
[----:B0-----:R-:W-:-:S03]  /*9c10*/  F2FP.BF16.F32.PACK_AB R171, R22, R9 ;  /* 0x0000000916ab723e */ /* 0x001fc600000010ff */
[----:B------:R-:W-:Y:S01]  /*9c20*/  FADD.FTZ R6, R166, R21 ;  /* 0x00000015a6067221 */ /* 0x000fe20000010000 */
[----:B------:R-:W0:Y:S01]  /*9c30*/  MUFU.EX2 R22, R221 ;  /* 0x000000dd00167308 */ /* 0x000e220000000800 */
[C---:B------:R-:W-:Y:S02]  /*9c40*/  F2FP.BF16.F32.PACK_AB R166, R57.reuse, R166 ;  /* 0x000000a639a6723e */ /* 0x040fe400000010ff */
[----:B------:R-:W-:Y:S01]  /*9c50*/  FADD.FTZ R21, R57, R6 ;  /* 0x0000000639157221 */ /* 0x000fe20000010000 */
[----:B-1----:R-:W-:-:S03]  /*9c60*/  FADD.FTZ R7, R28, R7 ;  /* 0x000000071c077221 */ /* 0x002fc60000010000 */
[----:B------:R-:W-:Y:S01]  /*9c70*/  FADD.FTZ R6, R160, R21 ;  /* 0x00000015a0067221 */ /* 0x000fe20000010000 */
[----:B------:R-:W-:Y:S01]  /*9c80*/  F2FP.BF16.F32.PACK_AB R160, R59, R160 ;  /* 0x000000a03ba0723e */ /* 0x000fe200000010ff */
[----:B------:R-:W-:Y:S02]  /*9c90*/  FADD.FTZ R7, R79, R7 ;  /* 0x000000074f077221 */ /* 0x000fe40000010000 */
[----:B------:R-:W-:Y:S01]  /*9ca0*/  FADD.FTZ R13, R59, R6 ;  /* 0x000000063b0d7221 */ /* 0x000fe20000010000 */
[----:B------:R-:W-:Y:S01]  /*9cb0*/  F2FP.BF16.F32.PACK_AB R159, R79, R28 ;  /* 0x0000001c4f9f723e */ /* 0x000fe200000010ff */
[----:B------:R-:W-:Y:S02]  /*9cc0*/  FADD.FTZ R7, R24, R7 ;  /* 0x0000000718077221 */ /* 0x000fe40000010000 */
[----:B------:R-:W-:Y:S01]  /*9cd0*/  FADD.FTZ R6, R162, R13 ;  /* 0x0000000da2067221 */ /* 0x000fe20000010000 */
[----:B------:R-:W-:Y:S01]  /*9ce0*/  F2FP.BF16.F32.PACK_AB R162, R61, R162 ;  /* 0x000000a23da2723e */ /* 0x000fe200000010ff */
[----:B------:R-:W-:-:S02]  /*9cf0*/  FADD.FTZ R7, R83, R7 ;  /* 0x0000000753077221 */ /* 0x000fc40000010000 */
[----:B------:R-:W-:Y:S02]  /*9d00*/  FADD.FTZ R9, R61, R6 ;  /* 0x000000063d097221 */ /* 0x000fe40000010000 */
[----:B0-----:R-:W-:Y:S02]  /*9d10*/  FADD.FTZ R8, R22, R7 ;  /* 0x0000000716087221 */ /* 0x001fe40000010000 */
        /* <DEDUP_REMOVED lines=10> */
[C---:B------:R-:W-:Y:S01]  /*9dc0*/  FADD.FTZ R6, R155.reuse, R8 ;  /* 0x000000089b067221 */ /* 0x040fe20000010000 */
[----:B------:R-:W-:Y:S01]  /*9dd0*/  F2FP.BF16.F32.PACK_AB R155, R155, R22 ;  /* 0x000000169b9b723e */ /* 0x000fe200000010ff */
[----:B------:R-:W-:Y:S01]  /*9de0*/  IMAD.MOV.U32 R8, RZ, RZ, R11 ;  /* 0x000000ffff087224 */ /* 0x000fe200078e000b */
[----:B------:R-:W-:Y:S06]  /*9df0*/  @P2 BRA `(.L_x_2066) ;  /* 0xffffffd400ec2947 */ /* 0x000fec000383ffff */
.L_x_2057:
        /* <DEDUP_REMOVED lines=67> */
.L_x_2067:
[----:B------:R-:W-:Y:S01]  /*a230*/  ULEA UR5, UR37, UR36, 0x3 ;  /* 0x0000002425057291 */ /* 0x000fe2000f8e183f */
[----:B------:R-:W-:-:S08]  /*a240*/  SHF.L.U32 R3, R3, 0x1f, RZ ;  /* 0x0000001f03037819 */ /* 0x000fd000000006ff */
[----:B------:R0:W1:Y:S01]  /*a250*/  SYNCS.PHASECHK.TRANS64.TRYWAIT P2, [UR5+0x34850], R3 ;  /* 0x03485003ff0075a7 */ /* 0x0000620008040145 */
[----:B------:R-:W-:Y:S05]  /*a260*/  @!P0 BRA `(.L_x_2068) ;  /* 0x0000000000048947 */ /* 0x000fea0003800000 */
[----:B------:R-:W-:Y:S01]  /*a270*/  BPT.TRAP 0x1 ;  /* 0x000000040000795c */ /* 0x000fe20000300000 */
.L_x_2068:
[----:B-1----:R-:W-:Y:S05]  /*a280*/  @P2 BRA `(.L_x_2069) ;  /* 0x0000000000082947 */ /* 0x002fea0003800000 */
[----:B------:R-:W1:Y:S02]  /*a290*/  SYNCS.PHASECHK.TRANS64.TRYWAIT P0, [UR5+0x34850], R3 ;  /* 0x03485003ff0075a7 */ /* 0x000e640008000145 */
[----:B-1----:R-:W-:Y:S05]  /*a2a0*/  @!P0 BRA `(.L_x_2070) ;  /* 0x00000060008c8947 */ /* 0x002fea0003800000 */
.L_x_2069:
        /* <DEDUP_REMOVED lines=9> */
[----:B------:R-:W-:Y:S01]  /*a340*/  IMAD.MOV.U32 R2, RZ, RZ, -0x800000 ;  /* 0xff800000ff027424 */ /* 0x000fe200078e00ff */
[----:B------:R-:W-:-:S02]  /*a350*/  ULOP3.LUT UR4, UR36, 0x4000000, URZ, 0xfc, !UPT ;  /* 0x0400000024047892 */ /* 0x000fc4000f8efc3f */
[----:B------:R-:W-:Y:S02]  /*a360*/  @!P1 PRMT R9, RZ, 0x654, R9 ;  /* 0x00000654ff099816 */ /* 0x000fe40000000009 */
[----:B------:R-:W-:-:S07]  /*a370*/  ULEA UR4, UR37, UR4, 0xb ;  /* 0x0000000425047291 */ /* 0x000fce000f8e583f */
[----:B------:R-:W-:Y:S02]  /*a380*/  UMOV UR6, UR4 ;  /* 0x0000000400067c82 */ /* 0x000fe40008000000 */
[----:B------:R-:W-:Y:S01]  /*a390*/  HGMMA.64x128x16.F32.BF16 R24, R180, gdesc[UR4].tnspB, R24, gsb0 ;  /* 0x41e00004b4187df0 */ /* 0x000fe20008001818 */
[----:B------:R-:W-:Y:S01]  /*a3a0*/  UIADD3 UR6, UR4, 0x80, URZ ;  /* 0x0000008004067890 */ /* 0x000fe2000fffe03f */
[----:B-1----:R-:W-:Y:S01]  /*a3b0*/  FADD.FTZ R0, R0, R7 ;  /* 0x0000000700007221 */ /* 0x002fe20000010000 */
[----:B------:R-:W-:Y:S01]  /*a3c0*/  UMOV UR7, 0x40000040 ;  /* 0x4000004000077882 */ /* 0x000fe20000000000 */
[----:B0-----:R-:W-:Y:S01]  /*a3d0*/  FADD.FTZ R4, R3, R6 ;  /* 0x0000000603047221 */ /* 0x001fe20000010000 */
[----:B------:R-:W-:Y:S02]  /*a3e0*/  IMAD.MOV.U32 R6, RZ, RZ, RZ ;  /* 0x000000ffff067224 */ /* 0x000fe400078e00ff */
[----:B------:R-:W0:Y:S04]  /*a3f0*/  SHFL.BFLY PT, R3, R0, 0x1, 0x1f ;  /* 0x0c201f0000037f89 */ /* 0x000e2800000e0000 */
[----:B------:R-:W1:Y:S01]  /*a400*/  SHFL.BFLY PT, R5, R4, 0x1, 0x1f ;  /* 0x0c201f0004057f89 */ /* 0x000e6200000e0000 */
[----:B0-----:R-:W-:Y:S01]  /*a410*/  FADD.FTZ R12, R0, R3 ;  /* 0x00000003000c7221 */ /* 0x001fe20000010000 */
[----:B------:R-:W-:-:S02]  /*a420*/  MOV R3, RZ ;  /* 0x000000ff00037202 */ /* 0x000fc40000000f00 */
[----:B------:R-:W-:Y:S01]  /*a430*/  MOV R0, 0xff800000 ;  /* 0xff80000000007802 */ /* 0x000fe20000000f00 */
        /* <DEDUP_REMOVED lines=114> */
.L_x_2040:
[----:B------:R-:W-:Y:S05]  /*ab60*/  @P0 BRA `(.L_x_2071) ;  /* 0x0000001400340947 */ /* 0x000fea0003800000 */
[----:B------:R-:W1:Y:S01]  /*ab70*/  S2R R3, SR_TID.X ;  /* 0x0000000000037919 */ /* 0x000e620000002100 */
[----:B------:R-:W2:Y:S01]  /*ab80*/  LDC R17, c[0x0][0xbe8] ;  /* 0x0002fa00ff117b82 */ /* 0x000ea20000000800 */
[----:B------:R-:W-:Y:S01]  /*ab90*/  SHF.R.S32.HI R11, RZ, 0x1f, R18 ;  /* 0x0000001fff0b7819 */ /* 0x000fe20000011412 */
[----:B------:R-:W-:Y:S01]  /*aba0*/  ULDC.64 UR4, c[0x0][0xbd0] ;  /* 0x0002f40000047ab9 */ /* 0x000fe20000000a00 */
[----:B------:R-:W3:Y:S01]  /*abb0*/  S2R R16, SR_CTAID.X ;  /* 0x0000000000107919 */ /* 0x000ee20000002500 */
[----:B------:R-:W-:Y:S01]  /*abc0*/  ULDC.64 UR6, c[0x0][0xb38] ;  /* 0x0002ce0000067ab9 */ /* 0x000fe20000000a00 */
[----:B------:R-:W-:Y:S03]  /*abd0*/  BSSY B0, `(.L_x_2072) ;  /* 0x00000e2000007945 */ /* 0x000fe60003800000 */
[----:B------:R-:W4:Y:S08]  /*abe0*/  S2UR UR9, SR_CTAID.Z ;  /* 0x00000000000979c3 */ /* 0x000f300000002700 */
[----:B------:R-:W5:Y:S08]  /*abf0*/  LDC.64 R20, c[0x0][0xbd8] ;  /* 0x0002f600ff147b82 */ /* 0x000f700000000a00 */
[----:B------:R-:W-:Y:S01]  /*ac00*/  BAR.SYNC.DEFER_BLOCKING 0x1, 0x100 ;  /* 0x0044000000007b1d */ /* 0x000fe20000010000 */
[----:B--2---:R-:W-:-:S07]  /*ac10*/  ISETP.NE.AND P0, PT, R17, 0x1, PT ;  /* 0x000000011100780c */ /* 0x004fce0003f05270 */
[----:B------:R-:W2:Y:S01]  /*ac20*/  S2UR UR8, SR_CTAID.Y ;  /* 0x00000000000879c3 */ /* 0x000ea20000002600 */
[----:B-1----:R-:W-:-:S07]  /*ac30*/  VIADD R3, R3, 0xffffff80 ;  /* 0xffffff8003037836 */ /* 0x002fce0000000000 */
[----:B------:R-:W2:Y:S01]  /*ac40*/  LDC R19, c[0x0][0xc50] ;  /* 0x00031400ff137b82 */ /* 0x000ea20000000800 */
[----:B0-----:R-:W-:-:S04]  /*ac50*/  SHF.R.S32.HI R4, RZ, 0x1f, R3 ;  /* 0x0000001fff047819 */ /* 0x001fc80000011403 */
[----:B------:R-:W-:-:S03]  /*ac60*/  LEA.HI R5, R4, R3, RZ, 0x7 ;  /* 0x0000000304057211 */ /* 0x000fc600078f38ff */
[----:B------:R-:W0:Y:S01]  /*ac70*/  LDC.64 R22, c[0x0][0xb40] ;  /* 0x0002d000ff167b82 */ /* 0x000e220000000a00 */
[----:B------:R-:W-:Y:S02]  /*ac80*/  LEA.HI R4, R4, R3, RZ, 0x2 ;  /* 0x0000000304047211 */ /* 0x000fe400078f10ff */
[----:B------:R-:W-:Y:S02]  /*ac90*/  LOP3.LUT R6, R5, 0xffffff80, RZ, 0xc0, !PT ;  /* 0xffffff8005067812 */ /* 0x000fe400078ec0ff */
[----:B------:R-:W-:-:S03]  /*aca0*/  LOP3.LUT R4, R4, 0xfffffffc, RZ, 0xc0, !PT ;  /* 0xfffffffc04047812 */ /* 0x000fc600078ec0ff */
[C---:B------:R-:W-:Y:S01]  /*acb0*/  IMAD.IADD R88, R3.reuse, 0x1, -R6 ;  /* 0x0000000103587824 */ /* 0x040fe200078e0a06 */
[----:B------:R-:W-:Y:S01]  /*acc0*/  SHF.R.S32.HI R6, RZ, 0x7, R5 ;  /* 0x00000007ff067819 */ /* 0x000fe20000011405 */
[----:B------:R-:W1:Y:S01]  /*acd0*/  @P0 LDC R13, c[0x0][0xbec] ;  /* 0x0002fb00ff0d0b82 */ /* 0x000e620000000800 */
[----:B------:R-:W-:Y:S02]  /*ace0*/  IADD3 R10, R3, -R4, RZ ;  /* 0x80000004030a7210 */ /* 0x000fe40007ffe0ff */
[----:B------:R-:W-:Y:S02]  /*acf0*/  SHF.R.S32.HI R7, RZ, 0x1f, R88 ;  /* 0x0000001fff077819 */ /* 0x000fe40000011458 */
[----:B------:R-:W-:Y:S02]  /*ad00*/  LEA.HI R3, R5, R6, RZ, 0x1 ;  /* 0x0000000605037211 */ /* 0x000fe400078f08ff */
[CC--:B------:R-:W-:Y:S01]  /*ad10*/  LEA.HI R89, R7.reuse, R88.reuse, RZ, 0x2 ;  /* 0x0000005807597211 */ /* 0x0c0fe200078f10ff */
[----:B------:R-:W1:Y:S01]  /*ad20*/  @P0 LDC R91, c[0x0][0xbec] ;  /* 0x0002fb00ff5b0b82 */ /* 0x000e620000000800 */
[----:B------:R-:W-:-:S02]  /*ad30*/  LEA.HI R7, R7, R88, RZ, 0x5 ;  /* 0x0000005807077211 */ /* 0x000fc400078f28ff */
[--C-:B------:R-:W-:Y:S02]  /*ad40*/  SHF.R.S32.HI R8, RZ, 0x2, R89.reuse ;  /* 0x00000002ff087819 */ /* 0x100fe40000011459 */
[----:B------:R-:W-:Y:S02]  /*ad50*/  SHF.R.S32.HI R9, RZ, 0x1f, R89 ;  /* 0x0000001fff097819 */ /* 0x000fe40000011459 */
[----:B------:R-:W-:Y:S01]  /*ad60*/  LOP3.LUT R3, R3, 0x3fffffe, RZ, 0xc0, !PT ;  /* 0x03fffffe03037812 */ /* 0x000fe200078ec0ff */
[----:B------:R-:W1:Y:S01]  /*ad70*/  @P0 LDC R15, c[0x0][0xbf0] ;  /* 0x0002fc00ff0f0b82 */ /* 0x000e620000000800 */
[----:B------:R-:W-:Y:S02]  /*ad80*/  LEA.HI R9, R9, R8, RZ, 0x3 ;  /* 0x0000000809097211 */ /* 0x000fe400078f18ff */
[----:B------:R-:W-:Y:S01]  /*ad90*/  SHF.R.S32.HI R7, RZ, 0x5, R7 ;  /* 0x00000005ff077819 */ /* 0x000fe20000011407 */
[----:B------:R-:W-:Y:S01]  /*ada0*/  IMAD.IADD R3, R6, 0x1, -R3 ;  /* 0x0000000106037824 */ /* 0x000fe200078e0a03 */
[----:B------:R-:W-:-:S02]  /*adb0*/  LOP3.LUT R9, R9, 0xfffffff8, RZ, 0xc0, !PT ;  /* 0xfffffff809097812 */ /* 0x000fc400078ec0ff */
[----:B------:R-:W-:Y:S01]  /*adc0*/  LEA.HI R5, R10, R10, RZ, 0x1 ;  /* 0x0000000a0a057211 */ /* 0x000fe200078f08ff */
[----:B------:R-:W1:Y:S01]  /*add0*/  @P0 LDC R14, c[0x0][0xbf0] ;  /* 0x0002fc00ff0e0b82 */ /* 0x000e620000000800 */
[----:B------:R-:W-:Y:S01]  /*ade0*/  LOP3.LUT R89, R89, 0x7ffffffc, RZ, 0xc0, !PT ;  /* 0x7ffffffc59597812 */ /* 0x000fe200078ec0ff */
[----:B------:R-:W-:Y:S01]  /*adf0*/  IMAD.IADD R4, R8, 0x1, -R9 ;  /* 0x0000000108047824 */ /* 0x000fe200078e0a09 */
[----:B------:R-:W-:-:S03]  /*ae00*/  LOP3.LUT R5, R5, 0x1ffffffe, RZ, 0xc0, !PT ;  /* 0x1ffffffe05057812 */ /* 0x000fc600078ec0ff */
[----:B------:R-:W-:Y:S01]  /*ae10*/  IMAD R4, R7, 0x10, R4 ;  /* 0x0000001007047824 */ /* 0x000fe200078e0204 */
[----:B------:R-:W-:Y:S01]  /*ae20*/  IADD3 R8, R10, -R5, RZ ;  /* 0x800000050a087210 */ /* 0x000fe20007ffe0ff */
[----:B------:R-:W-:Y:S02]  /*ae30*/  IMAD R7, R11, UR4, RZ ;  /* 0x000000040b077c24 */ /* 0x000fe4000f8e02ff */
[----:B------:R-:W-:Y:S02]  /*ae40*/  IMAD R3, R3, 0x40, R4 ;  /* 0x0000004003037824 */ /* 0x000fe400078e0204 */
[----:B------:R-:W-:Y:S01]  /*ae50*/  IMAD.WIDE.U32 R4, R18, UR4, RZ ;  /* 0x0000000412047c25 */ /* 0x000fe2000f8e00ff */
[----:B----4-:R-:W-:-:S03]  /*ae60*/  USHF.R.S32.HI UR4, URZ, 0x1f, UR9 ;  /* 0x0000001f3f047899 */ /* 0x010fc60008011409 */
[----:B------:R-:W-:Y:S02]  /*ae70*/  IMAD R9, R18, UR5, R7 ;  /* 0x0000000512097c24 */ /* 0x000fe4000f8e0207 */
[----:B------:R-:W-:Y:S02]  /*ae80*/  IMAD R11, R11, UR6, RZ ;  /* 0x000000060b0b7c24 */ /* 0x000fe4000f8e02ff */
[----:B------:R-:W-:Y:S02]  /*ae90*/  IMAD R8, R8, 0x8, R3 ;  /* 0x0000000808087824 */ /* 0x000fe400078e0203 */
[----:B------:R-:W-:Y:S02]  /*aea0*/  IMAD.IADD R5, R5, 0x1, R9 ;  /* 0x0000000105057824 */ /* 0x000fe400078e0209 */
[----:B------:R-:W-:Y:S01]  /*aeb0*/  IMAD.WIDE.U32 R6, R18, UR6, RZ ;  /* 0x0000000612067c25 */ /* 0x000fe2000f8e00ff */
[----:B---3--:R-:W-:-:S03]  /*aec0*/  LEA R8, R16, R8, 0x7 ;  /* 0x0000000810087211 */ /* 0x008fc600078e38ff */
[----:B------:R-:W-:Y:S01]  /*aed0*/  IMAD R9, R18, UR7, R11 ;  /* 0x0000000712097c24 */ /* 0x000fe2000f8e020b */
[----:B------:R-:W-:Y:S01]  /*aee0*/  ULDC.64 UR6, c[0x0][0xb48] ;  /* 0x0002d20000067ab9 */ /* 0x000fe20000000a00 */
[C---:B-----5:R-:W-:Y:S02]  /*aef0*/  IMAD R10, R20.reuse, UR4, RZ ;  /* 0x00000004140a7c24 */ /* 0x060fe4000f8e02ff */
[----:B------:R-:W-:Y:S02]  /*af00*/  IMAD.MOV R18, RZ, RZ, -R18 ;  /* 0x000000ffff127224 */ /* 0x000fe400078e0a12 */
[----:B------:R-:W-:Y:S02]  /*af10*/  IMAD R11, R21, UR9, R10 ;  /* 0x00000009150b7c24 */ /* 0x000fe4000f8e020a */
[----:B------:R-:W-:-:S04]  /*af20*/  IMAD.WIDE.U32 R4, R20, UR9, R4 ;  /* 0x0000000914047c25 */ /* 0x000fc8000f8e0004 */
[----:B0-----:R-:W-:Y:S01]  /*af30*/  IMAD R12, R22, UR4, RZ ;  /* 0x00000004160c7c24 */ /* 0x001fe2000f8e02ff */
[----:B------:R-:W-:Y:S01]  /*af40*/  IADD3 R5, R5, R11, RZ ;  /* 0x0000000b05057210 */ /* 0x000fe20007ffe0ff */
[----:B--2---:R-:W-:Y:S01]  /*af50*/  IMAD R19, R19, R18, UR8 ;  /* 0x0000000813137e24 */ /* 0x004fe2000f8e0212 */
[----:B------:R-:W-:Y:S01]  /*af60*/  ULDC.64 UR4, c[0x0][0xbe0] ;  /* 0x0002f80000047ab9 */ /* 0x000fe20000000a00 */
[----:B------:R-:W-:Y:S02]  /*af70*/  IMAD.IADD R7, R7, 0x1, R9 ;  /* 0x0000000107077824 */ /* 0x000fe400078e0209 */
[----:B-1----:R-:W-:-:S04]  /*af80*/  @P0 IMAD.HI.U32 R10, R8, R13, RZ ;  /* 0x0000000d080a0227 */ /* 0x002fc800078e00ff */
[----:B------:R-:W-:Y:S01]  /*af90*/  IMAD R13, R23, UR9, R12 ;  /* 0x00000009170d7c24 */ /* 0x000fe2000f8e020c */
[----:B------:R-:W-:Y:S01]  /*afa0*/  SHF.R.S32.HI R12, RZ, 0x1f, R19 ;  /* 0x0000001fff0c7819 */ /* 0x000fe20000011413 */
[----:B------:R-:W-:Y:S01]  /*afb0*/  IMAD.WIDE.U32 R6, R22, UR9, R6 ;  /* 0x0000000916067c25 */ /* 0x000fe2000f8e0006 */
[----:B------:R-:W-:-:S03]  /*afc0*/  ULDC.64 UR8, c[0x0][0xb28] ;  /* 0x0002ca0000087ab9 */ /* 0x000fc60000000a00 */
        /* <DEDUP_REMOVED lines=10> */
[----:B------:R-:W-:Y:S01]  /*b070*/  IMAD R15, R19, UR7, R13 ;  /* 0x00000007130f7c24 */ /* 0x000fe2000f8e020d */
[--C-:B------:R-:W-:Y:S01]  /*b080*/  SHF.R.S32.HI R13, RZ, 0x1f, R9.reuse ;  /* 0x0000001fff0d7819 */ /* 0x100fe20000011409 */
[----:B------:R-:W-:Y:S01]  /*b090*/  IMAD.MOV R9, RZ, RZ, -R9 ;  /* 0x000000ffff097224 */ /* 0x000fe200078e0a09 */
[----:B------:R-:W-:Y:S01]  /*b0a0*/  IADD3 R14, -R11, RZ, RZ ;  /* 0x000000ff0b0e7210 */ /* 0x000fe20007ffe1ff */
[----:B------:R-:W-:Y:S01]  /*b0b0*/  IMAD R12, R19, UR5, R10 ;  /* 0x00000005130c7c24 */ /* 0x000fe2000f8e020a */
[----:B------:R-:W-:Y:S01]  /*b0c0*/  SHF.R.S32.HI R10, RZ, 0x1f, R11 ;  /* 0x0000001fff0a7819 */ /* 0x000fe2000001140b */
[----:B------:R-:W-:Y:S01]  /*b0d0*/  IMAD R9, R17, R9, R8 ;  /* 0x0000000911097224 */ /* 0x000fe200078e0208 */
[----:B------:R-:W-:Y:S01]  /*b0e0*/  ULDC.64 UR4, c[0x0][0xb30] ;  /* 0x0002cc0000047ab9 */ /* 0x000fe20000000a00 */
[----:B------:R-:W-:Y:S01]  /*b0f0*/  IMAD.WIDE.U32 R6, R19, UR6, R6 ;  /* 0x0000000613067c25 */ /* 0x000fe2000f8e0006 */
[----:B------:R-:W-:Y:S01]  /*b100*/  IADD3.X R5, R13, R5, R12, P0, !PT ;  /* 0x000000050d057210 */ /* 0x000fe200007fe40c */
[----:B------:R-:W-:-:S02]  /*b110*/  ULDC.64 UR6, c[0x0][0xbc8] ;  /* 0x0002f20000067ab9 */ /* 0x000fc40000000a00 */
        /* <DEDUP_REMOVED lines=21> */
[----:B------:R-:W-:Y:S01]  /*b270*/  IADD3 R5, R7, R15, RZ ;  /* 0x0000000f07057210 */ /* 0x000fe20007ffe0ff */
[----:B------:R-:W-:Y:S01]  /*b280*/  IMAD R3, R16, 0x80, R3 ;  /* 0x0000008010037824 */ /* 0x000fe200078e0203 */
[----:B------:R-:W-:Y:S01]  /*b290*/  LEA R20, P1, R6, UR8, 0x2 ;  /* 0x0000000806147c11 */ /* 0x000fe2000f8210ff */
[----:B0-----:R-:W-:Y:S01]  /*b2a0*/  ULEA UR4, UR5, UR4, 0x18 ;  /* 0x0000000405047291 */ /* 0x001fe2000f8ec03f */
[----:B------:R-:W-:Y:S01]  /*b2b0*/  LEA.HI.X R9, R4, UR7, R9, 0x2, P0 ;  /* 0x0000000704097c11 */ /* 0x000fe200080f1409 */
[----:B------:R-:W-:Y:S01]  /*b2c0*/  IMAD R16, R17, UR6, RZ ;  /* 0x0000000611107c24 */ /* 0x000fe2000f8e02ff */
[----:B------:R-:W-:Y:S01]  /*b2d0*/  LEA.HI.X R22, R6, UR9, R5, 0x2, P1 ;  /* 0x0000000906167c11 */ /* 0x000fe200088f1405 */
[----:B------:R-:W-:Y:S01]  /*b2e0*/  SHFL.IDX PT, R4, R8, RZ, 0x1c1f ;  /* 0x001c1fff08047589 */ /* 0x000fe200000e0000 */
[C---:B------:R-:W-:Y:S01]  /*b2f0*/  LOP3.LUT P0, RZ, R88.reuse, 0x3, RZ, 0xc0, !PT ;  /* 0x0000000358ff7812 */ /* 0x040fe2000780c0ff */
        /* <DEDUP_REMOVED lines=24> */
[----:B------:R-:W-:Y:S01]  /*b480*/  ISETP.GE.AND P0, PT, R6, UR4, PT ;  /* 0x0000000406007c0c */ /* 0x000fe2000bf06270 */
[----:B------:R-:W-:Y:S01]  /*b490*/  VIADD R9, R19, 0x30 ;  /* 0x0000003013097836 */ /* 0x000fe20000000000 */
[----:B------:R-:W-:Y:S01]  /*b4a0*/  ISETP.GE.AND P1, PT, R7, UR4, PT ;  /* 0x0000000407007c0c */ /* 0x000fe2000bf26270 */
[C---:B------:R-:W-:Y:S01]  /*b4b0*/  VIADD R10, R19.reuse, 0x38 ;  /* 0x00000038130a7836 */ /* 0x040fe20000000000 */
[C---:B------:R-:W-:Y:S01]  /*b4c0*/  IADD3 R11, R19.reuse, 0x40, RZ ;  /* 0x00000040130b7810 */ /* 0x040fe20007ffe0ff */
[----:B------:R-:W-:Y:S01]  /*b4d0*/  VIADD R12, R19, 0x50 ;  /* 0x00000050130c7836 */ /* 0x000fe20000000000 */
[----:B------:R-:W-:-:S02]  /*b4e0*/  ISETP.GE.AND P4, PT, R9, UR4, PT ;  /* 0x0000000409007c0c */ /* 0x000fc4000bf86270 */
[----:B------:R-:W-:Y:S01]  /*b4f0*/  ISETP.GE.AND P5, PT, R10, UR4, PT ;  /* 0x000000040a007c0c */ /* 0x000fe2000bfa6270 */
[----:B---34-:R-:W-:Y:S01]  /*b500*/  @!P2 IMAD.WIDE R2, R19, 0x4, R14 ;  /* 0x000000041302a825 */ /* 0x018fe200078e020e */
[----:B------:R-:W-:Y:S02]  /*b510*/  ISETP.GE.AND P6, PT, R11, UR4, PT ;  /* 0x000000040b007c0c */ /* 0x000fe4000bfc6270 */
[----:B------:R-:W-:Y:S02]  /*b520*/  @!P3 LEA.HI R0, R0, R0, RZ, 0x1 ;  /* 0x000000000000b211 */ /* 0x000fe400078f08ff */
[----:B------:R0:W-:Y:S01]  /*b530*/  @!P2 ST.E.64 desc[UR42][R2.64], R24 ;  /* 0x000000180200a985 */ /* 0x0001e2000c101b2a */
[----:B------:R-:W-:Y:S02]  /*b540*/  @!P0 LEA.HI R6, R6, R6, RZ, 0x1 ;  /* 0x0000000606068211 */ /* 0x000fe400078f08ff */
[----:B------:R-:W-:Y:S02]  /*b550*/  @!P3 LOP3.LUT R5, R0, 0xfffffffe, RZ, 0xc0, !PT ;  /* 0xfffffffe0005b812 */ /* 0x000fe400078ec0ff */
[----:B------:R-:W-:-:S02]  /*b560*/  IADD3 R0, R19, 0x20, RZ ;  /* 0x0000002013007810 */ /* 0x000fc40007ffe0ff */
        /* <DEDUP_REMOVED lines=10> */
[----:B------:R-:W-:Y:S02]  /*b610*/  @!P2 LEA.HI R0, R0, R0, RZ, 0x1 ;  /* 0x000000000000a211 */ /* 0x000fe400078f08ff */
[----:B------:R-:W-:Y:S02]  /*b620*/  IADD3 R18, R19, 0x60, RZ ;  /* 0x0000006013127810 */ /* 0x000fe40007ffe0ff */
[----:B------:R0:W-:Y:S01]  /*b630*/  @!P0 ST.E.64 desc[UR42][R2.64], R32 ;  /* 0x0000002002008985 */ /* 0x0001e2000c101b2a */
[----:B------:R-:W-:Y:S02]  /*b640*/  @!P3 LEA.HI R8, R8, R8, RZ, 0x1 ;  /* 0x000000080808b211 */ /* 0x000fe400078f08ff */
[----:B-1----:R-:W-:Y:S02]  /*b650*/  @!P1 LOP3.LUT R5, R7, 0xfffffffe, RZ, 0xc0, !PT ;  /* 0xfffffffe07059812 */ /* 0x002fe400078ec0ff */
[----:B------:R-:W-:-:S02]  /*b660*/  @!P2 LOP3.LUT R7, R0, 0xfffffffe, RZ, 0xc0, !PT ;  /* 0xfffffffe0007a812 */ /* 0x000fc400078ec0ff */
        /* <DEDUP_REMOVED lines=8> */
[----:B0-----:R-:W-:Y:S02]  /*b6f0*/  @!P3 IMAD.WIDE R2, R9, 0x4, R14 ;  /* 0x000000040902b825 */ /* 0x001fe400078e020e */
[----:B------:R0:W-:Y:S02]  /*b700*/  @!P2 ST.E.64 desc[UR42][R6.64], R40 ;  /* 0x000000280600a985 */ /* 0x0001e4000c101b2a */
[----:B------:R-:W-:-:S02]  /*b710*/  VIADD R0, R19, 0x48 ;  /* 0x0000004813007836 */ /* 0x000fc40000000000 */
[--C-:B------:R-:W-:Y:S01]  /*b720*/  @!P5 IMAD.WIDE R8, R13, 0x4, R14.reuse ;  /* 0x000000040d08d825 */ /* 0x100fe200078e020e */
[----:B------:R2:W-:Y:S01]  /*b730*/  @!P3 ST.E.64 desc[UR42][R2.64], R44 ;  /* 0x0000002c0200b985 */ /* 0x0005e2000c101b2a */
[----:B------:R-:W-:Y:S02]  /*b740*/  ISETP.GE.AND P3, PT, R18, UR4, PT ;  /* 0x0000000412007c0c */ /* 0x000fe4000bf66270 */
[----:B------:R-:W-:Y:S01]  /*b750*/  VIADD R13, R19, 0x58 ;  /* 0x00000058130d7836 */ /* 0x000fe20000000000 */
[----:B------:R-:W-:Y:S01]  /*b760*/  ISETP.GE.AND P0, PT, R0, UR4, PT ;  /* 0x0000000400007c0c */ /* 0x000fe2000bf06270 */
[--C-:B-1----:R-:W-:Y:S01]  /*b770*/  @!P4 IMAD.WIDE R4, R11, 0x4, R14.reuse ;  /* 0x000000040b04c825 */ /* 0x102fe200078e020e */
[----:B------:R-:W-:Y:S02]  /*b780*/  @!P1 LEA.HI R12, R12, R12, RZ, 0x1 ;  /* 0x0000000c0c0c9211 */ /* 0x000fe400078f08ff */
        /* <DEDUP_REMOVED lines=38> */
.L_x_2073:
[----:B------:R-:W-:Y:S05]  /*b9f0*/  BSYNC B0 ;  /* 0x0000000000007941 */ /* 0x000fea0003800000 */
.L_x_2072:
[----:B------:R-:W-:Y:S01]  /*ba00*/  ISETP.GE.AND P0, PT, R17, R16, PT ;  /* 0x000000101100720c */ /* 0x000fe20003f06270 */
[----:B0-----:R0:W1:Y:S04]  /*ba10*/  SHFL.IDX PT, R13, R22, 0x1, 0x1c1f ;  /* 0x003c1f00160d7f89 */ /* 0x00106800000e0000 */
[----:B------:R0:W0:Y:S08]  /*ba20*/  SHFL.IDX PT, R12, R20, 0x1, 0x1c1f ;  /* 0x003c1f00140c7f89 */ /* 0x00003000000e0000 */
[----:B------:R-:W-:Y:S05]  /*ba30*/  @P0 BRA `(.L_x_2038) ;  /* 0x0000004800100947 */ /* 0x000fea0003800000 */
[----:B------:R-:W-:Y:S01]  /*ba40*/  ULDC UR4, c[0x0][0xac8] ;  /* 0x0002b20000047ab9 */ /* 0x000fe20000000800 */
[C---:B--2---:R-:W-:Y:S01]  /*ba50*/  IADD3 R0, R19.reuse, 0x8, RZ ;  /* 0x0000000813007810 */ /* 0x044fe20007ffe0ff */
[C---:B------:R-:W-:Y:S01]  /*ba60*/  VIADD R4, R19.reuse, 0x10 ;  /* 0x0000001013047836 */ /* 0x040fe20000000000 */
[C---:B------:R-:W-:Y:S01]  /*ba70*/  ISETP.GE.AND P0, PT, R19.reuse, UR4, PT ;  /* 0x0000000413007c0c */ /* 0x040fe2000bf06270 */
        /* <DEDUP_REMOVED lines=8> */
[----:B------:R-:W-:Y:S01]  /*bb00*/  VIADD R16, R19, 0x40 ;  /* 0x0000004013107836 */ /* 0x000fe20000000000 */
[----:B------:R-:W-:Y:S01]  /*bb10*/  ISETP.GE.AND P3, PT, R9, UR4, PT ;  /* 0x0000000409007c0c */ /* 0x000fe2000bf66270 */
[C---:B0-----:R-:W-:Y:S01]  /*bb20*/  VIADD R20, R19.reuse, 0x70 ;  /* 0x0000007013147836 */ /* 0x041fe20000000000 */
[----:B------:R-:W-:Y:S01]  /*bb30*/  ISETP.GE.AND P2, PT, R10, UR4, PT ;  /* 0x000000040a007c0c */ /* 0x000fe2000bf46270 */
[----:B-1----:R-:W-:Y:S01]  /*bb40*/  @!P0 IMAD.WIDE R2, R19, 0x4, R12 ;  /* 0x0000000413028825 */ /* 0x002fe200078e020c */
[----:B------:R-:W-:-:S02]  /*bb50*/  ISETP.GE.AND P1, PT, R11, UR4, PT ;  /* 0x000000040b007c0c */ /* 0x000fc4000bf26270 */
[----:B------:R-:W-:Y:S02]  /*bb60*/  @!P5 LEA.HI R0, R0, R0, RZ, 0x1 ;  /* 0x000000000000d211 */ /* 0x000fe400078f08ff */
[----:B------:R0:W-:Y:S01]  /*bb70*/  @!P0 ST.E.64 desc[UR42][R2.64], R26 ;  /* 0x0000001a02008985 */ /* 0x0001e2000c101b2a */
[----:B------:R-:W-:Y:S02]  /*bb80*/  ISETP.GE.AND P0, PT, R6, UR4, PT ;  /* 0x0000000406007c0c */ /* 0x000fe4000bf06270 */
[----:B------:R-:W-:Y:S02]  /*bb90*/  @!P6 LEA.HI R4, R4, R4, RZ, 0x1 ;  /* 0x000000040404e211 */ /* 0x000fe400078f08ff */
[----:B------:R-:W-:Y:S02]  /*bba0*/  @!P5 LOP3.LUT R5, R0, 0xfffffffe, RZ, 0xc0, !PT ;  /* 0xfffffffe0005d812 */ /* 0x000fe400078ec0ff */
[----:B------:R-:W-:Y:S02]  /*bbb0*/  @!P6 LOP3.LUT R7, R4, 0xfffffffe, RZ, 0xc0, !PT ;  /* 0xfffffffe0407e812 */ /* 0x000fe400078ec0ff */
[----:B------:R-:W-:-:S02]  /*bbc0*/  @!P4 LEA.HI R8, R8, R8, RZ, 0x1 ;  /* 0x000000080808c211 */ /* 0x000fc400078f08ff */
[----:B------:R-:W-:Y:S02]  /*bbd0*/  @!P3 LEA.HI R0, R9, R9, RZ, 0x1 ;  /* 0x000000090900b211 */ /* 0x000fe400078f08ff */
[----:B------:R-:W-:Y:S01]  /*bbe0*/  @!P2 LEA.HI R10, R10, R10, RZ, 0x1 ;  /* 0x0000000a0a0aa211 */ /* 0x000fe200078f08ff */
[--C-:B0-----:R-:W-:Y:S01]  /*bbf0*/  @!P5 IMAD.WIDE R2, R5, 0x4, R12.reuse ;  /* 0x000000040502d825 */ /* 0x101fe200078e020c */
[----:B------:R-:W-:Y:S02]  /*bc00*/  @!P0 LEA.HI R6, R6, R6, RZ, 0x1 ;  /* 0x0000000606068211 */ /* 0x000fe400078f08ff */
[----:B---3--:R-:W-:Y:S01]  /*bc10*/  @!P1 LEA.HI R14, R11, R11, RZ, 0x1 ;  /* 0x0000000b0b0e9211 */ /* 0x008fe200078f08ff */
[----:B------:R-:W-:Y:S01]  /*bc20*/  @!P6 IMAD.WIDE R4, R7, 0x4, R12 ;  /* 0x000000040704e825 */ /* 0x000fe200078e020c */
[----:B------:R-:W-:Y:S01]  /*bc30*/  @!P0 LOP3.LUT R7, R6, 0xfffffffe, RZ, 0xc0, !PT ;  /* 0xfffffffe06078812 */ /* 0x000fe200078ec0ff */
[----:B------:R0:W-:Y:S01]  /*bc40*/  @!P5 ST.E.64 desc[UR42][R2.64], R30 ;  /* 0x0000001e0200d985 */ /* 0x0001e2000c101b2a */
[----:B------:R-:W-:-:S02]  /*bc50*/  @!P4 LOP3.LUT R9, R8, 0xfffffffe, RZ, 0xc0, !PT ;  /* 0xfffffffe0809c812 */ /* 0x000fc400078ec0ff */
[----:B------:R-:W-:Y:S01]  /*bc60*/  @!P3 LOP3.LUT R11, R0, 0xfffffffe, RZ, 0xc0, !PT ;  /* 0xfffffffe000bb812 */ /* 0x000fe200078ec0ff */
[----:B------:R1:W-:Y:S01]  /*bc70*/  @!P6 ST.E.64 desc[UR42][R4.64], R34 ;  /* 0x000000220400e985 */ /* 0x0003e2000c101b2a */
[----:B----4-:R-:W-:Y:S01]  /*bc80*/  @!P2 LOP3.LUT R15, R10, 0xfffffffe, RZ, 0xc0, !PT ;  /* 0xfffffffe0a0fa812 */ /* 0x010fe200078ec0ff */
[C---:B------:R-:W-:Y:S01]  /*bc90*/  VIADD R0, R19.reuse, 0x50 ;  /* 0x0000005013007836 */ /* 0x040fe20000000000 */
[----:B------:R-:W-:Y:S01]  /*bca0*/  @!P1 LOP3.LUT R17, R14, 0xfffffffe, RZ, 0xc0, !PT ;  /* 0xfffffffe0e119812 */ /* 0x000fe200078ec0ff */
[C---:B------:R-:W-:Y:S01]  /*bcb0*/  VIADD R14, R19.reuse, 0x58 ;  /* 0x00000058130e7836 */ /* 0x040fe20000000000 */
[----:B------:R-:W-:Y:S02]  /*bcc0*/  IADD3 R18, R19, 0x48, RZ ;  /* 0x0000004813127810 */ /* 0x000fe40007ffe0ff */
[----:B------:R-:W-:Y:S02]  /*bcd0*/  ISETP.GE.AND P5, PT, R16, UR4, PT ;  /* 0x0000000410007c0c */ /* 0x000fe4000bfa6270 */
[----:B------:R-:W-:Y:S01]  /*bce0*/  ISETP.GE.AND P6, PT, R18, UR4, PT ;  /* 0x0000000412007c0c */ /* 0x000fe2000bfc6270 */
[----:B0-----:R-:W-:-:S04]  /*bcf0*/  @!P0 IMAD.WIDE R2, R7, 0x4, R12 ;  /* 0x0000000407028825 */ /* 0x001fc800078e020c */
        /* <DEDUP_REMOVED lines=8> */
[----:B------:R-:W-:-:S02]  /*bd80*/  @!P5 LEA.HI R16, R16, R16, RZ, 0x1 ;  /* 0x000000101010d211 */ /* 0x000fc400078f08ff */
[----:B------:R-:W-:Y:S01]  /*bd90*/  @!P1 IMAD.WIDE R10, R17, 0x4, R12 ;  /* 0x00000004110a9825 */ /* 0x000fe200078e020c */
[----:B------:R3:W-:Y:S01]  /*bda0*/  @!P2 ST.E.64 desc[UR42][R8.64], R50 ;  /* 0x000000320800a985 */ /* 0x0007e2000c101b2a */
[C---:B------:R-:W-:Y:S02]  /*bdb0*/  IADD3 R17, R19.reuse, 0x68, RZ ;  /* 0x0000006813117810 */ /* 0x040fe40007ffe0ff */
[C---:B------:R-:W-:Y:S01]  /*bdc0*/  VIADD R15, R19.reuse, 0x60 ;  /* 0x00000060130f7836 */ /* 0x040fe20000000000 */
[----:B------:R4:W-:Y:S01]  /*bdd0*/  @!P1 ST.E.64 desc[UR42][R10.64], R54 ;  /* 0x000000360a009985 */ /* 0x0009e2000c101b2a */
[----:B------:R-:W-:Y:S01]  /*bde0*/  ISETP.GE.AND P1, PT, R14, UR4, PT ;  /* 0x000000040e007c0c */ /* 0x000fe2000bf26270 */
[----:B------:R-:W-:Y:S01]  /*bdf0*/  VIADD R19, R19, 0x78 ;  /* 0x0000007813137836 */ /* 0x000fe20000000000 */
[----:B------:R-:W-:Y:S02]  /*be00*/  ISETP.GE.AND P3, PT, R17, UR4, PT ;  /* 0x0000000411007c0c */ /* 0x000fe4000bf66270 */
        /* <DEDUP_REMOVED lines=17> */
[----:B----4-:R-:W-:Y:S01]  /*bf20*/  @!P4 LOP3.LUT R11, R20, 0xfffffffe, RZ, 0xc0, !PT ;  /* 0xfffffffe140bc812 */ /* 0x010fe200078ec0ff */
        /* <DEDUP_REMOVED lines=17> */
.L_x_2071:
[----:B------:R-:W1:Y:S02]  /*c040*/  S2R R0, SR_TID.X ;  /* 0x0000000000007919 */ /* 0x000e640000002100 */
[----:B-1----:R-:W-:-:S05]  /*c050*/  VIADD R2, R0, 0xffffff80 ;  /* 0xffffff8000027836 */ /* 0x002fca0000000000 */
[----:B------:R-:W-:-:S13]  /*c060*/  ISETP.GT.AND P0, PT, R2, 0x7f, PT ;  /* 0x0000007f0200780c */ /* 0x000fda0003f04270 */
[----:B------:R-:W-:Y:S05]  /*c070*/  @P0 BRA `(.L_x_2038) ;  /* 0x0000004000800947 */ /* 0x000fea0003800000 */
[----:B------:R-:W1:Y:S01]  /*c080*/  S2R R3, SR_CTAID.X ;  /* 0x0000000000037919 */ /* 0x000e620000002500 */
[----:B------:R-:W2:Y:S01]  /*c090*/  LDC R6, c[0x0][0xbe8] ;  /* 0x0002fa00ff067b82 */ /* 0x000ea20000000800 */
[----:B------:R-:W-:Y:S01]  /*c0a0*/  ULDC UR4, c[0x0][0xa88] ;  /* 0x0002a20000047ab9 */ /* 0x000fe20000000800 */
[----:B-1----:R-:W-:Y:S01]  /*c0b0*/  LEA R0, R3, R0, 0x7 ;  /* 0x0000000003007211 */ /* 0x002fe200078e38ff */
[----:B--2---:R-:W-:-:S04]  /*c0c0*/  IMAD R3, R6, UR4, RZ ;  /* 0x0000000406037c24 */ /* 0x004fc8000f8e02ff */
[----:B------:R-:W-:-:S05]  /*c0d0*/  VIADD R0, R0, 0xffffff80 ;  /* 0xffffff8000007836 */ /* 0x000fca0000000000 */
[----:B------:R-:W-:-:S13]  /*c0e0*/  ISETP.GE.AND P0, PT, R0, R3, PT ;  /* 0x000000030000720c */ /* 0x000fda0003f06270 */
[----:B------:R-:W-:Y:S05]  /*c0f0*/  @P0 BRA `(.L_x_2038) ;  /* 0x0000004000600947 */ /* 0x000fea0003800000 */
[----:B------:R-:W-:Y:S01]  /*c100*/  ISETP.NE.AND P0, PT, R6, 0x1, PT ;  /* 0x000000010600780c */ /* 0x000fe20003f05270 */
[----:B------:R-:W1:Y:S01]  /*c110*/  S2UR UR4, SR_CTAID.Z ;  /* 0x00000000000479c3 */ /* 0x000e620000002700 */
[----:B------:R-:W-:Y:S01]  /*c120*/  SHF.R.S32.HI R5, RZ, 0x1f, R18 ;  /* 0x0000001fff057819 */ /* 0x000fe20000011412 */
[----:B------:R-:W-:Y:S02]  /*c130*/  ULDC.64 UR6, c[0x0][0xbd0] ;  /* 0x0002f40000067ab9 */ /* 0x000fe40000000a00 */
[----:B------:R-:W-:-:S04]  /*c140*/  IMAD.WIDE.U32 R2, R18, UR6, RZ ;  /* 0x0000000612027c25 */ /* 0x000fc8000f8e00ff */
[----:B------:R-:W2:Y:S01]  /*c150*/  LDC.64 R12, c[0x0][0xbd8] ;  /* 0x0002f600ff0c7b82 */ /* 0x000ea20000000a00 */
[----:B------:R-:W-:-:S04]  /*c160*/  IMAD R5, R5, UR6, RZ ;  /* 0x0000000605057c24 */ /* 0x000fc8000f8e02ff */
[----:B------:R-:W-:Y:S02]  /*c170*/  IMAD R5, R18, UR7, R5 ;  /* 0x0000000712057c24 */ /* 0x000fe4000f8e0205 */
[----:B------:R-:W-:Y:S01]  /*c180*/  IMAD.MOV R18, RZ, RZ, -R18 ;  /* 0x000000ffff127224 */ /* 0x000fe200078e0a12 */
[----:B------:R-:W0:Y:S01]  /*c190*/  @P0 LDC R9, c[0x0][0xbec] ;  /* 0x0002fb00ff090b82 */ /* 0x000e220000000800 */
[----:B------:R-:W-:Y:S01]  /*c1a0*/  IMAD.IADD R3, R3, 0x1, R5 ;  /* 0x0000000103037824 */ /* 0x000fe200078e0205 */
[----:B------:R-:W-:-:S06]  /*c1b0*/  MOV R5, R0 ;  /* 0x0000000000057202 */ /* 0x000fcc0000000f00 */
[----:B------:R-:W3:Y:S01]  /*c1c0*/  S2UR UR8, SR_CTAID.Y ;  /* 0x00000000000879c3 */ /* 0x000ee20000002600 */
[----:B-1----:R-:W-:-:S07]  /*c1d0*/  USHF.R.S32.HI UR5, URZ, 0x1f, UR4 ;  /* 0x0000001f3f057899 */ /* 0x002fce0008011404 */
[----:B------:R-:W3:Y:S01]  /*c1e0*/  LDC R7, c[0x0][0xc50] ;  /* 0x00031400ff077b82 */ /* 0x000ee20000000800 */
[C---:B--2---:R-:W-:Y:S02]  /*c1f0*/  IMAD R8, R12.reuse, UR5, RZ ;  /* 0x000000050c087c24 */ /* 0x044fe4000f8e02ff */
[----:B------:R-:W-:-:S04]  /*c200*/  IMAD.WIDE.U32 R2, R12, UR4, R2 ;  /* 0x000000040c027c25 */ /* 0x000fc8000f8e0002 */
[----:B------:R-:W-:Y:S01]  /*c210*/  IMAD R13, R13, UR4, R8 ;  /* 0x000000040d0d7c24 */ /* 0x000fe2000f8e0208 */
[----:B------:R-:W1:Y:S01]  /*c220*/  @P0 LDC R11, c[0x0][0xbf0] ;  /* 0x0002fc00ff0b0b82 */ /* 0x000e620000000800 */
[----:B0-----:R-:W-:Y:S01]  /*c230*/  @P0 IMAD.HI.U32 R4, R0, R9, RZ ;  /* 0x0000000900040227 */ /* 0x001fe200078e00ff */
[----:B------:R-:W-:-:S03]  /*c240*/  ULDC.64 UR4, c[0x0][0xbe0] ;  /* 0x0002f80000047ab9 */ /* 0x000fc60000000a00 */
[----:B------:R-:W-:Y:S02]  /*c250*/  IMAD.IADD R3, R13, 0x1, R3 ;  /* 0x000000010d037824 */ /* 0x000fe400078e0203 */
[----:B---3--:R-:W-:-:S04]  /*c260*/  IMAD R9, R7, R18, UR8 ;  /* 0x0000000807097e24 */ /* 0x008fc8000f8e0212 */
[----:B------:R-:W-:Y:S01]  /*c270*/  IMAD.WIDE.U32 R2, R9, UR4, R2 ;  /* 0x0000000409027c25 */ /* 0x000fe2000f8e0002 */
[----:B-1----:R-:W-:Y:S02]  /*c280*/  @P0 SHF.R.U32.HI R5, RZ, R11, R4 ;  /* 0x0000000bff050219 */ /* 0x002fe40000011604 */
        /* <DEDUP_REMOVED lines=16> */
[----:B------:R-:W-:Y:S02]  /*c390*/  LEA.HI.X R5, R2, UR5, R3, 0x2, P0 ;  /* 0x0000000502057c11 */ /* 0x000fe400080f1403 */
[----:B------:R-:W-:-:S05]  /*c3a0*/  MOV R3, 0xff800000 ;  /* 0xff80000000037802 */ /* 0x000fca0000000f00 */
[----:B------:R1:W-:Y:S01]  /*c3b0*/  STG.E desc[UR42][R4.64], R3 ;  /* 0x0000000304007986 */ /* 0x0003e2000c10192a */
[----:B------:R-:W-:Y:S05]  /*c3c0*/  BRA `(.L_x_2038) ;  /* 0x0000003c00ac7947 */ /* 0x000fea0003800000 */
.L_x_2036:
        /* <DEDUP_REMOVED lines=18> */
.L_x_2074:
[----:B------:R-:W-:Y:S01]  /*c4f0*/  ULDC UR39, c[0x0][0xc50] ;  /* 0x0003140000277ab9 */ /* 0x000fe20000000800 */
[----:B------:R-:W-:Y:S01]  /*c500*/  UMOV UR36, UR6 ;  /* 0x0000000600247c82 */ /* 0x000fe20008000000 */
[----:B------:R-:W-:-:S11]  /*c510*/  UISETP.NE.AND UP0, UPT, UR39, 0x1, UPT ;  /* 0x000000012700788c */ /* 0x000fd6000bf05270 */
[----:B------:R-:W-:Y:S01]  /*c520*/  @UP0 ULDC UR4, c[0x0][0xc54] ;  /* 0x0003150000040ab9 */ /* 0x000fe20000000800 */
[----:B------:R-:W-:Y:S01]  /*c530*/  @UP0 ULDC UR7, c[0x0][0xc58] ;  /* 0x0003160000070ab9 */ /* 0x000fe20000000800 */
[----:B------:R-:W-:-:S04]  /*c540*/  UIMAD.WIDE.U32 UR4, UR6, UR4, URZ ;  /* 0x00000004060472a5 */ /* 0x000fc8000f8e003f */
[----:B------:R-:W-:-:S12]  /*c550*/  @UP0 USHF.R.U32.HI UR36, URZ, UR7, UR5 ;  /* 0x000000073f240299 */ /* 0x000fd80008011605 */
.L_x_2075:
        /* <DEDUP_REMOVED lines=10> */
[----:B------:R-:W-:Y:S01]  /*c600*/  UISETP.NE.AND UP1, UPT, UR5, 0x1, UPT ;  /* 0x000000010500788c */ /* 0x000fe2000bf25270 */
[----:B------:R1:W-:Y:S01]  /*c610*/  STL [R1+0xc], RZ ;  /* 0x00000cff01007387 */ /* 0x0003e20000100800 */
[----:B------:R-:W-:Y:S01]  /*c620*/  UISETP.NE.U32.AND UP0, UPT, UR6, URZ, UPT ;  /* 0x0000003f0600728c */ /* 0x000fe2000bf05070 */
[----:B------:R-:W-:Y:S02]  /*c630*/  ULDC UR5, c[0x0][0x288] ;  /* 0x0000a20000057ab9 */ /* 0x000fe40000000800 */
[----:B------:R-:W-:Y:S01]  /*c640*/  ULDC UR6, c[0x0][0x424] ;  /* 0x0001090000067ab9 */ /* 0x000fe20000000800 */
[----:B------:R-:W-:Y:S02]  /*c650*/  UISETP.NE.AND.EX UP0, UPT, UR7, URZ, UPT, UP0 ;  /* 0x0000003f0700728c */ /* 0x000fe4000bf05300 */
[----:B------:R-:W-:-:S02]  /*c660*/  UIADD3 UR10, -UR5, 0x80, URZ ;  /* 0x00000080050a7890 */ /* 0x000fc4000fffe13f */
[----:B------:R-:W-:Y:S01]  /*c670*/  USEL UR7, UR6, 0x1, UP0 ;  /* 0x0000000106077887 */ /* 0x000fe20008000000 */
[----:B------:R-:W-:-:S03]  /*c680*/  ULDC UR9, c[0x0][0x2f0] ;  /* 0x0000bc0000097ab9 */ /* 0x000fc60000000800 */
[----:B------:R-:W-:Y:S02]  /*c690*/  UIMAD UR10, UR7, UR9, UR10 ;  /* 0x00000009070a72a4 */ /* 0x000fe4000f8e020a */
[----:B------:R-:W-:Y:S02]  /*c6a0*/  UIMAD UR7, UR7, UR9, 0x7f ;  /* 0x0000007f070774a4 */ /* 0x000fe4000f8e0209 */
[----:B0-----:R-:W-:-:S03]  /*c6b0*/  ULEA UR8, UR4, 0x7f, 0x7 ;  /* 0x0000007f04087891 */ /* 0x001fc6000f8e383f */
[----:B------:R-:W-:Y:S02]  /*c6c0*/  @UP1 ULDC UR4, c[0x0][0x44c] ;  /* 0x0001130000041ab9 */ /* 0x000fe40000000800 */
[----:B------:R-:W-:Y:S02]  /*c6d0*/  UIMAD.WIDE.U32 UR4, UR8, UR4, URZ ;  /* 0x00000004080472a5 */ /* 0x000fe4000f8e003f */
[----:B------:R-:W-:Y:S01]  /*c6e0*/  UMOV UR6, UR8 ;  /* 0x0000000800067c82 */ /* 0x000fe20008000000 */
[----:B------:R-:W-:Y:S02]  /*c6f0*/  @UP1 ULDC UR8, c[0x0][0x450] ;  /* 0x0001140000081ab9 */ /* 0x000fe40000000800 */
[----:B------:R-:W-:Y:S02]  /*c700*/  @UP1 USHF.R.U32.HI UR6, URZ, UR8, UR5 ;  /* 0x000000083f061299 */ /* 0x000fe40008011605 */
[----:B------:R-:W-:Y:S02]  /*c710*/  USHF.R.S32.HI UR5, URZ, 0x1f, UR7 ;  /* 0x0000001f3f057899 */ /* 0x000fe40008011407 */
[----:B------:R-:W-:-:S02]  /*c720*/  UIADD3 UR6, UR10, UR6, URZ ;  /* 0x000000060a067290 */ /* 0x000fc4000fffe03f */
[----:B------:R-:W-:Y:S02]  /*c730*/  ULEA.HI UR5, UR5, UR7, URZ, 0x7 ;  /* 0x0000000705057291 */ /* 0x000fe4000f8f383f */
[----:B------:R-:W-:Y:S02]  /*c740*/  USHF.R.S32.HI UR4, URZ, 0x1f, UR6 ;  /* 0x0000001f3f047899 */ /* 0x000fe40008011406 */
[----:B------:R-:W-:Y:S02]  /*c750*/  USHF.R.S32.HI UR5, URZ, 0x7, UR5 ;  /* 0x000000073f057899 */ /* 0x000fe40008011405 */
[----:B------:R-:W-:-:S04]  /*c760*/  ULEA.HI UR4, UR4, UR6, URZ, 0x7 ;  /* 0x0000000604047291 */ /* 0x000fc8000f8f383f */
[----:B------:R-:W-:-:S04]  /*c770*/  USHF.R.S32.HI UR4, URZ, 0x7, UR4 ;  /* 0x000000073f047899 */ /* 0x000fc80008011404 */
[----:B------:R-:W-:-:S04]  /*c780*/  UISETP.LT.AND UP0, UPT, UR5, UR4, UPT ;  /* 0x000000040500728c */ /* 0x000fc8000bf01270 */
[----:B------:R-:W-:Y:S02]  /*c790*/  USEL UR40, UR5, UR4, UP0 ;  /* 0x0000000405287287 */ /* 0x000fe40008000000 */
[----:B------:R-:W-:Y:S02]  /*c7a0*/  USHF.R.U32.HI UR5, URZ, 0x10, UR39 ;  /* 0x000000103f057899 */ /* 0x000fe40008011627 */
[----:B------:R-:W-:Y:S02]  /*c7b0*/  UISETP.GE.AND UP1, UPT, UR40, 0x1, UPT ;  /* 0x000000012800788c */ /* 0x000fe4000bf26270 */
[----:B------:R-:W-:Y:S02]  /*c7c0*/  UISETP.NE.AND UP0, UPT, UR5, URZ, UPT ;  /* 0x0000003f0500728c */ /* 0x000fe4000bf05270 */
[----:B------:R-:W-:Y:S02]  /*c7d0*/  ULOP3.LUT UR39, UR39, 0xffff, URZ, 0xc0, !UPT ;  /* 0x0000ffff27277892 */ /* 0x000fe4000f8ec03f */
[----:B------:R-:W-:-:S07]  /*c7e0*/  PLOP3.LUT P0, PT, PT, PT, UP1, 0x80, 0x0 ;  /* 0x000000000000781c */ /* 0x000fce0003f0f018 */
[----:B------:R-:W-:-:S06]  /*c7f0*/  @!UP0 ULDC UR5, c[0x0][0x9f0] ;  /* 0x00027c0000058ab9 */ /* 0x000fcc0000000800 */
[----:B-1----:R-:W-:Y:S05]  /*c800*/  @!P0 BRA `(.L_x_2077) ;  /* 0x0000000000708947 */ /* 0x002fea0003800000 */
[----:B------:R-:W-:Y:S01]  /*c810*/  MOV R6, UR5 ;  /* 0x0000000500067c02 */ /* 0x000fe20008000f00 */
[----:B------:R-:W-:-:S03]  /*c820*/  UIADD3 UR4, UR5, -0x1, UR40 ;  /* 0xffffffff05047890 */ /* 0x000fc6000fffe028 */
[-C--:B------:R-:W-:Y:S02]  /*c830*/  IABS R0, R6.reuse ;  /* 0x0000000600007213 */ /* 0x080fe40000000000 */
[----:B------:R-:W-:Y:S02]  /*c840*/  IABS R6, R6 ;  /* 0x0000000600067213 */ /* 0x000fe40000000000 */
[----:B------:R-:W0:Y:S08]  /*c850*/  I2F.RP R4, R0 ;  /* 0x0000000000047306 */ /* 0x000e300000209400 */
[----:B0-----:R-:W0:Y:S02]  /*c860*/  MUFU.RCP R4, R4 ;  /* 0x0000000400047308 */ /* 0x001e240000001000 */
[----:B0-----:R-:W-:-:S06]  /*c870*/  VIADD R2, R4, 0xffffffe ;  /* 0x0ffffffe04027836 */ /* 0x001fcc0000000000 */
        /* <DEDUP_REMOVED lines=13> */
[----:B------:R-:W-:Y:S02]  /*c950*/  @!P1 IMAD.IADD R5, R5, 0x1, -R0 ;  /* 0x0000000105059824 */ /* 0x000fe400078e0a00 */
[----:B------:R-:W-:Y:S01]  /*c960*/  @!P1 VIADD R3, R3, 0x1 ;  /* 0x0000000103039836 */ /* 0x000fe20000000000 */
[----:B------:R-:W-:Y:S02]  /*c970*/  ISETP.NE.AND P1, PT, RZ, UR5, PT ;  /* 0x00000005ff007c0c */ /* 0x000fe4000bf25270 */
[----:B------:R-:W-:-:S13]  /*c980*/  ISETP.GE.U32.AND P0, PT, R5, R0, PT ;  /* 0x000000000500720c */ /* 0x000fda0003f06070 */
[----:B------:R-:W-:-:S05]  /*c990*/  @P0 IADD3 R3, R3, 0x1, RZ ;  /* 0x0000000103030810 */ /* 0x000fca0007ffe0ff */
[----:B------:R-:W-:Y:S01]  /*c9a0*/  @!P2 IMAD.MOV R3, RZ, RZ, -R3 ;  /* 0x000000ffff03a224 */ /* 0x000fe200078e0a03 */
[----:B------:R-:W-:-:S05]  /*c9b0*/  @!P1 LOP3.LUT R3, RZ, UR5, RZ, 0x33, !PT ;  /* 0x00000005ff039c12 */ /* 0x000fca000f8e33ff */
[----:B------:R0:W-:Y:S02]  /*c9c0*/  STL [R1+0xc], R3 ;  /* 0x00000c0301007387 */ /* 0x0001e40000100800 */
.L_x_2077:
[----:B------:R-:W2:Y:S01]  /*c9d0*/  LDL R2, [R1+0xc] ;  /* 0x00000c0001027983 */ /* 0x000ea20000100800 */
[----:B0-----:R-:W-:Y:S02]  /*c9e0*/  IMAD.MOV.U32 R3, RZ, RZ, 0x1 ;  /* 0x00000001ff037424 */ /* 0x001fe400078e00ff */
[----:B--2---:R-:W-:-:S05]  /*c9f0*/  IMAD R0, R2, UR39, RZ ;  /* 0x0000002702007c24 */ /* 0x004fca000f8e02ff */
[----:B------:R-:W-:Y:S01]  /*ca00*/  VIADDMNMX R17, R0, R2, UR40, PT ;  /* 0x0000002800117e46 */ /* 0x000fe2000b800102 */
[----:B------:R0:W-:Y:S03]  /*ca10*/  STL [R1+0x8], R0 ;  /* 0x0000080001007387 */ /* 0x0001e60000100800 */
[----:B------:R-:W-:Y:S01]  /*ca20*/  ISETP.GT.AND P0, PT, R17, R0, PT ;  /* 0x000000001100720c */ /* 0x000fe20003f04270 */
[----:B------:R1:W-:Y:S01]  /*ca30*/  STL [R1+0x10], R17 ;  /* 0x0000101101007387 */ /* 0x0003e20000100800 */
[----:B0-----:R-:W-:-:S11]  /*ca40*/  IMAD.MOV.U32 R0, RZ, RZ, RZ ;  /* 0x000000ffff007224 */ /* 0x001fd600078e00ff */
        /* <DEDUP_REMOVED lines=14> */
[----:B------:R-:W0:Y:S01]  /*cb30*/  LDC.64 R2, c[0x4][R2] ;  /* 0x0100000002027b82 */ /* 0x000e220000000a00 */
[----:B------:R-:W-:Y:S01]  /*cb40*/  IMAD.U32 R6, RZ, RZ, UR8 ;  /* 0x00000008ff067e24 */ /* 0x000fe2000f8e00ff */
[----:B------:R-:W-:Y:S01]  /*cb50*/  MOV R10, UR4 ;  /* 0x00000004000a7c02 */ /* 0x000fe20008000f00 */
[----:B------:R-:W-:Y:S01]  /*cb60*/  IMAD.U32 R7, RZ, RZ, UR9 ;  /* 0x00000009ff077e24 */ /* 0x000fe2000f8e00ff */
[----:B------:R-:W-:Y:S01]  /*cb70*/  MOV R13, RZ ;  /* 0x000000ff000d7202 */ /* 0x000fe20000000f00 */
[----:B------:R-:W-:-:S02]  /*cb80*/  IMAD.U32 R11, RZ, RZ, UR5 ;  /* 0x00000005ff0b7e24 */ /* 0x000fc4000f8e00ff */
[----:B------:R-:W-:Y:S02]  /*cb90*/  IMAD.MOV.U32 R8, RZ, RZ, 0x70 ;  /* 0x00000070ff087424 */ /* 0x000fe400078e00ff */
[----:B------:R-:W-:-:S07]  /*cba0*/  IMAD.MOV.U32 R12, RZ, RZ, 0x1 ;  /* 0x00000001ff0c7424 */ /* 0x000fce00078e00ff */
[----:B------:R-:W-:-:S07]  /*cbb0*/  LEPC R20, `(.L_x_2078) ;  /* 0x000000001014794e */ /* 0x000fce0000000000 */
[----:B0-----:R-:W-:Y:S05]  /*cbc0*/  CALL.ABS.NOINC R2 ;  /* 0x0000000002007343 */ /* 0x001fea0003c00000 */
.L_x_2078:
        /* <DEDUP_REMOVED lines=12> */
[----:B------:R-:W-:Y:S01]  /*cc90*/  MOV R12, 0x1 ;  /* 0x00000001000c7802 */ /* 0x000fe20000000f00 */
[----:B------:R-:W-:Y:S02]  /*cca0*/  IMAD.U32 R6, RZ, RZ, UR8 ;  /* 0x00000008ff067e24 */ /* 0x000fe4000f8e00ff */
[----:B------:R-:W-:-:S02]  /*ccb0*/  IMAD.U32 R10, RZ, RZ, UR4 ;  /* 0x00000004ff0a7e24 */ /* 0x000fc4000f8e00ff */
[----:B------:R-:W-:Y:S02]  /*ccc0*/  IMAD.U32 R11, RZ, RZ, UR5 ;  /* 0x00000005ff0b7e24 */ /* 0x000fe4000f8e00ff */
[----:B------:R-:W-:Y:S02]  /*ccd0*/  IMAD.MOV.U32 R8, RZ, RZ, 0x70 ;  /* 0x00000070ff087424 */ /* 0x000fe400078e00ff */
[----:B0-----:R-:W-:-:S07]  /*cce0*/  IMAD.MOV.U32 R13, RZ, RZ, RZ ;  /* 0x000000ffff0d7224 */ /* 0x001fce00078e00ff */
[----:B------:R-:W-:-:S07]  /*ccf0*/  LEPC R20, `(.L_x_2080) ;  /* 0x000000001014794e */ /* 0x000fce0000000000 */
[----:B-1----:R-:W-:Y:S05]  /*cd00*/  CALL.ABS.NOINC R2 ;  /* 0x0000000002007343 */ /* 0x002fea0003c00000 */
.L_x_2080:
[----:B------:R0:W1:Y:S01]  /*cd10*/  LDC.64 R2, c[0x4][R16] ;  /* 0x0100000010027b82 */ /* 0x0000620000000a00 */
[----:B------:R-:W-:Y:S01]  /*cd20*/  ULDC.64 UR6, c[0x4][0xb8] ;  /* 0x01002e0000067ab9 */ /* 0x000fe20000000a00 */
[----:B------:R-:W-:Y:S01]  /*cd30*/  ULDC.64 UR8, c[0x4][0xc0] ;  /* 0x0100300000087ab9 */ /* 0x000fe20000000a00 */
[----:B------:R-:W-:Y:S01]  /*cd40*/  ULDC.64 UR4, c[0x4][0x18] ;  /* 0x0100060000047ab9 */ /* 0x000fe20000000a00 */
        /* <DEDUP_REMOVED lines=11> */
.L_x_2079:
        /* <DEDUP_REMOVED lines=20> */
.L_x_2161:
        /* <DEDUP_REMOVED lines=8> */
.L_x_2164:
[----:B------:R-:W-:Y:S05]  /*cfc0*/  @!P6 BRA `(.L_x_2082) ;  /* 0x000000040000e947 */ /* 0x000fea0003800000 */
[----:B------:R-:W-:Y:S01]  /*cfd0*/  MOV R16, R18 ;  /* 0x0000001200107202 */ /* 0x000fe20000000f00 */
[----:B------:R-:W-:Y:S06]  /*cfe0*/  @!P1 BRA `(.L_x_2084) ;  /* 0x0000000000489947 */ /* 0x000fec0003800000 */
[----:B------:R-:W1:Y:S01]  /*cff0*/  LDC R6, c[0x0][0x43c] ;  /* 0x00010f00ff067b82 */ /* 0x000e620000000800 */
[----:B0-----:R-:W-:Y:S01]  /*d000*/  IMAD.MOV.U32 R0, RZ, RZ, R17 ;  /* 0x000000ffff007224 */ /* 0x001fe200078e0011 */
[----:B------:R-:W-:Y:S02]  /*d010*/  ULDC.64 UR4, c[0x0][0x428] ;  /* 0x00010a0000047ab9 */ /* 0x000fe40000000a00 */
[----:B------:R-:W-:-:S04]  /*d020*/  IMAD R7, R19, UR4, RZ ;  /* 0x0000000413077c24 */ /* 0x000fc8000f8e02ff */
[----:B------:R-:W-:Y:S01]  /*d030*/  IMAD R7, R18, UR5, R7 ;  /* 0x0000000512077c24 */ /* 0x000fe2000f8e0207 */
[----:B-1----:R-:W-:-:S13]  /*d040*/  ISETP.NE.AND P0, PT, R6, 0x1, PT ;  /* 0x000000010600780c */ /* 0x002fda0003f05270 */
[----:B------:R-:W0:Y:S02]  /*d050*/  @P0 LDC.64 R4, c[0x0][0x440] ;  /* 0x00011000ff040b82 */ /* 0x000e240000000a00 */
[----:B0-----:R-:W-:-:S05]  /*d060*/  @P0 IMAD.HI.U32 R4, R17, R4, RZ ;  /* 0x0000000411040227 */ /* 0x001fca00078e00ff */
[----:B------:R-:W-:-:S04]  /*d070*/  @P0 SHF.R.U32.HI R0, RZ, R5, R4 ;  /* 0x00000005ff000219 */ /* 0x000fc80000011604 */
[--C-:B------:R-:W-:Y:S01]  /*d080*/  SHF.R.S32.HI R5, RZ, 0x1f, R0.reuse ;  /* 0x0000001fff057819 */ /* 0x100fe20000011400 */
[----:B------:R-:W-:-:S04]  /*d090*/  IMAD.MOV.U32 R4, RZ, RZ, R0 ;  /* 0x000000ffff047224 */ /* 0x000fc800078e0000 */
[----:B------:R-:W-:-:S04]  /*d0a0*/  IMAD.WIDE.U32 R4, R18, UR4, R4 ;  /* 0x0000000412047c25 */ /* 0x000fc8000f8e0004 */
[----:B------:R-:W-:Y:S01]  /*d0b0*/  IMAD.IADD R5, R5, 0x1, R7 ;  /* 0x0000000105057824 */ /* 0x000fe200078e0207 */
[----:B------:R-:W-:-:S04]  /*d0c0*/  LEA R2, P0, R4, R2, 0x2 ;  /* 0x0000000204027211 */ /* 0x000fc800078010ff */
[----:B------:R-:W-:-:S05]  /*d0d0*/  LEA.HI.X R3, R4, R3, R5, 0x2, P0 ;  /* 0x0000000304037211 */ /* 0x000fca00000f1405 */
[----:B------:R1:W5:Y:S01]  /*d0e0*/  LDG.E R16, desc[UR42][R2.64] ;  /* 0x0000002a02107981 */ /* 0x000362000c1e1900 */
[----:B------:R-:W-:-:S05]  /*d0f0*/  IADD3 R0, -R0, RZ, RZ ;  /* 0x000000ff00007210 */ /* 0x000fca0007ffe1ff */
[----:B------:R-:W-:-:S07]  /*d100*/  IMAD R17, R6, R0, R17 ;  /* 0x0000000006117224 */ /* 0x000fce00078e0211 */
.L_x_2084:
[----:B0-----:R-:W-:Y:S01]  /*d110*/  IMAD.MOV.U32 R0, RZ, RZ, 0x1 ;  /* 0x00000001ff007424 */ /* 0x001fe200078e00ff */
[----:B------:R-:W1:Y:S04]  /*d120*/  S2R R8, SR_TID.X ;  /* 0x0000000000087919 */ /* 0x000e680000002100 */
[----:B------:R-:W-:-:S04]  /*d130*/  SHF.L.U32 R0, R0, 0x1f, RZ ;  /* 0x0000001f00007819 */ /* 0x000fc800000006ff */
[----:B------:R-:W0:Y:S01]  /*d140*/  SYNCS.PHASECHK.TRANS64.TRYWAIT P0, [UR38+0x34840], R0 ;  /* 0x03484000ff0075a7 */ /* 0x000e220008000166 */
[----:B-1----:R-:W-:-:S04]  /*d150*/  LOP3.LUT R2, R8, 0x7f, RZ, 0xc0, !PT ;  /* 0x0000007f08027812 */ /* 0x002fc800078ec0ff */
[----:B------:R-:W-:Y:S01]  /*d160*/  ISETP.NE.AND P1, PT, R2, RZ, PT ;  /* 0x000000ff0200720c */ /* 0x000fe20003f25270 */
[----:B0-----:R-:W-:-:S12]  /*d170*/  @!P0 BRA `(.L_x_2085) ;  /* 0x0000003400308947 */ /* 0x001fd80003800000 */
.L_x_2165:
[----:B------:R-:W-:Y:S05]  /*d180*/  @P1 BRA `(.L_x_2086) ;  /* 0x0000000000181947 */ /* 0x000fea0003800000 */
[----:B------:R-:W1:Y:S01]  /*d190*/  S2R R2, SR_TID.X ;  /* 0x0000000000027919 */ /* 0x000e620000002100 */
[----:B0-----:R-:W-:-:S04]  /*d1a0*/  IMAD.MOV.U32 R0, RZ, RZ, 0xc000 ;  /* 0x0000c000ff007424 */ /* 0x001fc800078e00ff */
[----:B------:R2:W-:Y:S01]  /*d1b0*/  SYNCS.ARRIVE.TRANS64 RZ, [UR38+0x34830], R0 ;  /* 0x03483000ffff79a7 */ /* 0x0005e20008000026 */
[----:B-1----:R-:W-:-:S13]  /*d1c0*/  LOP3.LUT P0, RZ, R2, 0x1f, RZ, 0xc0, !PT ;  /* 0x0000001f02ff7812 */ /* 0x002fda000780c0ff */
[----:B--2---:R-:W-:Y:S05]  /*d1d0*/  @!P0 BRA `(.L_x_2086) ;  /* 0x0000000000048947 */ /* 0x004fea0003800000 */
[----:B------:R-:W-:Y:S01]  /*d1e0*/  BPT.TRAP 0x1 ;  /* 0x000000040000795c */ /* 0x000fe20000300000 */
.L_x_2086:
        /* <DEDUP_REMOVED lines=30> */
.L_x_2082:
        /* <DEDUP_REMOVED lines=12> */
[----:B------:R-:W1:Y:S01]  /*d490*/  LDC.64 R2, c[0x4][R2] ;  /* 0x0100000002027b82 */ /* 0x000e620000000a00 */
[----:B------:R-:W-:Y:S01]  /*d4a0*/  IMAD.U32 R6, RZ, RZ, UR8 ;  /* 0x00000008ff067e24 */ /* 0x000fe2000f8e00ff */
[----:B------:R-:W-:Y:S01]  /*d4b0*/  MOV R11, UR5 ;  /* 0x00000005000b7c02 */ /* 0x000fe20008000f00 */
[----:B------:R-:W-:Y:S02]  /*d4c0*/  IMAD.U32 R7, RZ, RZ, UR9 ;  /* 0x00000009ff077e24 */ /* 0x000fe4000f8e00ff */
[----:B------:R-:W-:-:S02]  /*d4d0*/  IMAD.U32 R10, RZ, RZ, UR4 ;  /* 0x00000004ff0a7e24 */ /* 0x000fc4000f8e00ff */
[----:B------:R-:W-:Y:S02]  /*d4e0*/  IMAD.MOV.U32 R8, RZ, RZ, 0x70 ;  /* 0x00000070ff087424 */ /* 0x000fe400078e00ff */
[----:B------:R-:W-:Y:S02]  /*d4f0*/  IMAD.MOV.U32 R12, RZ, RZ, 0x1 ;  /* 0x00000001ff0c7424 */ /* 0x000fe400078e00ff */
[----:B------:R-:W-:-:S07]  /*d500*/  IMAD.MOV.U32 R13, RZ, RZ, RZ ;  /* 0x000000ffff0d7224 */ /* 0x000fce00078e00ff */
[----:B------:R-:W-:-:S07]  /*d510*/  LEPC R20, `(.L_x_2087) ;  /* 0x000000001014794e */ /* 0x000fce0000000000 */
[----:B01----:R-:W-:Y:S05]  /*d520*/  CALL.ABS.NOINC R2 ;  /* 0x0000000002007343 */ /* 0x003fea0003c00000 */
.L_x_2087:
        /* <DEDUP_REMOVED lines=25> */
[----:B-1----:R-:W-:-:S04]  /*d6c0*/  @P0 IMAD.HI.U32 R7, R5, R4, RZ ;  /* 0x0000000405070227 */ /* 0x002fc800078e00ff */
[----:B------:R-:W-:Y:S01]  /*d6d0*/  IMAD.MOV.U32 R4, RZ, RZ, R5 ;  /* 0x000000ffff047224 */ /* 0x000fe200078e0005 */
[----:B0-----:R-:W-:Y:S02]  /*d6e0*/  @P0 SHF.R.U32.HI R4, RZ, R0, R7 ;  /* 0x00000000ff040219 */ /* 0x001fe40000011607 */
[----:B------:R-:W-:Y:S02]  /*d6f0*/  SHF.L.U32 R7, R11, 0x3, RZ ;  /* 0x000000030b077819 */ /* 0x000fe400000006ff */
[C---:B------:R-:W-:Y:S01]  /*d700*/  IADD3 R0, -R4.reuse, RZ, RZ ;  /* 0x000000ff04007210 */ /* 0x040fe20007ffe1ff */
        /* <DEDUP_REMOVED lines=31> */
[----:B------:R-:W-:Y:S02]  /*d900*/  IMAD R6, R9, 0x80, R6 ;  /* 0x0000008009067824 */ /* 0x000fe400078e0206 */
[----:B------:R-:W0:Y:S01]  /*d910*/  SHFL.IDX PT, R3, R0, RZ, 0x181f ;  /* 0x00181fff00037589 */ /* 0x000e2200000e0000 */
[----:B------:R-:W-:Y:S02]  /*d920*/  IMAD R4, R8, UR4, RZ ;  /* 0x0000000408047c24 */ /* 0x000fe4000f8e02ff */
[C---:B------:R-:W-:Y:S01]  /*d930*/  VIADD R9, R6.reuse, 0x10 ;  /* 0x0000001006097836 */ /* 0x040fe20000000000 */
[----:B------:R-:W1:Y:S02]  /*d940*/  SHFL.IDX PT, R8, R5, 0x1, 0x181f ;  /* 0x00381f0005087f89 */ /* 0x000e6400000e0000 */
[----:B------:R-:W-:-:S02]  /*d950*/  ISETP.GE.AND P3, PT, R6, R4, PT ;  /* 0x000000040600720c */ /* 0x000fc40003f66270 */
[----:B------:R-:W2:Y:S11]  /*d960*/  SHFL.IDX PT, R14, R0, 0x1, 0x181f ;  /* 0x00381f00000e7f89 */ /* 0x000eb600000e0000 */
[----:B------:R-:W-:-:S02]  /*d970*/  @!P3 LEA R21, R7, UR38, 0x1 ;  /* 0x000000260715bc11 */ /* 0x000fc4000f8e08ff */
        /* <DEDUP_REMOVED lines=8> */
[----:B-1----:R-:W-:Y:S01]  /*da00*/  IMAD.MOV.U32 R9, RZ, RZ, R8 ;  /* 0x000000ffff097224 */ /* 0x002fe200078e0008 */
[----:B--2---:R-:W-:-:S02]  /*da10*/  MOV R8, R14 ;  /* 0x0000000e00087202 */ /* 0x004fc40000000f00 */
        /* <DEDUP_REMOVED lines=9> */
[----:B0-----:R-:W-:-:S02]  /*dab0*/  IMAD.MOV.U32 R3, RZ, RZ, R2 ;  /* 0x000000ffff037224 */ /* 0x001fc400078e0002 */
[----:B------:R-:W-:Y:S01]  /*dac0*/  IMAD.MOV.U32 R2, RZ, RZ, R14 ;  /* 0x000000ffff027224 */ /* 0x000fe200078e000e */
[----:B-1----:R-:W0:Y:S01]  /*dad0*/  SHFL.IDX PT, R8, R5, 0x3, 0x181f ;  /* 0x00781f0005087f89 */ /* 0x002e2200000e0000 */
[----:B------:R-:W-:-:S08]  /*dae0*/  IADD3 R9, R6, 0x30, RZ ;  /* 0x0000003006097810 */ /* 0x000fd00007ffe0ff */
[----:B------:R-:W-:Y:S01]  /*daf0*/  @!P3 IMAD.WIDE.U32 R2, R10, 0x2, R2 ;  /* 0x000000020a02b825 */ /* 0x000fe200078e0002 */
[----:B------:R-:W-:Y:S01]  /*db00*/  @!P3 LEA R21, R7, UR38, 0x1 ;  /* 0x000000260715bc11 */ /* 0x000fe2000f8e08ff */
[----:B------:R-:W1:Y:S04]  /*db10*/  SHFL.IDX PT, R14, R0, 0x3, 0x181f ;  /* 0x00781f00000e7f89 */ /* 0x000e6800000e0000 */
[----:B------:R-:W-:Y:S04]  /*db20*/  @!P3 LDGSTS.E.BYPASS.LTC128B.128 [R21+0x11400], desc[UR42][R2.64], !P2 ;  /* 0x114000000215bfae */ /* 0x000fe8000d101d6a */
[----:B------:R-:W-:Y:S04]  /*db30*/  @!P3 LDGSTS.E.BYPASS.LTC128B.128 [R21+0x15400], desc[UR42][R2.64+0x80], !P0 ;  /* 0x154000800215bfae */ /* 0x000fe8000c101d6a */
[----:B------:R2:W-:Y:S01]  /*db40*/  @!P3 LDGSTS.E.BYPASS.LTC128B.128 [R21+0x19400], desc[UR42][R2.64+0x100], !P1 ;  /* 0x194001000215bfae */ /* 0x0005e2000c901d6a */
[----:B------:R-:W-:Y:S01]  /*db50*/  ISETP.GE.AND P3, PT, R9, R4, PT ;  /* 0x000000040900720c */ /* 0x000fe20003f66270 */
[----:B0-----:R-:W-:-:S02]  /*db60*/  IMAD.MOV.U32 R9, RZ, RZ, R8 ;  /* 0x000000ffff097224 */ /* 0x001fc400078e0008 */
[----:B-1----:R-:W-:Y:S01]  /*db70*/  IMAD.MOV.U32 R8, RZ, RZ, R14 ;  /* 0x000000ffff087224 */ /* 0x002fe200078e000e */
[----:B--2---:R-:W0:Y:S09]  /*db80*/  SHFL.IDX PT, R2, R5, 0x4, 0x181f ;  /* 0x00981f0005027f89 */ /* 0x004e3200000e0000 */
[----:B------:R-:W-:Y:S01]  /*db90*/  @!P3 LEA R20, R7, UR38, 0x1 ;  /* 0x000000260714bc11 */ /* 0x000fe2000f8e08ff */
[----:B------:R-:W-:Y:S01]  /*dba0*/  VIADD R3, R6, 0x40 ;  /* 0x0000004006037836 */ /* 0x000fe20000000000 */
[----:B------:R-:W1:Y:S01]  /*dbb0*/  SHFL.IDX PT, R14, R0, 0x4, 0x181f ;  /* 0x00981f00000e7f89 */ /* 0x000e6200000e0000 */
[----:B------:R-:W-:-:S05]  /*dbc0*/  @!P3 IMAD.WIDE.U32 R8, R10, 0x2, R8 ;  /* 0x000000020a08b825 */ /* 0x000fca00078e0008 */
[----:B------:R-:W-:Y:S04]  /*dbd0*/  @!P3 LDGSTS.E.BYPASS.LTC128B.128 [R20+0x11c00], desc[UR42][R8.64], !P2 ;  /* 0x11c000000814bfae */ /* 0x000fe8000d101d6a */
[----:B------:R-:W-:Y:S04]  /*dbe0*/  @!P3 LDGSTS.E.BYPASS.LTC128B.128 [R20+0x15c00], desc[UR42][R8.64+0x80], !P0 ;  /* 0x15c000800814bfae */ /* 0x000fe8000c101d6a */
[----:B------:R2:W-:Y:S01]  /*dbf0*/  @!P3 LDGSTS.E.BYPASS.LTC128B.128 [R20+0x19c00], desc[UR42][R8.64+0x100], !P1 ;  /* 0x19c001000814bfae */ /* 0x0005e2000c901d6a */
[----:B------:R-:W-:Y:S02]  /*dc00*/  ISETP.GE.AND P3, PT, R3, R4, PT ;  /* 0x000000040300720c */ /* 0x000fe40003f66270 */
[----:B0-----:R-:W-:Y:S01]  /*dc10*/  MOV R3, R2 ;  /* 0x0000000200037202 */ /* 0x001fe20000000f00 */
[----:B-1----:R-:W-:Y:S01]  /*dc20*/  IMAD.MOV.U32 R2, RZ, RZ, R14 ;  /* 0x000000ffff027224 */ /* 0x002fe200078e000e */
[----:B--2---:R-:W0:Y:S01]  /*dc30*/  SHFL.IDX PT, R8, R5, 0x5, 0x181f ;  /* 0x00b81f0005087f89 */ /* 0x004e2200000e0000 */
[----:B------:R-:W-:-:S08]  /*dc40*/  VIADD R9, R6, 0x50 ;  /* 0x0000005006097836 */ /* 0x000fd00000000000 */
        /* <DEDUP_REMOVED lines=18> */
[----:B0-----:R-:W-:-:S02]  /*dd70*/  IMAD.MOV.U32 R3, RZ, RZ, R2 ;  /* 0x000000ffff037224 */ /* 0x001fc400078e0002 */
[----:B-1----:R-:W-:Y:S01]  /*dd80*/  IMAD.MOV.U32 R2, RZ, RZ, R14 ;  /* 0x000000ffff027224 */ /* 0x002fe200078e000e */
[----:B--2---:R0:W1:Y:S09]  /*dd90*/  SHFL.IDX PT, R8, R5, 0x7, 0x181f ;  /* 0x00f81f0005087f89 */ /* 0x00407200000e0000 */
[----:B------:R-:W-:Y:S01]  /*dda0*/  @!P3 IMAD.WIDE.U32 R2, R10, 0x2, R2 ;  /* 0x000000020a02b825 */ /* 0x000fe200078e0002 */
[----:B------:R-:W-:Y:S01]  /*ddb0*/  @!P3 LEA R21, R7, UR38, 0x1 ;  /* 0x000000260715bc11 */ /* 0x000fe2000f8e08ff */
[----:B------:R0:W2:Y:S04]  /*ddc0*/  SHFL.IDX PT, R14, R0, 0x7, 0x181f ;  /* 0x00f81f00000e7f89 */ /* 0x0000a800000e0000 */
[----:B------:R0:W-:Y:S04]  /*ddd0*/  @!P3 LDGSTS.E.BYPASS.LTC128B.128 [R21+0x13400], desc[UR42][R2.64], !P2 ;  /* 0x134000000215bfae */ /* 0x0001e8000d101d6a */
[----:B------:R0:W-:Y:S04]  /*dde0*/  @!P3 LDGSTS.E.BYPASS.LTC128B.128 [R21+0x17400], desc[UR42][R2.64+0x80], !P0 ;  /* 0x174000800215bfae */ /* 0x0001e8000c101d6a */
[----:B------:R0:W-:Y:S02]  /*ddf0*/  @!P3 LDGSTS.E.BYPASS.LTC128B.128 [R21+0x1b400], desc[UR42][R2.64+0x100], !P1 ;  /* 0x1b4001000215bfae */ /* 0x0001e4000c901d6a */
.L_x_2182:
[----:B0-----:R-:W-:Y:S01]  /*de00*/  IADD3 R3, R6, 0x70, RZ ;  /* 0x0000007006037810 */ /* 0x001fe20007ffe0ff */
[----:B------:R-:W-:Y:S01]  /*de10*/  BSSY B0, `(.L_x_2089) ;  /* 0x000000d000007945 */ /* 0x000fe20003800000 */
[----:B--2---:R-:W-:Y:S02]  /*de20*/  IMAD.MOV.U32 R2, RZ, RZ, R14 ;  /* 0x000000ffff027224 */ /* 0x004fe400078e000e */
[----:B------:R-:W-:Y:S01]  /*de30*/  ISETP.GE.AND P3, PT, R3, R4, PT ;  /* 0x000000040300720c */ /* 0x000fe20003f66270 */
[----:B-1----:R-:W-:-:S12]  /*de40*/  IMAD.MOV.U32 R3, RZ, RZ, R8 ;  /* 0x000000ffff037224 */ /* 0x002fd800078e0008 */
        /* <DEDUP_REMOVED lines=9> */
.L_x_2090:
[----:B------:R-:W-:Y:S05]  /*dee0*/  BSYNC B0 ;  /* 0x0000000000007941 */ /* 0x000fea0003800000 */
.L_x_2089:
        /* <DEDUP_REMOVED lines=10> */
[----:B--2---:R-:W-:-:S04]  /*df90*/  IADD3 R0, R4, -0x2, RZ ;  /* 0xfffffffe04007810 */ /* 0x004fc80007ffe0ff */
[----:B---3--:R-:W-:Y:S01]  /*dfa0*/  ISETP.GE.AND P1, PT, R0, R3, PT ;  /* 0x000000030000720c */ /* 0x008fe20003f26270 */
[----:B-1----:R-:W-:-:S12]  /*dfb0*/  @!P0 BRA `(.L_x_2091) ;  /* 0x0000003000708947 */ /* 0x002fd80003800000 */
.L_x_2183:
[----:B------:R-:W-:Y:S02]  /*dfc0*/  IMAD.MOV.U32 R9, RZ, RZ, 0x1 ;  /* 0x00000001ff097424 */ /* 0x000fe400078e00ff */
        /* <DEDUP_REMOVED lines=16> */
[----:B------:R-:W-:Y:S01]  /*e0d0*/  ISETP.NE.AND P0, PT, R4, R3, PT ;  /* 0x000000030400720c */ /* 0x000fe20003f05270 */
[----:B------:R-:W-:Y:S01]  /*e0e0*/  IMAD.MOV.U32 R4, RZ, RZ, R16 ;  /* 0x000000ffff047224 */ /* 0x000fe200078e0010 */
[----:B------:R-:W-:-:S11]  /*e0f0*/  LOP3.LUT R12, R5, 0x1, RZ, 0xc0, !PT ;  /* 0x00000001050c7812 */ /* 0x000fd600078ec0ff */
[----:B------:R-:W-:Y:S05]  /*e100*/  @!P0 BRA `(.L_x_2093) ;  /* 0x0000001000748947 */ /* 0x000fea0003800000 */
[----:B------:R-:W-:Y:S01]  /*e110*/  BSSY B0, `(.L_x_2093) ;  /* 0x000011c000007945 */ /* 0x000fe20003800000 */
[----:B------:R-:W-:Y:S01]  /*e120*/  IADD3 R6, R5, -R12, RZ ;  /* 0x8000000c05067210 */ /* 0x000fe20007ffe0ff */
[----:B------:R-:W-:Y:S02]  /*e130*/  IMAD.MOV.U32 R7, RZ, RZ, 0x1 ;  /* 0x00000001ff077424 */ /* 0x000fe400078e00ff */
[----:B------:R-:W-:-:S07]  /*e140*/  IMAD.MOV.U32 R4, RZ, RZ, R16 ;  /* 0x000000ffff047224 */ /* 0x000fce00078e0010 */
.L_x_2126:
[----:B------:R-:W2:Y:S01]  /*e150*/  LDL R2, [R1] ;  /* 0x0000000001027983 */ /* 0x000ea20000100800 */
[----:B------:R-:W-:Y:S01]  /*e160*/  VIADD R6, R6, 0xfffffffe ;  /* 0xfffffffe06067836 */ /* 0x000fe20000000000 */
[----:B------:R-:W-:Y:S04]  /*e170*/  BSSY B1, `(.L_x_2094) ;  /* 0x0000088000017945 */ /* 0x000fe80003800000 */
[----:B------:R-:W-:Y:S02]  /*e180*/  ISETP.NE.AND P1, PT, R6, RZ, PT ;  /* 0x000000ff0600720c */ /* 0x000fe40003f25270 */
[----:B--2---:R-:W-:-:S13]  /*e190*/  ISETP.NE.AND P0, PT, R2, RZ, PT ;  /* 0x000000ff0200720c */ /* 0x004fda0003f05270 */
[----:B------:R-:W-:Y:S05]  /*e1a0*/  @!P0 BRA `(.L_x_2095) ;  /* 0x0000000800108947 */ /* 0x000fea0003800000 */
[----:B------:R-:W2:Y:S01]  /*e1b0*/  LDL R2, [R1+0x4] ;  /* 0x0000040001027983 */ /* 0x000ea20000100800 */
[----:B------:R-:W-:Y:S02]  /*e1c0*/  MOV R9, R0 ;  /* 0x0000000000097202 */ /* 0x000fe40000000f00 */
[----:B--2---:R-:W-:-:S13]  /*e1d0*/  ISETP.NE.AND P0, PT, R2, RZ, PT ;  /* 0x000000ff0200720c */ /* 0x004fda0003f05270 */
[----:B------:R-:W-:Y:S05]  /*e1e0*/  @!P0 BRA `(.L_x_2096) ;  /* 0x0000000000488947 */ /* 0x000fea0003800000 */
[----:B------:R-:W0:Y:S01]  /*e1f0*/  LDC R9, c[0x0][0x43c] ;  /* 0x00010f00ff097b82 */ /* 0x000e220000000800 */
[----:B------:R-:W-:Y:S02]  /*e200*/  ULDC.64 UR4, c[0x0][0x428] ;  /* 0x00010a0000047ab9 */ /* 0x000fe40000000a00 */
[----:B------:R-:W-:Y:S01]  /*e210*/  IMAD R5, R19, UR4, RZ ;  /* 0x0000000413057c24 */ /* 0x000fe2000f8e02ff */
[----:B0-----:R-:W-:-:S13]  /*e220*/  ISETP.NE.AND P0, PT, R9, 0x1, PT ;  /* 0x000000010900780c */ /* 0x001fda0003f05270 */
[----:B------:R-:W0:Y:S02]  /*e230*/  @P0 LDC.64 R2, c[0x0][0x440] ;  /* 0x00011000ff020b82 */ /* 0x000e240000000a00 */
[----:B0-----:R-:W-:-:S04]  /*e240*/  @P0 IMAD.HI.U32 R4, R0, R2, RZ ;  /* 0x0000000200040227 */ /* 0x001fc800078e00ff */
[----:B------:R-:W-:Y:S01]  /*e250*/  IMAD.MOV.U32 R2, RZ, RZ, R0 ;  /* 0x000000ffff027224 */ /* 0x000fe200078e0000 */
        /* <DEDUP_REMOVED lines=11> */
.L_x_2096:
[----:B------:R-:W1:Y:S01]  /*e310*/  S2R R2, SR_TID.X ;  /* 0x0000000000027919 */ /* 0x000e620000002100 */
[----:B------:R-:W-:Y:S01]  /*e320*/  BSSY B2, `(.L_x_2097) ;  /* 0x0000006000027945 */ /* 0x000fe20003800000 */
[----:B-1----:R-:W-:Y:S02]  /*e330*/  LOP3.LUT R3, R2, 0x7f, RZ, 0xc0, !PT ;  /* 0x0000007f02037812 */ /* 0x002fe400078ec0ff */
[----:B------:R-:W-:Y:S02]  /*e340*/  SHF.L.U32 R2, R7, 0x1f, RZ ;  /* 0x0000001f07027819 */ /* 0x000fe400000006ff */
[----:B------:R-:W-:Y:S02]  /*e350*/  ISETP.NE.AND P2, PT, R3, RZ, PT ;  /* 0x000000ff0300720c */ /* 0x000fe40003f45270 */
[----:B------:R-:W1:Y:S02]  /*e360*/  SYNCS.PHASECHK.TRANS64.TRYWAIT P0, [UR38+0x34848], R2 ;  /* 0x03484802ff0075a7 */ /* 0x000e640008000166 */
[----:B-1----:R-:W-:Y:S09]  /*e370*/  @!P0 BRA `(.L_x_2098) ;  /* 0x0000002c00988947 */ /* 0x002ff20003800000 */
.L_x_2184:
[----:B------:R-:W-:Y:S05]  /*e380*/  BSYNC B2 ;  /* 0x0000000000027941 */ /* 0x000fea0003800000 */
.L_x_2097:
[----:B------:R-:W-:Y:S04]  /*e390*/  BSSY B2, `(.L_x_2099) ;  /* 0x0000007000027945 */ /* 0x000fe80003800000 */
[----:B------:R-:W-:Y:S05]  /*e3a0*/  @P2 BRA `(.L_x_2100) ;  /* 0x0000000000142947 */ /* 0x000fea0003800000 */
[----:B------:R-:W-:Y:S02]  /*e3b0*/  ISETP.NE.AND P0, PT, R10, RZ, PT ;  /* 0x000000ff0a00720c */ /* 0x000fe40003f05270 */
[----:B-1----:R-:W-:-:S04]  /*e3c0*/  MOV R3, 0xc000 ;  /* 0x0000c00000037802 */ /* 0x002fc80000000f00 */
[----:B------:R2:W-:Y:S07]  /*e3d0*/  SYNCS.ARRIVE.TRANS64 RZ, [UR38+0x34838], R3 ;  /* 0x03483803ffff79a7 */ /* 0x0005ee0008000026 */
[----:B------:R-:W-:Y:S05]  /*e3e0*/  @!P0 BRA `(.L_x_2100) ;  /* 0x0000000000048947 */ /* 0x000fea0003800000 */
[----:B------:R-:W-:Y:S01]  /*e3f0*/  BPT.TRAP 0x1 ;  /* 0x000000040000795c */ /* 0x000fe20000300000 */
.L_x_2100:
[----:B------:R-:W-:Y:S05]  /*e400*/  BSYNC B2 ;  /* 0x0000000000027941 */ /* 0x000fea0003800000 */
.L_x_2099:
        /* <DEDUP_REMOVED lines=11> */
.L_x_2101:
        /* <DEDUP_REMOVED lines=13> */
.L_x_2102:
        /* <DEDUP_REMOVED lines=14> */
.L_x_2103:
        /* <DEDUP_REMOVED lines=12> */
.L_x_2185:
[----:B------:R-:W-:Y:S05]  /*e730*/  BSYNC B2 ;  /* 0x0000000000027941 */ /* 0x000fea0003800000 */
.L_x_2104:
        /* <DEDUP_REMOVED lines=9> */
.L_x_2107:
[----:B------:R-:W-:Y:S05]  /*e7d0*/  BSYNC B2 ;  /* 0x0000000000027941 */ /* 0x000fea0003800000 */
.L_x_2106:
        /* <DEDUP_REMOVED lines=10> */
.L_x_2108:
        /* <DEDUP_REMOVED lines=13> */
.L_x_2109:
        /* <DEDUP_REMOVED lines=8> */
[----:B------:R-:W-:Y:S01]  /*e9d0*/  MOV R17, R9 ;  /* 0x0000000900117202 */ /* 0x000fe20000000f00 */
[----:B------:R-:W-:-:S07]  /*e9e0*/  IMAD.MOV.U32 R16, RZ, RZ, R4 ;  /* 0x000000ffff107224 */ /* 0x000fce00078e0004 */
.L_x_2095:
[----:B------:R-:W-:Y:S05]  /*e9f0*/  BSYNC B1 ;  /* 0x0000000000017941 */ /* 0x000fea0003800000 */
.L_x_2094:
        /* <DEDUP_REMOVED lines=9> */
[----:B------:R-:W0:Y:S01]  /*ea90*/  LDC R4, c[0x0][0x43c] ;  /* 0x00010f00ff047b82 */ /* 0x000e220000000800 */
[----:B------:R-:W-:Y:S01]  /*eaa0*/  ULDC.64 UR4, c[0x0][0x428] ;  /* 0x00010a0000047ab9 */ /* 0x000fe20000000a00 */
        /* <DEDUP_REMOVED lines=16> */
.L_x_2112:
[----:B------:R-:W1:Y:S01]  /*ebb0*/  S2R R2, SR_TID.X ;  /* 0x0000000000027919 */ /* 0x000e620000002100 */
[----:B------:R-:W-:Y:S01]  /*ebc0*/  BSSY B2, `(.L_x_2113) ;  /* 0x0000006000027945 */ /* 0x000fe20003800000 */
[----:B-1----:R-:W-:Y:S02]  /*ebd0*/  LOP3.LUT R3, R2, 0x7f, RZ, 0xc0, !PT ;  /* 0x0000007f02037812 */ /* 0x002fe400078ec0ff */
[----:B------:R-:W-:Y:S02]  /*ebe0*/  SHF.L.U32 R2, R9, 0x1f, RZ ;  /* 0x0000001f09027819 */ /* 0x000fe400000006ff */
[----:B------:R-:W-:Y:S02]  /*ebf0*/  ISETP.NE.AND P2, PT, R3, RZ, PT ;  /* 0x000000ff0300720c */ /* 0x000fe40003f45270 */
[----:B------:R-:W1:Y:S02]  /*ec00*/  SYNCS.PHASECHK.TRANS64.TRYWAIT P0, [UR38+0x34840], R2 ;  /* 0x03484002ff0075a7 */ /* 0x000e640008000166 */
[----:B-1----:R-:W-:Y:S09]  /*ec10*/  @!P0 BRA `(.L_x_2114) ;  /* 0x0000002400a08947 */ /* 0x002ff20003800000 */
.L_x_2186:
[----:B------:R-:W-:Y:S05]  /*ec20*/  BSYNC B2 ;  /* 0x0000000000027941 */ /* 0x000fea0003800000 */
.L_x_2113:
[----:B------:R-:W-:Y:S04]  /*ec30*/  BSSY B2, `(.L_x_2115) ;  /* 0x0000007000027945 */ /* 0x000fe80003800000 */
[----:B------:R-:W-:Y:S05]  /*ec40*/  @P2 BRA `(.L_x_2116) ;  /* 0x0000000000142947 */ /* 0x000fea0003800000 */
[----:B------:R-:W-:Y:S01]  /*ec50*/  ISETP.NE.AND P0, PT, R10, RZ, PT ;  /* 0x000000ff0a00720c */ /* 0x000fe20003f05270 */
[----:B-1----:R-:W-:-:S04]  /*ec60*/  IMAD.MOV.U32 R2, RZ, RZ, 0xc000 ;  /* 0x0000c000ff027424 */ /* 0x002fc800078e00ff */
[----:B------:R2:W-:Y:S08]  /*ec70*/  SYNCS.ARRIVE.TRANS64 RZ, [UR38+0x34830], R2 ;  /* 0x03483002ffff79a7 */ /* 0x0005f00008000026 */
[----:B--2---:R-:W-:Y:S05]  /*ec80*/  @!P0 BRA `(.L_x_2116) ;  /* 0x0000000000048947 */ /* 0x004fea0003800000 */
[----:B------:R-:W-:Y:S01]  /*ec90*/  BPT.TRAP 0x1 ;  /* 0x000000040000795c */ /* 0x000fe20000300000 */
.L_x_2116:
[----:B------:R-:W-:Y:S05]  /*eca0*/  BSYNC B2 ;  /* 0x0000000000027941 */ /* 0x000fea0003800000 */
.L_x_2115:
[----:B0-----:R-:W-:Y:S01]  /*ecb0*/  IMAD.MOV.U32 R5, RZ, RZ, RZ ;  /* 0x000000ffff057224 */ /* 0x001fe200078e00ff */
[----:B------:R-:W-:Y:S01]  /*ecc0*/  ULDC.64 UR4, c[0x0][0x198] ;  /* 0x0000660000047ab9 */ /* 0x000fe20000000a00 */
[----:B------:R-:W-:Y:S01]  /*ecd0*/  PLOP3.LUT P0, PT, PT, PT, PT, 0x80, 0x0 ;  /* 0x000000000000781c */ /* 0x000fe20003f0f070 */
[----:B------:R-:W-:Y:S01]  /*ece0*/  UIADD3 UR4, UP0, UR4, 0x370, URZ ;  /* 0x0000037004047890 */ /* 0x000fe2000ff1e03f */
[----:B-1----:R-:W-:Y:S01]  /*ecf0*/  SHF.L.U32 R2, R11, 0x7, RZ ;  /* 0x000000070b027819 */ /* 0x002fe200000006ff */
[----:B------:R-:W-:Y:S01]  /*ed00*/  UIADD3 UR8, UR38, 0x1c400, URZ ;  /* 0x0001c40026087890 */ /* 0x000fe2000fffe03f */
[----:B------:R-:W-:Y:S01]  /*ed10*/  R2UR UR10, R5 ;  /* 0x00000000050a72ca */ /* 0x000fe200000e0000 */
[----:B------:R-:W-:Y:S02]  /*ed20*/  UIADD3 UR9, UR38, 0x34830, URZ ;  /* 0x0003483026097890 */ /* 0x000fe4000fffe03f */
[----:B------:R-:W-:Y:S01]  /*ed30*/  UIADD3.X UR5, URZ, UR5, URZ, UP0, !UPT ;  /* 0x000000053f057290 */ /* 0x000fe200087fe43f */
[----:B------:R-:W-:Y:S01]  /*ed40*/  UMOV UR6, 0x0 ;  /* 0x0000000000067882 */ /* 0x000fe20000000000 */
[----:B------:R-:W-:-:S10]  /*ed50*/  UMOV UR7, 0x14f00000 ;  /* 0x14f0000000077882 */ /* 0x000fd40000000000 */
.L_x_2117:
        /* <DEDUP_REMOVED lines=14> */
.L_x_2118:
        /* <DEDUP_REMOVED lines=13> */
.L_x_2119:
        /* <DEDUP_REMOVED lines=12> */
.L_x_2187:
[----:B------:R-:W-:Y:S05]  /*efd0*/  BSYNC B2 ;  /* 0x0000000000027941 */ /* 0x000fea0003800000 */
.L_x_2120:
        /* <DEDUP_REMOVED lines=9> */
.L_x_2123:
[----:B------:R-:W-:Y:S05]  /*f070*/  BSYNC B2 ;  /* 0x0000000000027941 */ /* 0x000fea0003800000 */
.L_x_2122:
        /* <DEDUP_REMOVED lines=10> */
.L_x_2124:
        /* <DEDUP_REMOVED lines=13> */
.L_x_2125:
        /* <DEDUP_REMOVED lines=8> */
[----:B------:R-:W-:Y:S02]  /*f270*/  IMAD.MOV.U32 R17, RZ, RZ, R11 ;  /* 0x000000ffff117224 */ /* 0x000fe400078e000b */
[----:B------:R-:W-:-:S07]  /*f280*/  IMAD.MOV.U32 R16, RZ, RZ, R4 ;  /* 0x000000ffff107224 */ /* 0x000fce00078e0004 */
.L_x_2111:
[----:B------:R-:W-:Y:S05]  /*f290*/  BSYNC B1 ;  /* 0x0000000000017941 */ /* 0x000fea0003800000 */
.L_x_2110:
[----:B------:R-:W-:Y:S01]  /*f2a0*/  IADD3 R0, R0, -0x2, RZ ;  /* 0xfffffffe00007810 */ /* 0x000fe20007ffe0ff */
[----:B0-----:R-:W-:Y:S01]  /*f2b0*/  IMAD.MOV.U32 R7, RZ, RZ, R9 ;  /* 0x000000ffff077224 */ /* 0x001fe200078e0009 */
[----:B------:R-:W-:Y:S06]  /*f2c0*/  @P1 BRA `(.L_x_2126) ;  /* 0xffffffec00a01947 */ /* 0x000fec000383ffff */
[----:B------:R-:W-:Y:S05]  /*f2d0*/  BSYNC B0 ;  /* 0x0000000000007941 */ /* 0x000fea0003800000 */
.L_x_2093:
        /* <DEDUP_REMOVED lines=10> */
[----:B------:R-:W0:Y:S01]  /*f380*/  LDC R7, c[0x0][0x43c] ;  /* 0x00010f00ff077b82 */ /* 0x000e220000000800 */
[----:B------:R-:W-:Y:S01]  /*f390*/  IMAD.MOV.U32 R6, RZ, RZ, R0 ;  /* 0x000000ffff067224 */ /* 0x000fe200078e0000 */
[----:B------:R-:W-:Y:S02]  /*f3a0*/  ULDC.64 UR4, c[0x0][0x428] ;  /* 0x00010a0000047ab9 */ /* 0x000fe40000000a00 */
[----:B------:R-:W-:-:S04]  /*f3b0*/  IMAD R19, R19, UR4, RZ ;  /* 0x0000000413137c24 */ /* 0x000fc8000f8e02ff */
[----:B------:R-:W-:Y:S01]  /*f3c0*/  IMAD R19, R18, UR5, R19 ;  /* 0x0000000512137c24 */ /* 0x000fe2000f8e0213 */
[----:B0-----:R-:W-:-:S13]  /*f3d0*/  ISETP.NE.AND P0, PT, R7, 0x1, PT ;  /* 0x000000010700780c */ /* 0x001fda0003f05270 */
[----:B------:R-:W0:Y:S02]  /*f3e0*/  @P0 LDC.64 R2, c[0x0][0x440] ;  /* 0x00011000ff020b82 */ /* 0x000e240000000a00 */
[----:B0-----:R-:W-:-:S05]  /*f3f0*/  @P0 IMAD.HI.U32 R2, R0, R2, RZ ;  /* 0x0000000200020227 */ /* 0x001fca00078e00ff */
[----:B------:R-:W-:-:S04]  /*f400*/  @P0 SHF.R.U32.HI R6, RZ, R3, R2 ;  /* 0x00000003ff060219 */ /* 0x000fc80000011602 */
[----:B------:R-:W-:Y:S02]  /*f410*/  SHF.R.S32.HI R3, RZ, 0x1f, R6 ;  /* 0x0000001fff037819 */ /* 0x000fe40000011406 */
[----:B------:R-:W-:-:S05]  /*f420*/  MOV R2, R6 ;  /* 0x0000000600027202 */ /* 0x000fca0000000f00 */
        /* <DEDUP_REMOVED lines=8> */
.L_x_2128:
[----:B------:R-:W1:Y:S01]  /*f4b0*/  S2R R2, SR_TID.X ;  /* 0x0000000000027919 */ /* 0x000e620000002100 */
[----:B------:R-:W-:Y:S01]  /*f4c0*/  BSSY B1, `(.L_x_2129) ;  /* 0x0000006000017945 */ /* 0x000fe20003800000 */
[----:B-1----:R-:W-:Y:S02]  /*f4d0*/  LOP3.LUT R3, R2, 0x7f, RZ, 0xc0, !PT ;  /* 0x0000007f02037812 */ /* 0x002fe400078ec0ff */
[----:B------:R-:W-:Y:S02]  /*f4e0*/  SHF.L.U32 R2, R9, 0x1f, RZ ;  /* 0x0000001f09027819 */ /* 0x000fe400000006ff */
[----:B------:R-:W-:Y:S02]  /*f4f0*/  ISETP.NE.AND P1, PT, R3, RZ, PT ;  /* 0x000000ff0300720c */ /* 0x000fe40003f25270 */
[----:B------:R-:W1:Y:S02]  /*f500*/  SYNCS.PHASECHK.TRANS64.TRYWAIT P0, [UR38+0x34848], R2 ;  /* 0x03484802ff0075a7 */ /* 0x000e640008000166 */
[----:B-1----:R-:W-:Y:S09]  /*f510*/  @!P0 BRA `(.L_x_2130) ;  /* 0x0000001c00908947 */ /* 0x002ff20003800000 */
.L_x_2188:
[----:B------:R-:W-:Y:S05]  /*f520*/  BSYNC B1 ;  /* 0x0000000000017941 */ /* 0x000fea0003800000 */
.L_x_2129:
[----:B------:R-:W-:Y:S04]  /*f530*/  BSSY B1, `(.L_x_2131) ;  /* 0x0000007000017945 */ /* 0x000fe80003800000 */
[----:B------:R-:W-:Y:S05]  /*f540*/  @P1 BRA `(.L_x_2132) ;  /* 0x0000000000141947 */ /* 0x000fea0003800000 */
[----:B------:R-:W-:Y:S01]  /*f550*/  ISETP.NE.AND P0, PT, R10, RZ, PT ;  /* 0x000000ff0a00720c */ /* 0x000fe20003f05270 */
[----:B-1----:R-:W-:-:S04]  /*f560*/  IMAD.MOV.U32 R3, RZ, RZ, 0xc000 ;  /* 0x0000c000ff037424 */ /* 0x002fc800078e00ff */
[----:B------:R2:W-:Y:S08]  /*f570*/  SYNCS.ARRIVE.TRANS64 RZ, [UR38+0x34838], R3 ;  /* 0x03483803ffff79a7 */ /* 0x0005f00008000026 */
[----:B--2---:R-:W-:Y:S05]  /*f580*/  @!P0 BRA `(.L_x_2132) ;  /* 0x0000000000048947 */ /* 0x004fea0003800000 */
[----:B------:R-:W-:Y:S01]  /*f590*/  BPT.TRAP 0x1 ;  /* 0x000000040000795c */ /* 0x000fe20000300000 */
.L_x_2132:
[----:B------:R-:W-:Y:S05]  /*f5a0*/  BSYNC B1 ;  /* 0x0000000000017941 */ /* 0x000fea0003800000 */
.L_x_2131:
[----:B0-----:R-:W-:Y:S01]  /*f5b0*/  MOV R5, RZ ;  /* 0x000000ff00057202 */ /* 0x001fe20000000f00 */
[----:B------:R-:W-:Y:S01]  /*f5c0*/  ULDC.64 UR4, c[0x0][0x198] ;  /* 0x0000660000047ab9 */ /* 0x000fe20000000a00 */
[----:B------:R-:W-:Y:S01]  /*f5d0*/  PLOP3.LUT P0, PT, PT, PT, PT, 0x80, 0x0 ;  /* 0x000000000000781c */ /* 0x000fe20003f0f070 */
[----:B------:R-:W-:Y:S01]  /*f5e0*/  UIADD3 UR4, UP0, UR4, 0x370, URZ ;  /* 0x0000037004047890 */ /* 0x000fe2000ff1e03f */
[----:B------:R-:W-:Y:S01]  /*f5f0*/  R2UR UR10, R5 ;  /* 0x00000000050a72ca */ /* 0x000fe200000e0000 */
[----:B-1----:R-:W-:Y:S01]  /*f600*/  IMAD.SHL.U32 R3, R0, 0x80, RZ ;  /* 0x0000008000037824 */ /* 0x002fe200078e00ff */
[----:B------:R-:W-:Y:S02]  /*f610*/  UIADD3 UR8, UR38, 0x28400, URZ ;  /* 0x0002840026087890 */ /* 0x000fe4000fffe03f */
[----:B------:R-:W-:Y:S02]  /*f620*/  UIADD3 UR9, UR38, 0x34838, URZ ;  /* 0x0003483826097890 */ /* 0x000fe4000fffe03f */
[----:B------:R-:W-:Y:S01]  /*f630*/  UIADD3.X UR5, URZ, UR5, URZ, UP0, !UPT ;  /* 0x000000053f057290 */ /* 0x000fe200087fe43f */
[----:B------:R-:W-:Y:S01]  /*f640*/  UMOV UR6, 0x0 ;  /* 0x0000000000067882 */ /* 0x000fe20000000000 */
[----:B------:R-:W-:-:S10]  /*f650*/  UMOV UR7, 0x14f00000 ;  /* 0x14f0000000077882 */ /* 0x000fd40000000000 */
.L_x_2133:
        /* <DEDUP_REMOVED lines=14> */
.L_x_2134:
        /* <DEDUP_REMOVED lines=13> */
.L_x_2135:
        /* <DEDUP_REMOVED lines=11> */
.L_x_2189:
[----:B------:R-:W-:Y:S05]  /*f8c0*/  BSYNC B1 ;  /* 0x0000000000017941 */ /* 0x000fea0003800000 */
.L_x_2136:
[----:B------:R-:W-:Y:S01]  /*f8d0*/  BSSY B1, `(.L_x_2138) ;  /* 0x0000009000017945 */ /* 0x000fe20003800000 */
[----:B0-----:R-:W-:Y:S01]  /*f8e0*/  IMAD.MOV.U32 R2, RZ, RZ, 0x0 ;  /* 0x00000000ff027424 */ /* 0x001fe200078e00ff */
[----:B------:R-:W-:Y:S02]  /*f8f0*/  MOV R3, 0x14f00000 ;  /* 0x14f0000000037802 */ /* 0x000fe40000000f00 */
[----:B------:R-:W-:Y:S05]  /*f900*/  @P1 BRA `(.L_x_2139) ;  /* 0x0000000000141947 */ /* 0x000fea0003800000 */
[----:B------:R-:W-:Y:S01]  /*f910*/  ISETP.NE.AND P0, PT, R10, RZ, PT ;  /* 0x000000ff0a00720c */ /* 0x000fe20003f05270 */
[----:B------:R-:W-:-:S04]  /*f920*/  IMAD.MOV.U32 R7, RZ, RZ, 0x8000 ;  /* 0x00008000ff077424 */ /* 0x000fc800078e00ff */
[----:B------:R0:W-:Y:S08]  /*f930*/  SYNCS.ARRIVE.TRANS64 RZ, [UR38+0x34850], R7 ;  /* 0x03485007ffff79a7 */ /* 0x0001f00008000026 */
[----:B0-----:R-:W-:Y:S05]  /*f940*/  @!P0 BRA `(.L_x_2139) ;  /* 0x0000000000048947 */ /* 0x001fea0003800000 */
[----:B------:R-:W-:Y:S01]  /*f950*/  BPT.TRAP 0x1 ;  /* 0x000000040000795c */ /* 0x000fe20000300000 */
.L_x_2139:
[----:B------:R-:W-:Y:S05]  /*f960*/  BSYNC B1 ;  /* 0x0000000000017941 */ /* 0x000fea0003800000 */
.L_x_2138:
        /* <DEDUP_REMOVED lines=10> */
.L_x_2140:
        /* <DEDUP_REMOVED lines=13> */
.L_x_2141:
        /* <DEDUP_REMOVED lines=8> */
[----:B------:R-:W-:Y:S01]  /*fb60*/  IMAD.MOV.U32 R17, RZ, RZ, R0 ;  /* 0x000000ffff117224 */ /* 0x000fe200078e0000 */
[----:B------:R-:W-:-:S07]  /*fb70*/  MOV R16, R4 ;  /* 0x0000000400107202 */ /* 0x000fce0000000f00 */
.L_x_2127:
[----:B------:R-:W-:Y:S05]  /*fb80*/  BSYNC B0 ;  /* 0x0000000000007941 */ /* 0x000fea0003800000 */
.L_x_2092:
        /* <DEDUP_REMOVED lines=12> */
.L_x_2190:
[----:B------:R-:W-:Y:S05]  /*fc50*/  BSYNC B1 ;  /* 0x0000000000017941 */ /* 0x000fea0003800000 */
.L_x_2144:
        /* <DEDUP_REMOVED lines=8> */
.L_x_2147:
[----:B------:R-:W-:Y:S05]  /*fce0*/  BSYNC B1 ;  /* 0x0000000000017941 */ /* 0x000fea0003800000 */
.L_x_2146:
[----:B------:R-:W-:Y:S01]  /*fcf0*/  R2UR UR4, R8 ;  /* 0x00000000080472ca */ /* 0x000fe200000e0000 */
[----:B------:R-:W-:Y:S01]  /*fd00*/  ULDC.64 UR6, c[0x0][0x198] ;  /* 0x0000660000067ab9 */ /* 0x000fe20000000a00 */
[----:B------:R-:W-:Y:S01]  /*fd10*/  R2UR UR9, R3 ;  /* 0x00000000030972ca */ /* 0x000fe200000e0000 */
[----:B------:R-:W-:Y:S01]  /*fd20*/  UIADD3 UR6, UP0, UR6, 0x470, URZ ;  /* 0x0000047006067890 */ /* 0x000fe2000ff1e03f */
[----:B------:R-:W-:Y:S01]  /*fd30*/  PLOP3.LUT P0, PT, PT, PT, PT, 0x80, 0x0 ;  /* 0x000000000000781c */ /* 0x000fe20003f0f070 */
[----:B------:R-:W-:Y:S01]  /*fd40*/  IMAD.SHL.U32 R17, R17, 0x80, RZ ;  /* 0x0000008011117824 */ /* 0x000fe200078e00ff */
[----:B------:R-:W-:Y:S01]  /*fd50*/  UMOV UR14, 0x0 ;  /* 0x00000000000e7882 */ /* 0x000fe20000000000 */
[----:B------:R-:W-:Y:S01]  /*fd60*/  UIADD3.X UR7, URZ, UR7, URZ, UP0, !UPT ;  /* 0x000000073f077290 */ /* 0x000fe200087fe43f */
[----:B------:R-:W-:Y:S01]  /*fd70*/  UMOV UR15, 0x14f00000 ;  /* 0x14f00000000f7882 */ /* 0x000fe20000000000 */
[----:B------:R-:W-:-:S04]  /*fd80*/  UMOV UR10, URZ ;  /* 0x0000003f000a7c82 */ /* 0x000fc80008000000 */
[----:B------:R-:W-:Y:S02]  /*fd90*/  ULEA UR4, UR4, UR38, 0xf ;  /* 0x0000002604047291 */ /* 0x000fe4000f8e783f */
[----:B------:R-:W-:Y:S02]  /*fda0*/  UIADD3 UR9, UR9, 0x34850, URZ ;  /* 0x0003485009097890 */ /* 0x000fe4000fffe03f */
[----:B------:R-:W-:-:S12]  /*fdb0*/  UIADD3 UR8, UR4, 0x400, URZ ;  /* 0x0000040004087890 */ /* 0x000fd8000fffe03f */
.L_x_2148:
        /* <DEDUP_REMOVED lines=13> */
.L_x_2149:
        /* <DEDUP_REMOVED lines=8> */
.L_x_2143:
[----:B------:R-:W-:Y:S05]  /*ff10*/  BSYNC B0 ;  /* 0x0000000000007941 */ /* 0x000fea0003800000 */
.L_x_2142:
[----:B-1----:R-:W-:Y:S01]  /*ff20*/  VIADD R0, R8, 0x1 ;  /* 0x0000000108007836 */ /* 0x002fe20000000000 */
[----:B------:R-:W-:-:S04]  /*ff30*/  MOV R3, RZ ;  /* 0x000000ff00037202 */ /* 0x000fc80000000f00 */
[----:B------:R-:W-:-:S04]  /*ff40*/  ISETP.NE.AND P0, PT, R0, 0x2, PT ;  /* 0x000000020000780c */ /* 0x000fc80003f05270 */
[----:B------:R-:W-:Y:S02]  /*ff50*/  SEL R2, RZ, 0x1, P0 ;  /* 0x00000001ff027807 */ /* 0x000fe40000000000 */
[----:B------:R-:W-:Y:S02]  /*ff60*/  SEL R0, R0, RZ, P0 ;  /* 0x000000ff00007207 */ /* 0x000fe40000000000 */
[----:B------:R-:W-:-:S07]  /*ff70*/  LOP3.LUT R9, R9, R2, RZ, 0x3c, !PT ;  /* 0x0000000209097212 */ /* 0x000fce00078e3cff */
.L_x_2076:
[----:B------:R-:W1:Y:S01]  /*ff80*/  S2R R5, SR_CgaCtaId ;  /* 0x0000000000057919 */ /* 0x000e620000008800 */
[----:B------:R-:W-:Y:S02]  /*ff90*/  MOV R2, 0x400 ;  /* 0x0000040000027802 */ /* 0x000fe40000000f00 */
[----:B------:R-:W-:Y:S02]  /*ffa0*/  SHF.L.U32 R3, R3, 0x1f, RZ ;  /* 0x0000001f03037819 */ /* 0x000fe400000006ff */
[----:B-1----:R-:W-:-:S04]  /*ffb0*/  LEA R2, R5, R2, 0x18 ;  /* 0x0000000205027211 */ /* 0x002fc800078ec0ff */
[----:B------:R-:W1:Y:S02]  /*ffc0*/  SYNCS.PHASECHK.TRANS64.TRYWAIT P0, [R2+URZ+0x34820], R3 ;  /* 0x03482003020075a7 */ /* 0x000e64000800017f */
[----:B-1----:R-:W-:Y:S05]  /*ffd0*/  @!P0 BRA `(.L_x_2150) ;  /* 0x0000001400248947 */ /* 0x002fea0003800000 */
.L_x_2191:
[----:B------:R-:W-:-:S03]  /*ffe0*/  UMOV UR4, 0xffffffff ;  /* 0xffffffff00047882 */ /* 0x000fc60000000000 */
[----:B------:R-:W-:Y:S05]  /*fff0*/  BRA.DIV UR4, `(.L_x_2151) ;  /* 0x0000001604307947 */ /* 0x000fea000b800000 */
[----:B-1----:R-:W1:Y:S02]  /*10000*/  S2R R3, SR_TID.X ;  /* 0x0000000000037919 */ /* 0x002e640000002100 */
[----:B-1----:R-:W-:-:S04]  /*10010*/  SHF.R.U32.HI R3, RZ, 0x5, R3 ;  /* 0x00000005ff037819 */ /* 0x002fc80000011603 */
[----:B------:R-:W-:-:S05]  /*10020*/  LOP3.LUT R3, R3, 0x3, RZ, 0xc0, !PT ;  /* 0x0000000303037812 */ /* 0x000fca00078ec0ff */
[----:B------:R1:W2:Y:S02]  /*10030*/  SHFL.IDX PT, R14, R3, RZ, 0x1f ;  /* 0x00001fff030e7589 */ /* 0x0002a400000e0000 */
.L_x_2194:
[----:B--2---:R-:W-:-:S13]  /*10040*/  ISETP.NE.AND P0, PT, R14, RZ, PT ;  /* 0x000000ff0e00720c */ /* 0x004fda0003f05270 */
[----:B------:R-:W-:Y:S05]  /*10050*/  @P0 BRA `(.L_x_2038) ;  /* 0x0000000000880947 */ /* 0x000fea0003800000 */
[----:B------:R-:W-:-:S03]  /*10060*/  UMOV UR4, 0xffffffff ;  /* 0xffffffff00047882 */ /* 0x000fc60000000000 */
[----:B------:R-:W-:Y:S05]  /*10070*/  BRA.DIV UR4, `(.L_x_2152) ;  /* 0x0000001604447947 */ /* 0x000fea000b800000 */
[----:B------:R-:W-:-:S13]  /*10080*/  ELECT P6, URZ, PT ;  /* 0x00000000003f782f */ /* 0x000fda00038c0000 */
.L_x_2197:
[----:B------:R-:W-:Y:S05]  /*10090*/  @!P6 BRA `(.L_x_2038) ;  /* 0x000000000078e947 */ /* 0x000fea0003800000 */
[----:B-1----:R-:W2:Y:S02]  /*100a0*/  LDL.LU R3, [R1+0x14] ;  /* 0x0000140001037983 */ /* 0x002ea40000300800 */
[----:B--2---:R-:W-:-:S04]  /*100b0*/  LOP3.LUT R3, R3, 0x2, RZ, 0xfc, !PT ;  /* 0x0000000203037812 */ /* 0x004fc800078efcff */
[----:B------:R-:W-:-:S13]  /*100c0*/  ISETP.NE.AND P2, PT, R3, 0x3, PT ;  /* 0x000000030300780c */ /* 0x000fda0003f45270 */
[----:B------:R-:W-:Y:S05]  /*100d0*/  @!P2 BRA `(.L_x_2153) ;  /* 0x000000000004a947 */ /* 0x000fea0003800000 */
[----:B------:R-:W-:Y:S01]  /*100e0*/  BPT.TRAP 0x1 ;  /* 0x000000040000795c */ /* 0x000fe20000300000 */
.L_x_2153:
[----:B0-----:R-:W-:Y:S01]  /*100f0*/  VIADD R7, R2, 0x34840 ;  /* 0x0003484002077836 */ /* 0x001fe20000000000 */
[----:B------:R-:W-:Y:S01]  /*10100*/  SHF.L.U32 R5, R9, 0x1f, RZ ;  /* 0x0000001f09057819 */ /* 0x000fe200000006ff */
[C---:B------:R-:W-:Y:S02]  /*10110*/  VIADD R3, R0.reuse, 0x1 ;  /* 0x0000000100037836 */ /* 0x040fe40000000000 */
[----:B------:R-:W-:-:S03]  /*10120*/  IMAD R6, R0, 0x8, R7 ;  /* 0x0000000800067824 */ /* 0x000fc600078e0207 */
[C---:B------:R-:W-:Y:S01]  /*10130*/  ISETP.NE.AND P1, PT, R3.reuse, 0x2, PT ;  /* 0x000000020300780c */ /* 0x040fe20003f25270 */
[----:B------:R-:W0:Y:S03]  /*10140*/  SYNCS.PHASECHK.TRANS64.TRYWAIT P0, [R6+URZ], R5 ;  /* 0x00000005060075a7 */ /* 0x000e26000800017f */
[----:B------:R-:W-:Y:S02]  /*10150*/  SEL R4, RZ, 0x1, P1 ;  /* 0x00000001ff047807 */ /* 0x000fe40000800000 */
[----:B------:R-:W-:Y:S02]  /*10160*/  SEL R8, R3, RZ, P1 ;  /* 0x000000ff03087207 */ /* 0x000fe40000800000 */
[----:B------:R-:W-:Y:S02]  /*10170*/  LOP3.LUT R4, R9, R4, RZ, 0x3c, !PT ;  /* 0x0000000409047212 */ /* 0x000fe400078e3cff */
[----:B------:R-:W-:-:S02]  /*10180*/  LEA R3, R8, R7, 0x3 ;  /* 0x0000000708037211 */ /* 0x000fc400078e18ff */
[----:B------:R-:W-:Y:S01]  /*10190*/  SHF.L.U32 R4, R4, 0x1f, RZ ;  /* 0x0000001f04047819 */ /* 0x000fe200000006ff */
[----:B0-----:R-:W-:Y:S06]  /*101a0*/  @!P0 BRA `(.L_x_2154) ;  /* 0x0000001400188947 */ /* 0x001fec0003800000 */
.L_x_2198:
[----:B------:R-:W1:Y:S02]  /*101b0*/  SYNCS.PHASECHK.TRANS64.TRYWAIT P0, [R3+URZ], R4 ;  /* 0x00000004030075a7 */ /* 0x000e64000800017f */
[----:B-1----:R-:W-:Y:S05]  /*101c0*/  @!P0 BRA `(.L_x_2155) ;  /* 0x0000001400248947 */ /* 0x002fea0003800000 */
.L_x_2199:
[----:B------:R-:W-:Y:S05]  /*101d0*/  @!P2 BRA `(.L_x_2156) ;  /* 0x000000000004a947 */ /* 0x000fea0003800000 */
[----:B------:R-:W-:Y:S01]  /*101e0*/  BPT.TRAP 0x1 ;  /* 0x000000040000795c */ /* 0x000fe20000300000 */
.L_x_2156:
[----:B-1----:R-:W-:-:S04]  /*101f0*/  VIADD R3, R2, 0x34860 ;  /* 0x0003486002037836 */ /* 0x002fc80000000000 */
[----:B------:R-:W-:-:S04]  /*10200*/  IMAD R0, R0, 0x8, R3 ;  /* 0x0000000800007824 */ /* 0x000fc800078e0203 */
[----:B------:R-:W1:Y:S02]  /*10210*/  SYNCS.PHASECHK.TRANS64.TRYWAIT P0, [R0+URZ], R5 ;  /* 0x00000005000075a7 */ /* 0x000e64000800017f */
[----:B-1----:R-:W-:Y:S05]  /*10220*/  @!P0 BRA `(.L_x_2157) ;  /* 0x0000001400208947 */ /* 0x002fea0003800000 */
.L_x_2200:
[----:B------:R-:W-:-:S07]  /*10230*/  IMAD R3, R8, 0x8, R3 ;  /* 0x0000000808037824 */ /* 0x000fce00078e0203 */
.L_x_2158:
[----:B--2---:R2:W3:Y:S02]  /*10240*/  SYNCS.PHASECHK.TRANS64.TRYWAIT P0, [R3+URZ], R4 ;  /* 0x00000004030075a7 */ /* 0x0044e4000800017f */
[----:B---3--:R-:W-:Y:S05]  /*10250*/  @!P0 NANOSLEEP.SYNCS 0x989680 ;  /* 0x009896800000895d */ /* 0x008fea0003900000 */
[----:B------:R-:W3:Y:S02]  /*10260*/  @!P0 SYNCS.PHASECHK.TRANS64 P0, [R3+URZ], R4 ;  /* 0x00000004030085a7 */ /* 0x000ee4000800007f */
[----:B---3--:R-:W-:Y:S05]  /*10270*/  @!P0 BRA `(.L_x_2158) ;  /* 0xfffffffc00f08947 */ /* 0x008fea000383ffff */
.L_x_2038:
[----:B------:R-:W-:Y:S05]  /*10280*/  BSYNC B6 ;  /* 0x0000000000067941 */ /* 0x000fea0003800000 */
.L_x_2035:
[----:B------:R-:W-:Y:S05]  /*10290*/  EXIT ;  /* 0x000000000000794d */ /* 0x000fea0003800000 */
.L_x_2042:
[----:B-1----:R-:W-:-:S04]  /*102a0*/  MOV R3, UR36 ;  /* 0x0000002400037c02 */ /* 0x002fc80008000f00 */
[----:B------:R1:W2:Y:S03]  /*102b0*/  SYNCS.PHASECHK.TRANS64.TRYWAIT P1, [R3+URZ+0x34800], R2 ;  /* 0x03480002030075a7 */ /* 0x0002a6000802017f */
[----:B--2---:R-:W-:Y:S05]  /*102c0*/  @!P1 NANOSLEEP.SYNCS 0x989680 ;  /* 0x009896800000995d */ /* 0x004fea0003900000 */
[----:B------:R-:W2:Y:S02]  /*102d0*/  @!P1 SYNCS.PHASECHK.TRANS64 P1, [R3+URZ+0x34800], R2 ;  /* 0x03480002030095a7 */ /* 0x000ea4000802007f */
[----:B--2---:R-:W-:Y:S05]  /*102e0*/  @!P1 BRA `(.L_x_2042) ;  /* 0xfffffffc00ec9947 */ /* 0x004fea000383ffff */
[----:B------:R-:W-:Y:S05]  /*102f0*/  BRA `(.L_x_2159) ;  /* 0xffffff1000207947 */ /* 0x000fea000383ffff */
.L_x_2046:
[----:B01----:R-:W-:-:S04]  /*10300*/  IMAD.U32 R3, RZ, RZ, UR36 ;  /* 0x00000024ff037e24 */ /* 0x003fc8000f8e00ff */
[----:B------:R0:W1:Y:S03]  /*10310*/  SYNCS.PHASECHK.TRANS64.TRYWAIT P2, [R3+URZ+0x34830], R2 ;  /* 0x03483002030075a7 */ /* 0x000066000804017f */
[----:B-1----:R-:W-:Y:S05]  /*10320*/  @!P2 NANOSLEEP.SYNCS 0x989680 ;  /* 0x009896800000a95d */ /* 0x002fea0003900000 */
[----:B------:R-:W1:Y:S02]  /*10330*/  @!P2 SYNCS.PHASECHK.TRANS64 P2, [R3+URZ+0x34830], R2 ;  /* 0x034830020300a5a7 */ /* 0x000e64000804007f */
[----:B-1----:R-:W-:Y:S05]  /*10340*/  @!P2 BRA `(.L_x_2046) ;  /* 0xfffffffc00eca947 */ /* 0x002fea000383ffff */
[----:B------:R-:W-:Y:S05]  /*10350*/  BRA `(.L_x_2045) ;  /* 0xffffff10003c7947 */ /* 0x000fea000383ffff */
.L_x_2051:
[----:B-1----:R-:W-:-:S04]  /*10360*/  IMAD.U32 R11, RZ, RZ, UR61 ;  /* 0x0000003dff0b7e24 */ /* 0x002fc8000f8e00ff */
[----:B------:R1:W2:Y:S03]  /*10370*/  SYNCS.PHASECHK.TRANS64.TRYWAIT P3, [R11+URZ+0x34830], R10 ;  /* 0x0348300a0b0075a7 */ /* 0x0002a6000806017f */
[----:B--2---:R-:W-:Y:S05]  /*10380*/  @!P3 NANOSLEEP.SYNCS 0x989680 ;  /* 0x009896800000b95d */ /* 0x004fea0003900000 */
[----:B------:R-:W2:Y:S02]  /*10390*/  @!P3 SYNCS.PHASECHK.TRANS64 P3, [R11+URZ+0x34830], R10 ;  /* 0x0348300a0b00b5a7 */ /* 0x000ea4000806007f */
[----:B--2---:R-:W-:Y:S05]  /*103a0*/  @!P3 BRA `(.L_x_2051) ;  /* 0xfffffffc00ecb947 */ /* 0x004fea000383ffff */
[----:B------:R-:W-:Y:S05]  /*103b0*/  BRA `(.L_x_2050) ;  /* 0xffffff40003c7947 */ /* 0x000fea000383ffff */
.L_x_2055:
[----:B-1----:R-:W-:-:S04]  /*103c0*/  IMAD.U32 R11, RZ, RZ, UR7 ;  /* 0x00000007ff0b7e24 */ /* 0x002fc8000f8e00ff */
[----:B------:R1:W3:Y:S03]  /*103d0*/  SYNCS.PHASECHK.TRANS64.TRYWAIT P3, [R11+URZ+0x34850], R0 ;  /* 0x034850000b0075a7 */ /* 0x0002e6000806017f */
[----:B---3--:R-:W-:Y:S05]  /*103e0*/  @!P3 NANOSLEEP.SYNCS 0x989680 ;  /* 0x009896800000b95d */ /* 0x008fea0003900000 */
[----:B------:R-:W3:Y:S02]  /*103f0*/  @!P3 SYNCS.PHASECHK.TRANS64 P3, [R11+URZ+0x34850], R0 ;  /* 0x034850000b00b5a7 */ /* 0x000ee4000806007f */
[----:B---3--:R-:W-:Y:S05]  /*10400*/  @!P3 BRA `(.L_x_2055) ;  /* 0xfffffffc00ecb947 */ /* 0x008fea000383ffff */
[----:B------:R-:W-:Y:S05]  /*10410*/  BRA `(.L_x_2054) ;  /* 0xffffff4800447947 */ /* 0x000fea000383ffff */
.L_x_2061:
[----:B-1----:R-:W-:-:S04]  /*10420*/  MOV R11, UR40 ;  /* 0x00000028000b7c02 */ /* 0x002fc80008000f00 */
[----:B------:R1:W2:Y:S03]  /*10430*/  SYNCS.PHASECHK.TRANS64.TRYWAIT P2, [R11+URZ+0x34830], R10 ;  /* 0x0348300a0b0075a7 */ /* 0x0002a6000804017f */
[----:B--2---:R-:W-:Y:S05]  /*10440*/  @!P2 NANOSLEEP.SYNCS 0x989680 ;  /* 0x009896800000a95d */ /* 0x004fea0003900000 */
[----:B------:R-:W2:Y:S02]  /*10450*/  @!P2 SYNCS.PHASECHK.TRANS64 P2, [R11+URZ+0x34830], R10 ;  /* 0x0348300a0b00a5a7 */ /* 0x000ea4000804007f */
[----:B--2---:R-:W-:Y:S05]  /*10460*/  @!P2 BRA `(.L_x_2061) ;  /* 0xfffffffc00eca947 */ /* 0x004fea000383ffff */
[----:B------:R-:W-:Y:S05]  /*10470*/  BRA `(.L_x_2060) ;  /* 0xffffff7000887947 */ /* 0x000fea000383ffff */
.L_x_2065:
[----:B---3--:R-:W-:-:S04]  /*10480*/  IMAD.U32 R9, RZ, RZ, UR7 ;  /* 0x00000007ff097e24 */ /* 0x008fc8000f8e00ff */
[----:B------:R3:W4:Y:S03]  /*10490*/  SYNCS.PHASECHK.TRANS64.TRYWAIT P2, [R9+URZ+0x34850], R0 ;  /* 0x03485000090075a7 */ /* 0x000726000804017f */
[----:B----4-:R-:W-:Y:S05]  /*104a0*/  @!P2 NANOSLEEP.SYNCS 0x989680 ;  /* 0x009896800000a95d */ /* 0x010fea0003900000 */
[----:B------:R-:W4:Y:S02]  /*104b0*/  @!P2 SYNCS.PHASECHK.TRANS64 P2, [R9+URZ+0x34850], R0 ;  /* 0x034850000900a5a7 */ /* 0x000f24000804007f */
[----:B----4-:R-:W-:Y:S05]  /*104c0*/  @!P2 BRA `(.L_x_2065) ;  /* 0xfffffffc00eca947 */ /* 0x010fea000383ffff */
[----:B------:R-:W-:Y:S05]  /*104d0*/  BRA `(.L_x_2064) ;  /* 0xffffff7800907947 */ /* 0x000fea000383ffff */
.L_x_2070:
[----:B-1----:R-:W-:-:S04]  /*104e0*/  IMAD.U32 R0, RZ, RZ, UR5 ;  /* 0x00000005ff007e24 */ /* 0x002fc8000f8e00ff */
[----:B------:R1:W2:Y:S03]  /*104f0*/  SYNCS.PHASECHK.TRANS64.TRYWAIT P0, [R0+URZ+0x34850], R3 ;  /* 0x03485003000075a7 */ /* 0x0002a6000800017f */
[----:B--2---:R-:W-:Y:S05]  /*10500*/  @!P0 NANOSLEEP.SYNCS 0x989680 ;  /* 0x009896800000895d */ /* 0x004fea0003900000 */
[----:B------:R-:W2:Y:S02]  /*10510*/  @!P0 SYNCS.PHASECHK.TRANS64 P0, [R0+URZ+0x34850], R3 ;  /* 0x03485003000085a7 */ /* 0x000ea4000800007f */
[----:B--2---:R-:W-:Y:S05]  /*10520*/  @!P0 BRA `(.L_x_2070) ;  /* 0xfffffffc00ec8947 */ /* 0x004fea000383ffff */
[----:B------:R-:W-:Y:S05]  /*10530*/  BRA `(.L_x_2069) ;  /* 0xffffff9c005c7947 */ /* 0x000fea000383ffff */
.L_x_2081:
[----:B------:R-:W-:Y:S01]  /*10540*/  IMAD.MOV.U32 R13, RZ, RZ, R0 ;  /* 0x000000ffff0d7224 */ /* 0x000fe200078e0000 */
[----:B------:R-:W-:Y:S01]  /*10550*/  MOV R12, RZ ;  /* 0x000000ff000c7202 */ /* 0x000fe20000000f00 */
[----:B------:R-:W-:Y:S02]  /*10560*/  IMAD.MOV.U32 R11, RZ, RZ, 0x1f ;  /* 0x0000001fff0b7424 */ /* 0x000fe400078e00ff */
[----:B------:R-:W-:-:S07]  /*10570*/  IMAD.MOV.U32 R15, RZ, RZ, -0x1 ;  /* 0xffffffffff0f7424 */ /* 0x000fce00078e00ff */
[----:B------:R-:W-:Y:S05]  /*10580*/  WARPSYNC.COLLECTIVE R15, `(.L_x_2160) ;  /* 0x000000000f087348 */ /* 0x000fea0003c00000 */
[----:B------:R0:W1:Y:S02]  /*10590*/  SHFL.IDX P6, R14, R13, R12, R11 ;  /* 0x0000000c0d0e7389 */ /* 0x00006400000c000b */
[----:B01----:R-:W-:Y:S01]  /*105a0*/  ENDCOLLECTIVE ;  /* 0x000000000000791b */ /* 0x003fe20003800000 */
.L_x_2160:
[----:B------:R-:W-:Y:S05]  /*105b0*/  BRA `(.L_x_2161) ;  /* 0xffffffc800607947 */ /* 0x000fea000383ffff */
.L_x_2083:
[----:B------:R-:W-:Y:S01]  /*105c0*/  BSSY B0, `(.L_x_2162) ;  /* 0x0000006000007945 */ /* 0x000fe20003800000 */
[----:B------:R-:W-:-:S07]  /*105d0*/  IMAD.MOV.U32 R15, RZ, RZ, -0x1 ;  /* 0xffffffffff0f7424 */ /* 0x000fce00078e00ff */
[----:B0-----:R-:W-:Y:S05]  /*105e0*/  WARPSYNC.COLLECTIVE R15, `(.L_x_2163) ;  /* 0x000000000f0c7348 */ /* 0x001fea0003c00000 */
[----:B------:R-:W-:Y:S02]  /*105f0*/  ELECT P6, UR62, PT ;  /* 0x00000000003e782f */ /* 0x000fe400038c0000 */
[----:B------:R-:W-:Y:S01]  /*10600*/  MOV R14, UR62 ;  /* 0x0000003e000e7c02 */ /* 0x000fe20008000f00 */
[----:B0-----:R-:W-:Y:S10]  /*10610*/  ENDCOLLECTIVE ;  /* 0x000000000000791b */ /* 0x001ff40003800000 */
.L_x_2163:
[----:B------:R-:W-:Y:S05]  /*10620*/  BSYNC B0 ;  /* 0x0000000000007941 */ /* 0x000fea0003800000 */
.L_x_2162:
[----:B------:R-:W-:Y:S05]  /*10630*/  BRA `(.L_x_2164) ;  /* 0xffffffc800607947 */ /* 0x000fea000383ffff */
.L_x_2085:
[----:B0-----:R-:W-:-:S04]  /*10640*/  MOV R3, UR38 ;  /* 0x0000002600037c02 */ /* 0x001fc80008000f00 */
[----:B------:R0:W1:Y:S03]  /*10650*/  SYNCS.PHASECHK.TRANS64.TRYWAIT P0, [R3+URZ+0x34840], R0 ;  /* 0x03484000030075a7 */ /* 0x000066000800017f */
[----:B-1----:R-:W-:Y:S05]  /*10660*/  @!P0 NANOSLEEP.SYNCS 0x989680 ;  /* 0x009896800000895d */ /* 0x002fea0003900000 */
[----:B------:R-:W1:Y:S02]  /*10670*/  @!P0 SYNCS.PHASECHK.TRANS64 P0, [R3+URZ+0x34840], R0 ;  /* 0x03484000030085a7 */ /* 0x000e64000800007f */
[----:B-1----:R-:W-:Y:S05]  /*10680*/  @!P0 BRA `(.L_x_2085) ;  /* 0xfffffffc00ec8947 */ /* 0x002fea000383ffff */
[----:B------:R-:W-:Y:S05]  /*10690*/  BRA `(.L_x_2165) ;  /* 0xffffffc800b87947 */ /* 0x000fea000383ffff */
.L_x_2088:
[----:B------:R-:W-:Y:S01]  /*106a0*/  IMAD.MOV.U32 R13, RZ, RZ, R5 ;  /* 0x000000ffff0d7224 */ /* 0x000fe200078e0005 */
[----:B------:R-:W-:Y:S01]  /*106b0*/  MOV R11, 0x181f ;  /* 0x0000181f000b7802 */ /* 0x000fe20000000f00 */
[----:B------:R-:W-:Y:S02]  /*106c0*/  IMAD.MOV.U32 R12, RZ, RZ, RZ ;  /* 0x000000ffff0c7224 */ /* 0x000fe400078e00ff */
[----:B------:R-:W-:Y:S02]  /*106d0*/  IMAD.MOV.U32 R15, RZ, RZ, -0x1 ;  /* 0xffffffffff0f7424 */ /* 0x000fe400078e00ff */
[----:B------:R-:W-:-:S07]  /*106e0*/  IMAD R6, R9, 0x80, R6 ;  /* 0x0000008009067824 */ /* 0x000fce00078e0206 */
[----:B------:R-:W-:Y:S05]  /*106f0*/  WARPSYNC.COLLECTIVE R15, `(.L_x_2166) ;  /* 0x000000000f087348 */ /* 0x000fea0003c00000 */
[----:B------:R0:W1:Y:S02]  /*10700*/  SHFL.IDX P6, R14, R13, R12, R11 ;  /* 0x0000000c0d0e7389 */ /* 0x00006400000c000b */
[----:B01----:R-:W-:Y:S01]  /*10710*/  ENDCOLLECTIVE ;  /* 0x000000000000791b */ /* 0x003fe20003800000 */
.L_x_2166:
[----:B------:R-:W-:Y:S02]  /*10720*/  VIADD R9, R6, 0x10 ;  /* 0x0000001006097836 */ /* 0x000fe40000000000 */
[----:B------:R-:W-:Y:S02]  /*10730*/  IMAD.MOV.U32 R13, RZ, RZ, R0 ;  /* 0x000000ffff0d7224 */ /* 0x000fe400078e0000 */
[----:B------:R-:W-:-:S07]  /*10740*/  IMAD.MOV.U32 R2, RZ, RZ, R14 ;  /* 0x000000ffff027224 */ /* 0x000fce00078e000e */
[----:B------:R-:W-:Y:S05]  /*10750*/  WARPSYNC.COLLECTIVE R15, `(.L_x_2167) ;  /* 0x000000000f087348 */ /* 0x000fea0003c00000 */
[----:B------:R0:W1:Y:S02]  /*10760*/  SHFL.IDX P6, R14, R13, R12, R11 ;  /* 0x0000000c0d0e7389 */ /* 0x00006400000c000b */
[----:B01----:R-:W-:Y:S01]  /*10770*/  ENDCOLLECTIVE ;  /* 0x000000000000791b */ /* 0x003fe20003800000 */
.L_x_2167:
[----:B------:R-:W-:Y:S02]  /*10780*/  ULDC UR4, c[0x0][0x288] ;  /* 0x0000a20000047ab9 */ /* 0x000fe40000000800 */
[----:B------:R-:W-:-:S05]  /*10790*/  IMAD R4, R8, UR4, RZ ;  /* 0x0000000408047c24 */ /* 0x000fca000f8e02ff */
[----:B------:R-:W-:Y:S01]  /*107a0*/  ISETP.GE.AND P3, PT, R6, R4, PT ;  /* 0x000000040600720c */ /* 0x000fe20003f66270 */
[----:B------:R-:W-:Y:S02]  /*107b0*/  IMAD.MOV.U32 R13, RZ, RZ, R5 ;  /* 0x000000ffff0d7224 */ /* 0x000fe400078e0005 */
[----:B------:R-:W-:-:S10]  /*107c0*/  IMAD.MOV.U32 R12, RZ, RZ, 0x1 ;  /* 0x00000001ff0c7424 */ /* 0x000fd400078e00ff */
[----:B------:R-:W-:Y:S02]  /*107d0*/  @!P3 LEA R21, R7, UR38, 0x1 ;  /* 0x000000260715bc11 */ /* 0x000fe4000f8e08ff */
[----:B------:R-:W-:-:S07]  /*107e0*/  MOV R3, R14 ;  /* 0x0000000e00037202 */ /* 0x000fce0000000f00 */
[----:B------:R-:W-:Y:S05]  /*107f0*/  WARPSYNC.COLLECTIVE R15, `(.L_x_2168) ;  /* 0x000000000f087348 */ /* 0x000fea0003c00000 */
[----:B------:R0:W1:Y:S02]  /*10800*/  SHFL.IDX P6, R14, R13, R12, R11 ;  /* 0x0000000c0d0e7389 */ /* 0x00006400000c000b */
[----:B01----:R-:W-:Y:S01]  /*10810*/  ENDCOLLECTIVE ;  /* 0x000000000000791b */ /* 0x003fe20003800000 */
.L_x_2168:
        /* <DEDUP_REMOVED lines=14> */
.L_x_2169:
[----:B------:R-:W-:Y:S01]  /*10900*/  @!PT LDS RZ, [RZ] ;  /* 0x00000000fffff984 */ /* 0x000fe20000000800 */
[----:B------:R-:W-:Y:S01]  /*10910*/  @!PT LDS RZ, [RZ] ;  /* 0x00000000fffff984 */ /* 0x000fe20000000800 */
[----:B------:R-:W-:Y:S01]  /*10920*/  @!PT LDS RZ, [RZ] ;  /* 0x00000000fffff984 */ /* 0x000fe20000000800 */
[----:B------:R0:W-:Y:S01]  /*10930*/  @!P3 LDGSTS.E.BYPASS.LTC128B.128 [R21+0x18400], desc[UR42][R2.64+0x100], !P1 ;  /* 0x184001000215bfae */ /* 0x0001e2000c901d6a */
[----:B------:R-:W-:Y:S01]  /*10940*/  ISETP.GE.AND P3, PT, R9, R4, PT ;  /* 0x000000040900720c */ /* 0x000fe20003f66270 */
[----:B------:R-:W-:Y:S02]  /*10950*/  IMAD.MOV.U32 R9, RZ, RZ, R8 ;  /* 0x000000ffff097224 */ /* 0x000fe400078e0008 */
[----:B------:R-:W-:Y:S02]  /*10960*/  IMAD.MOV.U32 R13, RZ, RZ, R5 ;  /* 0x000000ffff0d7224 */ /* 0x000fe400078e0005 */
[----:B------:R-:W-:Y:S01]  /*10970*/  IMAD.MOV.U32 R12, RZ, RZ, 0x2 ;  /* 0x00000002ff0c7424 */ /* 0x000fe200078e00ff */
[----:B0-----:R-:W-:-:S07]  /*10980*/  IADD3 R3, R6, 0x20, RZ ;  /* 0x0000002006037810 */ /* 0x001fce0007ffe0ff */
[----:B------:R-:W-:Y:S01]  /*10990*/  @!P3 LEA R20, R7, UR38, 0x1 ;  /* 0x000000260714bc11 */ /* 0x000fe2000f8e08ff */
[----:B------:R-:W-:-:S07]  /*109a0*/  IMAD.MOV.U32 R8, RZ, RZ, R14 ;  /* 0x000000ffff087224 */ /* 0x000fce00078e000e */
[----:B------:R-:W-:Y:S05]  /*109b0*/  WARPSYNC.COLLECTIVE R15, `(.L_x_2170) ;  /* 0x000000000f087348 */ /* 0x000fea0003c00000 */
[----:B------:R0:W1:Y:S02]  /*109c0*/  SHFL.IDX P6, R14, R13, R12, R11 ;  /* 0x0000000c0d0e7389 */ /* 0x00006400000c000b */
[----:B01----:R-:W-:Y:S01]  /*109d0*/  ENDCOLLECTIVE ;  /* 0x000000000000791b */ /* 0x003fe20003800000 */
.L_x_2170:
        /* <DEDUP_REMOVED lines=13> */
.L_x_2171:
[----:B------:R-:W-:Y:S02]  /*10ab0*/  VIADD R9, R6, 0x30 ;  /* 0x0000003006097836 */ /* 0x000fe40000000000 */
[----:B------:R-:W-:Y:S01]  /*10ac0*/  IMAD.MOV.U32 R3, RZ, RZ, R2 ;  /* 0x000000ffff037224 */ /* 0x000fe200078e0002 */
[----:B------:R-:W-:Y:S02]  /*10ad0*/  @!P3 LEA R21, R7, UR38, 0x1 ;  /* 0x000000260715bc11 */ /* 0x000fe4000f8e08ff */
[----:B------:R-:W-:Y:S01]  /*10ae0*/  MOV R13, R5 ;  /* 0x00000005000d7202 */ /* 0x000fe20000000f00 */
[----:B------:R-:W-:Y:S02]  /*10af0*/  IMAD.MOV.U32 R12, RZ, RZ, 0x3 ;  /* 0x00000003ff0c7424 */ /* 0x000fe400078e00ff */
[----:B------:R-:W-:-:S07]  /*10b00*/  IMAD.MOV.U32 R2, RZ, RZ, R14 ;  /* 0x000000ffff027224 */ /* 0x000fce00078e000e */
[----:B------:R-:W-:Y:S05]  /*10b10*/  WARPSYNC.COLLECTIVE R15, `(.L_x_2172) ;  /* 0x000000000f087348 */ /* 0x000fea0003c00000 */
[----:B------:R0:W1:Y:S02]  /*10b20*/  SHFL.IDX P6, R14, R13, R12, R11 ;  /* 0x0000000c0d0e7389 */ /* 0x00006400000c000b */
[----:B01----:R-:W-:Y:S01]  /*10b30*/  ENDCOLLECTIVE ;  /* 0x000000000000791b */ /* 0x003fe20003800000 */
.L_x_2172:
        /* <DEDUP_REMOVED lines=13> */
.L_x_2173:
[----:B------:R-:W-:Y:S01]  /*10c10*/  VIADD R3, R6, 0x40 ;  /* 0x0000004006037836 */ /* 0x000fe20000000000 */
[----:B------:R-:W-:Y:S02]  /*10c20*/  MOV R9, R8 ;  /* 0x0000000800097202 */ /* 0x000fe40000000f00 */
[----:B------:R-:W-:Y:S01]  /*10c30*/  @!P3 LEA R20, R7, UR38, 0x1 ;  /* 0x000000260714bc11 */ /* 0x000fe2000f8e08ff */
[----:B------:R-:W-:Y:S01]  /*10c40*/  IMAD.MOV.U32 R13, RZ, RZ, R5 ;  /* 0x000000ffff0d7224 */ /* 0x000fe200078e0005 */
[----:B------:R-:W-:Y:S01]  /*10c50*/  MOV R12, 0x4 ;  /* 0x00000004000c7802 */ /* 0x000fe20000000f00 */
[----:B------:R-:W-:-:S07]  /*10c60*/  IMAD.MOV.U32 R8, RZ, RZ, R14 ;  /* 0x000000ffff087224 */ /* 0x000fce00078e000e */
[----:B------:R-:W-:Y:S05]  /*10c70*/  WARPSYNC.COLLECTIVE R15, `(.L_x_2174) ;  /* 0x000000000f087348 */ /* 0x000fea0003c00000 */
[----:B------:R0:W1:Y:S02]  /*10c80*/  SHFL.IDX P6, R14, R13, R12, R11 ;  /* 0x0000000c0d0e7389 */ /* 0x00006400000c000b */
[----:B01----:R-:W-:Y:S01]  /*10c90*/  ENDCOLLECTIVE ;  /* 0x000000000000791b */ /* 0x003fe20003800000 */
.L_x_2174:
        /* <DEDUP_REMOVED lines=13> */
.L_x_2175:
        /* <DEDUP_REMOVED lines=9> */
.L_x_2176:
        /* <DEDUP_REMOVED lines=13> */
.L_x_2177:
        /* <DEDUP_REMOVED lines=9> */
.L_x_2178:
        /* <DEDUP_REMOVED lines=13> */
.L_x_2179:
        /* <DEDUP_REMOVED lines=8> */
.L_x_2180:
        /* <DEDUP_REMOVED lines=12> */
.L_x_2181:
[----:B------:R-:W-:Y:S05]  /*11170*/  BRA `(.L_x_2182) ;  /* 0xffffffcc00207947 */ /* 0x000fea000383ffff */
.L_x_2091:
[----:B-1----:R-:W-:-:S04]  /*11180*/  IMAD.U32 R3, RZ, RZ, UR38 ;  /* 0x00000026ff037e24 */ /* 0x002fc8000f8e00ff */
[----:B------:R1:W2:Y:S03]  /*11190*/  SYNCS.PHASECHK.TRANS64.TRYWAIT P0, [R3+URZ+0x34820], R2 ;  /* 0x03482002030075a7 */ /* 0x0002a6000800017f */
[----:B--2---:R-:W-:Y:S05]  /*111a0*/  @!P0 NANOSLEEP.SYNCS 0x989680 ;  /* 0x009896800000895d */ /* 0x004fea0003900000 */
[----:B------:R-:W2:Y:S02]  /*111b0*/  @!P0 SYNCS.PHASECHK.TRANS64 P0, [R3+URZ+0x34820], R2 ;  /* 0x03482002030085a7 */ /* 0x000ea4000800007f */
[----:B--2---:R-:W-:Y:S05]  /*111c0*/  @!P0 BRA `(.L_x_2091) ;  /* 0xfffffffc00ec8947 */ /* 0x004fea000383ffff */
[----:B------:R-:W-:Y:S05]  /*111d0*/  BRA `(.L_x_2183) ;  /* 0xffffffcc00787947 */ /* 0x000fea000383ffff */
.L_x_2098:
[----:B-1----:R-:W-:-:S04]  /*111e0*/  MOV R3, UR38 ;  /* 0x0000002600037c02 */ /* 0x002fc80008000f00 */
[----:B------:R1:W2:Y:S03]  /*111f0*/  SYNCS.PHASECHK.TRANS64.TRYWAIT P0, [R3+URZ+0x34848], R2 ;  /* 0x03484802030075a7 */ /* 0x0002a6000800017f */
[----:B--2---:R-:W-:Y:S05]  /*11200*/  @!P0 NANOSLEEP.SYNCS 0x989680 ;  /* 0x009896800000895d */ /* 0x004fea0003900000 */
[----:B------:R-:W2:Y:S02]  /*11210*/  @!P0 SYNCS.PHASECHK.TRANS64 P0, [R3+URZ+0x34848], R2 ;  /* 0x03484802030085a7 */ /* 0x000ea4000800007f */
[----:B--2---:R-:W-:Y:S05]  /*11220*/  @!P0 BRA `(.L_x_2098) ;  /* 0xfffffffc00ec8947 */ /* 0x004fea000383ffff */
[----:B------:R-:W-:Y:S05]  /*11230*/  BRA `(.L_x_2184) ;  /* 0xffffffd000507947 */ /* 0x000fea000383ffff */
.L_x_2105:
[----:B0-----:R-:W-:-:S04]  /*11240*/  IMAD.U32 R3, RZ, RZ, UR38 ;  /* 0x00000026ff037e24 */ /* 0x001fc8000f8e00ff */
[----:B------:R0:W1:Y:S03]  /*11250*/  SYNCS.PHASECHK.TRANS64.TRYWAIT P0, [R3+URZ+0x34860], R2 ;  /* 0x03486002030075a7 */ /* 0x000066000800017f */
[----:B-1----:R-:W-:Y:S05]  /*11260*/  @!P0 NANOSLEEP.SYNCS 0x989680 ;  /* 0x009896800000895d */ /* 0x002fea0003900000 */
[----:B------:R-:W1:Y:S02]  /*11270*/  @!P0 SYNCS.PHASECHK.TRANS64 P0, [R3+URZ+0x34860], R2 ;  /* 0x03486002030085a7 */ /* 0x000e64000800007f */
[----:B-1----:R-:W-:Y:S05]  /*11280*/  @!P0 BRA `(.L_x_2105) ;  /* 0xfffffffc00ec8947 */ /* 0x002fea000383ffff */
[----:B------:R-:W-:Y:S05]  /*11290*/  BRA `(.L_x_2185) ;  /* 0xffffffd400247947 */ /* 0x000fea000383ffff */
.L_x_2114:
[----:B-1----:R-:W-:-:S04]  /*112a0*/  IMAD.U32 R3, RZ, RZ, UR38 ;  /* 0x00000026ff037e24 */ /* 0x002fc8000f8e00ff */
[----:B------:R1:W2:Y:S03]  /*112b0*/  SYNCS.PHASECHK.TRANS64.TRYWAIT P0, [R3+URZ+0x34840], R2 ;  /* 0x03484002030075a7 */ /* 0x0002a6000800017f */
[----:B--2---:R-:W-:Y:S05]  /*112c0*/  @!P0 NANOSLEEP.SYNCS 0x989680 ;  /* 0x009896800000895d */ /* 0x004fea0003900000 */
[----:B------:R-:W2:Y:S02]  /*112d0*/  @!P0 SYNCS.PHASECHK.TRANS64 P0, [R3+URZ+0x34840], R2 ;  /* 0x03484002030085a7 */ /* 0x000ea4000800007f */
[----:B--2---:R-:W-:Y:S05]  /*112e0*/  @!P0 BRA `(.L_x_2114) ;  /* 0xfffffffc00ec8947 */ /* 0x004fea000383ffff */
[----:B------:R-:W-:Y:S05]  /*112f0*/  BRA `(.L_x_2186) ;  /* 0xffffffd800487947 */ /* 0x000fea000383ffff */
.L_x_2121:
[----:B0-----:R-:W-:-:S04]  /*11300*/  MOV R3, UR38 ;  /* 0x0000002600037c02 */ /* 0x001fc80008000f00 */
[----:B------:R0:W1:Y:S03]  /*11310*/  SYNCS.PHASECHK.TRANS64.TRYWAIT P0, [R3+URZ+0x34868], R2 ;  /* 0x03486802030075a7 */ /* 0x000066000800017f */
[----:B-1----:R-:W-:Y:S05]  /*11320*/  @!P0 NANOSLEEP.SYNCS 0x989680 ;  /* 0x009896800000895d */ /* 0x002fea0003900000 */
[----:B------:R-:W1:Y:S02]  /*11330*/  @!P0 SYNCS.PHASECHK.TRANS64 P0, [R3+URZ+0x34868], R2 ;  /* 0x03486802030085a7 */ /* 0x000e64000800007f */
[----:B-1----:R-:W-:Y:S05]  /*11340*/  @!P0 BRA `(.L_x_2121) ;  /* 0xfffffffc00ec8947 */ /* 0x002fea000383ffff */
[----:B------:R-:W-:Y:S05]  /*11350*/  BRA `(.L_x_2187) ;  /* 0xffffffdc001c7947 */ /* 0x000fea000383ffff */
.L_x_2130:
[----:B-1----:R-:W-:-:S04]  /*11360*/  IMAD.U32 R3, RZ, RZ, UR38 ;  /* 0x00000026ff037e24 */ /* 0x002fc8000f8e00ff */
[----:B------:R1:W2:Y:S03]  /*11370*/  SYNCS.PHASECHK.TRANS64.TRYWAIT P0, [R3+URZ+0x34848], R2 ;  /* 0x03484802030075a7 */ /* 0x0002a6000800017f */
[----:B--2---:R-:W-:Y:S05]  /*11380*/  @!P0 NANOSLEEP.SYNCS 0x989680 ;  /* 0x009896800000895d */ /* 0x004fea0003900000 */
[----:B------:R-:W2:Y:S02]  /*11390*/  @!P0 SYNCS.PHASECHK.TRANS64 P0, [R3+URZ+0x34848], R2 ;  /* 0x03484802030085a7 */ /* 0x000ea4000800007f */
[----:B--2---:R-:W-:Y:S05]  /*113a0*/  @!P0 BRA `(.L_x_2130) ;  /* 0xfffffffc00ec8947 */ /* 0x004fea000383ffff */
[----:B------:R-:W-:Y:S05]  /*113b0*/  BRA `(.L_x_2188) ;  /* 0xffffffe000587947 */ /* 0x000fea000383ffff */
.L_x_2137:
[----:B0-----:R-:W-:-:S04]  /*113c0*/  IMAD.U32 R3, RZ, RZ, UR38 ;  /* 0x00000026ff037e24 */ /* 0x001fc8000f8e00ff */
[----:B------:R0:W1:Y:S03]  /*113d0*/  SYNCS.PHASECHK.TRANS64.TRYWAIT P0, [R3+URZ+0x34860], R2 ;  /* 0x03486002030075a7 */ /* 0x000066000800017f */
[----:B-1----:R-:W-:Y:S05]  /*113e0*/  @!P0 NANOSLEEP.SYNCS 0x989680 ;  /* 0x009896800000895d */ /* 0x002fea0003900000 */
[----:B------:R-:W1:Y:S02]  /*113f0*/  @!P0 SYNCS.PHASECHK.TRANS64 P0, [R3+URZ+0x34860], R2 ;  /* 0x03486002030085a7 */ /* 0x000e64000800007f */
[----:B-1----:R-:W-:Y:S05]  /*11400*/  @!P0 BRA `(.L_x_2137) ;  /* 0xfffffffc00ec8947 */ /* 0x002fea000383ffff */
[----:B------:R-:W-:Y:S05]  /*11410*/  BRA `(.L_x_2189) ;  /* 0xffffffe400287947 */ /* 0x000fea000383ffff */
.L_x_2145:
[----:B-1----:R1:W2:Y:S02]  /*11420*/  SYNCS.PHASECHK.TRANS64.TRYWAIT P0, [R3+URZ+0x34860], R0 ;  /* 0x03486000030075a7 */ /* 0x0022a4000800017f */
[----:B--2---:R-:W-:Y:S05]  /*11430*/  @!P0 NANOSLEEP.SYNCS 0x989680 ;  /* 0x009896800000895d */ /* 0x004fea0003900000 */
[----:B------:R-:W2:Y:S02]  /*11440*/  @!P0 SYNCS.PHASECHK.TRANS64 P0, [R3+URZ+0x34860], R0 ;  /* 0x03486000030085a7 */ /* 0x000ea4000800007f */
[----:B--2---:R-:W-:Y:S05]  /*11450*/  @!P0 BRA `(.L_x_2145) ;  /* 0xfffffffc00f08947 */ /* 0x004fea000383ffff */
[----:B------:R-:W-:Y:S05]  /*11460*/  BRA `(.L_x_2190) ;  /* 0xffffffe400f87947 */ /* 0x000fea000383ffff */
.L_x_2150:
[----:B-1----:R1:W2:Y:S02]  /*11470*/  SYNCS.PHASECHK.TRANS64.TRYWAIT P0, [R2+URZ+0x34820], R3 ;  /* 0x03482003020075a7 */ /* 0x0022a4000800017f */
[----:B--2---:R-:W-:Y:S05]  /*11480*/  @!P0 NANOSLEEP.SYNCS 0x989680 ;  /* 0x009896800000895d */ /* 0x004fea0003900000 */
[----:B------:R-:W2:Y:S02]  /*11490*/  @!P0 SYNCS.PHASECHK.TRANS64 P0, [R2+URZ+0x34820], R3 ;  /* 0x03482003020085a7 */ /* 0x000ea4000800007f */
[----:B--2---:R-:W-:Y:S05]  /*114a0*/  @!P0 BRA `(.L_x_2150) ;  /* 0xfffffffc00f08947 */ /* 0x004fea000383ffff */
[----:B------:R-:W-:Y:S05]  /*114b0*/  BRA `(.L_x_2191) ;  /* 0xffffffe800c87947 */ /* 0x000fea000383ffff */
.L_x_2151:
        /* <DEDUP_REMOVED lines=11> */
.L_x_2193:
[----:B------:R-:W-:Y:S05]  /*11570*/  BSYNC B0 ;  /* 0x0000000000007941 */ /* 0x000fea0003800000 */
.L_x_2192:
[----:B------:R-:W-:Y:S05]  /*11580*/  BRA `(.L_x_2194) ;  /* 0xffffffe800ac7947 */ /* 0x000fea000383ffff */
.L_x_2152:
[----:B------:R-:W-:Y:S01]  /*11590*/  BSSY B0, `(.L_x_2195) ;  /* 0x0000006000007945 */ /* 0x000fe20003800000 */
[----:B------:R-:W-:-:S07]  /*115a0*/  IMAD.MOV.U32 R15, RZ, RZ, -0x1 ;  /* 0xffffffffff0f7424 */ /* 0x000fce00078e00ff */
[----:B01----:R-:W-:Y:S05]  /*115b0*/  WARPSYNC.COLLECTIVE R15, `(.L_x_2196) ;  /* 0x000000000f0c7348 */ /* 0x003fea0003c00000 */
[----:B------:R-:W-:Y:S02]  /*115c0*/  ELECT P6, UR62, PT ;  /* 0x00000000003e782f */ /* 0x000fe400038c0000 */
[----:B------:R-:W-:Y:S01]  /*115d0*/  MOV R14, UR62 ;  /* 0x0000003e000e7c02 */ /* 0x000fe20008000f00 */
[----:B01----:R-:W-:Y:S10]  /*115e0*/  ENDCOLLECTIVE ;  /* 0x000000000000791b */ /* 0x003ff40003800000 */
.L_x_2196:
[----:B------:R-:W-:Y:S05]  /*115f0*/  BSYNC B0 ;  /* 0x0000000000007941 */ /* 0x000fea0003800000 */
.L_x_2195:
[----:B------:R-:W-:Y:S05]  /*11600*/  BRA `(.L_x_2197) ;  /* 0xffffffe800a07947 */ /* 0x000fea000383ffff */
.L_x_2154:
[----:B0-----:R0:W1:Y:S02]  /*11610*/  SYNCS.PHASECHK.TRANS64.TRYWAIT P0, [R6+URZ], R5 ;  /* 0x00000005060075a7 */ /* 0x001064000800017f */
[----:B-1----:R-:W-:Y:S05]  /*11620*/  @!P0 NANOSLEEP.SYNCS 0x989680 ;  /* 0x009896800000895d */ /* 0x002fea0003900000 */
[----:B------:R-:W1:Y:S02]  /*11630*/  @!P0 SYNCS.PHASECHK.TRANS64 P0, [R6+URZ], R5 ;  /* 0x00000005060085a7 */ /* 0x000e64000800007f */
[----:B-1----:R-:W-:Y:S05]  /*11640*/  @!P0 BRA `(.L_x_2154) ;  /* 0xfffffffc00f08947 */ /* 0x002fea000383ffff */
[----:B------:R-:W-:Y:S05]  /*11650*/  BRA `(.L_x_2198) ;  /* 0xffffffe800d47947 */ /* 0x000fea000383ffff */
.L_x_2155:
[----:B-1----:R1:W2:Y:S02]  /*11660*/  SYNCS.PHASECHK.TRANS64.TRYWAIT P0, [R3+URZ], R4 ;  /* 0x00000004030075a7 */ /* 0x0022a4000800017f */
[----:B--2---:R-:W-:Y:S05]  /*11670*/  @!P0 NANOSLEEP.SYNCS 0x989680 ;  /* 0x009896800000895d */ /* 0x004fea0003900000 */
[----:B------:R-:W2:Y:S02]  /*11680*/  @!P0 SYNCS.PHASECHK.TRANS64 P0, [R3+URZ], R4 ;  /* 0x00000004030085a7 */ /* 0x000ea4000800007f */
[----:B--2---:R-:W-:Y:S05]  /*11690*/  @!P0 BRA `(.L_x_2155) ;  /* 0xfffffffc00f08947 */ /* 0x004fea000383ffff */
[----:B------:R-:W-:Y:S05]  /*116a0*/  BRA `(.L_x_2199) ;  /* 0xffffffe800c87947 */ /* 0x000fea000383ffff */
.L_x_2157:
[----:B-1----:R1:W2:Y:S02]  /*116b0*/  SYNCS.PHASECHK.TRANS64.TRYWAIT P0, [R0+URZ], R5 ;  /* 0x00000005000075a7 */ /* 0x0022a4000800017f */
[----:B--2---:R-:W-:Y:S05]  /*116c0*/  @!P0 NANOSLEEP.SYNCS 0x989680 ;  /* 0x009896800000895d */ /* 0x004fea0003900000 */
[----:B------:R-:W2:Y:S02]  /*116d0*/  @!P0 SYNCS.PHASECHK.TRANS64 P0, [R0+URZ], R5 ;  /* 0x00000005000085a7 */ /* 0x000ea4000800007f */
[----:B--2---:R-:W-:Y:S05]  /*116e0*/  @!P0 BRA `(.L_x_2157) ;  /* 0xfffffffc00f08947 */ /* 0x004fea000383ffff */
[----:B------:R-:W-:Y:S05]  /*116f0*/  BRA `(.L_x_2200) ;  /* 0xffffffe800cc7947 */ /* 0x000fea000383ffff */
.L_x_2201:
        /* <DEDUP_REMOVED lines=16> */
.L_x_2986:


//--------------------- .text._ZN7cutlass13device_kernelIN5flash11enable_sm90INS1_16FlashAttnFwdSm90INS1_25CollectiveMainloopFwdSm90ILi2EN4cute5tupleIJNS5_1CILi1EEES8_S8_EEENS6_IJNS7_ILi128EEESA_NS7_ILi192EEEEEELi128ENS_10bfloat16_tEfNS_4arch4Sm90ELb1ELb0ELb1ELb1ELb0ELb0ELb0ELb1ELb1ELb1ELb1ELb0EEENS1_21CollectiveEpilogueFwdINS6_IJSA_SA_SA_EEES9_SD_SF_Li256ELb1ELb1ELb1ELb0EEENS1_36VarlenDynamicPersistentTileSchedulerILi128ELi128ELi256ELi128ELb1ELb1ELb1ELb1ELb1ELb1EEEEEEEEEvNT_6ParamsE --------------------------
	.section	.text._ZN7cutlass13device_kernelIN5flash11enable_sm90INS1_16FlashAttnFwdSm90INS1_25CollectiveMainloopFwdSm90ILi2EN4cute5tupleIJNS5_1CILi1EEES8_S8_EEENS6_IJNS7_ILi128EEESA_NS7_ILi192EEEEEELi128ENS_10bfloat16_tEfNS_4arch4Sm90ELb1ELb0ELb1ELb1ELb0ELb0ELb0ELb1ELb1ELb1ELb1ELb0EEENS1_21CollectiveEpilogueFwdINS6_IJSA_SA_SA_EEES9_SD_SF_Li256ELb1ELb1ELb1ELb0EEENS1_36VarlenDynamicPersistentTileSchedulerILi128ELi128ELi256ELi128ELb1ELb1ELb1ELb1ELb1ELb1EEEEEEEEEvNT_6ParamsE,"ax",@progbits
	.align	128
.text._ZN7cutlass13device_kernelIN5flash11enable_sm90INS1_16FlashAttnFwdSm90INS1_25CollectiveMainloopFwdSm90ILi2EN4cute5tupleIJNS5_1CILi1EEES8_S8_EEENS6_IJNS7_ILi128EEESA_NS7_ILi192EEEEEELi128ENS_10bfloat16_tEfNS_4arch4Sm90ELb1ELb0ELb1ELb1ELb0ELb0ELb0ELb1ELb1ELb1ELb1ELb0EEENS1_21CollectiveEpilogueFwdINS6_IJSA_SA_SA_EEES9_SD_SF_Li256ELb1ELb1ELb1ELb0EEENS1_36VarlenDynamicPersistentTileSchedulerILi128ELi128ELi256ELi128ELb1ELb1ELb1ELb1ELb1ELb1EEEEEEEEEvNT_6ParamsE:
        .type           _ZN7cutlass13device_kernelIN5flash11enable_sm90INS1_16FlashAttnFwdSm90INS1_25CollectiveMainloopFwdSm90ILi2EN4cute5tupleIJNS5_1CILi1EEES8_S8_EEENS6_IJNS7_ILi128EEESA_NS7_ILi192EEEEEELi128ENS_10bfloat16_tEfNS_4arch4Sm90ELb1ELb0ELb1ELb1ELb0ELb0ELb0ELb1ELb1ELb1ELb1ELb0EEENS1_21CollectiveEpilogueFwdINS6_IJSA_SA_SA_EEES9_SD_SF_Li256ELb1ELb1ELb1ELb0EEENS1_36VarlenDynamicPersistentTileSchedulerILi128ELi128ELi256ELi128ELb1ELb1ELb1ELb1ELb1ELb1EEEEEEEEEvNT_6ParamsE,@function
        .size           _ZN7cutlass13device_kernelIN5flash11enable_sm90INS1_16FlashAttnFwdSm90INS1_25CollectiveMainloopFwdSm90ILi2EN4cute5tupleIJNS5_1CILi1EEES8_S8_EEENS6_IJNS7_ILi128EEESA_NS7_ILi192EEEEEELi128ENS_10bfloat16_tEfNS_4arch4Sm90ELb1ELb0ELb1ELb1ELb0ELb0ELb0ELb1ELb1ELb1ELb1ELb0EEENS1_21CollectiveEpilogueFwdINS6_IJSA_SA_SA_EEES9_SD_SF_Li256ELb1ELb1ELb1ELb0EEENS1_36VarlenDynamicPersistentTileSchedulerILi128ELi128ELi256ELi128ELb1ELb1ELb1ELb1ELb1ELb1EEEEEEEEEvNT_6ParamsE,(.L_x_2987 - _ZN7cutlass13device_kernelIN5flash11enable_sm90INS1_16FlashAttnFwdSm90INS1_25CollectiveMainloopFwdSm90ILi2EN4cute5tupleIJNS5_1CILi1EEES8_S8_EEENS6_IJNS7_ILi128EEESA_NS7_ILi192EEEEEELi128ENS_10bfloat16_tEfNS_4arch4Sm90ELb1ELb0ELb1ELb1ELb0ELb0ELb0ELb1ELb1ELb1ELb1ELb0EEENS1_21CollectiveEpilogueFwdINS6_IJSA_SA_SA_EEES9_SD_SF_Li256ELb1ELb1ELb1ELb0EEENS1_36VarlenDynamicPersistentTileSchedulerILi128ELi128ELi256ELi128ELb1ELb1ELb1ELb1ELb1ELb1EEEEEEEEEvNT_6ParamsE)
        .other          _ZN7cutlass13device_kernelIN5flash11enable_sm90INS1_16FlashAttnFwdSm90INS1_25CollectiveMainloopFwdSm90ILi2EN4cute5tupleIJNS5_1CILi1EEES8_S8_EEENS6_IJNS7_ILi128EEESA_NS7_ILi192EEEEEELi128ENS_10bfloat16_tEfNS_4arch4Sm90ELb1ELb0ELb1ELb1ELb0ELb0ELb0ELb1ELb1ELb1ELb1ELb0EEENS1_21CollectiveEpilogueFwdINS6_IJSA_SA_SA_EEES9_SD_SF_Li256ELb1ELb1ELb1ELb0EEENS1_36VarlenDynamicPersistentTileSchedulerILi128ELi128ELi256ELi128ELb1ELb1ELb1ELb1ELb1ELb1EEEEEEEEEvNT_6ParamsE,@"STO_CUDA_ENTRY STV_DEFAULT"
_ZN7cutlass13device_kernelIN5flash11enable_sm90INS1_16FlashAttnFwdSm90INS1_25CollectiveMainloopFwdSm90ILi2EN4cute5tupleIJNS5_1CILi1EEES8_S8_EEENS6_IJNS7_ILi128EEESA_NS7_ILi192EEEEEELi128ENS_10bfloat16_tEfNS_4arch4Sm90ELb1ELb0ELb1ELb1ELb0ELb0ELb0ELb1ELb1ELb1ELb1ELb0EEENS1_21CollectiveEpilogueFwdINS6_IJSA_SA_SA_EEES9_SD_SF_Li256ELb1ELb1ELb1ELb0EEENS1_36VarlenDynamicPersistentTileSchedulerILi128ELi128ELi256ELi128ELb1ELb1ELb1ELb1ELb1ELb1EEEEEEEEEvNT_6ParamsE:
        /* <DEDUP_REMOVED lines=17> */
.L_x_2203:
[----:B------:R-:W-:Y:S05]  /*0110*/  BSYNC B0 ;  /* 0x0000000000007941 */ /* 0x000fea0003800000 */
.L_x_2202:
        /* <DEDUP_REMOVED lines=40> */
.L_x_2204:
        /* <DEDUP_REMOVED lines=22> */
.L_x_2205:
        /* <DEDUP_REMOVED lines=18> */
.L_x_2206:
        /* <DEDUP_REMOVED lines=22> */
.L_x_2207:
        /* <DEDUP_REMOVED lines=22> */
.L_x_2208:
        /* <DEDUP_REMOVED lines=8> */
.L_x_2210:
        /* <DEDUP_REMOVED lines=24> */
[----:B------:R-:W-:Y:S02]  /*0ae0*/  SHF.R.S32.HI R7, RZ, 0x1f, R6 ;  /* 0x0000001fff077819 */ /* 0x000fe40000011406 */
[----:B------:R-:W-:Y:S02]  /*0af0*/  SHF.R.S32.HI R226, RZ, 0x7, R3 ;  /* 0x00000007ffe27819 */ /* 0x000fe40000011403 */
[----:B------:R-:W-:Y:S02]  /*0b00*/  LEA.HI R10, R7, R8, RZ, 0x3 ;  /* 0x00000008070a7211 */ /* 0x000fe400078f18ff */
[----:B------:R-:W-:Y:S02]  /*0b10*/  LEA.HI R4, R0, R231, RZ, 0x5 ;  /* 0x000000e700047211 */ /* 0x000fe400078f28ff */
[----:B------:R-:W-:-:S02]  /*0b20*/  LOP3.LUT R11, R10, 0xfffffff8, RZ, 0xc0, !PT ;  /* 0xfffffff80a0b7812 */ /* 0x000fc400078ec0ff */
[----:B------:R-:W-:Y:S02]  /*0b30*/  LEA.HI R9, R9, R210, RZ, 0x5 ;  /* 0x000000d209097211 */ /* 0x000fe400078f28ff */
[----:B------:R-:W-:Y:S01]  /*0b40*/  LEA.HI R3, R3, R226, RZ, 0x1 ;  /* 0x000000e203037211 */ /* 0x000fe200078f08ff */
[----:B------:R-:W-:Y:S01]  /*0b50*/  IMAD.SHL.U32 R5, R4, 0x20, RZ ;  /* 0x0000002004057824 */ /* 0x000fe200078e00ff */
[----:B------:R-:W-:Y:S01]  /*0b60*/  SHF.R.S32.HI R9, RZ, 0x5, R9 ;  /* 0x00000005ff097819 */ /* 0x000fe20000011409 */
[----:B------:R-:W-:Y:S01]  /*0b70*/  IMAD.IADD R8, R8, 0x1, -R11 ;  /* 0x0000000108087824 */ /* 0x000fe200078e0a0b */
[----:B------:R-:W-:Y:S02]  /*0b80*/  LOP3.LUT R3, R3, 0x3fffffe, RZ, 0xc0, !PT ;  /* 0x03fffffe03037812 */ /* 0x000fe400078ec0ff */
[CC--:B0-----:R-:W-:Y:S02]  /*0b90*/  LEA.HI R2, R0.reuse, R231.reuse, RZ, 0x4 ;  /* 0x000000e700027211 */ /* 0x0c1fe400078f20ff */
[----:B------:R-:W-:Y:S01]  /*0ba0*/  LEA.HI R10, R0, R231, RZ, 0x2 ;  /* 0x000000e7000a7211 */ /* 0x000fe200078f10ff */
[----:B------:R-:W-:Y:S01]  /*0bb0*/  IMAD R8, R9, 0x10, R8 ;  /* 0x0000001009087824 */ /* 0x000fe200078e0208 */
[----:B------:R-:W-:Y:S01]  /*0bc0*/  LOP3.LUT R7, R5, 0xfffffc00, RZ, 0xc0, !PT ;  /* 0xfffffc0005077812 */ /* 0x000fe200078ec0ff */
[----:B------:R-:W-:Y:S01]  /*0bd0*/  IMAD.IADD R3, R226, 0x1, -R3 ;  /* 0x00000001e2037824 */ /* 0x000fe200078e0a03 */
[----:B------:R-:W-:-:S02]  /*0be0*/  LOP3.LUT R4, R2, 0x3fffff0, RZ, 0xc0, !PT ;  /* 0x03fffff002047812 */ /* 0x000fc400078ec0ff */
[----:B------:R-:W-:Y:S02]  /*0bf0*/  SHF.R.S32.HI R5, RZ, 0x4, R2 ;  /* 0x00000004ff057819 */ /* 0x000fe40000011402 */
[----:B------:R-:W-:Y:S02]  /*0c00*/  LOP3.LUT R10, R10, 0xfffffffc, RZ, 0xc0, !PT ;  /* 0xfffffffc0a0a7812 */ /* 0x000fe400078ec0ff */
[----:B------:R-:W-:Y:S01]  /*0c10*/  LEA.HI R0, R0, R231, RZ, 0x3 ;  /* 0x000000e700007211 */ /* 0x000fe200078f18ff */
[----:B------:R-:W-:Y:S01]  /*0c20*/  IMAD R227, R3, 0x40, R8 ;  /* 0x0000004003e37824 */ /* 0x000fe200078e0208 */
[----:B------:R-:W-:Y:S01]  /*0c30*/  LEA.HI R2, R2, R5, RZ, 0x1 ;  /* 0x0000000502027211 */ /* 0x000fe200078f08ff */
[C---:B------:R-:W-:Y:S01]  /*0c40*/  IMAD.IADD R4, R231.reuse, 0x1, -R4 ;  /* 0x00000001e7047824 */ /* 0x040fe200078e0a04 */
[----:B------:R-:W-:Y:S01]  /*0c50*/  LOP3.LUT R188, R0, 0xfffffff8, RZ, 0xc0, !PT ;  /* 0xfffffff800bc7812 */ /* 0x000fe200078ec0ff */
[C---:B------:R-:W-:Y:S01]  /*0c60*/  IMAD.IADD R10, R231.reuse, 0x1, -R10 ;  /* 0x00000001e70a7824 */ /* 0x040fe200078e0a0a */
[----:B------:R-:W-:Y:S01]  /*0c70*/  LOP3.LUT R3, R6, 0x7ffffffc, RZ, 0xc0, !PT ;  /* 0x7ffffffc06037812 */ /* 0x000fe200078ec0ff */
[----:B------:R-:W-:Y:S01]  /*0c80*/  IMAD R7, R4, 0x40, R7 ;  /* 0x0000004004077824 */ /* 0x000fe200078e0207 */
[----:B------:R-:W-:Y:S01]  /*0c90*/  LOP3.LUT R2, R2, 0x1ffffffe, RZ, 0xc0, !PT ;  /* 0x1ffffffe02027812 */ /* 0x000fe200078ec0ff */
[----:B------:R-:W-:Y:S01]  /*0ca0*/  IMAD.IADD R188, R231, 0x1, -R188 ;  /* 0x00000001e7bc7824 */ /* 0x000fe200078e0abc */
[----:B------:R-:W-:Y:S01]  /*0cb0*/  LEA.HI R4, R10, R10, RZ, 0x1 ;  /* 0x0000000a0a047211 */ /* 0x000fe200078f08ff */
[----:B------:R-:W-:-:S02]  /*0cc0*/  IMAD.IADD R3, R210, 0x1, -R3 ;  /* 0x00000001d2037824 */ /* 0x000fc400078e0a03 */
[----:B------:R-:W-:Y:S01]  /*0cd0*/  IMAD.IADD R2, R5, 0x1, -R2 ;  /* 0x0000000105027824 */ /* 0x000fe200078e0a02 */
[----:B------:R-:W-:Y:S01]  /*0ce0*/  LOP3.LUT R5, R4, 0x1ffffffe, RZ, 0xc0, !PT ;  /* 0x1ffffffe04057812 */ /* 0x000fe200078ec0ff */
[----:B------:R-:W-:Y:S02]  /*0cf0*/  IMAD.SHL.U32 R23, R188, 0x8, RZ ;  /* 0x00000008bc177824 */ /* 0x000fe400078e00ff */
[----:B------:R-:W-:Y:S02]  /*0d00*/  IMAD.SHL.U32 R184, R3, 0x2, RZ ;  /* 0x0000000203b87824 */ /* 0x000fe400078e00ff */
[----:B------:R-:W-:Y:S02]  /*0d10*/  VIADD R187, R23, 0x40 ;  /* 0x0000004017bb7836 */ /* 0x000fe40000000000 */
[C---:B------:R-:W-:Y:S01]  /*0d20*/  VIADD R206, R184.reuse, 0x8 ;  /* 0x00000008b8ce7836 */ /* 0x040fe20000000000 */
        /* <DEDUP_REMOVED lines=14> */
[----:B------:R-:W-:Y:S01]  /*0e10*/  IMAD.IADD R10, R10, 0x1, -R5 ;  /* 0x000000010a0a7824 */ /* 0x000fe200078e0a05 */
[----:B------:R-:W-:Y:S01]  /*0e20*/  SHF.R.S32.HI R208, RZ, 0x3, R0 ;  /* 0x00000003ffd07819 */ /* 0x000fe20000011400 */
[----:B------:R-:W-:Y:S01]  /*0e30*/  IMAD R228, R2, 0x8, R7 ;  /* 0x0000000802e47824 */ /* 0x000fe200078e0207 */
[----:B------:R-:W-:Y:S01]  /*0e40*/  SHF.R.S32.HI R230, RZ, 0x1f, R23 ;  /* 0x0000001fffe67819 */ /* 0x000fe20000011417 */
[----:B------:R-:W-:Y:S01]  /*0e50*/  IMAD.MOV.U32 R209, RZ, RZ, RZ ;  /* 0x000000ffffd17224 */ /* 0x000fe200078e00ff */
[----:B------:R-:W-:Y:S01]  /*0e60*/  SHF.R.S32.HI R229, RZ, 0x1f, R187 ;  /* 0x0000001fffe57819 */ /* 0x000fe200000114bb */
[----:B------:R-:W-:Y:S01]  /*0e70*/  IMAD R185, R10, 0x8, R227 ;  /* 0x000000080ab97824 */ /* 0x000fe200078e02e3 */
        /* <DEDUP_REMOVED lines=14> */
[----:B------:R-:W-:Y:S01]  /*0f60*/  SHF.R.S32.HI R211, RZ, 0x1f, R192 ;  /* 0x0000001fffd37819 */ /* 0x000fe200000114c0 */
[----:B------:R-:W-:Y:S01]  /*0f70*/  UMOV UR38, URZ ;  /* 0x0000003f00267c82 */ /* 0x000fe20008000000 */
[----:B------:R-:W-:Y:S01]  /*0f80*/  UMOV UR36, URZ ;  /* 0x0000003f00247c82 */ /* 0x000fe20008000000 */
[----:B--2---:R-:W-:-:S07]  /*0f90*/  LOP3.LUT R19, R12, 0x1, RZ, 0xfc, !PT ;  /* 0x000000010c137812 */ /* 0x004fce00078efcff */
.L_x_2268:
[----:B0-23--:R-:W0:Y:S01]  /*0fa0*/  LDC.64 R2, c[0x0][0xc88] ;  /* 0x00032200ff027b82 */ /* 0x00de220000000a00 */
[----:B------:R-:W-:Y:S01]  /*0fb0*/  ULDC.64 UR4, c[0x0][0xa28] ;  /* 0x00028a0000047ab9 */ /* 0x000fe20000000a00 */
[----:B------:R-:W-:-:S06]  /*0fc0*/  ULDC.64 UR6, c[0x0][0xa18] ;  /* 0x0002860000067ab9 */ /* 0x000fcc0000000a00 */
[----:B------:R-:W1:Y:S08]  /*0fd0*/  LDC R17, c[0x0][0x288] ;  /* 0x0000a200ff117b82 */ /* 0x000e700000000800 */
[----:B------:R-:W2:Y:S01]  /*0fe0*/  LDC.64 R8, c[0x0][0x418] ;  /* 0x00010600ff087b82 */ /* 0x000ea20000000a00 */
[----:B0-----:R-:W-:-:S07]  /*0ff0*/  IMAD.WIDE R2, R27, 0x4, R2 ;  /* 0x000000041b027825 */ /* 0x001fce00078e0202 */
[----:B------:R-:W0:Y:S01]  /*1000*/  LDC R10, c[0x0][0x424] ;  /* 0x00010900ff0a7b82 */ /* 0x000e220000000800 */
[----:B------:R-:W3:Y:S01]  /*1010*/  LDG.E R186, desc[UR56][R2.64] ;  /* 0x0000003802ba7981 */ /* 0x000ee2000c1e1900 */
[----:B------:R-:W-:Y:S01]  /*1020*/  ISETP.NE.U32.AND P1, PT, RZ, UR4, PT ;  /* 0x00000004ff007c0c */ /* 0x000fe2000bf25070 */
[----:B------:R-:W-:Y:S01]  /*1030*/  IMAD.MOV.U32 R7, RZ, RZ, RZ ;  /* 0x000000ffff077224 */ /* 0x000fe200078e00ff */
[----:B------:R-:W-:-:S04]  /*1040*/  ISETP.NE.U32.AND P0, PT, RZ, UR6, PT ;  /* 0x00000006ff007c0c */ /* 0x000fc8000bf05070 */
[----:B----4-:R-:W4:Y:S01]  /*1050*/  LDC R11, c[0x0][0x2f0] ;  /* 0x0000bc00ff0b7b82 */ /* 0x010f220000000800 */
[----:B------:R-:W-:Y:S02]  /*1060*/  ISETP.NE.AND.EX P1, PT, RZ, UR5, PT, P1 ;  /* 0x00000005ff007c0c */ /* 0x000fe4000bf25310 */
[----:B------:R-:W-:Y:S02]  /*1070*/  ISETP.NE.AND.EX P0, PT, RZ, UR7, PT, P0 ;  /* 0x00000007ff007c0c */ /* 0x000fe4000bf05300 */
[----:B---3--:R-:W-:-:S09]  /*1080*/  SHF.R.S32.HI R191, RZ, 0x1f, R186 ;  /* 0x0000001fffbf7819 */ /* 0x008fd200000114ba */
[----:B------:R-:W-:-:S04]  /*1090*/  @P1 LEA R4, P2, R186, UR4, 0x2 ;  /* 0x00000004ba041c11 */ /* 0x000fc8000f8410ff */
[C-C-:B------:R-:W-:Y:S02]  /*10a0*/  @P1 LEA.HI.X R5, R186.reuse, UR5, R191.reuse, 0x2, P2 ;  /* 0x00000005ba051c11 */ /* 0x140fe400090f14bf */
[----:B------:R-:W-:Y:S02]  /*10b0*/  @P0 LEA R2, P2, R186, UR6, 0x2 ;  /* 0x00000006ba020c11 */ /* 0x000fe4000f8410ff */
[----:B------:R-:W-:Y:S01]  /*10c0*/  LOP3.LUT R6, R26, 0xff000000, RZ, 0xc0, !PT ;  /* 0xff0000001a067812 */ /* 0x000fe200078ec0ff */
[----:B------:R3:W5:Y:S01]  /*10d0*/  @P1 LDG.E R7, desc[UR56][R4.64] ;  /* 0x0000003804071981 */ /* 0x000762000c1e1900 */
[----:B------:R-:W-:Y:S01]  /*10e0*/  @P0 LEA.HI.X R3, R186, UR7, R191, 0x2, P2 ;  /* 0x00000007ba030c11 */ /* 0x000fe200090f14bf */
[----:B------:R-:W-:-:S04]  /*10f0*/  ULDC.64 UR6, c[0x0][0xa20] ;  /* 0x0002880000067ab9 */ /* 0x000fc80000000a00 */
[----:B-1----:R1:W5:Y:S01]  /*1100*/  @P0 LDG.E R17, desc[UR56][R2.64] ;  /* 0x0000003802110981 */ /* 0x002362000c1e1900 */
[----:B--2---:R-:W-:Y:S02]  /*1110*/  ISETP.NE.U32.AND P1, PT, R8, RZ, PT ;  /* 0x000000ff0800720c */ /* 0x004fe40003f25070 */
[----:B------:R-:W-:Y:S02]  /*1120*/  ISETP.NE.U32.AND P2, PT, RZ, UR6, PT ;  /* 0x00000006ff007c0c */ /* 0x000fe4000bf45070 */
[----:B------:R-:W-:Y:S02]  /*1130*/  LOP3.LUT R0, R26, 0xff0000, RZ, 0xc0, !PT ;  /* 0x00ff00001a007812 */ /* 0x000fe400078ec0ff */
[----:B---3--:R-:W-:Y:S02]  /*1140*/  SHF.R.U32.HI R5, RZ, 0x8, R6 ;  /* 0x00000008ff057819 */ /* 0x008fe40000011606 */
[----:B------:R-:W-:Y:S02]  /*1150*/  ISETP.NE.AND.EX P1, PT, R9, RZ, PT, P1 ;  /* 0x000000ff0900720c */ /* 0x000fe40003f25310 */
[----:B------:R-:W-:-:S02]  /*1160*/  ISETP.NE.AND.EX P2, PT, RZ, UR7, PT, P2 ;  /* 0x00000007ff007c0c */ /* 0x000fc4000bf45320 */
[----:B------:R-:W-:Y:S02]  /*1170*/  LEA.HI R190, R0, R5, RZ, 0x10 ;  /* 0x0000000500be7211 */ /* 0x000fe400078f80ff */
[----:B0-----:R-:W-:Y:S01]  /*1180*/  SEL R0, R10, 0x1, P1 ;  /* 0x000000010a007807 */ /* 0x001fe20000800000 */
[----:B-1--4-:R-:W-:Y:S08]  /*1190*/  @P0 BRA `(.L_x_2211) ;  /* 0x0000000000240947 */ /* 0x012ff00003800000 */
        /* <DEDUP_REMOVED lines=9> */
.L_x_2211:
[----:B------:R-:W-:Y:S01]  /*1230*/  IMAD R16, R0, R11, RZ ;  /* 0x0000000b00107224 */ /* 0x000fe200078e02ff */
[----:B------:R-:W-:Y:S01]  /*1240*/  LOP3.LUT R189, R26, 0xffff, RZ, 0xc0, !PT ;  /* 0x0000ffff1abd7812 */ /* 0x000fe200078ec0ff */
[----:B------:R-:W-:Y:S06]  /*1250*/  @!P2 BRA `(.L_x_2212) ;  /* 0x000000000010a947 */ /* 0x000fec0003800000 */
[----:B------:R-:W-:-:S04]  /*1260*/  LEA R2, P0, R186, UR6, 0x2 ;  /* 0x00000006ba027c11 */ /* 0x000fc8000f8010ff */
[----:B------:R-:W-:-:S05]  /*1270*/  LEA.HI.X R3, R186, UR7, R191, 0x2, P0 ;  /* 0x00000007ba037c11 */ /* 0x000fca00080f14bf */
[----:B------:R0:W5:Y:S01]  /*1280*/  LDG.E R16, desc[UR56][R2.64] ;  /* 0x0000003802107981 */ /* 0x000162000c1e1900 */
[----:B------:R-:W-:Y:S05]  /*1290*/  BRA `(.L_x_2213) ;  /* 0x0000000000247947 */ /* 0x000fea0003800000 */
.L_x_2212:
[----:B------:R-:W-:Y:S02]  /*12a0*/  ULDC.64 UR4, c[0x0][0xa08] ;  /* 0x0002820000047ab9 */ /* 0x000fe40000000a00 */
[----:B------:R-:W-:-:S04]  /*12b0*/  ISETP.NE.U32.AND P0, PT, RZ, UR4, PT ;  /* 0x00000004ff007c0c */ /* 0x000fc8000bf05070 */
[----:B------:R-:W-:-:S13]  /*12c0*/  ISETP.NE.AND.EX P0, PT, RZ, UR5, PT, P0 ;  /* 0x00000005ff007c0c */ /* 0x000fda000bf05300 */
[----:B------:R-:W-:Y:S05]  /*12d0*/  @!P0 BRA `(.L_x_2213) ;  /* 0x0000000000148947 */ /* 0x000fea0003800000 */
[----:B------:R-:W0:Y:S02]  /*12e0*/  LDC.64 R2, c[0x0][0xa08] ;  /* 0x00028200ff027b82 */ /* 0x000e240000000a00 */
[----:B0-----:R-:W-:-:S05]  /*12f0*/  IMAD.WIDE R2, R186, 0x4, R2 ;  /* 0x00000004ba027825 */ /* 0x001fca00078e0202 */
[----:B------:R-:W2:Y:S04]  /*1300*/  LDG.E R16, desc[UR56][R2.64] ;  /* 0x0000003802107981 */ /* 0x000ea8000c1e1900 */
[----:B------:R-:W2:Y:S02]  /*1310*/  LDG.E R5, desc[UR56][R2.64+0x4] ;  /* 0x0000043802057981 */ /* 0x000ea4000c1e1900 */
[----:B--2---:R-:W-:-:S07]  /*1320*/  IMAD.IADD R16, R5, 0x1, -R16 ;  /* 0x0000000105107824 */ /* 0x004fce00078e0a10 */
.L_x_2213:
[----:B------:R-:W1:Y:S01]  /*1330*/  LDC R0, c[0x0][0x448] ;  /* 0x00011200ff007b82 */ /* 0x000e620000000800 */
[----:B------:R-:W-:Y:S01]  /*1340*/  IMAD.SHL.U32 R18, R25, 0x80, RZ ;  /* 0x0000008019127824 */ /* 0x000fe200078e00ff */
[----:B------:R-:W-:Y:S01]  /*1350*/  LOP3.LUT R207, R190, 0xff, RZ, 0xc0, !PT ;  /* 0x000000ffbecf7812 */ /* 0x000fe200078ec0ff */
[----:B-----5:R-:W-:Y:S01]  /*1360*/  IMAD.IADD R16, R16, 0x1, -R7 ;  /* 0x0000000110107824 */ /* 0x020fe200078e0a07 */
[----:B------:R-:W-:Y:S01]  /*1370*/  SHF.R.U32.HI R190, RZ, 0x10, R190 ;  /* 0x00000010ffbe7819 */ /* 0x000fe200000116be */
[----:B------:R-:W-:Y:S01]  /*1380*/  IMAD.MOV.U32 R95, RZ, RZ, RZ ;  /* 0x000000ffff5f7224 */ /* 0x000fe200078e00ff */
[----:B-1----:R-:W-:Y:S01]  /*1390*/  ISETP.NE.AND P0, PT, R0, 0x1, PT ;  /* 0x000000010000780c */ /* 0x002fe20003f05270 */
[----:B------:R-:W-:-:S12]  /*13a0*/  VIADD R0, R18, 0x7f ;  /* 0x0000007f12007836 */ /* 0x000fd80000000000 */
[----:B0-----:R-:W0:Y:S08]  /*13b0*/  @P0 LDC R3, c[0x0][0x44c] ;  /* 0x00011300ff030b82 */ /* 0x001e300000000800 */
[----:B------:R-:W1:Y:S01]  /*13c0*/  @P0 LDC R5, c[0x0][0x450] ;  /* 0x00011400ff050b82 */ /* 0x000e620000000800 */
[----:B0-----:R-:W-:Y:S01]  /*13d0*/  @P0 IMAD.HI.U32 R2, R0, R3, RZ ;  /* 0x0000000300020227 */ /* 0x001fe200078e00ff */
[----:B------:R-:W-:-:S04]  /*13e0*/  IADD3 R3, R16, 0x80, -R17 ;  /* 0x0000008010037810 */ /* 0x000fc80007ffe811 */
[----:B-1----:R-:W-:Y:S01]  /*13f0*/  @P0 SHF.R.U32.HI R0, RZ, R5, R2 ;  /* 0x00000005ff000219 */ /* 0x002fe20000011602 */
[----:B------:R-:W-:-:S04]  /*1400*/  VIADD R2, R16, 0x7f ;  /* 0x0000007f10027836 */ /* 0x000fc80000000000 */
[----:B------:R-:W-:Y:S01]  /*1410*/  IMAD.IADD R0, R3, 0x1, R0 ;  /* 0x0000000103007824 */ /* 0x000fe200078e0200 */
[----:B------:R-:W-:-:S04]  /*1420*/  SHF.R.S32.HI R3, RZ, 0x1f, R2 ;  /* 0x0000001fff037819 */ /* 0x000fc80000011402 */
[----:B------:R-:W-:Y:S02]  /*1430*/  SHF.R.S32.HI R5, RZ, 0x1f, R0 ;  /* 0x0000001fff057819 */ /* 0x000fe40000011400 */
[----:B------:R-:W-:Y:S02]  /*1440*/  LEA.HI R3, R3, R2, RZ, 0x7 ;  /* 0x0000000203037211 */ /* 0x000fe400078f38ff */
[----:B------:R-:W-:Y:S02]  /*1450*/  LEA.HI R5, R5, R0, RZ, 0x7 ;  /* 0x0000000005057211 */ /* 0x000fe400078f38ff */
[----:B------:R-:W-:Y:S02]  /*1460*/  SHF.R.S32.HI R3, RZ, 0x7, R3 ;  /* 0x00000007ff037819 */ /* 0x000fe40000011403 */
[----:B------:R-:W-:-:S04]  /*1470*/  SHF.R.S32.HI R0, RZ, 0x7, R5 ;  /* 0x00000007ff007819 */ /* 0x000fc80000011405 */
[----:B------:R-:W-:-:S04]  /*1480*/  VIMNMX R6, R3, R0, PT ;  /* 0x0000000003067248 */ /* 0x000fc80003fe0100 */
[----:B------:R-:W-:-:S13]  /*1490*/  ISETP.GE.AND P0, PT, R6, 0x1, PT ;  /* 0x000000010600780c */ /* 0x000fda0003f06270 */
[----:B------:R-:W-:Y:S05]  /*14a0*/  @!P0 BRA `(.L_x_2214) ;  /* 0x0000000000788947 */ /* 0x000fea0003800000 */
[----:B------:R-:W0:Y:S01]  /*14b0*/  LDC R3, c[0x0][0x9f0] ;  /* 0x00027c00ff037b82 */ /* 0x000e220000000800 */
[----:B------:R-:W-:-:S04]  /*14c0*/  ISETP.NE.AND P0, PT, R190, RZ, PT ;  /* 0x000000ffbe00720c */ /* 0x000fc80003f05270 */
[----:B0-----:R-:W-:-:S04]  /*14d0*/  SEL R9, R190, R3, P0 ;  /* 0x00000003be097207 */ /* 0x001fc80000000000 */
[-C--:B------:R-:W-:Y:S02]  /*14e0*/  IABS R5, R9.reuse ;  /* 0x0000000900057213 */ /* 0x080fe40000000000 */
        /* <DEDUP_REMOVED lines=26> */
.L_x_2214:
        /* <DEDUP_REMOVED lines=61> */
[----:B------:R-:W-:Y:S01]  /*1a60*/  MOV R10, UR6 ;  /* 0x00000006000a7c02 */ /* 0x000fe20008000f00 */
        /* <DEDUP_REMOVED lines=8> */
.L_x_2216:
[----:B------:R-:W-:Y:S02]  /*1af0*/  LEA.HI R0, R209, R209, RZ, 0x1 ;  /* 0x000000d1d1007211 */ /* 0x000fe400078f08ff */
[----:B------:R-:W-:Y:S02]  /*1b00*/  ISETP.NE.AND P0, PT, R19, 0x3, PT ;  /* 0x000000031300780c */ /* 0x000fe40003f05270 */
[----:B------:R-:W-:-:S05]  /*1b10*/  LOP3.LUT R0, R0, 0xfffffffe, RZ, 0xc0, !PT ;  /* 0xfffffffe00007812 */ /* 0x000fca00078ec0ff */
[----:B------:R-:W-:-:S05]  /*1b20*/  IMAD.IADD R0, R209, 0x1, -R0 ;  /* 0x00000001d1007824 */ /* 0x000fca00078e0a00 */
[----:B------:R-:W-:-:S04]  /*1b30*/  SHF.L.U32 R0, R0, 0x1f, RZ ;  /* 0x0000001f00007819 */ /* 0x000fc800000006ff */
[----:B------:R-:W0:Y:S02]  /*1b40*/  SYNCS.PHASECHK.TRANS64.TRYWAIT P1, [UR37+0x34800], R0 ;  /* 0x03480000ff0075a7 */ /* 0x000e240008020165 */
[----:B0-----:R-:W-:Y:S05]  /*1b50*/  @!P1 BRA `(.L_x_2217) ;  /* 0x0000013000f09947 */ /* 0x001fea0003800000 */
.L_x_2395:
[----:B------:R-:W-:Y:S05]  /*1b60*/  @!P0 BRA `(.L_x_2218) ;  /* 0x0000000000048947 */ /* 0x000fea0003800000 */
[----:B------:R-:W-:Y:S01]  /*1b70*/  BPT.TRAP 0x1 ;  /* 0x000000040000795c */ /* 0x000fe20000300000 */
.L_x_2218:
[----:B0-----:R-:W-:Y:S02]  /*1b80*/  IMAD.U32 R0, RZ, RZ, UR36 ;  /* 0x00000024ff007e24 */ /* 0x001fe4000f8e00ff */
[----:B------:R-:W-:-:S03]  /*1b90*/  IMAD.U32 R3, RZ, RZ, UR38 ;  /* 0x00000026ff037e24 */ /* 0x000fc6000f8e00ff */
[----:B------:R-:W-:Y:S02]  /*1ba0*/  LEA R0, R0, UR37, 0x3 ;  /* 0x0000002500007c11 */ /* 0x000fe4000f8e18ff */
[----:B------:R-:W-:-:S04]  /*1bb0*/  SHF.L.U32 R3, R3, 0x1f, RZ ;  /* 0x0000001f03037819 */ /* 0x000fc800000006ff */
[----:B------:R0:W1:Y:S01]  /*1bc0*/  SYNCS.PHASECHK.TRANS64.TRYWAIT P2, [R0+URZ+0x34830], R3 ;  /* 0x03483003000075a7 */ /* 0x000062000804017f */
[----:B------:R-:W-:Y:S05]  /*1bd0*/  @!P0 BRA `(.L_x_2219) ;  /* 0x0000000000048947 */ /* 0x000fea0003800000 */
[----:B------:R-:W-:Y:S01]  /*1be0*/  BPT.TRAP 0x1 ;  /* 0x000000040000795c */ /* 0x000fe20000300000 */
.L_x_2219:
[----:B------:R-:W2:Y:S02]  /*1bf0*/  S2R R2, SR_TID.X ;  /* 0x0000000000027919 */ /* 0x000ea40000002100 */
[----:B--2---:R-:W-:Y:S01]  /*1c00*/  LOP3.LUT P1, RZ, R2, 0x7f, RZ, 0xc0, !PT ;  /* 0x0000007f02ff7812 */ /* 0x004fe2000782c0ff */
[----:B-1----:R-:W-:-:S12]  /*1c10*/  @P2 BRA `(.L_x_2220) ;  /* 0x0000000000082947 */ /* 0x002fd80003800000 */
[----:B------:R-:W1:Y:S02]  /*1c20*/  SYNCS.PHASECHK.TRANS64.TRYWAIT P2, [R0+URZ+0x34830], R3 ;  /* 0x03483003000075a7 */ /* 0x000e64000804017f */
[----:B-1----:R-:W-:Y:S05]  /*1c30*/  @!P2 BRA `(.L_x_2221) ;  /* 0x0000013000d0a947 */ /* 0x002fea0003800000 */
.L_x_2220:
[----:B------:R-:W-:Y:S05]  /*1c40*/  WARPSYNC.ALL ;  /* 0x0000000000007948 */ /* 0x000fea0003800000 */
[----:B------:R-:W-:Y:S01]  /*1c50*/  UIADD3 UR4, UR37, 0x1c400, URZ ;  /* 0x0001c40025047890 */ /* 0x000fe2000fffe03f */
[----:B------:R-:W-:Y:S01]  /*1c60*/  WARPGROUP.ARRIVE ;  /* 0x00000000000079c5 */ /* 0x000fe20000000000 */
[----:B------:R-:W-:Y:S01]  /*1c70*/  ULOP3.LUT UR52, UR52, 0x10000, URZ, 0xfc, !UPT ;  /* 0x0001000034347892 */ /* 0x000fe2000f8efc3f */
[----:B------:R-:W2:Y:S01]  /*1c80*/  LDC R5, c[0x0][0x448] ;  /* 0x00011200ff057b82 */ /* 0x000ea20000000800 */
[----:B------:R-:W-:Y:S01]  /*1c90*/  USHF.R.U32.HI UR4, URZ, 0x4, UR4 ;  /* 0x000000043f047899 */ /* 0x000fe20008011604 */
[----:B01----:R-:W-:Y:S01]  /*1ca0*/  @!P1 VIADD R0, R0, 0x34840 ;  /* 0x0003484000009836 */ /* 0x003fe20000000000 */
[----:B------:R-:W-:Y:S01]  /*1cb0*/  UMOV UR53, 0x40000040 ;  /* 0x4000004000357882 */ /* 0x000fe20000000000 */
[----:B------:R-:W-:Y:S01]  /*1cc0*/  UMOV UR55, 0x40000040 ;  /* 0x4000004000377882 */ /* 0x000fe20000000000 */
[----:B------:R-:W-:Y:S01]  /*1cd0*/  ULOP3.LUT UR4, UR4, 0x3fff, URZ, 0xc0, !UPT ;  /* 0x00003fff04047892 */ /* 0x000fe2000f8ec03f */
[----:B------:R-:W-:Y:S01]  /*1ce0*/  CS2R R150, SRZ ;  /* 0x0000000000967805 */ /* 0x000fe2000001ff00 */
[----:B------:R-:W-:Y:S01]  /*1cf0*/  UMOV UR5, 0x40000040 ;  /* 0x4000004000057882 */ /* 0x000fe20000000000 */
[----:B------:R-:W-:Y:S01]  /*1d00*/  UMOV UR7, 0x40000040 ;  /* 0x4000004000077882 */ /* 0x000fe20000000000 */
[----:B------:R-:W-:Y:S01]  /*1d10*/  ULOP3.LUT UR39, UR4, 0x10000, URZ, 0xfc, !UPT ;  /* 0x0001000004277892 */ /* 0x000fe2000f8efc3f */
[----:B------:R-:W-:Y:S01]  /*1d20*/  @!P1 PRMT R0, RZ, 0x654, R0 ;  /* 0x00000654ff009816 */ /* 0x000fe20000000000 */
[----:B------:R-:W-:Y:S01]  /*1d30*/  UIADD3 UR4, UR52, 0x2, URZ ;  /* 0x0000000234047890 */ /* 0x000fe2000fffe03f */
[----:B------:R-:W-:Y:S01]  /*1d40*/  CS2R R148, SRZ ;  /* 0x0000000000947805 */ /* 0x000fe2000001ff00 */
[----:B------:R-:W-:Y:S01]  /*1d50*/  UIMAD UR54, UR36, 0xc00, UR39 ;  /* 0x00000c00243678a4 */ /* 0x000fe2000f8e0227 */
[----:B------:R-:W-:Y:S01]  /*1d60*/  CS2R R146, SRZ ;  /* 0x0000000000927805 */ /* 0x000fe2000001ff00 */
[----:B------:R-:W-:Y:S01]  /*1d70*/  UIADD3 UR8, UR52, 0x4, URZ ;  /* 0x0000000434087890 */ /* 0x000fe2000fffe03f */
[----:B------:R-:W-:Y:S01]  /*1d80*/  CS2R R144, SRZ ;  /* 0x0000000000907805 */ /* 0x000fe2000001ff00 */
[----:B------:R-:W-:Y:S01]  /*1d90*/  UIADD3 UR6, UR54, 0x2, URZ ;  /* 0x0000000236067890 */ /* 0x000fe2000fffe03f */
[----:B------:R-:W-:Y:S01]  /*1da0*/  CS2R R142, SRZ ;  /* 0x00000000008e7805 */ /* 0x000fe2000001ff00 */
[----:B------:R-:W-:Y:S01]  /*1db0*/  UIADD3 UR10, UR54, 0x4, URZ ;  /* 0x00000004360a7890 */ /* 0x000fe2000fffe03f */
[----:B------:R-:W-:Y:S01]  /*1dc0*/  CS2R R140, SRZ ;  /* 0x00000000008c7805 */ /* 0x000fe2000001ff00 */
[----:B------:R-:W-:Y:S01]  /*1dd0*/  UMOV UR9, 0x40000040 ;  /* 0x4000004000097882 */ /* 0x000fe20000000000 */
[----:B------:R-:W-:Y:S01]  /*1de0*/  HGMMA.64x128x16.F32.BF16 R24, gdesc[UR52], RZ, !UPT, gsb0 ;  /* 0x01e00000341879f0 */ /* 0x000fe2000c0018ff */
[----:B------:R-:W-:Y:S01]  /*1df0*/  UMOV UR11, 0x40000040 ;  /* 0x40000040000b7882 */ /* 0x000fe20000000000 */
[----:B------:R-:W-:Y:S01]  /*1e00*/  UIADD3 UR12, UR52, 0x6, URZ ;  /* 0x00000006340c7890 */ /* 0x000fe2000fffe03f */
[----:B--2---:R-:W-:Y:S01]  /*1e10*/  ISETP.NE.AND P2, PT, R5, 0x1, PT ;  /* 0x000000010500780c */ /* 0x004fe20003f45270 */
        /* <DEDUP_REMOVED lines=13> */
[----:B------:R-:W0:Y:S01]  /*1ef0*/  @P2 LDC R6, c[0x0][0x44c] ;  /* 0x00011300ff062b82 */ /* 0x000e220000000800 */
        /* <DEDUP_REMOVED lines=30> */
[----:B------:R-:W-:Y:S02]  /*20e0*/  WARPGROUP.DEPBAR.LE gsb0, 0x0 ;  /* 0x00008000000079c5 */ /* 0x000fe40000010000 */
[----:B------:R-:W-:-:S06]  /*20f0*/  WARPGROUP.ARRIVE ;  /* 0x00000000000079c5 */ /* 0x000fcc0000000000 */
[----:B------:R-:W-:Y:S01]  /*2100*/  HGMMA.64x128x16.F32.BF16 R24, gdesc[UR4], R24, gsb0 ;  /* 0x01e00000041879f0 */ /* 0x000fe20008001818 */
[----:B------:R-:W-:Y:S01]  /*2110*/  ULDC UR6, c[0x0][0x9d8] ;  /* 0x0002760000067ab9 */ /* 0x000fe20000000800 */
[----:B------:R-:W-:Y:S01]  /*2120*/  ULDC UR7, c[0x0][0x988] ;  /* 0x0002620000077ab9 */ /* 0x000fe20000000800 */
        /* <DEDUP_REMOVED lines=33> */
[----:B------:R-:W1:Y:S01]  /*2340*/  @P2 LDC R32, c[0x0][0x450] ;  /* 0x00011400ff202b82 */ /* 0x000e620000000800 */
        /* <DEDUP_REMOVED lines=11> */
[----:B--2---:R-:W-:-:S02]  /*2400*/  IMAD.IADD R31, R185, 0x1, R18 ;  /* 0x00000001b91f7824 */ /* 0x004fc400078e0212 */
[----:B------:R-:W-:Y:S01]  /*2410*/  FMUL.FTZ R43, R43, UR6 ;  /* 0x000000062b2b7c20 */ /* 0x000fe20008410000 */
[----:B------:R-:W-:Y:S01]  /*2420*/  FMUL.FTZ R46, R46, UR6 ;  /* 0x000000062e2e7c20 */ /* 0x000fe20008410000 */
[----:B------:R-:W-:Y:S01]  /*2430*/  FMUL.FTZ R47, R47, UR6 ;  /* 0x000000062f2f7c20 */ /* 0x000fe20008410000 */
[----:B0-----:R-:W-:-:S04]  /*2440*/  @P2 IMAD.HI.U32 R5, R31, R6, RZ ;  /* 0x000000061f052227 */ /* 0x001fc800078e00ff */
[----:B------:R-:W-:Y:S01]  /*2450*/  FMUL.FTZ R50, R50, UR6 ;  /* 0x0000000632327c20 */ /* 0x000fe20008410000 */
[----:B------:R-:W-:Y:S01]  /*2460*/  FMUL.FTZ R51, R51, UR6 ;  /* 0x0000000633337c20 */ /* 0x000fe20008410000 */
[----:B------:R-:W0:Y:S01]  /*2470*/  MUFU.TANH R27, R27 ;  /* 0x0000001b001b7308 */ /* 0x000e220000002400 */
[----:B------:R-:W-:Y:S02]  /*2480*/  IMAD.MOV.U32 R6, RZ, RZ, -0x80 ;  /* 0xffffff80ff067424 */ /* 0x000fe400078e00ff */
[----:B------:R-:W-:Y:S01]  /*2490*/  FMUL.FTZ R54, R54, UR6 ;  /* 0x0000000636367c20 */ /* 0x000fe20008410000 */
[----:B------:R-:W-:Y:S01]  /*24a0*/  FMUL.FTZ R55, R55, UR6 ;  /* 0x0000000637377c20 */ /* 0x000fe20008410000 */
[----:B------:R-:W-:Y:S01]  /*24b0*/  FMUL.FTZ R13, R44, UR6 ;  /* 0x000000062c0d7c20 */ /* 0x000fe20008410000 */
[----:B-1----:R-:W-:Y:S01]  /*24c0*/  @P2 SHF.R.U32.HI R31, RZ, R32, R5 ;  /* 0x00000020ff1f2219 */ /* 0x002fe20000011605 */
[----:B------:R-:W-:Y:S02]  /*24d0*/  IMAD R33, R95, R6, 0x80 ;  /* 0x000000805f217424 */ /* 0x000fe400078e0206 */
[----:B------:R-:W-:Y:S01]  /*24e0*/  FMUL.FTZ R58, R58, UR6 ;  /* 0x000000063a3a7c20 */ /* 0x000fe20008410000 */
[----:B------:R-:W1:Y:S01]  /*24f0*/  MUFU.TANH R30, R30 ;  /* 0x0000001e001e7308 */ /* 0x000e620000002400 */
[----:B------:R-:W-:Y:S01]  /*2500*/  FMUL.FTZ R70, R70, UR6 ;  /* 0x0000000646467c20 */ /* 0x000fe20008410000 */
[----:B------:R-:W2:Y:S01]  /*2510*/  SHFL.IDX PT, R5, R31, 0x1, 0x1c1f ;  /* 0x003c1f001f057f89 */ /* 0x000ea200000e0000 */
[C-C-:B------:R-:W-:Y:S01]  /*2520*/  IADD3 R100, -R184.reuse, 0x1, R33.reuse ;  /* 0x00000001b8647810 */ /* 0x140fe20007ffe121 */
[----:B------:R-:W-:Y:S01]  /*2530*/  FMUL.FTZ R59, R59, UR6 ;  /* 0x000000063b3b7c20 */ /* 0x000fe20008410000 */
[----:B------:R-:W-:Y:S01]  /*2540*/  IADD3 R33, -R184, R16, R33 ;  /* 0x00000010b8217210 */ /* 0x000fe20007ffe121 */
[----:B------:R-:W-:Y:S01]  /*2550*/  FMUL.FTZ R12, R40, UR6 ;  /* 0x00000006280c7c20 */ /* 0x000fe20008410000 */
[----:B------:R-:W-:Y:S01]  /*2560*/  IADD3 R100, -R17, R100, R16 ;  /* 0x0000006411647210 */ /* 0x000fe20007ffe110 */
        /* <DEDUP_REMOVED lines=18> */
[----:B--2---:R-:W-:Y:S01]  /*2690*/  VIADDMNMX R6, R5, R100, R33, PT ;  /* 0x0000006405067246 */ /* 0x004fe20003800121 */
[----:B------:R-:W-:Y:S01]  /*26a0*/  FMUL.FTZ R28, R56, UR6 ;  /* 0x00000006381c7c20 */ /* 0x000fe20008410000 */
[----:B------:R-:W-:Y:S01]  /*26b0*/  FMUL.FTZ R86, R86, UR6 ;  /* 0x0000000656567c20 */ /* 0x000fe20008410000 */
[----:B------:R-:W-:Y:S01]  /*26c0*/  FMUL.FTZ R87, R87, UR6 ;  /* 0x0000000657577c20 */ /* 0x000fe20008410000 */
[C---:B------:R-:W-:Y:S01]  /*26d0*/  ISETP.GT.AND P3, PT, R6.reuse, RZ, PT ;  /* 0x000000ff0600720c */ /* 0x040fe20003f64270 */
[----:B------:R-:W2:Y:S01]  /*26e0*/  SHFL.IDX PT, R31, R31, RZ, 0x1c1f ;  /* 0x001c1fff1f1f7589 */ /* 0x000ea200000e0000 */
[C---:B------:R-:W-:Y:S01]  /*26f0*/  ISETP.GT.AND P4, PT, R6.reuse, 0x1, PT ;  /* 0x000000010600780c */ /* 0x040fe20003f84270 */
[----:B------:R-:W2:Y:S01]  /*2700*/  MUFU.TANH R39, R39 ;  /* 0x0000002700277308 */ /* 0x000ea20000002400 */
[----:B------:R-:W-:Y:S01]  /*2710*/  ISETP.GT.AND P5, PT, R6, 0x8, PT ;  /* 0x000000080600780c */ /* 0x000fe20003fa4270 */
[----:B------:R-:W-:Y:S01]  /*2720*/  FMUL.FTZ R2, R24, UR6 ;  /* 0x0000000618027c20 */ /* 0x000fe20008410000 */
[----:B---3--:R-:W-:Y:S01]  /*2730*/  FSEL R112, R26, -INF , P3 ;  /* 0xff8000001a707808 */ /* 0x008fe20001800000 */
[----:B------:R-:W-:Y:S01]  /*2740*/  FMUL.FTZ R3, R25, UR6 ;  /* 0x0000000619037c20 */ /* 0x000fe20008410000 */
[----:B0-----:R-:W-:Y:S01]  /*2750*/  FSEL R110, R27, -INF , P4 ;  /* 0xff8000001b6e7808 */ /* 0x001fe20002000000 */
[----:B------:R-:W-:Y:S01]  /*2760*/  FMUL.FTZ R7, R29, UR6 ;  /* 0x000000061d077c20 */ /* 0x000fe20008410000 */
[----:B------:R-:W-:Y:S01]  /*2770*/  ISETP.GT.AND P3, PT, R6, 0x9, PT ;  /* 0x000000090600780c */ /* 0x000fe20003f64270 */
[----:B------:R-:W0:Y:S01]  /*2780*/  MUFU.TANH R42, R42 ;  /* 0x0000002a002a7308 */ /* 0x000e220000002400 */
[----:B-1----:R-:W-:Y:S01]  /*2790*/  FSEL R108, R30, -INF , P5 ;  /* 0xff8000001e6c7808 */ /* 0x002fe20002800000 */
[----:B------:R-:W-:Y:S01]  /*27a0*/  FMUL.FTZ R68, R68, UR6 ;  /* 0x0000000644447c20 */ /* 0x000fe20008410000 */
[----:B------:R-:W-:Y:S01]  /*27b0*/  FMNMX.FTZ R5, R112, R110, !PT ;  /* 0x0000006e70057209 */ /* 0x000fe20007810000 */
[----:B------:R-:W-:Y:S01]  /*27c0*/  FMUL.FTZ R11, R37, UR6 ;  /* 0x00000006250b7c20 */ /* 0x000fe20008410000 */
[----:B------:R-:W-:Y:S01]  /*27d0*/  ISETP.GT.AND P4, PT, R6, 0x10, PT ;  /* 0x000000100600780c */ /* 0x000fe20003f84270 */
[----:B------:R-:W-:Y:S01]  /*27e0*/  FMUL.FTZ R72, R72, UR6 ;  /* 0x0000000648487c20 */ /* 0x000fe20008410000 */
[----:B------:R-:W-:Y:S01]  /*27f0*/  FSEL R106, R106, -INF , P3 ;  /* 0xff8000006a6a7808 */ /* 0x000fe20001800000 */
[----:B------:R-:W1:Y:S01]  /*2800*/  MUFU.TANH R43, R43 ;  /* 0x0000002b002b7308 */ /* 0x000e620000002400 */
[----:B------:R-:W-:Y:S01]  /*2810*/  FMNMX.FTZ R5, R108, R5, !PT ;  /* 0x000000056c057209 */ /* 0x000fe20007810000 */
[----:B------:R-:W-:Y:S01]  /*2820*/  FMUL.FTZ R76, R76, UR6 ;  /* 0x000000064c4c7c20 */ /* 0x000fe20008410000 */
[----:B------:R-:W-:Y:S01]  /*2830*/  ISETP.GT.AND P3, PT, R6, 0x11, PT ;  /* 0x000000110600780c */ /* 0x000fe20003f64270 */
[----:B------:R-:W-:Y:S01]  /*2840*/  FMUL.FTZ R14, R41, UR6 ;  /* 0x00000006290e7c20 */ /* 0x000fe20008410000 */
[----:B----4-:R-:W-:Y:S01]  /*2850*/  FSEL R98, R34, -INF , P4 ;  /* 0xff80000022627808 */ /* 0x010fe20002000000 */
[----:B------:R-:W-:Y:S01]  /*2860*/  FMUL.FTZ R15, R45, UR6 ;  /* 0x000000062d0f7c20 */ /* 0x000fe20008410000 */
[----:B------:R-:W-:Y:S01]  /*2870*/  FMNMX.FTZ R5, R106, R5, !PT ;  /* 0x000000056a057209 */ /* 0x000fe20007810000 */
[----:B------:R-:W3:Y:S01]  /*2880*/  MUFU.TANH R46, R46 ;  /* 0x0000002e002e7308 */ /* 0x000ee20000002400 */
[----:B------:R-:W-:Y:S01]  /*2890*/  ISETP.GT.AND P4, PT, R6, 0x18, PT ;  /* 0x000000180600780c */ /* 0x000fe20003f84270 */
[----:B------:R-:W-:Y:S01]  /*28a0*/  FMUL.FTZ R24, R49, UR6 ;  /* 0x0000000631187c20 */ /* 0x000fe20008410000 */
[----:B-----5:R-:W-:Y:S01]  /*28b0*/  FSEL R104, R35, -INF , P3 ;  /* 0xff80000023687808 */ /* 0x020fe20001800000 */
[----:B------:R-:W-:Y:S01]  /*28c0*/  FMUL.FTZ R25, R53, UR6 ;  /* 0x0000000635197c20 */ /* 0x000fe20008410000 */
[----:B------:R-:W-:Y:S01]  /*28d0*/  FMNMX.FTZ R5, R98, R5, !PT ;  /* 0x0000000562057209 */ /* 0x000fe20007810000 */
[----:B------:R-:W-:Y:S01]  /*28e0*/  FMUL.FTZ R64, R64, UR6 ;  /* 0x0000000640407c20 */ /* 0x000fe20008410000 */
[----:B------:R-:W-:Y:S01]  /*28f0*/  ISETP.GT.AND P3, PT, R6, 0x19, PT ;  /* 0x000000190600780c */ /* 0x000fe20003f64270 */
[----:B------:R-:W4:Y:S01]  /*2900*/  MUFU.TANH R47, R47 ;  /* 0x0000002f002f7308 */ /* 0x000f220000002400 */
[----:B------:R-:W-:Y:S01]  /*2910*/  FSEL R102, R38, -INF , P4 ;  /* 0xff80000026667808 */ /* 0x000fe20002000000 */
[----:B------:R-:W-:Y:S01]  /*2920*/  FMUL.FTZ R29, R57, UR6 ;  /* 0x00000006391d7c20 */ /* 0x000fe20008410000 */
[----:B------:R-:W-:Y:S01]  /*2930*/  FMNMX.FTZ R5, R104, R5, !PT ;  /* 0x0000000568057209 */ /* 0x000fe20007810000 */
[----:B------:R-:W-:Y:S01]  /*2940*/  FMUL.FTZ R61, R61, UR6 ;  /* 0x000000063d3d7c20 */ /* 0x000fe20008410000 */
[----:B------:R-:W-:Y:S01]  /*2950*/  ISETP.GT.AND P4, PT, R6, 0x20, PT ;  /* 0x000000200600780c */ /* 0x000fe20003f84270 */
[----:B------:R-:W-:Y:S01]  /*2960*/  FMUL.FTZ R65, R65, UR6 ;  /* 0x0000000641417c20 */ /* 0x000fe20008410000 */
[----:B--2---:R-:W-:Y:S01]  /*2970*/  FSEL R96, R39, -INF , P3 ;  /* 0xff80000027607808 */ /* 0x004fe20001800000 */
[----:B------:R-:W2:Y:S01]  /*2980*/  MUFU.TANH R50, R50 ;  /* 0x0000003200327308 */ /* 0x000ea20000002400 */
[----:B------:R-:W-:Y:S01]  /*2990*/  FMNMX.FTZ R5, R102, R5, !PT ;  /* 0x0000000566057209 */ /* 0x000fe20007810000 */
[----:B------:R-:W-:Y:S01]  /*29a0*/  FMUL.FTZ R69, R69, UR6 ;  /* 0x0000000645457c20 */ /* 0x000fe20008410000 */
[----:B------:R-:W-:Y:S01]  /*29b0*/  ISETP.GT.AND P3, PT, R6, 0x21, PT ;  /* 0x000000210600780c */ /* 0x000fe20003f64270 */
[----:B------:R-:W-:Y:S01]  /*29c0*/  FMUL.FTZ R73, R73, UR6 ;  /* 0x0000000649497c20 */ /* 0x000fe20008410000 */
[----:B0-----:R-:W-:Y:S01]  /*29d0*/  FSEL R94, R42, -INF , P4 ;  /* 0xff8000002a5e7808 */ /* 0x001fe20002000000 */
[----:B------:R-:W-:Y:S01]  /*29e0*/  FMUL.FTZ R80, R80, UR6 ;  /* 0x0000000650507c20 */ /* 0x000fe20008410000 */
[----:B------:R-:W-:Y:S01]  /*29f0*/  FMNMX.FTZ R5, R96, R5, !PT ;  /* 0x0000000560057209 */ /* 0x000fe20007810000 */
[----:B------:R-:W0:Y:S01]  /*2a00*/  MUFU.TANH R51, R51 ;  /* 0x0000003300337308 */ /* 0x000e220000002400 */
[----:B------:R-:W-:Y:S01]  /*2a10*/  ISETP.GT.AND P4, PT, R6, 0x28, PT ;  /* 0x000000280600780c */ /* 0x000fe20003f84270 */
[----:B------:R-:W-:Y:S01]  /*2a20*/  FMUL.FTZ R77, R77, UR6 ;  /* 0x000000064d4d7c20 */ /* 0x000fe20008410000 */
[----:B-1----:R-:W-:Y:S01]  /*2a30*/  FSEL R92, R43, -INF , P3 ;  /* 0xff8000002b5c7808 */ /* 0x002fe20001800000 */
[----:B------:R-:W-:Y:S01]  /*2a40*/  FMUL.FTZ R81, R81, UR6 ;  /* 0x0000000651517c20 */ /* 0x000fe20008410000 */
[----:B------:R-:W-:Y:S01]  /*2a50*/  FMNMX.FTZ R5, R94, R5, !PT ;  /* 0x000000055e057209 */ /* 0x000fe20007810000 */
[----:B------:R-:W-:Y:S01]  /*2a60*/  FMUL.FTZ R84, R84, UR6 ;  /* 0x0000000654547c20 */ /* 0x000fe20008410000 */
[----:B------:R-:W-:Y:S01]  /*2a70*/  ISETP.GT.AND P3, PT, R6, 0x29, PT ;  /* 0x000000290600780c */ /* 0x000fe20003f64270 */
[----:B------:R-:W-:Y:S01]  /*2a80*/  MUFU.TANH R54, R54 ;  /* 0x0000003600367308 */ /* 0x000fe20000002400 */
[----:B---3--:R-:W-:Y:S01]  /*2a90*/  FSEL R90, R46, -INF , P4 ;  /* 0xff8000002e5a7808 */ /* 0x008fe20002000000 */
[----:B------:R-:W-:Y:S01]  /*2aa0*/  FMUL.FTZ R85, R85, UR6 ;  /* 0x0000000655557c20 */ /* 0x000fe20008410000 */
[----:B------:R-:W-:Y:S01]  /*2ab0*/  FMNMX.FTZ R5, R92, R5, !PT ;  /* 0x000000055c057209 */ /* 0x000fe20007810000 */
[----:B------:R1:W-:Y:S01]  /*2ac0*/  @!P1 SYNCS.ARRIVE.TRANS64.RED.A1T0 RZ, [R0+URZ], RZ ;  /* 0x000000ff00ff99a7 */ /* 0x0003e2000810043f */
[----:B------:R-:W-:-:S02]  /*2ad0*/  ISETP.GT.AND P4, PT, R6, 0x30, PT ;  /* 0x000000300600780c */ /* 0x000fc40003f84270 */
[----:B----4-:R-:W-:Y:S01]  /*2ae0*/  FSEL R88, R47, -INF , P3 ;  /* 0xff8000002f587808 */ /* 0x010fe20001800000 */
[----:B------:R-:W3:Y:S01]  /*2af0*/  MUFU.TANH R44, R55 ;  /* 0x00000037002c7308 */ /* 0x000ee20000002400 */
[----:B------:R-:W-:Y:S02]  /*2b00*/  FMNMX.FTZ R5, R90, R5, !PT ;  /* 0x000000055a057209 */ /* 0x000fe40007810000 */
[----:B------:R-:W-:Y:S02]  /*2b10*/  ISETP.GT.AND P3, PT, R6, 0x31, PT ;  /* 0x000000310600780c */ /* 0x000fe40003f64270 */
[----:B------:R-:W-:Y:S02]  /*2b20*/  FMNMX.FTZ R5, R88, R5, !PT ;  /* 0x0000000558057209 */ /* 0x000fe40007810000 */
[----:B------:R-:W-:Y:S01]  /*2b30*/  VIADDMNMX R31, R31, R100, R33, PT ;  /* 0x000000641f1f7246 */ /* 0x000fe20003800121 */
[----:B------:R-:W4:Y:S03]  /*2b40*/  MUFU.TANH R32, R58 ;  /* 0x0000003a00207308 */ /* 0x000f260000002400 */
[----:B------:R-:W-:-:S05]  /*2b50*/  ISETP.GT.AND P5, PT, R31, 0x8, PT ;  /* 0x000000081f00780c */ /* 0x000fca0003fa4270 */
[----:B------:R2:W-:Y:S08]  /*2b60*/  MUFU.TANH R40, R70 ;  /* 0x0000004600287308 */ /* 0x0005f00000002400 */
[----:B------:R-:W5:Y:S01]  /*2b70*/  MUFU.TANH R59, R59 ;  /* 0x0000003b003b7308 */ /* 0x000f620000002400 */
[----:B--2---:R-:W-:Y:S02]  /*2b80*/  FSEL R70, R50, -INF , P4 ;  /* 0xff80000032467808 */ /* 0x004fe40002000000 */
[----:B------:R-:W-:-:S02]  /*2b90*/  ISETP.GT.AND P4, PT, R6, 0x38, PT ;  /* 0x000000380600780c */ /* 0x000fc40003f84270 */
[----:B------:R-:W-:-:S03]  /*2ba0*/  FMNMX.FTZ R5, R70, R5, !PT ;  /* 0x0000000546057209 */ /* 0x000fc60007810000 */
[----:B------:R0:W-:Y:S08]  /*2bb0*/  MUFU.TANH R27, R66 ;  /* 0x00000042001b7308 */ /* 0x0001f00000002400 */
[----:B------:R2:W1:Y:S01]  /*2bc0*/  MUFU.TANH R36, R62 ;  /* 0x0000003e00247308 */ /* 0x0004620000002400 */
[----:B0-----:R-:W-:Y:S02]  /*2bd0*/  FSEL R66, R51, -INF , P3 ;  /* 0xff80000033427808 */ /* 0x001fe40001800000 */
[----:B------:R-:W-:-:S02]  /*2be0*/  ISETP.GT.AND P3, PT, R6, 0x39, PT ;  /* 0x000000390600780c */ /* 0x000fc40003f64270 */
[----:B------:R-:W-:Y:S02]  /*2bf0*/  FMNMX.FTZ R5, R66, R5, !PT ;  /* 0x0000000542057209 */ /* 0x000fe40007810000 */
[----:B---3--:R-:W-:Y:S01]  /*2c00*/  FSEL R44, R44, -INF , P3 ;  /* 0xff8000002c2c7808 */ /* 0x008fe20001800000 */
[----:B------:R-:W0:Y:S01]  /*2c10*/  MUFU.TANH R63, R63 ;  /* 0x0000003f003f7308 */ /* 0x000e220000002400 */
[----:B--2---:R-:W-:Y:S02]  /*2c20*/  FSEL R62, R54, -INF , P4 ;  /* 0xff800000363e7808 */ /* 0x004fe40002000000 */
[----:B------:R-:W-:Y:S02]  /*2c30*/  ISETP.GT.AND P4, PT, R6, 0x40, PT ;  /* 0x000000400600780c */ /* 0x000fe40003f84270 */
[----:B------:R-:W-:Y:S02]  /*2c40*/  FMNMX.FTZ R5, R62, R5, !PT ;  /* 0x000000053e057209 */ /* 0x000fe40007810000 */
[----:B------:R-:W-:Y:S01]  /*2c50*/  ISETP.GT.AND P3, PT, R6, 0x41, PT ;  /* 0x000000410600780c */ /* 0x000fe20003f64270 */
[----:B------:R-:W2:Y:S01]  /*2c60*/  MUFU.TANH R38, R67 ;  /* 0x0000004300267308 */ /* 0x000ea20000002400 */
[----:B----4-:R-:W-:-:S02]  /*2c70*/  FSEL R32, R32, -INF , P4 ;  /* 0xff80000020207808 */ /* 0x010fc40002000000 */
[----:B------:R-:W-:Y:S02]  /*2c80*/  FMNMX.FTZ R5, R44, R5, !PT ;  /* 0x000000052c057209 */ /* 0x000fe40007810000 */
[----:B------:R-:W-:Y:S02]  /*2c90*/  ISETP.GT.AND P4, PT, R6, 0x48, PT ;  /* 0x000000480600780c */ /* 0x000fe40003f84270 */
[----:B-----5:R-:W-:Y:S01]  /*2ca0*/  FSEL R30, R59, -INF , P3 ;  /* 0xff8000003b1e7808 */ /* 0x020fe20001800000 */
[----:B------:R-:W3:Y:S01]  /*2cb0*/  MUFU.TANH R42, R71 ;  /* 0x00000047002a7308 */ /* 0x000ee20000002400 */
[----:B------:R-:W-:Y:S02]  /*2cc0*/  FMNMX.FTZ R5, R32, R5, !PT ;  /* 0x0000000520057209 */ /* 0x000fe40007810000 */
[----:B------:R-:W-:Y:S02]  /*2cd0*/  ISETP.GT.AND P3, PT, R6, 0x49, PT ;  /* 0x000000490600780c */ /* 0x000fe40003f64270 */
[----:B-1----:R-:W-:-:S02]  /*2ce0*/  FSEL R26, R36, -INF , P4 ;  /* 0xff800000241a7808 */ /* 0x002fc40002000000 */
[----:B------:R-:W-:Y:S01]  /*2cf0*/  FMNMX.FTZ R5, R30, R5, !PT ;  /* 0x000000051e057209 */ /* 0x000fe20007810000 */
[----:B------:R-:W1:Y:S01]  /*2d00*/  MUFU.TANH R46, R74 ;  /* 0x0000004a002e7308 */ /* 0x000e620000002400 */
[----:B------:R-:W-:Y:S02]  /*2d10*/  ISETP.GT.AND P4, PT, R6, 0x50, PT ;  /* 0x000000500600780c */ /* 0x000fe40003f84270 */
[----:B0-----:R-:W-:Y:S02]  /*2d20*/  FSEL R34, R63, -INF , P3 ;  /* 0xff8000003f227808 */ /* 0x001fe40001800000 */
[----:B------:R-:W-:Y:S02]  /*2d30*/  FMNMX.FTZ R5, R26, R5, !PT ;  /* 0x000000051a057209 */ /* 0x000fe40007810000 */
[----:B------:R-:W-:Y:S01]  /*2d40*/  ISETP.GT.AND P3, PT, R6, 0x51, PT ;  /* 0x000000510600780c */ /* 0x000fe20003f64270 */
[----:B------:R-:W0:Y:S01]  /*2d50*/  MUFU.TANH R48, R75 ;  /* 0x0000004b00307308 */ /* 0x000e220000002400 */
[----:B------:R-:W-:-:S02]  /*2d60*/  FSEL R36, R27, -INF , P4 ;  /* 0xff8000001b247808 */ /* 0x000fc40002000000 */
[----:B------:R-:W-:Y:S02]  /*2d70*/  FMNMX.FTZ R5, R34, R5, !PT ;  /* 0x0000000522057209 */ /* 0x000fe40007810000 */
[----:B------:R-:W-:Y:S02]  /*2d80*/  ISETP.GT.AND P4, PT, R6, 0x58, PT ;  /* 0x000000580600780c */ /* 0x000fe40003f84270 */
[----:B--2---:R-:W-:Y:S01]  /*2d90*/  FSEL R38, R38, -INF , P3 ;  /* 0xff80000026267808 */ /* 0x004fe20001800000 */
[----:B------:R-:W2:Y:S01]  /*2da0*/  MUFU.TANH R50, R78 ;  /* 0x0000004e00327308 */ /* 0x000ea20000002400 */
[----:B------:R-:W-:Y:S02]  /*2db0*/  FMNMX.FTZ R5, R36, R5, !PT ;  /* 0x0000000524057209 */ /* 0x000fe40007810000 */
[----:B------:R-:W-:Y:S02]  /*2dc0*/  ISETP.GT.AND P3, PT, R6, 0x59, PT ;  /* 0x000000590600780c */ /* 0x000fe40003f64270 */
[----:B------:R-:W-:-:S02]  /*2dd0*/  FSEL R40, R40, -INF , P4 ;  /* 0xff80000028287808 */ /* 0x000fc40002000000 */
[----:B------:R-:W-:Y:S01]  /*2de0*/  FMNMX.FTZ R5, R38, R5, !PT ;  /* 0x0000000526057209 */ /* 0x000fe20007810000 */
[----:B------:R-:W4:Y:S01]  /*2df0*/  MUFU.TANH R52, R79 ;  /* 0x0000004f00347308 */ /* 0x000f220000002400 */
[----:B------:R-:W-:Y:S02]  /*2e00*/  ISETP.GT.AND P4, PT, R6, 0x60, PT ;  /* 0x000000600600780c */ /* 0x000fe40003f84270 */
[----:B---3--:R-:W-:Y:S02]  /*2e10*/  FSEL R42, R42, -INF , P3 ;  /* 0xff8000002a2a7808 */ /* 0x008fe40001800000 */
[----:B------:R-:W-:Y:S02]  /*2e20*/  FMNMX.FTZ R5, R40, R5, !PT ;  /* 0x0000000528057209 */ /* 0x000fe40007810000 */
[----:B------:R-:W-:Y:S01]  /*2e30*/  ISETP.GT.AND P3, PT, R6, 0x61, PT ;  /* 0x000000610600780c */ /* 0x000fe20003f64270 */
[----:B------:R-:W3:Y:S01]  /*2e40*/  MUFU.TANH R54, R82 ;  /* 0x0000005200367308 */ /* 0x000ee20000002400 */
[----:B-1----:R-:W-:-:S02]  /*2e50*/  FSEL R46, R46, -INF , P4 ;  /* 0xff8000002e2e7808 */ /* 0x002fc40002000000 */
[----:B------:R-:W-:Y:S02]  /*2e60*/  FMNMX.FTZ R5, R42, R5, !PT ;  /* 0x000000052a057209 */ /* 0x000fe40007810000 */
[----:B------:R-:W-:Y:S02]  /*2e70*/  ISETP.GT.AND P4, PT, R6, 0x68, PT ;  /* 0x000000680600780c */ /* 0x000fe40003f84270 */
[----:B0-----:R-:W-:Y:S01]  /*2e80*/  FSEL R48, R48, -INF , P3 ;  /* 0xff80000030307808 */ /* 0x001fe20001800000 */
[----:B------:R-:W0:Y:S01]  /*2e90*/  MUFU.TANH R56, R83 ;  /* 0x0000005300387308 */ /* 0x000e220000002400 */
[----:B------:R-:W-:Y:S02]  /*2ea0*/  FMNMX.FTZ R5, R46, R5, !PT ;  /* 0x000000052e057209 */ /* 0x000fe40007810000 */
[----:B------:R-:W-:Y:S02]  /*2eb0*/  ISETP.GT.AND P3, PT, R6, 0x69, PT ;  /* 0x000000690600780c */ /* 0x000fe40003f64270 */
[----:B--2---:R-:W-:-:S02]  /*2ec0*/  FSEL R50, R50, -INF , P4 ;  /* 0xff80000032327808 */ /* 0x004fc40002000000 */
[----:B------:R-:W-:Y:S01]  /*2ed0*/  FMNMX.FTZ R5, R48, R5, !PT ;  /* 0x0000000530057209 */ /* 0x000fe20007810000 */
[----:B------:R-:W1:Y:S01]  /*2ee0*/  MUFU.TANH R58, R86 ;  /* 0x00000056003a7308 */ /* 0x000e620000002400 */
[----:B------:R-:W-:Y:S02]  /*2ef0*/  ISETP.GT.AND P4, PT, R6, 0x70, PT ;  /* 0x000000700600780c */ /* 0x000fe40003f84270 */
[----:B----4-:R-:W-:Y:S02]  /*2f00*/  FSEL R52, R52, -INF , P3 ;  /* 0xff80000034347808 */ /* 0x010fe40001800000 */
[----:B------:R-:W-:Y:S01]  /*2f10*/  FMNMX.FTZ R27, R50, R5, !PT ;  /* 0x00000005321b7209 */ /* 0x000fe20007810000 */
[----:B------:R-:W-:Y:S01]  /*2f20*/  FMUL.FTZ R5, R60, UR6 ;  /* 0x000000063c057c20 */ /* 0x000fe20008410000 */
[----:B------:R-:W-:Y:S01]  /*2f30*/  ISETP.GT.AND P3, PT, R6, 0x71, PT ;  /* 0x000000710600780c */ /* 0x000fe20003f64270 */
[----:B------:R-:W2:Y:S01]  /*2f40*/  MUFU.TANH R87, R87 ;  /* 0x0000005700577308 */ /* 0x000ea20000002400 */
[----:B---3--:R-:W-:-:S02]  /*2f50*/  FSEL R54, R54, -INF , P4 ;  /* 0xff80000036367808 */ /* 0x008fc40002000000 */
[----:B------:R-:W-:Y:S02]  /*2f60*/  FMNMX.FTZ R27, R52, R27, !PT ;  /* 0x0000001b341b7209 */ /* 0x000fe40007810000 */
[----:B------:R-:W-:Y:S02]  /*2f70*/  ISETP.GT.AND P4, PT, R6, 0x78, PT ;  /* 0x000000780600780c */ /* 0x000fe40003f84270 */
[----:B0-----:R-:W-:Y:S01]  /*2f80*/  FSEL R56, R56, -INF , P3 ;  /* 0xff80000038387808 */ /* 0x001fe20001800000 */
[----:B------:R-:W-:Y:S01]  /*2f90*/  MUFU.TANH R114, R5 ;  /* 0x0000000500727308 */ /* 0x000fe20000002400 */
[----:B------:R-:W-:Y:S02]  /*2fa0*/  FMNMX.FTZ R27, R54, R27, !PT ;  /* 0x0000001b361b7209 */ /* 0x000fe40007810000 */
[----:B------:R-:W-:Y:S02]  /*2fb0*/  ISETP.GT.AND P3, PT, R6, 0x79, PT ;  /* 0x000000790600780c */ /* 0x000fe40003f64270 */
[----:B-1----:R-:W-:-:S02]  /*2fc0*/  FSEL R58, R58, -INF , P4 ;  /* 0xff8000003a3a7808 */ /* 0x002fc40002000000 */
[----:B------:R-:W-:Y:S01]  /*2fd0*/  FMNMX.FTZ R27, R56, R27, !PT ;  /* 0x0000001b381b7209 */ /* 0x000fe20007810000 */
[----:B------:R-:W-:Y:S01]  /*2fe0*/  MUFU.TANH R2, R2 ;  /* 0x0000000200027308 */ /* 0x000fe20000002400 */
[----:B--2---:R-:W-:Y:S02]  /*2ff0*/  FSEL R60, R87, -INF , P3 ;  /* 0xff800000573c7808 */ /* 0x004fe40001800000 */
[----:B------:R-:W-:Y:S02]  /*3000*/  FMNMX.FTZ R27, R58, R27, !PT ;  /* 0x0000001b3a1b7209 */ /* 0x000fe40007810000 */
[----:B------:R-:W-:Y:S02]  /*3010*/  ISETP.GT.AND P4, PT, R31, 0x1, PT ;  /* 0x000000011f00780c */ /* 0x000fe40003f84270 */
[----:B------:R-:W-:Y:S01]  /*3020*/  FMNMX.FTZ R27, R60, R27, !PT ;  /* 0x0000001b3c1b7209 */ /* 0x000fe20007810000 */
[----:B------:R-:W0:Y:S04]  /*3030*/  MUFU.TANH R3, R3 ;  /* 0x0000000300037308 */ /* 0x000e280000002400 */
[----:B------:R-:W1:Y:S04]  /*3040*/  SHFL.BFLY PT, R6, R27, 0x2, 0x1f ;  /* 0x0c401f001b067f89 */ /* 0x000e6800000e0000 */
[----:B------:R-:W2:Y:S08]  /*3050*/  MUFU.TANH R4, R4 ;  /* 0x0000000400047308 */ /* 0x000eb00000002400 */
[----:B------:R-:W3:Y:S01]  /*3060*/  MUFU.TANH R7, R7 ;  /* 0x0000000700077308 */ /* 0x000ee20000002400 */
[----:B0-----:R-:W-:-:S02]  /*3070*/  FSEL R3, R3, -INF , P4 ;  /* 0xff80000003037808 */ /* 0x001fc40002000000 */
[----:B------:R-:W-:-:S05]  /*3080*/  ISETP.GT.AND P4, PT, R31, 0x10, PT ;  /* 0x000000101f00780c */ /* 0x000fca0003f84270 */
[----:B------:R-:W-:Y:S01]  /*3090*/  MUFU.TANH R8, R8 ;  /* 0x0000000800087308 */ /* 0x000fe20000002400 */
[----:B-1----:R-:W-:-:S07]  /*30a0*/  FMNMX.FTZ R6, R27, R6, !PT ;  /* 0x000000061b067209 */ /* 0x002fce0007810000 */
[----:B------:R-:W0:Y:S01]  /*30b0*/  MUFU.TANH R10, R10 ;  /* 0x0000000a000a7308 */ /* 0x000e220000002400 */
[----:B------:R-:W1:Y:S07]  /*30c0*/  SHFL.BFLY PT, R5, R6, 0x1, 0x1f ;  /* 0x0c201f0006057f89 */ /* 0x000e6e00000e0000 */
[----:B------:R-:W4:Y:S08]  /*30d0*/  MUFU.TANH R9, R9 ;  /* 0x0000000900097308 */ /* 0x000f300000002400 */
[----:B------:R2:W-:Y:S08]  /*30e0*/  MUFU.TANH R35, R68 ;  /* 0x0000004400237308 */ /* 0x0005f00000002400 */
[----:B------:R-:W5:Y:S01]  /*30f0*/  MUFU.TANH R11, R11 ;  /* 0x0000000b000b7308 */ /* 0x000f620000002400 */
[----:B-1----:R-:W-:Y:S01]  /*3100*/  FMNMX.FTZ R6, R6, R5, !PT ;  /* 0x0000000506067209 */ /* 0x002fe20007810000 */
[----:B------:R-:W-:Y:S01]  /*3110*/  IMAD.U32 R5, RZ, RZ, UR7 ;  /* 0x00000007ff057e24 */ /* 0x000fe2000f8e00ff */
[----:B--2---:R-:W-:-:S02]  /*3120*/  FSEL R68, R4, -INF , P5 ;  /* 0xff80000004447808 */ /* 0x004fc40002800000 */
[C---:B------:R-:W-:Y:S01]  /*3130*/  FSETP.NEU.FTZ.AND P3, PT, R6.reuse, -INF , PT ;  /* 0xff8000000600780b */ /* 0x040fe20003f7d000 */
[----:B------:R-:W-:Y:S02]  /*3140*/  FMUL.FTZ R27, R6, R5 ;  /* 0x00000005061b7220 */ /* 0x000fe40000410000 */
[----:B------:R3:W-:Y:S03]  /*3150*/  MUFU.TANH R37, R72 ;  /* 0x0000004800257308 */ /* 0x0007e60000002400 */
[----:B------:R-:W-:Y:S02]  /*3160*/  FSEL R27, R27, RZ, P3 ;  /* 0x000000ff1b1b7208 */ /* 0x000fe40001800000 */
[----:B------:R-:W-:-:S03]  /*3170*/  ISETP.GT.AND P3, PT, R31, RZ, PT ;  /* 0x000000ff1f00720c */ /* 0x000fc60003f64270 */
[----:B------:R-:W1:Y:S01]  /*3180*/  MUFU.TANH R12, R12 ;  /* 0x0000000c000c7308 */ /* 0x000e620000002400 */
[----:B------:R-:W-:Y:S01]  /*3190*/  FSEL R74, R2, -INF , P3 ;  /* 0xff800000024a7808 */ /* 0x000fe20001800000 */
[-CC-:B------:R-:W-:Y:S01]  /*31a0*/  FFMA.FTZ R177, R98, R5.reuse, -R27.reuse ;  /* 0x0000000562b17223 */ /* 0x180fe2000001081b */
[----:B------:R-:W-:Y:S01]  /*31b0*/  ISETP.GT.AND P3, PT, R31, 0x9, PT ;  /* 0x000000091f00780c */ /* 0x000fe20003f64270 */
[--C-:B------:R-:W-:Y:S01]  /*31c0*/  FFMA.FTZ R4, R104, R5, -R27.reuse ;  /* 0x0000000568047223 */ /* 0x100fe2000001081b */
[----:B------:R-:W-:Y:S01]  /*31d0*/  FMNMX.FTZ R33, R74, R3, !PT ;  /* 0x000000034a217209 */ /* 0x000fe20007810000 */
[--C-:B------:R-:W-:Y:S01]  /*31e0*/  FFMA.FTZ R2, R106, R5, -R27.reuse ;  /* 0x000000056a027223 */ /* 0x100fe2000001081b */
[----:B---3--:R-:W-:Y:S01]  /*31f0*/  FSEL R72, R7, -INF , P3 ;  /* 0xff80000007487808 */ /* 0x008fe20001800000 */
[----:B------:R2:W-:Y:S01]  /*3200*/  MUFU.TANH R82, R76 ;  /* 0x0000004c00527308 */ /* 0x0005e20000002400 */
[----:B------:R-:W-:Y:S01]  /*3210*/  FMNMX.FTZ R33, R68, R33, !PT ;  /* 0x0000002144217209 */ /* 0x000fe20007810000 */
[-CC-:B------:R-:W-:Y:S01]  /*3220*/  FFMA.FTZ R179, R102, R5.reuse, -R27.reuse ;  /* 0x0000000566b37223 */ /* 0x180fe2000001081b */
[C---:B------:R-:W-:Y:S01]  /*3230*/  ISETP.GT.AND P3, PT, R31.reuse, 0x11, PT ;  /* 0x000000111f00780c */ /* 0x040fe20003f64270 */
[--C-:B------:R-:W-:Y:S01]  /*3240*/  FFMA.FTZ R183, R108, R5, -R27.reuse ;  /* 0x000000056cb77223 */ /* 0x100fe2000001081b */
[----:B------:R-:W-:Y:S01]  /*3250*/  FMNMX.FTZ R33, R72, R33, !PT ;  /* 0x0000002148217209 */ /* 0x000fe20007810000 */
[-CC-:B------:R-:W-:Y:S01]  /*3260*/  FFMA.FTZ R181, R112, R5.reuse, -R27.reuse ;  /* 0x0000000570b57223 */ /* 0x180fe2000001081b */
[----:B0-----:R-:W-:Y:S01]  /*3270*/  FSEL R98, R10, -INF , P3 ;  /* 0xff8000000a627808 */ /* 0x001fe20001800000 */
[----:B------:R-:W0:Y:S01]  /*3280*/  MUFU.TANH R14, R14 ;  /* 0x0000000e000e7308 */ /* 0x000e220000002400 */
[----:B--2---:R-:W-:Y:S01]  /*3290*/  FSEL R76, R8, -INF , P4 ;  /* 0xff800000084c7808 */ /* 0x004fe20002000000 */
[-CC-:B------:R-:W-:Y:S01]  /*32a0*/  FFMA.FTZ R8, R96, R5.reuse, -R27.reuse ;  /* 0x0000000560087223 */ /* 0x180fe2000001081b */
[C---:B------:R-:W-:Y:S01]  /*32b0*/  ISETP.GT.AND P4, PT, R31.reuse, 0x18, PT ;  /* 0x000000181f00780c */ /* 0x040fe20003f84270 */
[--C-:B------:R-:W-:Y:S01]  /*32c0*/  FFMA.FTZ R173, R94, R5, -R27.reuse ;  /* 0x000000055ead7223 */ /* 0x100fe2000001081b */
[----:B------:R-:W-:Y:S01]  /*32d0*/  FMNMX.FTZ R33, R76, R33, !PT ;  /* 0x000000214c217209 */ /* 0x000fe20007810000 */
[-CC-:B------:R-:W-:Y:S01]  /*32e0*/  FFMA.FTZ R169, R70, R5.reuse, -R27.reuse ;  /* 0x0000000546a97223 */ /* 0x180fe2000001081b */
[----:B------:R-:W-:Y:S01]  /*32f0*/  ISETP.GT.AND P3, PT, R31, 0x19, PT ;  /* 0x000000191f00780c */ /* 0x000fe20003f64270 */
[----:B------:R-:W2:Y:S01]  /*3300*/  MUFU.TANH R13, R13 ;  /* 0x0000000d000d7308 */ /* 0x000ea20000002400 */
[----:B----4-:R-:W-:Y:S01]  /*3310*/  FSEL R100, R9, -INF , P4 ;  /* 0xff80000009647808 */ /* 0x010fe20002000000 */
[--C-:B------:R-:W-:Y:S01]  /*3320*/  FFMA.FTZ R171, R62, R5, -R27.reuse ;  /* 0x000000053eab7223 */ /* 0x100fe2000001081b */
[----:B------:R-:W-:Y:S01]  /*3330*/  FMNMX.FTZ R33, R98, R33, !PT ;  /* 0x0000002162217209 */ /* 0x000fe20007810000 */
[-CC-:B------:R-:W-:Y:S01]  /*3340*/  FFMA.FTZ R175, R90, R5.reuse, -R27.reuse ;  /* 0x000000055aaf7223 */ /* 0x180fe2000001081b */
[----:B------:R-:W-:Y:S01]  /*3350*/  ISETP.GT.AND P4, PT, R31, 0x20, PT ;  /* 0x000000201f00780c */ /* 0x000fe20003f84270 */
[--C-:B------:R-:W-:Y:S01]  /*3360*/  FFMA.FTZ R10, R92, R5, -R27.reuse ;  /* 0x000000055c0a7223 */ /* 0x100fe2000001081b */
[----:B-----5:R-:W-:Y:S01]  /*3370*/  FSEL R104, R11, -INF , P3 ;  /* 0xff8000000b687808 */ /* 0x020fe20001800000 */
[----:B------:R-:W3:Y:S01]  /*3380*/  MUFU.TANH R15, R15 ;  /* 0x0000000f000f7308 */ /* 0x000ee20000002400 */
[----:B------:R-:W-:Y:S01]  /*3390*/  FMNMX.FTZ R33, R100, R33, !PT ;  /* 0x0000002164217209 */ /* 0x000fe20007810000 */
[-CC-:B------:R-:W-:Y:S01]  /*33a0*/  FFMA.FTZ R165, R32, R5.reuse, -R27.reuse ;  /* 0x0000000520a57223 */ /* 0x180fe2000001081b */
[C---:B------:R-:W-:Y:S01]  /*33b0*/  ISETP.GT.AND P3, PT, R31.reuse, 0x21, PT ;  /* 0x000000211f00780c */ /* 0x040fe20003f64270 */
[-CC-:B------:R-:W-:Y:S01]  /*33c0*/  FFMA.FTZ R32, R42, R5.reuse, -R27.reuse ;  /* 0x000000052a207223 */ /* 0x180fe2000001081b */
[----:B-1----:R-:W-:Y:S01]  /*33d0*/  FSEL R106, R12, -INF , P4 ;  /* 0xff8000000c6a7808 */ /* 0x002fe20002000000 */
[--C-:B------:R-:W-:Y:S01]  /*33e0*/  FFMA.FTZ R167, R26, R5, -R27.reuse ;  /* 0x000000051aa77223 */ /* 0x100fe2000001081b */
[----:B------:R-:W-:Y:S01]  /*33f0*/  FMNMX.FTZ R33, R104, R33, !PT ;  /* 0x0000002168217209 */ /* 0x000fe20007810000 */
[----:B------:R-:W-:Y:S01]  /*3400*/  MUFU.TANH R20, R20 ;  /* 0x0000001400147308 */ /* 0x000fe20000002400 */
[C---:B------:R-:W-:Y:S01]  /*3410*/  ISETP.GT.AND P4, PT, R31.reuse, 0x28, PT ;  /* 0x000000281f00780c */ /* 0x040fe20003f84270 */
[-CC-:B------:R-:W-:Y:S01]  /*3420*/  FFMA.FTZ R26, R34, R5.reuse, -R27.reuse ;  /* 0x00000005221a7223 */ /* 0x180fe2000001081b */
[----:B0-----:R-:W-:Y:S01]  /*3430*/  FSEL R102, R14, -INF , P3 ;  /* 0xff8000000e667808 */ /* 0x001fe20001800000 */
[--C-:B------:R-:W-:Y:S01]  /*3440*/  FFMA.FTZ R14, R88, R5, -R27.reuse ;  /* 0x00000005580e7223 */ /* 0x100fe2000001081b */
[----:B------:R-:W-:Y:S01]  /*3450*/  FMNMX.FTZ R33, R106, R33, !PT ;  /* 0x000000216a217209 */ /* 0x000fe20007810000 */
[--C-:B------:R-:W-:Y:S01]  /*3460*/  FFMA.FTZ R34, R48, R5, -R27.reuse ;  /* 0x0000000530227223 */ /* 0x100fe2000001081b */
[----:B------:R-:W-:Y:S01]  /*3470*/  ISETP.GT.AND P3, PT, R31, 0x29, PT ;  /* 0x000000291f00780c */ /* 0x000fe20003f64270 */
[----:B------:R-:W0:Y:S01]  /*3480*/  MUFU.TANH R24, R24 ;  /* 0x0000001800187308 */ /* 0x000e220000002400 */
[----:B--2---:R-:W-:Y:S01]  /*3490*/  FSEL R108, R13, -INF , P4 ;  /* 0xff8000000d6c7808 */ /* 0x004fe20002000000 */
[----:B------:R-:W1:Y:S01]  /*34a0*/  @P2 LDC R48, c[0x0][0x450] ;  /* 0x00011400ff302b82 */ /* 0x000e620000000800 */
[----:B------:R-:W-:Y:S01]  /*34b0*/  FMNMX.FTZ R33, R102, R33, !PT ;  /* 0x0000002166217209 */ /* 0x000fe20007810000 */
[-CC-:B------:R-:W-:Y:S01]  /*34c0*/  FFMA.FTZ R157, R46, R5.reuse, -R27.reuse ;  /* 0x000000052e9d7223 */ /* 0x180fe2000001081b */
[----:B------:R-:W-:Y:S01]  /*34d0*/  ISETP.GT.AND P4, PT, R31, 0x30, PT ;  /* 0x000000301f00780c */ /* 0x000fe20003f84270 */
[--C-:B------:R-:W-:Y:S01]  /*34e0*/  FFMA.FTZ R161, R36, R5, -R27.reuse ;  /* 0x0000000524a17223 */ /* 0x100fe2000001081b */
[----:B---3--:R-:W-:Y:S01]  /*34f0*/  FSEL R96, R15, -INF , P3 ;  /* 0xff8000000f607808 */ /* 0x008fe20001800000 */
[----:B------:R-:W2:Y:S01]  /*3500*/  MUFU.TANH R21, R21 ;  /* 0x0000001500157308 */ /* 0x000ea20000002400 */
[----:B------:R-:W-:Y:S01]  /*3510*/  FMNMX.FTZ R33, R108, R33, !PT ;  /* 0x000000216c217209 */ /* 0x000fe20007810000 */
[-CC-:B------:R-:W-:Y:S01]  /*3520*/  FFMA.FTZ R163, R40, R5.reuse, -R27.reuse ;  /* 0x0000000528a37223 */ /* 0x180fe2000001081b */
[C---:B------:R-:W-:Y:S01]  /*3530*/  ISETP.GT.AND P3, PT, R31.reuse, 0x31, PT ;  /* 0x000000311f00780c */ /* 0x040fe20003f64270 */
[--C-:B------:R-:W-:Y:S01]  /*3540*/  FFMA.FTZ R159, R50, R5, -R27.reuse ;  /* 0x00000005329f7223 */ /* 0x100fe2000001081b */
[----:B------:R-:W-:Y:S01]  /*3550*/  FMNMX.FTZ R33, R96, R33, !PT ;  /* 0x0000002160217209 */ /* 0x000fe20007810000 */
[-CC-:B------:R-:W-:Y:S01]  /*3560*/  FFMA.FTZ R36, R52, R5.reuse, -R27.reuse ;  /* 0x0000000534247223 */ /* 0x180fe2000001081b */
[-CC-:B------:R-:W-:Y:S01]  /*3570*/  FFMA.FTZ R153, R54, R5.reuse, -R27.reuse ;  /* 0x0000000536997223 */ /* 0x180fe2000001081b */
[----:B------:R-:W3:Y:S01]  /*3580*/  MUFU.TANH R25, R25 ;  /* 0x0000001900197308 */ /* 0x000ee20000002400 */
[----:B0-----:R-:W-:Y:S01]  /*3590*/  FSEL R112, R24, -INF , P3 ;  /* 0xff80000018707808 */ /* 0x001fe20001800000 */
[-CC-:B------:R-:W-:Y:S01]  /*35a0*/  FFMA.FTZ R24, R44, R5.reuse, -R27.reuse ;  /* 0x000000052c187223 */ /* 0x180fe2000001081b */
[----:B------:R-:W-:Y:S01]  /*35b0*/  ISETP.GT.AND P3, PT, R31, 0x39, PT ;  /* 0x000000391f00780c */ /* 0x000fe20003f64270 */
[-CC-:B------:R-:W-:Y:S01]  /*35c0*/  FFMA.FTZ R155, R58, R5.reuse, -R27.reuse ;  /* 0x000000053a9b7223 */ /* 0x180fe2000001081b */
[----:B------:R-:W-:-:S03]  /*35d0*/  FFMA.FTZ R40, R60, R5, -R27 ;  /* 0x000000053c287223 */ /* 0x000fc6000001081b */
[----:B------:R0:W-:Y:S08]  /*35e0*/  MUFU.TANH R86, R64 ;  /* 0x0000004000567308 */ /* 0x0001f00000002400 */
[----:B------:R-:W4:Y:S01]  /*35f0*/  MUFU.TANH R28, R28 ;  /* 0x0000001c001c7308 */ /* 0x000f220000002400 */
[-CC-:B0-----:R-:W-:Y:S01]  /*3600*/  FFMA.FTZ R64, R110, R5.reuse, -R27.reuse ;  /* 0x000000056e407223 */ /* 0x181fe2000001081b */
[----:B------:R-:W-:Y:S01]  /*3610*/  FSEL R110, R20, -INF , P4 ;  /* 0xff800000146e7808 */ /* 0x000fe20002000000 */
[----:B------:R-:W-:Y:S01]  /*3620*/  FFMA.FTZ R20, R66, R5, -R27 ;  /* 0x0000000542147223 */ /* 0x000fe2000001081b */
[----:B------:R-:W-:-:S02]  /*3630*/  ISETP.GT.AND P4, PT, R31, 0x38, PT ;  /* 0x000000381f00780c */ /* 0x000fc40003f84270 */
[----:B------:R-:W-:Y:S02]  /*3640*/  FMNMX.FTZ R33, R110, R33, !PT ;  /* 0x000000216e217209 */ /* 0x000fe40007810000 */
[----:B------:R-:W0:Y:S01]  /*3650*/  MUFU.TANH R29, R29 ;  /* 0x0000001d001d7308 */ /* 0x000e220000002400 */
[----:B--2---:R-:W-:Y:S02]  /*3660*/  FSEL R116, R21, -INF , P4 ;  /* 0xff80000015747808 */ /* 0x004fe40002000000 */
[----:B------:R-:W-:Y:S02]  /*3670*/  FMNMX.FTZ R33, R112, R33, !PT ;  /* 0x0000002170217209 */ /* 0x000fe40007810000 */
[----:B------:R-:W-:Y:S02]  /*3680*/  ISETP.GT.AND P4, PT, R31, 0x40, PT ;  /* 0x000000401f00780c */ /* 0x000fe40003f84270 */
[----:B---3--:R-:W-:Y:S01]  /*3690*/  FSEL R120, R25, -INF , P3 ;  /* 0xff80000019787808 */ /* 0x008fe20001800000 */
[----:B------:R-:W2:Y:S01]  /*36a0*/  MUFU.TANH R61, R61 ;  /* 0x0000003d003d7308 */ /* 0x000ea20000002400 */
[----:B------:R-:W-:-:S02]  /*36b0*/  FMNMX.FTZ R33, R116, R33, !PT ;  /* 0x0000002174217209 */ /* 0x000fc40007810000 */
[C---:B------:R-:W-:Y:S02]  /*36c0*/  ISETP.GT.AND P3, PT, R31.reuse, 0x41, PT ;  /* 0x000000411f00780c */ /* 0x040fe40003f64270 */
[----:B----4-:R-:W-:Y:S01]  /*36d0*/  FSEL R122, R28, -INF , P4 ;  /* 0xff8000001c7a7808 */ /* 0x010fe20002000000 */
[--C-:B------:R-:W-:Y:S01]  /*36e0*/  FFMA.FTZ R28, R30, R5, -R27.reuse ;  /* 0x000000051e1c7223 */ /* 0x100fe2000001081b */
[----:B------:R-:W-:Y:S01]  /*36f0*/  FMNMX.FTZ R33, R120, R33, !PT ;  /* 0x0000002178217209 */ /* 0x000fe20007810000 */
[----:B------:R-:W3:Y:S01]  /*3700*/  MUFU.TANH R65, R65 ;  /* 0x0000004100417308 */ /* 0x000ee20000002400 */
[----:B------:R-:W-:Y:S01]  /*3710*/  ISETP.GT.AND P4, PT, R31, 0x48, PT ;  /* 0x000000481f00780c */ /* 0x000fe20003f84270 */
[-CC-:B------:R-:W-:Y:S01]  /*3720*/  FFMA.FTZ R30, R38, R5.reuse, -R27.reuse ;  /* 0x00000005261e7223 */ /* 0x180fe2000001081b */
[----:B0-----:R-:W-:Y:S01]  /*3730*/  FSEL R118, R29, -INF , P3 ;  /* 0xff8000001d767808 */ /* 0x001fe20001800000 */
[----:B------:R-:W-:Y:S01]  /*3740*/  FFMA.FTZ R38, R56, R5, -R27 ;  /* 0x0000000538267223 */ /* 0x000fe2000001081b */
[----:B------:R-:W-:-:S02]  /*3750*/  FMNMX.FTZ R33, R122, R33, !PT ;  /* 0x000000217a217209 */ /* 0x000fc40007810000 */
[C---:B------:R-:W-:Y:S01]  /*3760*/  ISETP.GT.AND P3, PT, R31.reuse, 0x49, PT ;  /* 0x000000491f00780c */ /* 0x040fe20003f64270 */
[----:B------:R-:W0:Y:S01]  /*3770*/  MUFU.TANH R69, R69 ;  /* 0x0000004500457308 */ /* 0x000e220000002400 */
[----:B------:R-:W-:Y:S02]  /*3780*/  FSEL R114, R114, -INF , P4 ;  /* 0xff80000072727808 */ /* 0x000fe40002000000 */
[----:B------:R-:W-:Y:S02]  /*3790*/  FMNMX.FTZ R33, R118, R33, !PT ;  /* 0x0000002176217209 */ /* 0x000fe40007810000 */
[----:B------:R-:W-:Y:S02]  /*37a0*/  ISETP.GT.AND P4, PT, R31, 0x50, PT ;  /* 0x000000501f00780c */ /* 0x000fe40003f84270 */
[----:B--2---:R-:W-:Y:S01]  /*37b0*/  FSEL R94, R61, -INF , P3 ;  /* 0xff8000003d5e7808 */ /* 0x004fe20001800000 */
[----:B------:R-:W2:Y:S01]  /*37c0*/  MUFU.TANH R73, R73 ;  /* 0x0000004900497308 */ /* 0x000ea20000002400 */
[----:B------:R-:W-:-:S02]  /*37d0*/  FMNMX.FTZ R33, R114, R33, !PT ;  /* 0x0000002172217209 */ /* 0x000fc40007810000 */
[C---:B------:R-:W-:Y:S02]  /*37e0*/  ISETP.GT.AND P3, PT, R31.reuse, 0x51, PT ;  /* 0x000000511f00780c */ /* 0x040fe40003f64270 */
[----:B------:R-:W-:Y:S02]  /*37f0*/  FSEL R86, R86, -INF , P4 ;  /* 0xff80000056567808 */ /* 0x000fe40002000000 */
[----:B------:R-:W-:Y:S01]  /*3800*/  FMNMX.FTZ R33, R94, R33, !PT ;  /* 0x000000215e217209 */ /* 0x000fe20007810000 */
[----:B------:R3:W-:Y:S01]  /*3810*/  MUFU.TANH R39, R80 ;  /* 0x0000005000277308 */ /* 0x0007e20000002400 */
[----:B------:R-:W-:Y:S02]  /*3820*/  ISETP.GT.AND P4, PT, R31, 0x58, PT ;  /* 0x000000581f00780c */ /* 0x000fe40003f84270 */
[----:B------:R-:W-:Y:S02]  /*3830*/  FMNMX.FTZ R33, R86, R33, !PT ;  /* 0x0000002156217209 */ /* 0x000fe40007810000 */
[----:B------:R-:W-:-:S02]  /*3840*/  FSEL R70, R35, -INF , P4 ;  /* 0xff80000023467808 */ /* 0x000fc40002000000 */
[----:B------:R-:W-:Y:S01]  /*3850*/  ISETP.GT.AND P4, PT, R31, 0x60, PT ;  /* 0x000000601f00780c */ /* 0x000fe20003f84270 */
[----:B------:R-:W4:Y:S01]  /*3860*/  MUFU.TANH R77, R77 ;  /* 0x0000004d004d7308 */ /* 0x000f220000002400 */
[----:B---3--:R-:W-:Y:S02]  /*3870*/  FSEL R80, R65, -INF , P3 ;  /* 0xff80000041507808 */ /* 0x008fe40001800000 */
[----:B------:R-:W-:Y:S02]  /*3880*/  ISETP.GT.AND P3, PT, R31, 0x59, PT ;  /* 0x000000591f00780c */ /* 0x000fe40003f64270 */
[----:B------:R-:W-:Y:S02]  /*3890*/  FMNMX.FTZ R33, R80, R33, !PT ;  /* 0x0000002150217209 */ /* 0x000fe40007810000 */
[----:B0-----:R-:W-:Y:S01]  /*38a0*/  FSEL R78, R69, -INF , P3 ;  /* 0xff800000454e7808 */ /* 0x001fe20001800000 */
[----:B------:R-:W0:Y:S01]  /*38b0*/  MUFU.TANH R81, R81 ;  /* 0x0000005100517308 */ /* 0x000e220000002400 */
[----:B------:R-:W-:-:S02]  /*38c0*/  FMNMX.FTZ R33, R70, R33, !PT ;  /* 0x0000002146217209 */ /* 0x000fc40007810000 */
[----:B------:R-:W-:Y:S02]  /*38d0*/  ISETP.GT.AND P3, PT, R31, 0x61, PT ;  /* 0x000000611f00780c */ /* 0x000fe40003f64270 */
[----:B------:R-:W-:Y:S02]  /*38e0*/  FSEL R66, R37, -INF , P4 ;  /* 0xff80000025427808 */ /* 0x000fe40002000000 */
[----:B------:R-:W-:Y:S01]  /*38f0*/  FMNMX.FTZ R33, R78, R33, !PT ;  /* 0x000000214e217209 */ /* 0x000fe20007810000 */
[----:B------:R3:W5:Y:S01]  /*3900*/  MUFU.TANH R41, R84 ;  /* 0x0000005400297308 */ /* 0x0007620000002400 */
[----:B------:R-:W-:Y:S01]  /*3910*/  ISETP.GT.AND P4, PT, R31, 0x68, PT ;  /* 0x000000681f00780c */ /* 0x000fe20003f84270 */
[----:B------:R-:W1:Y:S01]  /*3920*/  @P2 LDC R37, c[0x0][0x44c] ;  /* 0x00011300ff252b82 */ /* 0x000e620000000800 */
[----:B--2---:R-:W-:Y:S02]  /*3930*/  FSEL R62, R73, -INF , P3 ;  /* 0xff800000493e7808 */ /* 0x004fe40001800000 */
[----:B------:R-:W-:-:S02]  /*3940*/  FMNMX.FTZ R33, R66, R33, !PT ;  /* 0x0000002142217209 */ /* 0x000fc40007810000 */
[C---:B------:R-:W-:Y:S01]  /*3950*/  ISETP.GT.AND P3, PT, R31.reuse, 0x69, PT ;  /* 0x000000691f00780c */ /* 0x040fe20003f64270 */
[----:B------:R-:W2:Y:S01]  /*3960*/  MUFU.TANH R85, R85 ;  /* 0x0000005500557308 */ /* 0x000ea20000002400 */
[----:B------:R-:W-:Y:S02]  /*3970*/  FSEL R82, R82, -INF , P4 ;  /* 0xff80000052527808 */ /* 0x000fe40002000000 */
[----:B------:R-:W-:Y:S02]  /*3980*/  FMNMX.FTZ R33, R62, R33, !PT ;  /* 0x000000213e217209 */ /* 0x000fe40007810000 */
[----:B------:R-:W-:Y:S02]  /*3990*/  ISETP.GT.AND P4, PT, R31, 0x70, PT ;  /* 0x000000701f00780c */ /* 0x000fe40003f84270 */
[----:B----4-:R-:W-:Y:S01]  /*39a0*/  FSEL R44, R77, -INF , P3 ;  /* 0xff8000004d2c7808 */ /* 0x010fe20001800000 */
[----:B------:R-:W-:Y:S01]  /*39b0*/  MUFU.EX2 R181, R181 ;  /* 0x000000b500b57308 */ /* 0x000fe20000000800 */
[----:B------:R-:W-:-:S02]  /*39c0*/  FMNMX.FTZ R33, R82, R33, !PT ;  /* 0x0000002152217209 */ /* 0x000fc40007810000 */
[----:B------:R-:W-:Y:S02]  /*39d0*/  ISETP.GT.AND P3, PT, R31, 0x71, PT ;  /* 0x000000711f00780c */ /* 0x000fe40003f64270 */
[----:B---3--:R-:W-:Y:S01]  /*39e0*/  FSEL R84, R39, -INF , P4 ;  /* 0xff80000027547808 */ /* 0x008fe20002000000 */
[----:B------:R-:W-:Y:S01]  /*39f0*/  IMAD.MOV.U32 R39, RZ, RZ, R18 ;  /* 0x000000ffff277224 */ /* 0x000fe200078e0012 */
[----:B------:R-:W-:Y:S01]  /*3a00*/  FMNMX.FTZ R33, R44, R33, !PT ;  /* 0x000000212c217209 */ /* 0x000fe20007810000 */
[----:B------:R-:W3:Y:S01]  /*3a10*/  MUFU.EX2 R64, R64 ;  /* 0x0000004000407308 */ /* 0x000ee20000000800 */
[----:B------:R-:W-:Y:S01]  /*3a20*/  ISETP.GT.AND P4, PT, R31, 0x78, PT ;  /* 0x000000781f00780c */ /* 0x000fe20003f84270 */
[----:B-1----:R-:W-:Y:S01]  /*3a30*/  @P2 IMAD.HI.U32 R37, R18, R37, RZ ;  /* 0x0000002512252227 */ /* 0x002fe200078e00ff */
[----:B0-----:R-:W-:Y:S02]  /*3a40*/  FSEL R88, R81, -INF , P3 ;  /* 0xff80000051587808 */ /* 0x001fe40001800000 */
[----:B------:R-:W-:-:S02]  /*3a50*/  FMNMX.FTZ R33, R84, R33, !PT ;  /* 0x0000002154217209 */ /* 0x000fc40007810000 */
[----:B------:R-:W-:Y:S01]  /*3a60*/  ISETP.GT.AND P3, PT, R31, 0x79, PT ;  /* 0x000000791f00780c */ /* 0x000fe20003f64270 */
[----:B------:R-:W0:Y:S01]  /*3a70*/  MUFU.EX2 R183, R183 ;  /* 0x000000b700b77308 */ /* 0x000e220000000800 */
[----:B-----5:R-:W-:Y:S02]  /*3a80*/  FSEL R90, R41, -INF , P4 ;  /* 0xff800000295a7808 */ /* 0x020fe40002000000 */
[----:B------:R-:W-:Y:S02]  /*3a90*/  FMNMX.FTZ R33, R88, R33, !PT ;  /* 0x0000002158217209 */ /* 0x000fe40007810000 */
[----:B--2---:R-:W-:Y:S02]  /*3aa0*/  FSEL R92, R85, -INF , P3 ;  /* 0xff800000555c7808 */ /* 0x004fe40001800000 */
[----:B------:R-:W-:Y:S01]  /*3ab0*/  FMNMX.FTZ R33, R90, R33, !PT ;  /* 0x000000215a217209 */ /* 0x000fe20007810000 */
[----:B------:R-:W1:Y:S01]  /*3ac0*/  MUFU.EX2 R2, R2 ;  /* 0x0000000200027308 */ /* 0x000e620000000800 */
[----:B---3--:R-:W-:Y:S01]  /*3ad0*/  FADD.FTZ R42, R181, R64 ;  /* 0x00000040b52a7221 */ /* 0x008fe20000010000 */
[----:B------:R-:W-:-:S02]  /*3ae0*/  @P2 SHF.R.U32.HI R39, RZ, R48, R37 ;  /* 0x00000030ff272219 */ /* 0x000fc40000011625 */
[----:B------:R-:W-:Y:S02]  /*3af0*/  FMNMX.FTZ R33, R92, R33, !PT ;  /* 0x000000215c217209 */ /* 0x000fe40007810000 */
[----:B------:R-:W-:Y:S02]  /*3b00*/  IADD3 R43, R39, R16, -R17 ;  /* 0x00000010272b7210 */ /* 0x000fe40007ffe811 */
[----:B------:R-:W2:Y:S01]  /*3b10*/  MUFU.EX2 R177, R177 ;  /* 0x000000b100b17308 */ /* 0x000ea20000000800 */
[----:B------:R-:W3:Y:S01]  /*3b20*/  SHFL.BFLY PT, R12, R33, 0x2, 0x1f ;  /* 0x0c401f00210c7f89 */ /* 0x000ee200000e0000 */
[----:B------:R-:W-:-:S06]  /*3b30*/  F2FP.BF16.F32.PACK_AB R181, R64, R181 ;  /* 0x000000b540b5723e */ /* 0x000fcc00000010ff */
[----:B------:R-:W4:Y:S08]  /*3b40*/  MUFU.EX2 R4, R4 ;  /* 0x0000000400047308 */ /* 0x000f300000000800 */
[----:B------:R-:W5:Y:S08]  /*3b50*/  MUFU.EX2 R179, R179 ;  /* 0x000000b300b37308 */ /* 0x000f700000000800 */
[----:B------:R-:W5:Y:S01]  /*3b60*/  MUFU.EX2 R8, R8 ;  /* 0x0000000800087308 */ /* 0x000f620000000800 */
[----:B---3--:R-:W-:-:S05]  /*3b70*/  FMNMX.FTZ R7, R33, R12, !PT ;  /* 0x0000000c21077209 */ /* 0x008fca0007810000 */
[----:B------:R-:W3:Y:S02]  /*3b80*/  SHFL.BFLY PT, R12, R7, 0x1, 0x1f ;  /* 0x0c201f00070c7f89 */ /* 0x000ee400000e0000 */
[----:B------:R-:W5:Y:S08]  /*3b90*/  MUFU.EX2 R173, R173 ;  /* 0x000000ad00ad7308 */ /* 0x000f700000000800 */
[----:B------:R-:W-:Y:S08]  /*3ba0*/  MUFU.EX2 R10, R10 ;  /* 0x0000000a000a7308 */ /* 0x000ff00000000800 */
[----:B------:R-:W-:Y:S01]  /*3bb0*/  MUFU.EX2 R175, R175 ;  /* 0x000000af00af7308 */ /* 0x000fe20000000800 */
[----:B---3--:R-:W-:-:S07]  /*3bc0*/  FMNMX.FTZ R12, R7, R12, !PT ;  /* 0x0000000c070c7209 */ /* 0x008fce0007810000 */
[----:B------:R-:W-:Y:S01]  /*3bd0*/  MUFU.EX2 R14, R14 ;  /* 0x0000000e000e7308 */ /* 0x000fe20000000800 */
[C---:B------:R-:W-:Y:S01]  /*3be0*/  FSETP.NEU.FTZ.AND P3, PT, R12.reuse, -INF , PT ;  /* 0xff8000000c00780b */ /* 0x040fe20003f7d000 */
[----:B------:R-:W-:-:S05]  /*3bf0*/  FMUL.FTZ R7, R12, R5 ;  /* 0x000000050c077220 */ /* 0x000fca0000410000 */
[----:B------:R-:W-:Y:S01]  /*3c00*/  FSEL R25, R7, RZ, P3 ;  /* 0x000000ff07197208 */ /* 0x000fe20001800000 */
[----:B------:R-:W-:Y:S04]  /*3c10*/  MUFU.EX2 R169, R169 ;  /* 0x000000a900a97308 */ /* 0x000fe80000000800 */
[-CC-:B------:R-:W-:Y:S01]  /*3c20*/  FFMA.FTZ R180, R74, R5.reuse, -R25.reuse ;  /* 0x000000054ab47223 */ /* 0x180fe20000010819 */
[-CC-:B------:R-:W-:Y:S01]  /*3c30*/  FFMA.FTZ R7, R3, R5.reuse, -R25.reuse ;  /* 0x0000000503077223 */ /* 0x180fe20000010819 */
[-CC-:B------:R-:W-:Y:S01]  /*3c40*/  FFMA.FTZ R182, R68, R5.reuse, -R25.reuse ;  /* 0x0000000544b67223 */ /* 0x180fe20000010819 */
[-CC-:B------:R-:W-:Y:S01]  /*3c50*/  FFMA.FTZ R9, R72, R5.reuse, -R25.reuse ;  /* 0x0000000548097223 */ /* 0x180fe20000010819 */
[----:B0-----:R-:W-:Y:S01]  /*3c60*/  FADD.FTZ R3, R183, R42 ;  /* 0x0000002ab7037221 */ /* 0x001fe20000010000 */
[-CC-:B------:R-:W-:Y:S01]  /*3c70*/  FFMA.FTZ R176, R76, R5.reuse, -R25.reuse ;  /* 0x000000054cb07223 */ /* 0x180fe20000010819 */
[----:B------:R-:W-:Y:S01]  /*3c80*/  MUFU.EX2 R180, R180 ;  /* 0x000000b400b47308 */ /* 0x000fe20000000800 */
[-C--:B------:R-:W-:Y:S01]  /*3c90*/  FFMA.FTZ R11, R98, R5.reuse, -R25 ;  /* 0x00000005620b7223 */ /* 0x080fe20000010819 */
[----:B-1----:R-:W-:Y:S01]  /*3ca0*/  FADD.FTZ R42, R2, R3 ;  /* 0x00000003022a7221 */ /* 0x002fe20000010000 */
[-CC-:B------:R-:W-:Y:S01]  /*3cb0*/  FFMA.FTZ R178, R100, R5.reuse, -R25.reuse ;  /* 0x0000000564b27223 */ /* 0x180fe20000010819 */
[-CC-:B------:R-:W-:Y:S01]  /*3cc0*/  FFMA.FTZ R13, R104, R5.reuse, -R25.reuse ;  /* 0x00000005680d7223 */ /* 0x180fe20000010819 */
[-CC-:B------:R-:W-:Y:S01]  /*3cd0*/  FFMA.FTZ R172, R106, R5.reuse, -R25.reuse ;  /* 0x000000056aac7223 */ /* 0x180fe20000010819 */
[----:B--2---:R-:W-:Y:S01]  /*3ce0*/  FADD.FTZ R3, R177, R42 ;  /* 0x0000002ab1037221 */ /* 0x004fe20000010000 */
[-CC-:B------:R-:W-:Y:S01]  /*3cf0*/  FFMA.FTZ R15, R102, R5.reuse, -R25.reuse ;  /* 0x00000005660f7223 */ /* 0x180fe20000010819 */
[----:B------:R-:W0:Y:S01]  /*3d00*/  MUFU.EX2 R7, R7 ;  /* 0x0000000700077308 */ /* 0x000e220000000800 */
[-C--:B------:R-:W-:Y:S01]  /*3d10*/  FFMA.FTZ R174, R108, R5.reuse, -R25 ;  /* 0x000000056cae7223 */ /* 0x080fe20000010819 */
[----:B----4-:R-:W-:Y:S01]  /*3d20*/  FADD.FTZ R42, R4, R3 ;  /* 0x00000003042a7221 */ /* 0x010fe20000010000 */
[-CC-:B------:R-:W-:Y:S01]  /*3d30*/  FFMA.FTZ R21, R96, R5.reuse, -R25.reuse ;  /* 0x0000000560157223 */ /* 0x180fe20000010819 */
[-CC-:B------:R-:W-:Y:S01]  /*3d40*/  FFMA.FTZ R168, R110, R5.reuse, -R25.reuse ;  /* 0x000000056ea87223 */ /* 0x180fe20000010819 */
[-CC-:B------:R-:W-:Y:S01]  /*3d50*/  FFMA.FTZ R27, R112, R5.reuse, -R25.reuse ;  /* 0x00000005701b7223 */ /* 0x180fe20000010819 */
[----:B-----5:R-:W-:Y:S01]  /*3d60*/  FADD.FTZ R33, R179, R42 ;  /* 0x0000002ab3217221 */ /* 0x020fe20000010000 */
[-CC-:B------:R-:W-:Y:S01]  /*3d70*/  FFMA.FTZ R170, R116, R5.reuse, -R25.reuse ;  /* 0x0000000574aa7223 */ /* 0x180fe20000010819 */
[----:B------:R-:W1:Y:S01]  /*3d80*/  MUFU.EX2 R182, R182 ;  /* 0x000000b600b67308 */ /* 0x000e620000000800 */
[-C--:B------:R-:W-:Y:S01]  /*3d90*/  FFMA.FTZ R29, R120, R5.reuse, -R25 ;  /* 0x00000005781d7223 */ /* 0x080fe20000010819 */
[----:B------:R-:W-:Y:S01]  /*3da0*/  FADD.FTZ R46, R8, R33 ;  /* 0x00000021082e7221 */ /* 0x000fe20000010000 */
[-CC-:B------:R-:W-:Y:S01]  /*3db0*/  FFMA.FTZ R164, R122, R5.reuse, -R25.reuse ;  /* 0x000000057aa47223 */ /* 0x180fe20000010819 */
[-CC-:B------:R-:W-:Y:S01]  /*3dc0*/  FFMA.FTZ R31, R118, R5.reuse, -R25.reuse ;  /* 0x00000005761f7223 */ /* 0x180fe20000010819 */
[-CC-:B------:R-:W-:Y:S01]  /*3dd0*/  FFMA.FTZ R166, R114, R5.reuse, -R25.reuse ;  /* 0x0000000572a67223 */ /* 0x180fe20000010819 */
[----:B------:R-:W-:Y:S01]  /*3de0*/  FADD.FTZ R35, R173, R46 ;  /* 0x0000002ead237221 */ /* 0x000fe20000010000 */
[-C--:B------:R-:W-:Y:S01]  /*3df0*/  FFMA.FTZ R94, R94, R5.reuse, -R25 ;  /* 0x000000055e5e7223 */ /* 0x080fe20000010819 */
[----:B------:R-:W2:Y:S01]  /*3e00*/  MUFU.EX2 R9, R9 ;  /* 0x0000000900097308 */ /* 0x000ea20000000800 */
[----:B0-----:R-:W-:Y:S01]  /*3e10*/  FADD.FTZ R3, R180, R7 ;  /* 0x00000007b4037221 */ /* 0x001fe20000010000 */
[-CC-:B------:R-:W-:Y:S01]  /*3e20*/  FFMA.FTZ R86, R86, R5.reuse, -R25.reuse ;  /* 0x0000000556567223 */ /* 0x180fe20000010819 */
[-CC-:B------:R-:W-:Y:S01]  /*3e30*/  FFMA.FTZ R80, R80, R5.reuse, -R25.reuse ;  /* 0x0000000550507223 */ /* 0x180fe20000010819 */
[-CC-:B------:R-:W-:Y:S01]  /*3e40*/  FFMA.FTZ R70, R70, R5.reuse, -R25.reuse ;  /* 0x0000000546467223 */ /* 0x180fe20000010819 */
[-CC-:B------:R-:W-:Y:S01]  /*3e50*/  FFMA.FTZ R78, R78, R5.reuse, -R25.reuse ;  /* 0x000000054e4e7223 */ /* 0x180fe20000010819 */
[----:B------:R-:W-:Y:S01]  /*3e60*/  FFMA.FTZ R66, R66, R5, -R25 ;  /* 0x0000000542427223 */ /* 0x000fe20000010819 */
[----:B------:R-:W-:Y:S01]  /*3e70*/  SHF.R.S32.HI R46, RZ, 0x1f, R43 ;  /* 0x0000001fff2e7819 */ /* 0x000fe2000001142b */
[----:B------:R-:W0:Y:S01]  /*3e80*/  MUFU.EX2 R176, R176 ;  /* 0x000000b000b07308 */ /* 0x000e220000000800 */
[----:B-1----:R-:W-:Y:S01]  /*3e90*/  FADD.FTZ R42, R182, R3 ;  /* 0x00000003b62a7221 */ /* 0x002fe20000010000 */
[----:B------:R-:W-:Y:S01]  /*3ea0*/  F2FP.BF16.F32.PACK_AB R183, R2, R183 ;  /* 0x000000b702b7723e */ /* 0x000fe200000010ff */
[-CC-:B------:R-:W-:Y:S01]  /*3eb0*/  FFMA.FTZ R62, R62, R5.reuse, -R25.reuse ;  /* 0x000000053e3e7223 */ /* 0x180fe20000010819 */
[-CC-:B------:R-:W-:Y:S01]  /*3ec0*/  FFMA.FTZ R82, R82, R5.reuse, -R25.reuse ;  /* 0x0000000552527223 */ /* 0x180fe20000010819 */
[-CC-:B------:R-:W-:Y:S01]  /*3ed0*/  FFMA.FTZ R44, R44, R5.reuse, -R25.reuse ;  /* 0x000000052c2c7223 */ /* 0x180fe20000010819 */
[-CC-:B------:R-:W-:Y:S01]  /*3ee0*/  FFMA.FTZ R84, R84, R5.reuse, -R25.reuse ;  /* 0x0000000554547223 */ /* 0x180fe20000010819 */
[-C--:B------:R-:W-:Y:S01]  /*3ef0*/  FFMA.FTZ R88, R88, R5.reuse, -R25 ;  /* 0x0000000558587223 */ /* 0x080fe20000010819 */
[----:B------:R-:W1:Y:S01]  /*3f00*/  MUFU.EX2 R11, R11 ;  /* 0x0000000b000b7308 */ /* 0x000e620000000800 */
[----:B--2---:R-:W-:Y:S01]  /*3f10*/  FADD.FTZ R3, R9, R42 ;  /* 0x0000002a09037221 */ /* 0x004fe20000010000 */
[----:B------:R-:W-:Y:S01]  /*3f20*/  FADD.FTZ R42, R10, R35 ;  /* 0x000000230a2a7221 */ /* 0x000fe20000010000 */
[-CC-:B------:R-:W-:Y:S01]  /*3f30*/  FFMA.FTZ R90, R90, R5.reuse, -R25.reuse ;  /* 0x000000055a5a7223 */ /* 0x180fe20000010819 */
[----:B------:R-:W-:Y:S01]  /*3f40*/  FFMA.FTZ R92, R92, R5, -R25 ;  /* 0x000000055c5c7223 */ /* 0x000fe20000010819 */
[----:B------:R-:W-:Y:S01]  /*3f50*/  LEA.HI R25, R46, R43, RZ, 0x7 ;  /* 0x0000002b2e197211 */ /* 0x000fe200078f38ff */
[----:B------:R-:W-:Y:S01]  /*3f60*/  FADD.FTZ R35, R175, R42 ;  /* 0x0000002aaf237221 */ /* 0x000fe20000010000 */
[----:B------:R-:W-:Y:S01]  /*3f70*/  F2FP.BF16.F32.PACK_AB R182, R9, R182 ;  /* 0x000000b609b6723e */ /* 0x000fe200000010ff */
[----:B------:R-:W2:Y:S01]  /*3f80*/  MUFU.EX2 R178, R178 ;  /* 0x000000b200b27308 */ /* 0x000ea20000000800 */
[----:B0-----:R-:W-:Y:S01]  /*3f90*/  FADD.FTZ R0, R176, R3 ;  /* 0x00000003b0007221 */ /* 0x001fe20000010000 */
[----:B------:R-:W-:Y:S01]  /*3fa0*/  FADD.FTZ R42, R14, R35 ;  /* 0x000000230e2a7221 */ /* 0x000fe20000010000 */
[----:B------:R-:W-:-:S02]  /*3fb0*/  F2FP.BF16.F32.PACK_AB R177, R4, R177 ;  /* 0x000000b104b1723e */ /* 0x000fc400000010ff */
[----:B------:R-:W-:Y:S02]  /*3fc0*/  CS2R R122, SRZ ;  /* 0x00000000007a7805 */ /* 0x000fe4000001ff00 */
[----:B------:R-:W-:Y:S01]  /*3fd0*/  F2FP.BF16.F32.PACK_AB R173, R10, R173 ;  /* 0x000000ad0aad723e */ /* 0x000fe200000010ff */
[----:B------:R-:W-:Y:S01]  /*3fe0*/  FADD.FTZ R37, R169, R42 ;  /* 0x0000002aa9257221 */ /* 0x000fe20000010000 */
[----:B------:R-:W-:Y:S01]  /*3ff0*/  VIADD R10, R95, 0xfffffffe ;  /* 0xfffffffe5f0a7836 */ /* 0x000fe20000000000 */
[----:B------:R-:W0:Y:S01]  /*4000*/  MUFU.EX2 R13, R13 ;  /* 0x0000000d000d7308 */ /* 0x000e220000000800 */
[----:B-1----:R-:W-:Y:S01]  /*4010*/  FADD.FTZ R3, R11, R0 ;  /* 0x000000000b037221 */ /* 0x002fe20000010000 */
[----:B------:R-:W-:Y:S02]  /*4020*/  F2FP.BF16.F32.PACK_AB R180, R7, R180 ;  /* 0x000000b407b4723e */ /* 0x000fe400000010ff */
[----:B------:R-:W-:Y:S02]  /*4030*/  CS2R R120, SRZ ;  /* 0x0000000000787805 */ /* 0x000fe4000001ff00 */
[----:B------:R-:W-:-:S02]  /*4040*/  F2FP.BF16.F32.PACK_AB R179, R8, R179 ;  /* 0x000000b308b3723e */ /* 0x000fc400000010ff */
[----:B------:R-:W-:Y:S02]  /*4050*/  CS2R R118, SRZ ;  /* 0x0000000000767805 */ /* 0x000fe4000001ff00 */
[----:B------:R-:W-:Y:S02]  /*4060*/  F2FP.BF16.F32.PACK_AB R175, R14, R175 ;  /* 0x000000af0eaf723e */ /* 0x000fe400000010ff */
[----:B------:R-:W-:Y:S01]  /*4070*/  CS2R R116, SRZ ;  /* 0x0000000000747805 */ /* 0x000fe2000001ff00 */
[----:B------:R-:W1:Y:S01]  /*4080*/  MUFU.EX2 R172, R172 ;  /* 0x000000ac00ac7308 */ /* 0x000e620000000800 */
[----:B--2---:R-:W-:Y:S01]  /*4090*/  FADD.FTZ R0, R178, R3 ;  /* 0x00000003b2007221 */ /* 0x004fe20000010000 */
[----:B------:R-:W-:Y:S02]  /*40a0*/  F2FP.BF16.F32.PACK_AB R176, R11, R176 ;  /* 0x000000b00bb0723e */ /* 0x000fe400000010ff */
[----:B------:R-:W-:Y:S02]  /*40b0*/  CS2R R114, SRZ ;  /* 0x0000000000727805 */ /* 0x000fe4000001ff00 */
[----:B------:R-:W-:-:S02]  /*40c0*/  CS2R R112, SRZ ;  /* 0x0000000000707805 */ /* 0x000fc4000001ff00 */
[----:B------:R-:W-:Y:S02]  /*40d0*/  CS2R R110, SRZ ;  /* 0x00000000006e7805 */ /* 0x000fe4000001ff00 */
[----:B------:R-:W-:Y:S02]  /*40e0*/  CS2R R108, SRZ ;  /* 0x00000000006c7805 */ /* 0x000fe4000001ff00 */
[----:B------:R-:W-:Y:S01]  /*40f0*/  CS2R R106, SRZ ;  /* 0x00000000006a7805 */ /* 0x000fe2000001ff00 */
[----:B------:R-:W2:Y:S01]  /*4100*/  MUFU.EX2 R20, R20 ;  /* 0x0000001400147308 */ /* 0x000ea20000000800 */
[C---:B0-----:R-:W-:Y:S01]  /*4110*/  FADD.FTZ R3, R13.reuse, R0 ;  /* 0x000000000d037221 */ /* 0x041fe20000010000 */
[----:B------:R-:W-:Y:S02]  /*4120*/  F2FP.BF16.F32.PACK_AB R178, R13, R178 ;  /* 0x000000b20db2723e */ /* 0x000fe400000010ff */
[----:B------:R-:W-:Y:S02]  /*4130*/  CS2R R104, SRZ ;  /* 0x0000000000687805 */ /* 0x000fe4000001ff00 */
[----:B------:R-:W-:-:S02]  /*4140*/  CS2R R102, SRZ ;  /* 0x0000000000667805 */ /* 0x000fc4000001ff00 */
[----:B------:R-:W-:Y:S02]  /*4150*/  CS2R R100, SRZ ;  /* 0x0000000000647805 */ /* 0x000fe4000001ff00 */
[----:B------:R-:W-:Y:S02]  /*4160*/  CS2R R98, SRZ ;  /* 0x0000000000627805 */ /* 0x000fe4000001ff00 */
[----:B------:R-:W-:Y:S01]  /*4170*/  CS2R R96, SRZ ;  /* 0x0000000000607805 */ /* 0x000fe2000001ff00 */
        /* <DEDUP_REMOVED lines=54> */
[----:B------:R-:W-:Y:S02]  /*44e0*/  F2FP.BF16.F32.PACK_AB R163, R32, R163 ;  /* 0x000000a320a3723e */ /* 0x000fe400000010ff */
[----:B--2---:R-:W-:-:S04]  /*44f0*/  CS2R R94, SRZ ;  /* 0x00000000005e7805 */ /* 0x004fc8000001ff00 */
[----:B------:R-:W1:Y:S01]  /*4500*/  MUFU.EX2 R86, R86 ;  /* 0x0000005600567308 */ /* 0x000e620000000800 */
[C---:B---3--:R-:W-:Y:S01]  /*4510*/  FADD.FTZ R3, R33.reuse, R0 ;  /* 0x0000000021037221 */ /* 0x048fe20000010000 */
        /* <DEDUP_REMOVED lines=33> */
[----:B------:R0:W3:Y:S01]  /*4730*/  MUFU.EX2 R43, R88 ;  /* 0x00000058002b7308 */ /* 0x0000e20000000800 */
[C---:B-1----:R-:W-:Y:S01]  /*4740*/  FADD.FTZ R9, R41.reuse, R0 ;  /* 0x0000000029097221 */ /* 0x042fe20000010000 */
[----:B------:R-:W-:-:S06]  /*4750*/  F2FP.BF16.F32.PACK_AB R158, R41, R82 ;  /* 0x00000052299e723e */ /* 0x000fcc00000010ff */
[----:B------:R-:W1:Y:S01]  /*4760*/  MUFU.EX2 R90, R90 ;  /* 0x0000005a005a7308 */ /* 0x000e620000000800 */
[----:B--2---:R-:W-:Y:S01]  /*4770*/  FADD.FTZ R0, R84, R9 ;  /* 0x0000000954007221 */ /* 0x004fe20000010000 */
[----:B0-----:R-:W-:-:S06]  /*4780*/  CS2R R88, SRZ ;  /* 0x0000000000587805 */ /* 0x001fcc000001ff00 */
[----:B------:R-:W0:Y:S01]  /*4790*/  MUFU.EX2 R155, R155 ;  /* 0x0000009b009b7308 */ /* 0x000e220000000800 */
[C---:B---3--:R-:W-:Y:S01]  /*47a0*/  FADD.FTZ R9, R43.reuse, R0 ;  /* 0x000000002b097221 */ /* 0x048fe20000010000 */
[----:B------:R-:W-:Y:S01]  /*47b0*/  F2FP.BF16.F32.PACK_AB R152, R43, R84 ;  /* 0x000000542b98723e */ /* 0x000fe200000010ff */
[----:B------:R-:W-:-:S05]  /*47c0*/  IMAD.MOV.U32 R0, RZ, RZ, 0x3f800000 ;  /* 0x3f800000ff007424 */ /* 0x000fca00078e00ff */
[----:B------:R2:W3:Y:S01]  /*47d0*/  MUFU.EX2 R7, R92 ;  /* 0x0000005c00077308 */ /* 0x0004e20000000800 */
[----:B-1----:R-:W-:Y:S01]  /*47e0*/  FADD.FTZ R4, R90, R9 ;  /* 0x000000095a047221 */ /* 0x002fe20000010000 */
[----:B------:R-:W-:-:S04]  /*47f0*/  SHF.R.S32.HI R9, RZ, 0x7, R25 ;  /* 0x00000007ff097819 */ /* 0x000fc80000011419 */
[----:B------:R-:W-:Y:S02]  /*4800*/  VIMNMX R9, R22, R9, !PT ;  /* 0x0000000916097248 */ /* 0x000fe40007fe0100 */
[----:B------:R-:W1:Y:S01]  /*4810*/  MUFU.EX2 R40, R40 ;  /* 0x0000002800287308 */ /* 0x000e620000000800 */
[----:B0-----:R-:W-:Y:S01]  /*4820*/  FADD.FTZ R3, R155, R2 ;  /* 0x000000029b037221 */ /* 0x001fe20000010000 */
[----:B------:R-:W-:Y:S01]  /*4830*/  ISETP.GE.AND P3, PT, R10, R9, PT ;  /* 0x000000090a00720c */ /* 0x000fe20003f66270 */
[----:B------:R-:W-:Y:S01]  /*4840*/  IMAD.MOV.U32 R2, RZ, RZ, 0x3f800000 ;  /* 0x3f800000ff027424 */ /* 0x000fe200078e00ff */
[----:B--2---:R-:W-:Y:S02]  /*4850*/  CS2R R92, SRZ ;  /* 0x00000000005c7805 */ /* 0x004fe4000001ff00 */
[C---:B---3--:R-:W-:Y:S01]  /*4860*/  F2FP.BF16.F32.PACK_AB R154, R7.reuse, R90 ;  /* 0x0000005a079a723e */ /* 0x048fe200000010ff */
[----:B------:R-:W-:Y:S01]  /*4870*/  FADD.FTZ R4, R7, R4 ;  /* 0x0000000407047221 */ /* 0x000fe20000010000 */
[----:B------:R-:W-:Y:S01]  /*4880*/  CS2R R90, SRZ ;  /* 0x00000000005a7805 */ /* 0x000fe2000001ff00 */
[C---:B-1----:R-:W-:Y:S01]  /*4890*/  FADD.FTZ R3, R40.reuse, R3 ;  /* 0x0000000328037221 */ /* 0x042fe20000010000 */
[----:B------:R-:W-:-:S05]  /*48a0*/  F2FP.BF16.F32.PACK_AB R155, R40, R155 ;  /* 0x0000009b289b723e */ /* 0x000fca00000010ff */
[----:B------:R-:W-:Y:S05]  /*48b0*/  @!P3 BRA `(.L_x_2222) ;  /* 0x000000300078b947 */ /* 0x000fea0003800000 */
[----:B------:R-:W-:Y:S01]  /*48c0*/  IMAD.MOV.U32 R7, RZ, RZ, R6 ;  /* 0x000000ffff077224 */ /* 0x000fe200078e0006 */
[----:B------:R-:W-:Y:S01]  /*48d0*/  UMOV UR61, UR38 ;  /* 0x00000026003d7c82 */ /* 0x000fe20008000000 */
[----:B------:R-:W-:Y:S01]  /*48e0*/  IMAD.MOV.U32 R8, RZ, RZ, R12 ;  /* 0x000000ffff087224 */ /* 0x000fe200078e000c */
[----:B------:R-:W-:Y:S01]  /*48f0*/  UMOV UR60, UR36 ;  /* 0x00000024003c7c82 */ /* 0x000fe20008000000 */
[----:B------:R-:W-:Y:S01]  /*4900*/  IMAD.MOV.U32 R0, RZ, RZ, 0x3f800000 ;  /* 0x3f800000ff007424 */ /* 0x000fe200078e00ff */
[----:B------:R-:W-:Y:S01]  /*4910*/  ULDC UR58, c[0x0][0x9d8] ;  /* 0x00027600003a7ab9 */ /* 0x000fe20000000800 */
[----:B------:R-:W-:-:S07]  /*4920*/  IMAD.MOV.U32 R151, RZ, RZ, RZ ;  /* 0x000000ffff977224 */ /* 0x000fce00078e00ff */
.L_x_2231:
[----:B------:R-:W-:-:S04]  /*4930*/  UIADD3 UR6, UR60, 0x1, URZ ;  /* 0x000000013c067890 */ /* 0x000fc8000fffe03f */
[----:B------:R-:W-:-:S04]  /*4940*/  UISETP.NE.AND UP0, UPT, UR6, 0x2, UPT ;  /* 0x000000020600788c */ /* 0x000fc8000bf05270 */
[----:B------:R-:W-:Y:S02]  /*4950*/  USEL UR38, URZ, 0x1, UP0 ;  /* 0x000000013f267887 */ /* 0x000fe40008000000 */
[----:B------:R-:W-:Y:S02]  /*4960*/  USEL UR36, UR6, URZ, UP0 ;  /* 0x0000003f06247287 */ /* 0x000fe40008000000 */
[----:B------:R-:W-:Y:S01]  /*4970*/  ULOP3.LUT UR38, UR61, UR38, URZ, 0x3c, !UPT ;  /* 0x000000263d267292 */ /* 0x000fe2000f8e3c3f */
[----:B------:R-:W-:Y:S11]  /*4980*/  @!P0 BRA `(.L_x_2223) ;  /* 0x0000000000048947 */ /* 0x000ff60003800000 */
[----:B------:R-:W-:Y:S01]  /*4990*/  BPT.TRAP 0x1 ;  /* 0x000000040000795c */ /* 0x000fe20000300000 */
.L_x_2223:
[----:B------:R-:W-:Y:S01]  /*49a0*/  ULEA UR59, UR36, UR37, 0x3 ;  /* 0x00000025243b7291 */ /* 0x000fe2000f8e183f */
[----:B------:R-:W-:-:S05]  /*49b0*/  IMAD.U32 R5, RZ, RZ, UR38 ;  /* 0x00000026ff057e24 */ /* 0x000fca000f8e00ff */
[----:B------:R-:W-:-:S04]  /*49c0*/  SHF.L.U32 R5, R5, 0x1f, RZ ;  /* 0x0000001f05057819 */ /* 0x000fc800000006ff */
[----:B------:R0:W1:Y:S01]  /*49d0*/  SYNCS.PHASECHK.TRANS64.TRYWAIT P3, [UR59+0x34830], R5 ;  /* 0x03483005ff0075a7 */ /* 0x000062000806017b */
[----:B------:R-:W-:Y:S05]  /*49e0*/  @!P0 BRA `(.L_x_2224) ;  /* 0x0000000000048947 */ /* 0x000fea0003800000 */
[----:B------:R-:W-:Y:S01]  /*49f0*/  BPT.TRAP 0x1 ;  /* 0x000000040000795c */ /* 0x000fe20000300000 */
.L_x_2224:
[----:B-1----:R-:W-:Y:S05]  /*4a00*/  @P3 BRA `(.L_x_2225) ;  /* 0x0000000000083947 */ /* 0x002fea0003800000 */
[----:B------:R-:W1:Y:S02]  /*4a10*/  SYNCS.PHASECHK.TRANS64.TRYWAIT P3, [UR59+0x34830], R5 ;  /* 0x03483005ff0075a7 */ /* 0x000e64000806017b */
[----:B-1----:R-:W-:Y:S05]  /*4a20*/  @!P3 BRA `(.L_x_2226) ;  /* 0x000001040068b947 */ /* 0x002fea0003800000 */
.L_x_2225:
[----:B------:R-:W-:Y:S01]  /*4a30*/  UIMAD UR54, UR36, 0xc00, UR39 ;  /* 0x00000c00243678a4 */ /* 0x000fe2000f8e0227 */
[----:B------:R-:W-:Y:S01]  /*4a40*/  WARPGROUP.ARRIVE ;  /* 0x00000000000079c5 */ /* 0x000fe20000000000 */
[----:B------:R-:W-:Y:S01]  /*4a50*/  UMOV UR55, 0x40000040 ;  /* 0x4000004000377882 */ /* 0x000fe20000000000 */
[----:B------:R-:W-:Y:S01]  /*4a60*/  UMOV UR7, 0x40000040 ;  /* 0x4000004000077882 */ /* 0x000fe20000000000 */
[----:B------:R-:W-:Y:S01]  /*4a70*/  UIADD3 UR6, UR54, 0x2, URZ ;  /* 0x0000000236067890 */ /* 0x000fe2000fffe03f */
[-C--:B------:R-:W-:Y:S01]  /*4a80*/  FMUL.FTZ R88, R88, R2.reuse ;  /* 0x0000000258587220 */ /* 0x080fe20000410000 */
[----:B------:R-:W-:Y:S01]  /*4a90*/  UIADD3 UR10, UR54, 0x4, URZ ;  /* 0x00000004360a7890 */ /* 0x000fe2000fffe03f */
[-C--:B------:R-:W-:Y:S01]  /*4aa0*/  FMUL.FTZ R89, R89, R2.reuse ;  /* 0x0000000259597220 */ /* 0x080fe20000410000 */
[----:B------:R-:W-:Y:S01]  /*4ab0*/  UMOV UR11, 0x40000040 ;  /* 0x40000040000b7882 */ /* 0x000fe20000000000 */
[----:B------:R-:W-:Y:S01]  /*4ac0*/  HGMMA.64x128x16.F32.BF16 R24, gdesc[UR52], RZ, !UPT, gsb0 ;  /* 0x01e00000341879f0 */ /* 0x000fe2000c0018ff */
        /* <DEDUP_REMOVED lines=116> */
.L_x_2227:
[----:B------:R-:W-:Y:S01]  /*5210*/  ULEA UR7, UR60, UR37, 0x3 ;  /* 0x000000253c077291 */ /* 0x000fe2000f8e183f */
[----:B------:R-:W-:-:S05]  /*5220*/  IMAD.U32 R0, RZ, RZ, UR61 ;  /* 0x0000003dff007e24 */ /* 0x000fca000f8e00ff */
[----:B------:R-:W-:-:S04]  /*5230*/  SHF.L.U32 R0, R0, 0x1f, RZ ;  /* 0x0000001f00007819 */ /* 0x000fc800000006ff */
[----:B------:R2:W3:Y:S01]  /*5240*/  SYNCS.PHASECHK.TRANS64.TRYWAIT P3, [UR7+0x34850], R0 ;  /* 0x03485000ff0075a7 */ /* 0x0004e20008060147 */
[----:B------:R-:W-:Y:S05]  /*5250*/  @!P0 BRA `(.L_x_2228) ;  /* 0x0000000000048947 */ /* 0x000fea0003800000 */
[----:B------:R-:W-:Y:S01]  /*5260*/  BPT.TRAP 0x1 ;  /* 0x000000040000795c */ /* 0x000fe20000300000 */
.L_x_2228:
[----:B---3--:R-:W-:Y:S05]  /*5270*/  @P3 BRA `(.L_x_2229) ;  /* 0x0000000000083947 */ /* 0x008fea0003800000 */
[----:B------:R-:W3:Y:S02]  /*5280*/  SYNCS.PHASECHK.TRANS64.TRYWAIT P3, [UR7+0x34850], R0 ;  /* 0x03485000ff0075a7 */ /* 0x000ee40008060147 */
[----:B---3--:R-:W-:Y:S05]  /*5290*/  @!P3 BRA `(.L_x_2230) ;  /* 0x000000fc0064b947 */ /* 0x008fea0003800000 */
.L_x_2229:
[----:B------:R-:W-:Y:S01]  /*52a0*/  UIADD3 UR6, UR37, 0x400, URZ ;  /* 0x0000040025067890 */ /* 0x000fe2000fffe03f */
[----:B------:R-:W-:Y:S01]  /*52b0*/  WARPGROUP.ARRIVE ;  /* 0x00000000000079c5 */ /* 0x000fe20000000000 */
[----:B------:R-:W-:Y:S01]  /*52c0*/  UMOV UR11, 0x40000040 ;  /* 0x40000040000b7882 */ /* 0x000fe20000000000 */
[----:B------:R-:W-:Y:S01]  /*52d0*/  FMUL.FTZ R13, R32, UR58 ;  /* 0x0000003a200d7c20 */ /* 0x000fe20008410000 */
[----:B------:R-:W-:Y:S01]  /*52e0*/  USHF.R.U32.HI UR6, URZ, 0x4, UR6 ;  /* 0x000000043f067899 */ /* 0x000fe20008011606 */
[----:B------:R-:W3:Y:S01]  /*52f0*/  @P2 LDC R32, c[0x0][0x44c] ;  /* 0x00011300ff202b82 */ /* 0x000ee20000000800 */
[----:B01----:R-:W-:Y:S01]  /*5300*/  FMUL.FTZ R5, R31, UR58 ;  /* 0x0000003a1f057c20 */ /* 0x003fe20008410000 */
[----:B------:R-:W-:Y:S01]  /*5310*/  FMUL.FTZ R15, R36, UR58 ;  /* 0x0000003a240f7c20 */ /* 0x000fe20008410000 */
[----:B------:R-:W-:Y:S01]  /*5320*/  ULOP3.LUT UR6, UR6, 0x3fff, URZ, 0xc0, !UPT ;  /* 0x00003fff06067892 */ /* 0x000fe2000f8ec03f */
[----:B------:R-:W-:Y:S01]  /*5330*/  FMUL.FTZ R20, R37, UR58 ;  /* 0x0000003a25147c20 */ /* 0x000fe20008410000 */
[----:B------:R-:W-:Y:S01]  /*5340*/  FMUL.FTZ R37, R39, UR58 ;  /* 0x0000003a27257c20 */ /* 0x000fe20008410000 */
[----:B------:R-:W-:Y:S01]  /*5350*/  IMAD.MOV.U32 R39, RZ, RZ, -0x80 ;  /* 0xffffff80ff277424 */ /* 0x000fe200078e00ff */
[----:B------:R-:W-:Y:S01]  /*5360*/  ULOP3.LUT UR6, UR6, 0x4000000, URZ, 0xfc, !UPT ;  /* 0x0400000006067892 */ /* 0x000fe2000f8efc3f */
[----:B------:R-:W0:Y:S01]  /*5370*/  @P2 LDC R31, c[0x0][0x450] ;  /* 0x00011400ff1f2b82 */ /* 0x000e220000000800 */
[----:B------:R-:W-:Y:S01]  /*5380*/  FMUL.FTZ R232, R26, UR58 ;  /* 0x0000003a1ae87c20 */ /* 0x000fe20008410000 */
[----:B------:R-:W-:Y:S01]  /*5390*/  IMAD R39, R10, R39, 0x1 ;  /* 0x000000010a277424 */ /* 0x000fe200078e0227 */
[----:B------:R-:W-:Y:S01]  /*53a0*/  ULEA UR6, UR60, UR6, 0xb ;  /* 0x000000063c067291 */ /* 0x000fe2000f8e583f */
[----:B------:R-:W-:Y:S01]  /*53b0*/  FMUL.FTZ R14, R33, UR58 ;  /* 0x0000003a210e7c20 */ /* 0x000fe20008410000 */
[----:B------:R-:W-:Y:S01]  /*53c0*/  FMUL.FTZ R33, R34, UR58 ;  /* 0x0000003a22217c20 */ /* 0x000fe20008410000 */
[----:B------:R-:W-:Y:S01]  /*53d0*/  FMUL.FTZ R6, R30, UR58 ;  /* 0x0000003a1e067c20 */ /* 0x000fe20008410000 */
[----:B------:R-:W-:Y:S01]  /*53e0*/  IADD3 R34, R16, R39, -R184 ;  /* 0x0000002710227210 */ /* 0x000fe20007ffe8b8 */
[----:B------:R-:W1:Y:S01]  /*53f0*/  MUFU.TANH R232, R232 ;  /* 0x000000e800e87308 */ /* 0x000e620000002400 */
[----:B------:R-:W-:Y:S01]  /*5400*/  FMUL.FTZ R35, R35, UR58 ;  /* 0x0000003a23237c20 */ /* 0x000fe20008410000 */
[----:B------:R-:W-:Y:S01]  /*5410*/  UMOV UR10, UR6 ;  /* 0x00000006000a7c82 */ /* 0x000fe20008000000 */
[----:B--2---:R-:W-:Y:S01]  /*5420*/  FMUL.FTZ R0, R24, UR58 ;  /* 0x0000003a18007c20 */ /* 0x004fe20008410000 */
[----:B------:R-:W-:Y:S01]  /*5430*/  HGMMA.64x128x16.F32.BF16 R88, R180, gdesc[UR8].tnspB, R88, gsb0 ;  /* 0x41e00008b4587df0 */ /* 0x000fe20008001858 */
[----:B------:R-:W-:Y:S01]  /*5440*/  UIADD3 UR10, UR6, 0x80, URZ ;  /* 0x00000080060a7890 */ /* 0x000fe2000fffe03f */
[----:B------:R-:W-:Y:S01]  /*5450*/  FMUL.FTZ R24, R41, UR58 ;  /* 0x0000003a29187c20 */ /* 0x000fe20008410000 */
[----:B------:R-:W-:Y:S01]  /*5460*/  UMOV UR11, 0x40000040 ;  /* 0x40000040000b7882 */ /* 0x000fe20000000000 */
        /* <DEDUP_REMOVED lines=29> */
[----:B------:R-:W-:Y:S01]  /*5640*/  UMOV UR61, UR38 ;  /* 0x00000026003d7c82 */ /* 0x000fe20008000000 */
[----:B------:R-:W-:-:S02]  /*5650*/  UMOV UR60, UR36 ;  /* 0x00000024003c7c82 */ /* 0x000fc40008000000 */
        /* <DEDUP_REMOVED lines=22> */
[----:B------:R-:W2:Y:S08]  /*57c0*/  MUFU.TANH R182, R182 ;  /* 0x000000b600b67308 */ /* 0x000eb00000002400 */
        /* <DEDUP_REMOVED lines=18> */
[----:B------:R-:W-:Y:S01]  /*58f0*/  UIADD3 UR10, UR6, 0x180, URZ ;  /* 0x00000180060a7890 */ /* 0x000fe2000fffe03f */
[----:B------:R-:W-:Y:S01]  /*5900*/  UMOV UR11, 0x40000040 ;  /* 0x40000040000b7882 */ /* 0x000fe20000000000 */
[----:B------:R-:W-:Y:S02]  /*5910*/  WARPGROUP.DEPBAR.LE gsb0, 0x0 ;  /* 0x00008000000079c5 */ /* 0x000fe40000010000 */
[----:B------:R-:W-:Y:S01]  /*5920*/  WARPGROUP.ARRIVE ;  /* 0x00000000000079c5 */ /* 0x000fe20000000000 */
[----:B------:R-:W-:-:S06]  /*5930*/  FMUL.FTZ R172, R38, UR58 ;  /* 0x0000003a26ac7c20 */ /* 0x000fcc0008410000 */
[----:B------:R-:W-:Y:S01]  /*5940*/  HGMMA.64x128x16.F32.BF16 R88, R168, gdesc[UR8].tnspB, R88, gsb0 ;  /* 0x41e00008a8587df0 */ /* 0x000fe20008001858 */
[----:B------:R-:W-:Y:S01]  /*5950*/  UIADD3 UR10, UR6, 0x200, URZ ;  /* 0x00000200060a7890 */ /* 0x000fe2000fffe03f */
[----:B------:R-:W4:Y:S01]  /*5960*/  MUFU.TANH R172, R172 ;  /* 0x000000ac00ac7308 */ /* 0x000f220000002400 */
[----:B------:R-:W-:Y:S01]  /*5970*/  UMOV UR11, 0x40000040 ;  /* 0x40000040000b7882 */ /* 0x000fe20000000000 */
[----:B------:R-:W-:Y:S02]  /*5980*/  WARPGROUP.DEPBAR.LE gsb0, 0x0 ;  /* 0x00008000000079c5 */ /* 0x000fe40000010000 */
[----:B------:R-:W-:Y:S01]  /*5990*/  WARPGROUP.ARRIVE ;  /* 0x00000000000079c5 */ /* 0x000fe20000000000 */
[----:B------:R-:W-:Y:S02]  /*59a0*/  IMAD.IADD R169, R185, 0x1, R18 ;  /* 0x00000001b9a97824 */ /* 0x000fe400078e0212 */
[----:B------:R-:W-:Y:S02]  /*59b0*/  FMUL.FTZ R168, R46, UR58 ;  /* 0x0000003a2ea87c20 */ /* 0x000fe40008410000 */
[----:B---3--:R-:W-:Y:S01]  /*59c0*/  @P2 IMAD.HI.U32 R32, R169, R32, RZ ;  /* 0x00000020a9202227 */ /* 0x008fe200078e00ff */
[----:B------:R-:W-:Y:S01]  /*59d0*/  HGMMA.64x128x16.F32.BF16 R88, R164, gdesc[UR8].tnspB, R88, gsb0 ;  /* 0x41e00008a4587df0 */ /* 0x000fe20008001858 */
[----:B------:R-:W-:-:S02]  /*59e0*/  UIADD3 UR10, UR6, 0x280, URZ ;  /* 0x00000280060a7890 */ /* 0x000fc4000fffe03f */
[----:B------:R-:W3:Y:S01]  /*59f0*/  MUFU.TANH R168, R168 ;  /* 0x000000a800a87308 */ /* 0x000ee20000002400 */
[----:B------:R-:W-:Y:S01]  /*5a00*/  UMOV UR11, 0x40000040 ;  /* 0x40000040000b7882 */ /* 0x000fe20000000000 */
[----:B0-----:R-:W-:Y:S01]  /*5a10*/  @P2 SHF.R.U32.HI R169, RZ, R31, R32 ;  /* 0x0000001fffa92219 */ /* 0x001fe20000011620 */
[----:B------:R-:W-:Y:S01]  /*5a20*/  FMUL.FTZ R32, R57, UR58 ;  /* 0x0000003a39207c20 */ /* 0x000fe20008410000 */
[----:B------:R-:W-:Y:S02]  /*5a30*/  IMAD.IADD R57, R34, 0x1, -R17 ;  /* 0x0000000122397824 */ /* 0x000fe400078e0a11 */
[----:B------:R-:W-:Y:S01]  /*5a40*/  FMUL.FTZ R31, R56, UR58 ;  /* 0x0000003a381f7c20 */ /* 0x000fe20008410000 */
[----:B------:R-:W0:Y:S02]  /*5a50*/  SHFL.IDX PT, R36, R169, 0x1, 0x1c1f ;  /* 0x003c1f00a9247f89 */ /* 0x000e2400000e0000 */
[----:B------:R-:W-:Y:S08]  /*5a60*/  MUFU.TANH R32, R32 ;  /* 0x0000002000207308 */ /* 0x000ff00000002400 */
[----:B------:R-:W-:Y:S01]  /*5a70*/  MUFU.TANH R31, R31 ;  /* 0x0000001f001f7308 */ /* 0x000fe20000002400 */
[----:B0-----:R-:W-:-:S05]  /*5a80*/  IMAD.IADD R39, R57, 0x1, R36 ;  /* 0x0000000139277824 */ /* 0x001fca00078e0224 */
[C---:B------:R-:W-:Y:S02]  /*5a90*/  ISETP.GT.AND P3, PT, R39.reuse, RZ, PT ;  /* 0x000000ff2700720c */ /* 0x040fe40003f64270 */
[C---:B------:R-:W-:Y:S02]  /*5aa0*/  ISETP.GT.AND P4, PT, R39.reuse, 0x1, PT ;  /* 0x000000012700780c */ /* 0x040fe40003f84270 */
[----:B-1----:R-:W-:Y:S02]  /*5ab0*/  FSEL R232, R232, -INF , P3 ;  /* 0xff800000e8e87808 */ /* 0x002fe40001800000 */
[C---:B------:R-:W-:Y:S02]  /*5ac0*/  ISETP.GT.AND P3, PT, R39.reuse, 0x8, PT ;  /* 0x000000082700780c */ /* 0x040fe40003f64270 */
[----:B--2---:R-:W-:Y:S02]  /*5ad0*/  FSEL R182, R182, -INF , P4 ;  /* 0xff800000b6b67808 */ /* 0x004fe40002000000 */
[----:B------:R-:W-:-:S02]  /*5ae0*/  ISETP.GT.AND P4, PT, R39, 0x9, PT ;  /* 0x000000092700780c */ /* 0x000fc40003f84270 */
[----:B------:R-:W-:Y:S02]  /*5af0*/  FSEL R36, R6, -INF , P3 ;  /* 0xff80000006247808 */ /* 0x000fe40001800000 */
[----:B------:R-:W-:Y:S01]  /*5b00*/  ISETP.GT.AND P3, PT, R39, 0x10, PT ;  /* 0x000000102700780c */ /* 0x000fe20003f64270 */
[----:B------:R0:W-:Y:S01]  /*5b10*/  MUFU.TANH R6, R63 ;  /* 0x0000003f00067308 */ /* 0x0001e20000002400 */
[----:B------:R-:W-:Y:S01]  /*5b20*/  FSEL R34, R5, -INF , P4 ;  /* 0xff80000005227808 */ /* 0x000fe20002000000 */
[----:B------:R-:W-:Y:S01]  /*5b30*/  FMUL.FTZ R5, R66, UR58 ;  /* 0x0000003a42057c20 */ /* 0x000fe20008410000 */
[----:B------:R-:W-:Y:S02]  /*5b40*/  ISETP.GT.AND P4, PT, R39, 0x11, PT ;  /* 0x000000112700780c */ /* 0x000fe40003f84270 */
[----:B------:R-:W-:Y:S01]  /*5b50*/  FSEL R40, R33, -INF , P3 ;  /* 0xff80000021287808 */ /* 0x000fe20001800000 */
[----:B------:R-:W-:Y:S01]  /*5b60*/  FMUL.FTZ R33, R67, UR58 ;  /* 0x0000003a43217c20 */ /* 0x000fe20008410000 */
[----:B------:R-:W-:Y:S01]  /*5b70*/  ISETP.GT.AND P3, PT, R39, 0x18, PT ;  /* 0x000000182700780c */ /* 0x000fe20003f64270 */
[----:B------:R-:W-:Y:S01]  /*5b80*/  MUFU.TANH R5, R5 ;  /* 0x0000000500057308 */ /* 0x000fe20000002400 */
[----:B------:R-:W-:Y:S01]  /*5b90*/  FSEL R38, R35, -INF , P4 ;  /* 0xff80000023267808 */ /* 0x000fe20002000000 */
[----:B------:R-:W-:Y:S01]  /*5ba0*/  FMUL.FTZ R35, R74, UR58 ;  /* 0x0000003a4a237c20 */ /* 0x000fe20008410000 */
[----:B------:R-:W-:Y:S01]  /*5bb0*/  ISETP.GT.AND P4, PT, R39, 0x19, PT ;  /* 0x000000192700780c */ /* 0x000fe20003f84270 */
[----:B0-----:R-:W-:Y:S01]  /*5bc0*/  FMUL.FTZ R63, R85, UR58 ;  /* 0x0000003a553f7c20 */ /* 0x001fe20008410000 */
[----:B----4-:R-:W-:-:S02]  /*5bd0*/  FSEL R44, R172, -INF , P3 ;  /* 0xff800000ac2c7808 */ /* 0x010fc40001800000 */
[----:B------:R-:W-:Y:S01]  /*5be0*/  ISETP.GT.AND P3, PT, R39, 0x20, PT ;  /* 0x000000202700780c */ /* 0x000fe20003f64270 */
[----:B------:R-:W-:Y:S01]  /*5bf0*/  MUFU.TANH R33, R33 ;  /* 0x0000002100217308 */ /* 0x000fe20000002400 */
        /* <DEDUP_REMOVED lines=9> */
[----:B------:R-:W-:-:S02]  /*5c90*/  ISETP.GT.AND P4, PT, R39, 0x29, PT ;  /* 0x000000292700780c */ /* 0x000fc40003f84270 */
[----:B---3--:R-:W-:Y:S02]  /*5ca0*/  FSEL R50, R168, -INF , P3 ;  /* 0xff800000a8327808 */ /* 0x008fe40001800000 */
        /* <DEDUP_REMOVED lines=12> */
[----:B------:R-:W-:Y:S01]  /*5d70*/  FSEL R58, R51, -INF , P3 ;  /* 0xff800000333a7808 */ /* 0x000fe20001800000 */
[----:B------:R-:W-:Y:S01]  /*5d80*/  FMUL.FTZ R51, R77, UR58 ;  /* 0x0000003a4d337c20 */ /* 0x000fe20008410000 */
[----:B------:R-:W-:Y:S01]  /*5d90*/  ISETP.GT.AND P3, PT, R39, 0x40, PT ;  /* 0x000000402700780c */ /* 0x000fe20003f64270 */
[----:B------:R-:W-:Y:S08]  /*5da0*/  MUFU.TANH R41, R41 ;  /* 0x0000002900297308 */ /* 0x000ff00000002400 */
[----:B------:R-:W-:Y:S08]  /*5db0*/  MUFU.TANH R43, R43 ;  /* 0x0000002b002b7308 */ /* 0x000ff00000002400 */
[----:B------:R-:W-:Y:S08]  /*5dc0*/  MUFU.TANH R45, R45 ;  /* 0x0000002d002d7308 */ /* 0x000ff00000002400 */
[----:B------:R-:W-:Y:S08]  /*5dd0*/  MUFU.TANH R47, R47 ;  /* 0x0000002f002f7308 */ /* 0x000ff00000002400 */
[----:B------:R-:W-:Y:S08]  /*5de0*/  MUFU.TANH R49, R49 ;  /* 0x0000003100317308 */ /* 0x000ff00000002400 */
[----:B------:R-:W-:Y:S01]  /*5df0*/  MUFU.TANH R51, R51 ;  /* 0x0000003300337308 */ /* 0x000fe20000002400 */
[----:B------:R-:W-:-:S02]  /*5e00*/  WARPGROUP.DEPBAR.LE gsb0, 0x0 ;  /* 0x00008000000079c5 */ /* 0x000fc40000010000 */
[----:B------:R-:W-:Y:S01]  /*5e10*/  FMNMX.FTZ R165, R232, R7, !PT ;  /* 0x00000007e8a57209 */ /* 0x000fe20007810000 */
[----:B------:R-:W-:Y:S01]  /*5e20*/  FMUL.FTZ R166, R70, UR58 ;  /* 0x0000003a46a67c20 */ /* 0x000fe20008410000 */
[----:B------:R-:W-:Y:S01]  /*5e30*/  FSEL R70, R55, -INF , P3 ;  /* 0xff80000037467808 */ /* 0x000fe20001800000 */
[----:B------:R-:W-:Y:S01]  /*5e40*/  WARPGROUP.ARRIVE ;  /* 0x00000000000079c5 */ /* 0x000fe20000000000 */
[----:B------:R-:W-:Y:S01]  /*5e50*/  FMNMX.FTZ R165, R182, R165, !PT ;  /* 0x000000a5b6a57209 */ /* 0x000fe20007810000 */
[----:B------:R0:W1:Y:S01]  /*5e60*/  MUFU.TANH R164, R62 ;  /* 0x0000003e00a47308 */ /* 0x0000620000002400 */
[----:B------:R-:W-:Y:S01]  /*5e70*/  ISETP.GT.AND P3, PT, R39, 0x48, PT ;  /* 0x000000482700780c */ /* 0x000fe20003f64270 */
[----:B------:R-:W-:Y:S01]  /*5e80*/  FMUL.FTZ R55, R81, UR58 ;  /* 0x0000003a51377c20 */ /* 0x000fe20008410000 */
[----:B------:R-:W-:Y:S01]  /*5e90*/  FMNMX.FTZ R165, R36, R165, !PT ;  /* 0x000000a524a57209 */ /* 0x000fe20007810000 */
[----:B------:R-:W-:Y:S01]  /*5ea0*/  HGMMA.64x128x16.F32.BF16 R88, R160, gdesc[UR8].tnspB, R88, gsb0 ;  /* 0x41e00008a0587df0 */ /* 0x000fe20008001858 */
[----:B------:R-:W-:-:S02]  /*5eb0*/  UIADD3 UR10, UR6, 0x300, URZ ;  /* 0x00000300060a7890 */ /* 0x000fc4000fffe03f */
[----:B------:R-:W-:Y:S01]  /*5ec0*/  FMNMX.FTZ R165, R34, R165, !PT ;  /* 0x000000a522a57209 */ /* 0x000fe20007810000 */
[----:B------:R-:W2:Y:S01]  /*5ed0*/  MUFU.TANH R166, R166 ;  /* 0x000000a600a67308 */ /* 0x000ea20000002400 */
[----:B0-----:R-:W-:Y:S01]  /*5ee0*/  FSEL R62, R53, -INF , P4 ;  /* 0xff800000353e7808 */ /* 0x001fe20002000000 */
[----:B------:R-:W-:Y:S01]  /*5ef0*/  FMUL.FTZ R53, R80, UR58 ;  /* 0x0000003a50357c20 */ /* 0x000fe20008410000 */
[----:B------:R-:W-:Y:S01]  /*5f00*/  FMNMX.FTZ R165, R40, R165, !PT ;  /* 0x000000a528a57209 */ /* 0x000fe20007810000 */
[----:B------:R-:W-:Y:S01]  /*5f10*/  UMOV UR11, 0x40000040 ;  /* 0x40000040000b7882 */ /* 0x000fe20000000000 */
[----:B------:R-:W-:Y:S01]  /*5f20*/  ISETP.GT.AND P4, PT, R39, 0x41, PT ;  /* 0x000000412700780c */ /* 0x000fe20003f84270 */
[----:B------:R-:W-:Y:S01]  /*5f30*/  UIADD3 UR6, UR6, 0x380, URZ ;  /* 0x0000038006067890 */ /* 0x000fe2000fffe03f */
[----:B------:R-:W-:Y:S01]  /*5f40*/  FMNMX.FTZ R165, R38, R165, !PT ;  /* 0x000000a526a57209 */ /* 0x000fe20007810000 */
[----:B------:R-:W-:Y:S01]  /*5f50*/  MUFU.TANH R53, R53 ;  /* 0x0000003500357308 */ /* 0x000fe20000002400 */
[----:B------:R-:W-:-:S02]  /*5f60*/  FSEL R66, R59, -INF , P4 ;  /* 0xff8000003b427808 */ /* 0x000fc40002000000 */
[----:B------:R-:W-:Y:S02]  /*5f70*/  FMNMX.FTZ R165, R44, R165, !PT ;  /* 0x000000a52ca57209 */ /* 0x000fe40007810000 */
[C---:B------:R-:W-:Y:S02]  /*5f80*/  ISETP.GT.AND P4, PT, R39.reuse, 0x49, PT ;  /* 0x000000492700780c */ /* 0x040fe40003f84270 */
[----:B------:R-:W-:Y:S01]  /*5f90*/  FMNMX.FTZ R165, R42, R165, !PT ;  /* 0x000000a52aa57209 */ /* 0x000fe20007810000 */
[----:B------:R-:W-:Y:S01]  /*5fa0*/  MUFU.TANH R55, R55 ;  /* 0x0000003700377308 */ /* 0x000fe20000002400 */
[----:B-1----:R-:W-:Y:S02]  /*5fb0*/  FSEL R74, R164, -INF , P3 ;  /* 0xff800000a44a7808 */ /* 0x002fe40001800000 */
[----:B------:R-:W-:Y:S02]  /*5fc0*/  FMNMX.FTZ R165, R48, R165, !PT ;  /* 0x000000a530a57209 */ /* 0x000fe40007810000 */
[----:B------:R-:W-:-:S02]  /*5fd0*/  ISETP.GT.AND P3, PT, R39, 0x50, PT ;  /* 0x000000502700780c */ /* 0x000fc40003f64270 */
[----:B------:R-:W-:Y:S01]  /*5fe0*/  FMNMX.FTZ R165, R46, R165, !PT ;  /* 0x000000a52ea57209 */ /* 0x000fe20007810000 */
[----:B------:R-:W-:Y:S01]  /*5ff0*/  MUFU.TANH R63, R63 ;  /* 0x0000003f003f7308 */ /* 0x000fe20000002400 */
[----:B------:R-:W-:Y:S01]  /*6000*/  FSEL R78, R6, -INF , P4 ;  /* 0xff800000064e7808 */ /* 0x000fe20002000000 */
[----:B------:R-:W-:Y:S01]  /*6010*/  FMUL.FTZ R6, R82, UR58 ;  /* 0x0000003a52067c20 */ /* 0x000fe20008410000 */
[----:B------:R-:W-:Y:S02]  /*6020*/  FMNMX.FTZ R165, R50, R165, !PT ;  /* 0x000000a532a57209 */ /* 0x000fe40007810000 */
[----:B------:R-:W-:Y:S02]  /*6030*/  ISETP.GT.AND P4, PT, R39, 0x51, PT ;  /* 0x000000512700780c */ /* 0x000fe40003f84270 */
[----:B------:R-:W-:Y:S01]  /*6040*/  FMNMX.FTZ R165, R52, R165, !PT ;  /* 0x000000a534a57209 */ /* 0x000fe20007810000 */
[----:B------:R-:W0:Y:S01]  /*6050*/  MUFU.TANH R6, R6 ;  /* 0x0000000600067308 */ /* 0x000e220000002400 */
[----:B------:R-:W-:Y:S01]  /*6060*/  FSEL R82, R5, -INF , P3 ;  /* 0xff80000005527808 */ /* 0x000fe20001800000 */
[----:B------:R-:W-:Y:S01]  /*6070*/  FMUL.FTZ R5, R86, UR58 ;  /* 0x0000003a56057c20 */ /* 0x000fe20008410000 */
[----:B------:R-:W-:-:S02]  /*6080*/  FMNMX.FTZ R165, R56, R165, !PT ;  /* 0x000000a538a57209 */ /* 0x000fc40007810000 */
[----:B------:R-:W-:Y:S02]  /*6090*/  ISETP.GT.AND P3, PT, R39, 0x58, PT ;  /* 0x000000582700780c */ /* 0x000fe40003f64270 */
[----:B------:R-:W-:Y:S01]  /*60a0*/  FMNMX.FTZ R165, R54, R165, !PT ;  /* 0x000000a536a57209 */ /* 0x000fe20007810000 */
[----:B------:R-:W1:Y:S01]  /*60b0*/  MUFU.TANH R5, R5 ;  /* 0x0000000500057308 */ /* 0x000e620000002400 */
[----:B------:R-:W-:Y:S01]  /*60c0*/  FSEL R164, R33, -INF , P4 ;  /* 0xff80000021a47808 */ /* 0x000fe20002000000 */
[----:B------:R-:W-:Y:S01]  /*60d0*/  FMUL.FTZ R33, R60, UR58 ;  /* 0x0000003a3c217c20 */ /* 0x000fe20008410000 */
[----:B------:R-:W-:Y:S02]  /*60e0*/  FMNMX.FTZ R165, R58, R165, !PT ;  /* 0x000000a53aa57209 */ /* 0x000fe40007810000 */
[----:B------:R-:W-:Y:S02]  /*60f0*/  ISETP.GT.AND P4, PT, R39, 0x59, PT ;  /* 0x000000592700780c */ /* 0x000fe40003f84270 */
[----:B------:R-:W-:Y:S01]  /*6100*/  FMNMX.FTZ R165, R62, R165, !PT ;  /* 0x000000a53ea57209 */ /* 0x000fe20007810000 */
[----:B------:R-:W3:Y:S01]  /*6110*/  MUFU.TANH R33, R33 ;  /* 0x0000002100217308 */ /* 0x000ee20000002400 */
[----:B--2---:R-:W-:-:S02]  /*6120*/  FSEL R166, R166, -INF , P3 ;  /* 0xff800000a6a67808 */ /* 0x004fc40001800000 */
[----:B------:R-:W-:Y:S02]  /*6130*/  FMNMX.FTZ R165, R70, R165, !PT ;  /* 0x000000a546a57209 */ /* 0x000fe40007810000 */
[C---:B------:R-:W-:Y:S02]  /*6140*/  ISETP.GT.AND P3, PT, R39.reuse, 0x60, PT ;  /* 0x000000602700780c */ /* 0x040fe40003f64270 */
[----:B------:R-:W-:Y:S02]  /*6150*/  FMNMX.FTZ R165, R66, R165, !PT ;  /* 0x000000a542a57209 */ /* 0x000fe40007810000 */
[----:B------:R-:W-:Y:S02]  /*6160*/  FSEL R168, R168, -INF , P4 ;  /* 0xff800000a8a87808 */ /* 0x000fe40002000000 */
[----:B------:R-:W-:Y:S02]  /*6170*/  FMNMX.FTZ R165, R74, R165, !PT ;  /* 0x000000a54aa57209 */ /* 0x000fe40007810000 */
[----:B------:R-:W-:-:S02]  /*6180*/  ISETP.GT.AND P4, PT, R39, 0x61, PT ;  /* 0x000000612700780c */ /* 0x000fc40003f84270 */
[----:B------:R-:W-:Y:S02]  /*6190*/  FMNMX.FTZ R165, R78, R165, !PT ;  /* 0x000000a54ea57209 */ /* 0x000fe40007810000 */
[----:B------:R-:W-:Y:S01]  /*61a0*/  FSEL R86, R35, -INF , P3 ;  /* 0xff80000023567808 */ /* 0x000fe20001800000 */
[----:B------:R-:W-:Y:S01]  /*61b0*/  FMUL.FTZ R35, R61, UR58 ;  /* 0x0000003a3d237c20 */ /* 0x000fe20008410000 */
[----:B------:R-:W-:Y:S02]  /*61c0*/  FMNMX.FTZ R165, R82, R165, !PT ;  /* 0x000000a552a57209 */ /* 0x000fe40007810000 */
[----:B------:R-:W-:Y:S02]  /*61d0*/  ISETP.GT.AND P3, PT, R39, 0x68, PT ;  /* 0x000000682700780c */ /* 0x000fe40003f64270 */
[----:B------:R-:W-:Y:S01]  /*61e0*/  FMNMX.FTZ R165, R164, R165, !PT ;  /* 0x000000a5a4a57209 */ /* 0x000fe20007810000 */
[----:B------:R-:W2:Y:S01]  /*61f0*/  MUFU.TANH R35, R35 ;  /* 0x0000002300237308 */ /* 0x000ea20000002400 */
[----:B------:R-:W-:-:S02]  /*6200*/  FSEL R170, R75, -INF , P4 ;  /* 0xff8000004baa7808 */ /* 0x000fc40002000000 */
[----:B------:R-:W-:Y:S02]  /*6210*/  FMNMX.FTZ R165, R166, R165, !PT ;  /* 0x000000a5a6a57209 */ /* 0x000fe40007810000 */
[----:B------:R-:W-:Y:S02]  /*6220*/  ISETP.GT.AND P4, PT, R39, 0x69, PT ;  /* 0x000000692700780c */ /* 0x000fe40003f84270 */
[----:B------:R-:W-:Y:S02]  /*6230*/  FMNMX.FTZ R165, R168, R165, !PT ;  /* 0x000000a5a8a57209 */ /* 0x000fe40007810000 */
[----:B------:R-:W-:Y:S01]  /*6240*/  FSEL R176, R37, -INF , P3 ;  /* 0xff80000025b07808 */ /* 0x000fe20001800000 */
[----:B------:R-:W-:Y:S01]  /*6250*/  FMUL.FTZ R37, R64, UR58 ;  /* 0x0000003a40257c20 */ /* 0x000fe20008410000 */
[----:B------:R-:W-:Y:S01]  /*6260*/  FMNMX.FTZ R165, R86, R165, !PT ;  /* 0x000000a556a57209 */ /* 0x000fe20007810000 */
[----:B------:R-:W4:Y:S01]  /*6270*/  SHFL.IDX PT, R64, R169, RZ, 0x1c1f ;  /* 0x001c1fffa9407589 */ /* 0x000f2200000e0000 */
[----:B------:R-:W-:-:S02]  /*6280*/  ISETP.GT.AND P3, PT, R39, 0x70, PT ;  /* 0x000000702700780c */ /* 0x000fc40003f64270 */
[----:B------:R-:W-:Y:S01]  /*6290*/  FMNMX.FTZ R165, R170, R165, !PT ;  /* 0x000000a5aaa57209 */ /* 0x000fe20007810000 */
[----:B------:R-:W5:Y:S01]  /*62a0*/  MUFU.TANH R37, R37 ;  /* 0x0000002500257308 */ /* 0x000f620000002400 */
[----:B------:R-:W-:Y:S02]  /*62b0*/  FSEL R178, R79, -INF , P4 ;  /* 0xff8000004fb27808 */ /* 0x000fe40002000000 */
[----:B------:R-:W-:Y:S02]  /*62c0*/  FMNMX.FTZ R165, R176, R165, !PT ;  /* 0x000000a5b0a57209 */ /* 0x000fe40007810000 */
[----:B------:R-:W-:Y:S02]  /*62d0*/  ISETP.GT.AND P4, PT, R39, 0x71, PT ;  /* 0x000000712700780c */ /* 0x000fe40003f84270 */
[----:B0-----:R-:W-:Y:S02]  /*62e0*/  FSEL R172, R6, -INF , P3 ;  /* 0xff80000006ac7808 */ /* 0x001fe40001800000 */
[----:B------:R-:W-:-:S02]  /*62f0*/  FMNMX.FTZ R165, R178, R165, !PT ;  /* 0x000000a5b2a57209 */ /* 0x000fc40007810000 */
[----:B------:R-:W-:Y:S02]  /*6300*/  ISETP.GT.AND P3, PT, R39, 0x78, PT ;  /* 0x000000782700780c */ /* 0x000fe40003f64270 */
[----:B------:R-:W-:Y:S02]  /*6310*/  FSEL R174, R83, -INF , P4 ;  /* 0xff80000053ae7808 */ /* 0x000fe40002000000 */
[----:B------:R-:W-:Y:S02]  /*6320*/  FMNMX.FTZ R165, R172, R165, !PT ;  /* 0x000000a5aca57209 */ /* 0x000fe40007810000 */
[----:B------:R-:W-:Y:S01]  /*6330*/  ISETP.GT.AND P4, PT, R39, 0x79, PT ;  /* 0x000000792700780c */ /* 0x000fe20003f84270 */
[----:B------:R-:W-:Y:S01]  /*6340*/  FMUL.FTZ R39, R65, UR58 ;  /* 0x0000003a41277c20 */ /* 0x000fe20008410000 */
[----:B-1----:R-:W-:Y:S01]  /*6350*/  FSEL R180, R5, -INF , P3 ;  /* 0xff80000005b47808 */ /* 0x002fe20001800000 */
[----:B----4-:R-:W-:Y:S01]  /*6360*/  IMAD.IADD R61, R57, 0x1, R64 ;  /* 0x00000001393d7824 */ /* 0x010fe200078e0240 */
[----:B------:R-:W-:Y:S01]  /*6370*/  FMNMX.FTZ R165, R174, R165, !PT ;  /* 0x000000a5aea57209 */ /* 0x000fe20007810000 */
[----:B------:R-:W0:Y:S01]  /*6380*/  LDC R5, c[0x0][0x988] ;  /* 0x00026200ff057b82 */ /* 0x000e220000000800 */
[----:B------:R-:W-:Y:S01]  /*6390*/  FSEL R60, R87, -INF , P4 ;  /* 0xff800000573c7808 */ /* 0x000fe20002000000 */
[----:B------:R-:W1:Y:S01]  /*63a0*/  MUFU.TANH R39, R39 ;  /* 0x0000002700277308 */ /* 0x000e620000002400 */
[----:B------:R-:W-:-:S02]  /*63b0*/  FMNMX.FTZ R165, R180, R165, !PT ;  /* 0x000000a5b4a57209 */ /* 0x000fc40007810000 */
[C---:B------:R-:W-:Y:S02]  /*63c0*/  ISETP.GT.AND P4, PT, R61.reuse, RZ, PT ;  /* 0x000000ff3d00720c */ /* 0x040fe40003f84270 */
[----:B------:R-:W-:Y:S02]  /*63d0*/  FMNMX.FTZ R165, R60, R165, !PT ;  /* 0x000000a53ca57209 */ /* 0x000fe40007810000 */
[C---:B------:R-:W-:Y:S02]  /*63e0*/  ISETP.GT.AND P5, PT, R61.reuse, 0x1, PT ;  /* 0x000000013d00780c */ /* 0x040fe40003fa4270 */
[----:B------:R-:W-:Y:S01]  /*63f0*/  FSEL R0, R0, -INF , P4 ;  /* 0xff80000000007808 */ /* 0x000fe20002000000 */
[----:B------:R-:W4:Y:S01]  /*6400*/  SHFL.BFLY PT, R6, R165, 0x2, 0x1f ;  /* 0x0c401f00a5067f89 */ /* 0x000f2200000e0000 */
[----:B------:R-:W-:Y:S02]  /*6410*/  ISETP.GT.AND P4, PT, R61, 0x8, PT ;  /* 0x000000083d00780c */ /* 0x000fe40003f84270 */
[----:B------:R-:W-:-:S02]  /*6420*/  FSEL R2, R2, -INF , P5 ;  /* 0xff80000002027808 */ /* 0x000fc40002800000 */
[----:B------:R-:W-:Y:S02]  /*6430*/  ISETP.GT.AND P5, PT, R61, 0x9, PT ;  /* 0x000000093d00780c */ /* 0x000fe40003fa4270 */
[----:B------:R-:W-:Y:S02]  /*6440*/  FSEL R68, R11, -INF , P4 ;  /* 0xff8000000b447808 */ /* 0x000fe40002000000 */
[C---:B------:R-:W-:Y:S02]  /*6450*/  ISETP.GT.AND P4, PT, R61.reuse, 0x10, PT ;  /* 0x000000103d00780c */ /* 0x040fe40003f84270 */
[----:B------:R-:W-:Y:S02]  /*6460*/  FSEL R72, R12, -INF , P5 ;  /* 0xff8000000c487808 */ /* 0x000fe40002800000 */
[----:B------:R-:W-:Y:S01]  /*6470*/  ISETP.GT.AND P5, PT, R61, 0x11, PT ;  /* 0x000000113d00780c */ /* 0x000fe20003fa4270 */
[----:B------:R-:W-:-:S03]  /*6480*/  WARPGROUP.DEPBAR.LE gsb0, 0x0 ;  /* 0x00008000000079c5 */ /* 0x000fc60000010000 */
[----:B------:R-:W-:Y:S01]  /*6490*/  FSEL R76, R14, -INF , P5 ;  /* 0xff8000000e4c7808 */ /* 0x000fe20002800000 */
[----:B------:R-:W-:Y:S01]  /*64a0*/  WARPGROUP.ARRIVE ;  /* 0x00000000000079c5 */ /* 0x000fe20000000000 */
[----:B------:R-:W-:Y:S02]  /*64b0*/  ISETP.GT.AND P5, PT, R61, 0x19, PT ;  /* 0x000000193d00780c */ /* 0x000fe40003fa4270 */
[----:B----4-:R-:W-:-:S03]  /*64c0*/  FMNMX.FTZ R6, R165, R6, !PT ;  /* 0x00000006a5067209 */ /* 0x010fc60007810000 */
[----:B------:R-:W-:Y:S01]  /*64d0*/  HGMMA.64x128x16.F32.BF16 R88, R156, gdesc[UR8].tnspB, R88, gsb0 ;  /* 0x41e000089c587df0 */ /* 0x000fe20008001858 */
[----:B------:R-:W-:Y:S02]  /*64e0*/  FSEL R20, R20, -INF , P5 ;  /* 0xff80000014147808 */ /* 0x000fe40002800000 */
[C---:B------:R-:W-:Y:S01]  /*64f0*/  ISETP.GT.AND P5, PT, R61.reuse, 0x21, PT ;  /* 0x000000213d00780c */ /* 0x040fe20003fa4270 */
[----:B------:R-:W4:Y:S03]  /*6500*/  SHFL.BFLY PT, R59, R6, 0x1, 0x1f ;  /* 0x0c201f00063b7f89 */ /* 0x000f2600000e0000 */
[----:B------:R-:W-:Y:S02]  /*6510*/  FSEL R80, R24, -INF , P5 ;  /* 0xff80000018507808 */ /* 0x000fe40002800000 */
[----:B------:R-:W-:Y:S02]  /*6520*/  ISETP.GT.AND P5, PT, R61, 0x29, PT ;  /* 0x000000293d00780c */ /* 0x000fe40003fa4270 */
[----:B----4-:R-:W-:Y:S01]  /*6530*/  FMNMX.FTZ R6, R6, R59, !PT ;  /* 0x0000003b06067209 */ /* 0x010fe20007810000 */
[----:B------:R-:W-:Y:S01]  /*6540*/  FMUL.FTZ R59, R84, UR58 ;  /* 0x0000003a543b7c20 */ /* 0x000fe20008410000 */
[----:B------:R-:W-:-:S02]  /*6550*/  FSEL R84, R26, -INF , P5 ;  /* 0xff8000001a547808 */ /* 0x000fc40002800000 */
[C---:B------:R-:W-:Y:S01]  /*6560*/  FSETP.NEU.FTZ.AND P3, PT, R6.reuse, -INF , PT ;  /* 0xff8000000600780b */ /* 0x040fe20003f7d000 */
[-C--:B0-----:R-:W-:Y:S01]  /*6570*/  FMUL.FTZ R65, R6, R5.reuse ;  /* 0x0000000506417220 */ /* 0x081fe20000410000 */
[----:B------:R-:W-:Y:S01]  /*6580*/  ISETP.GT.AND P5, PT, R61, 0x31, PT ;  /* 0x000000313d00780c */ /* 0x000fe20003fa4270 */
[----:B------:R-:W0:Y:S03]  /*6590*/  MUFU.TANH R59, R59 ;  /* 0x0000003b003b7308 */ /* 0x000e260000002400 */
[----:B------:R-:W-:Y:S02]  /*65a0*/  FSEL R57, R65, RZ, P3 ;  /* 0x000000ff41397208 */ /* 0x000fe40001800000 */
[----:B------:R-:W-:Y:S02]  /*65b0*/  FMNMX.FTZ R65, R0, R8, !PT ;  /* 0x0000000800417209 */ /* 0x000fe40007810000 */
[----:B------:R-:W-:Y:S01]  /*65c0*/  FSEL R160, R28, -INF , P5 ;  /* 0xff8000001ca07808 */ /* 0x000fe20002800000 */
        /* <DEDUP_REMOVED lines=22> */
[----:B------:R-:W-:Y:S01]  /*6730*/  MUFU.EX2 R181, R181 ;  /* 0x000000b500b57308 */ /* 0x000fe20000000800 */
        /* <DEDUP_REMOVED lines=16> */
[C---:B------:R-:W-:Y:S01]  /*6840*/  ISETP.GT.AND P4, PT, R61.reuse, 0x38, PT ;  /* 0x000000383d00780c */ /* 0x040fe20003f84270 */
        /* <DEDUP_REMOVED lines=11> */
[C---:B------:R-:W-:Y:S01]  /*6900*/  ISETP.GT.AND P4, PT, R61.reuse, 0x40, PT ;  /* 0x000000403d00780c */ /* 0x040fe20003f84270 */
[--C-:B------:R-:W-:Y:S01]  /*6910*/  FFMA.FTZ R66, R170, R5, -R57.reuse ;  /* 0x00000005aa427223 */ /* 0x100fe20000010839 */
[----:B------:R-:W-:Y:S01]  /*6920*/  FSEL R162, R30, -INF , P5 ;  /* 0xff8000001ea27808 */ /* 0x000fe20002800000 */
[----:B------:R-:W-:Y:S01]  /*6930*/  MUFU.EX2 R177, R177 ;  /* 0x000000b100b17308 */ /* 0x000fe20000000800 */
[----:B------:R-:W-:Y:S01]  /*6940*/  FMNMX.FTZ R65, R42, R65, !PT ;  /* 0x000000412a417209 */ /* 0x000fe20007810000 */
[-CC-:B------:R-:W-:Y:S01]  /*6950*/  FFMA.FTZ R30, R52, R5.reuse, -R57.reuse ;  /* 0x00000005341e7223 */ /* 0x180fe20000010839 */
[----:B------:R-:W-:Y:S01]  /*6960*/  ISETP.GT.AND P5, PT, R61, 0x41, PT ;  /* 0x000000413d00780c */ /* 0x000fe20003fa4270 */
[-CC-:B------:R-:W-:Y:S01]  /*6970*/  FFMA.FTZ R52, R62, R5.reuse, -R57.reuse ;  /* 0x000000053e347223 */ /* 0x180fe20000010839 */
[----:B------:R-:W-:Y:S01]  /*6980*/  FSEL R48, R31, -INF , P4 ;  /* 0xff8000001f307808 */ /* 0x000fe20002000000 */
[--C-:B------:R-:W-:Y:S01]  /*6990*/  FFMA.FTZ R62, R164, R5, -R57.reuse ;  /* 0x00000005a43e7223 */ /* 0x100fe20000010839 */
[----:B------:R-:W-:Y:S01]  /*69a0*/  FMNMX.FTZ R65, R162, R65, !PT ;  /* 0x00000041a2417209 */ /* 0x000fe20007810000 */
[----:B------:R-:W-:Y:S01]  /*69b0*/  MUFU.EX2 R24, R24 ;  /* 0x0000001800187308 */ /* 0x000fe20000000800 */
[C---:B------:R-:W-:Y:S01]  /*69c0*/  ISETP.GT.AND P4, PT, R61.reuse, 0x48, PT ;  /* 0x000000483d00780c */ /* 0x040fe20003f84270 */
[-CC-:B------:R-:W-:Y:S01]  /*69d0*/  FFMA.FTZ R163, R166, R5.reuse, -R57.reuse ;  /* 0x00000005a6a37223 */ /* 0x180fe20000010839 */
[----:B------:R-:W-:Y:S01]  /*69e0*/  FSEL R32, R32, -INF , P5 ;  /* 0xff80000020207808 */ /* 0x000fe20002800000 */
[--C-:B------:R-:W-:Y:S01]  /*69f0*/  FFMA.FTZ R56, R78, R5, -R57.reuse ;  /* 0x000000054e387223 */ /* 0x100fe20000010839 */
[----:B------:R-:W-:Y:S01]  /*6a00*/  FMNMX.FTZ R65, R48, R65, !PT ;  /* 0x0000004130417209 */ /* 0x000fe20007810000 */
[----:B------:R-:W-:Y:S01]  /*6a10*/  FFMA.FTZ R161, R82, R5, -R57 ;  /* 0x0000000552a17223 */ /* 0x000fe20000010839 */
[----:B------:R-:W-:Y:S01]  /*6a20*/  ISETP.GT.AND P5, PT, R61, 0x49, PT ;  /* 0x000000493d00780c */ /* 0x000fe20003fa4270 */
[----:B------:R-:W-:Y:S01]  /*6a30*/  MUFU.EX2 R179, R179 ;  /* 0x000000b300b37308 */ /* 0x000fe20000000800 */
[----:B---3--:R-:W-:-:S02]  /*6a40*/  FSEL R182, R33, -INF , P4 ;  /* 0xff80000021b67808 */ /* 0x008fc40002000000 */
[----:B------:R-:W-:Y:S02]  /*6a50*/  FMNMX.FTZ R65, R32, R65, !PT ;  /* 0x0000004120417209 */ /* 0x000fe40007810000 */
[----:B------:R-:W-:Y:S02]  /*6a60*/  ISETP.GT.AND P4, PT, R61, 0x50, PT ;  /* 0x000000503d00780c */ /* 0x000fe40003f84270 */
[----:B--2---:R-:W-:Y:S01]  /*6a70*/  FSEL R232, R35, -INF , P5 ;  /* 0xff80000023e87808 */ /* 0x004fe20002800000 */
[----:B------:R-:W-:Y:S01]  /*6a80*/  MUFU.EX2 R26, R26 ;  /* 0x0000001a001a7308 */ /* 0x000fe20000000800 */
[----:B------:R-:W-:Y:S02]  /*6a90*/  FMNMX.FTZ R65, R182, R65, !PT ;  /* 0x00000041b6417209 */ /* 0x000fe40007810000 */
[----:B------:R-:W-:Y:S02]  /*6aa0*/  ISETP.GT.AND P5, PT, R61, 0x51, PT ;  /* 0x000000513d00780c */ /* 0x000fe40003fa4270 */
[----:B-----5:R-:W-:-:S02]  /*6ab0*/  FSEL R50, R37, -INF , P4 ;  /* 0xff80000025327808 */ /* 0x020fc40002000000 */
[----:B------:R-:W-:Y:S01]  /*6ac0*/  FMNMX.FTZ R65, R232, R65, !PT ;  /* 0x00000041e8417209 */ /* 0x000fe20007810000 */
[----:B------:R-:W-:Y:S01]  /*6ad0*/  MUFU.EX2 R173, R173 ;  /* 0x000000ad00ad7308 */ /* 0x000fe20000000800 */
[----:B------:R-:W-:Y:S02]  /*6ae0*/  ISETP.GT.AND P4, PT, R61, 0x58, PT ;  /* 0x000000583d00780c */ /* 0x000fe40003f84270 */
[----:B-1----:R-:W-:Y:S02]  /*6af0*/  FSEL R234, R39, -INF , P5 ;  /* 0xff80000027ea7808 */ /* 0x002fe40002800000 */
[----:B------:R-:W-:Y:S02]  /*6b00*/  FMNMX.FTZ R65, R50, R65, !PT ;  /* 0x0000004132417209 */ /* 0x000fe40007810000 */
[----:B------:R-:W-:Y:S01]  /*6b10*/  ISETP.GT.AND P5, PT, R61, 0x59, PT ;  /* 0x000000593d00780c */ /* 0x000fe20003fa4270 */
[----:B------:R-:W-:Y:S01]  /*6b20*/  MUFU.EX2 R28, R28 ;  /* 0x0000001c001c7308 */ /* 0x000fe20000000800 */
[----:B------:R-:W-:-:S02]  /*6b30*/  FSEL R236, R41, -INF , P4 ;  /* 0xff80000029ec7808 */ /* 0x000fc40002000000 */
[----:B------:R-:W-:Y:S02]  /*6b40*/  FMNMX.FTZ R65, R234, R65, !PT ;  /* 0x00000041ea417209 */ /* 0x000fe40007810000 */
[----:B------:R-:W-:Y:S01]  /*6b50*/  ISETP.GT.AND P4, PT, R61, 0x60, PT ;  /* 0x000000603d00780c */ /* 0x000fe20003f84270 */
[----:B------:R-:W-:Y:S02]  /*6b60*/  WARPGROUP.DEPBAR.LE gsb0, 0x0 ;  /* 0x00008000000079c5 */ /* 0x000fe40000010000 */
[----:B------:R-:W-:Y:S01]  /*6b70*/  FSEL R43, R43, -INF , P5 ;  /* 0xff8000002b2b7808 */ /* 0x000fe20002800000 */
[----:B------:R-:W-:Y:S01]  /*6b80*/  WARPGROUP.ARRIVE ;  /* 0x00000000000079c5 */ /* 0x000fe20000000000 */
[----:B------:R-:W-:Y:S01]  /*6b90*/  FMNMX.FTZ R12, R236, R65, !PT ;  /* 0x00000041ec0c7209 */ /* 0x000fe20007810000 */
[----:B------:R-:W-:Y:S01]  /*6ba0*/  MUFU.EX2 R175, R175 ;  /* 0x000000af00af7308 */ /* 0x000fe20000000800 */
[----:B------:R-:W-:Y:S02]  /*6bb0*/  ISETP.GT.AND P5, PT, R61, 0x61, PT ;  /* 0x000000613d00780c */ /* 0x000fe40003fa4270 */
[----:B------:R-:W-:-:S02]  /*6bc0*/  FSEL R45, R45, -INF , P4 ;  /* 0xff8000002d2d7808 */ /* 0x000fc40002000000 */
[----:B------:R-:W-:Y:S02]  /*6bd0*/  FMNMX.FTZ R12, R43, R12, !PT ;  /* 0x0000000c2b0c7209 */ /* 0x000fe40007810000 */
[----:B------:R-:W-:Y:S01]  /*6be0*/  ISETP.GT.AND P4, PT, R61, 0x68, PT ;  /* 0x000000683d00780c */ /* 0x000fe20003f84270 */
[----:B------:R-:W-:Y:S01]  /*6bf0*/  MUFU.EX2 R30, R30 ;  /* 0x0000001e001e7308 */ /* 0x000fe20000000800 */
[----:B------:R-:W-:Y:S02]  /*6c00*/  FSEL R47, R47, -INF , P5 ;  /* 0xff8000002f2f7808 */ /* 0x000fe40002800000 */
[----:B------:R-:W-:Y:S02]  /*6c10*/  FMNMX.FTZ R12, R45, R12, !PT ;  /* 0x0000000c2d0c7209 */ /* 0x000fe40007810000 */
[----:B------:R-:W-:Y:S02]  /*6c20*/  ISETP.GT.AND P5, PT, R61, 0x69, PT ;  /* 0x000000693d00780c */ /* 0x000fe40003fa4270 */
[----:B------:R-:W-:Y:S01]  /*6c30*/  FSEL R49, R49, -INF , P4 ;  /* 0xff80000031317808 */ /* 0x000fe20002000000 */
[----:B------:R-:W-:Y:S01]  /*6c40*/  MUFU.EX2 R169, R169 ;  /* 0x000000a900a97308 */ /* 0x000fe20000000800 */
[----:B------:R-:W-:-:S02]  /*6c50*/  FMNMX.FTZ R12, R47, R12, !PT ;  /* 0x0000000c2f0c7209 */ /* 0x000fc40007810000 */
[----:B------:R-:W-:Y:S02]  /*6c60*/  ISETP.GT.AND P4, PT, R61, 0x70, PT ;  /* 0x000000703d00780c */ /* 0x000fe40003f84270 */
[----:B------:R-:W-:Y:S02]  /*6c70*/  FSEL R51, R51, -INF , P5 ;  /* 0xff80000033337808 */ /* 0x000fe40002800000 */
[----:B------:R-:W-:Y:S01]  /*6c80*/  FMNMX.FTZ R12, R49, R12, !PT ;  /* 0x0000000c310c7209 */ /* 0x000fe20007810000 */
[----:B------:R-:W-:Y:S01]  /*6c90*/  MUFU.EX2 R46, R46 ;  /* 0x0000002e002e7308 */ /* 0x000fe20000000800 */
[----:B------:R-:W-:Y:S02]  /*6ca0*/  ISETP.GT.AND P5, PT, R61, 0x71, PT ;  /* 0x000000713d00780c */ /* 0x000fe40003fa4270 */
[----:B------:R-:W-:Y:S02]  /*6cb0*/  FSEL R53, R53, -INF , P4 ;  /* 0xff80000035357808 */ /* 0x000fe40002000000 */
[----:B------:R-:W-:-:S02]  /*6cc0*/  FMNMX.FTZ R12, R51, R12, !PT ;  /* 0x0000000c330c7209 */ /* 0x000fc40007810000 */
[----:B------:R-:W-:Y:S01]  /*6cd0*/  ISETP.GT.AND P4, PT, R61, 0x78, PT ;  /* 0x000000783d00780c */ /* 0x000fe20003f84270 */
[----:B------:R-:W-:Y:S01]  /*6ce0*/  MUFU.EX2 R171, R171 ;  /* 0x000000ab00ab7308 */ /* 0x000fe20000000800 */
[----:B------:R-:W-:Y:S02]  /*6cf0*/  FSEL R55, R55, -INF , P5 ;  /* 0xff80000037377808 */ /* 0x000fe40002800000 */
[----:B------:R-:W-:Y:S02]  /*6d00*/  FMNMX.FTZ R12, R53, R12, !PT ;  /* 0x0000000c350c7209 */ /* 0x000fe40007810000 */
[----:B------:R-:W-:Y:S02]  /*6d10*/  ISETP.GT.AND P5, PT, R61, 0x79, PT ;  /* 0x000000793d00780c */ /* 0x000fe40003fa4270 */
[----:B0-----:R-:W-:Y:S01]  /*6d20*/  FSEL R59, R59, -INF , P4 ;  /* 0xff8000003b3b7808 */ /* 0x001fe20002000000 */
[----:B------:R-:W-:Y:S01]  /*6d30*/  MUFU.EX2 R52, R52 ;  /* 0x0000003400347308 */ /* 0x000fe20000000800 */
[----:B------:R-:W-:-:S02]  /*6d40*/  FMNMX.FTZ R12, R55, R12, !PT ;  /* 0x0000000c370c7209 */ /* 0x000fc40007810000 */
[----:B------:R-:W-:Y:S02]  /*6d50*/  FSEL R63, R63, -INF , P5 ;  /* 0xff8000003f3f7808 */ /* 0x000fe40002800000 */
[----:B------:R-:W-:-:S03]  /*6d60*/  FMNMX.FTZ R12, R59, R12, !PT ;  /* 0x0000000c3b0c7209 */ /* 0x000fc60007810000 */
[----:B------:R-:W-:Y:S01]  /*6d70*/  MUFU.EX2 R165, R165 ;  /* 0x000000a500a57308 */ /* 0x000fe20000000800 */
[----:B------:R-:W-:-:S05]  /*6d80*/  FMNMX.FTZ R12, R63, R12, !PT ;  /* 0x0000000c3f0c7209 */ /* 0x000fca0007810000 */
[----:B------:R-:W0:Y:S02]  /*6d90*/  SHFL.BFLY PT, R11, R12, 0x2, 0x1f ;  /* 0x0c401f000c0b7f89 */ /* 0x000e2400000e0000 */
[----:B------:R-:W-:Y:S08]  /*6da0*/  MUFU.EX2 R54, R54 ;  /* 0x0000003600367308 */ /* 0x000ff00000000800 */
[----:B------:R-:W-:Y:S08]  /*6db0*/  MUFU.EX2 R167, R167 ;  /* 0x000000a700a77308 */ /* 0x000ff00000000800 */
[----:B------:R-:W-:Y:S01]  /*6dc0*/  MUFU.EX2 R56, R56 ;  /* 0x0000003800387308 */ /* 0x000fe20000000800 */
[----:B0-----:R-:W-:Y:S01]  /*6dd0*/  FMNMX.FTZ R15, R12, R11, !PT ;  /* 0x0000000b0c0f7209 */ /* 0x001fe20007810000 */
[----:B------:R-:W-:-:S06]  /*6de0*/  FFMA.FTZ R11, R86, R5, -R57 ;  /* 0x00000005560b7223 */ /* 0x000fcc0000010839 */
[----:B------:R-:W-:Y:S01]  /*6df0*/  MUFU.EX2 R161, R161 ;  /* 0x000000a100a17308 */ /* 0x000fe20000000800 */
[----:B------:R-:W0:Y:S07]  /*6e00*/  SHFL.BFLY PT, R12, R15, 0x1, 0x1f ;  /* 0x0c201f000f0c7f89 */ /* 0x000e2e00000e0000 */
[----:B------:R-:W-:Y:S08]  /*6e10*/  MUFU.EX2 R62, R62 ;  /* 0x0000003e003e7308 */ /* 0x000ff00000000800 */
[----:B------:R-:W-:Y:S08]  /*6e20*/  MUFU.EX2 R163, R163 ;  /* 0x000000a300a37308 */ /* 0x000ff00000000800 */
[----:B------:R-:W-:Y:S01]  /*6e30*/  MUFU.EX2 R58, R58 ;  /* 0x0000003a003a7308 */ /* 0x000fe20000000800 */
[----:B0-----:R-:W-:Y:S01]  /*6e40*/  FMNMX.FTZ R12, R15, R12, !PT ;  /* 0x0000000c0f0c7209 */ /* 0x001fe20007810000 */
[-CC-:B------:R-:W-:Y:S01]  /*6e50*/  FFMA.FTZ R15, R172, R5.reuse, -R57.reuse ;  /* 0x00000005ac0f7223 */ /* 0x180fe20000010839 */
[----:B------:R-:W-:-:S02]  /*6e60*/  FFMA.FTZ R57, R60, R5, -R57 ;  /* 0x000000053c397223 */ /* 0x000fc40000010839 */
[C---:B------:R-:W-:Y:S01]  /*6e70*/  FSETP.NEU.FTZ.AND P4, PT, R12.reuse, -INF , PT ;  /* 0xff8000000c00780b */ /* 0x040fe20003f9d000 */
[----:B------:R-:W-:Y:S02]  /*6e80*/  FMUL.FTZ R27, R12, R5 ;  /* 0x000000050c1b7220 */ /* 0x000fe40000410000 */
[----:B------:R-:W-:Y:S03]  /*6e90*/  MUFU.EX2 R11, R11 ;  /* 0x0000000b000b7308 */ /* 0x000fe60000000800 */
[----:B------:R-:W-:-:S05]  /*6ea0*/  FSEL R27, R27, RZ, P4 ;  /* 0x000000ff1b1b7208 */ /* 0x000fca0002000000 */
[----:B------:R-:W-:Y:S01]  /*6eb0*/  MUFU.EX2 R66, R66 ;  /* 0x0000004200427308 */ /* 0x000fe20000000800 */
[-CC-:B------:R-:W-:Y:S01]  /*6ec0*/  FFMA.FTZ R33, R20, R5.reuse, -R27.reuse ;  /* 0x0000000514217223 */ /* 0x180fe2000001081b */
[----:B------:R-:W-:Y:S01]  /*6ed0*/  IMAD.U32 R20, RZ, RZ, UR7 ;  /* 0x00000007ff147e24 */ /* 0x000fe2000f8e00ff */
[----:B------:R-:W-:Y:S01]  /*6ee0*/  UMOV UR7, 0x40000040 ;  /* 0x4000004000077882 */ /* 0x000fe20000000000 */
[-CC-:B------:R-:W-:Y:S01]  /*6ef0*/  FFMA.FTZ R25, R0, R5.reuse, -R27.reuse ;  /* 0x0000000500197223 */ /* 0x180fe2000001081b */
[----:B------:R-:W-:Y:S01]  /*6f00*/  HGMMA.64x128x16.F32.BF16 R88, R152, gdesc[UR4].tnspB, R88, gsb0 ;  /* 0x41e0000498587df0 */ /* 0x000fe20008001858 */
[----:B------:R-:W-:Y:S01]  /*6f10*/  FSEL R0, R6, RZ, P3 ;  /* 0x000000ff06007208 */ /* 0x000fe20001800000 */
[-CC-:B------:R-:W-:Y:S01]  /*6f20*/  FFMA.FTZ R180, R2, R5.reuse, -R27.reuse ;  /* 0x0000000502b47223 */ /* 0x180fe2000001081b */
[-CC-:B------:R-:W-:Y:S01]  /*6f30*/  FFMA.FTZ R29, R68, R5.reuse, -R27.reuse ;  /* 0x00000005441d7223 */ /* 0x180fe2000001081b */
[-C--:B------:R-:W-:Y:S01]  /*6f40*/  FFMA.FTZ R68, R72, R5.reuse, -R27 ;  /* 0x0000000548447223 */ /* 0x080fe2000001081b */
[----:B------:R-:W-:Y:S01]  /*6f50*/  MUFU.EX2 R25, R25 ;  /* 0x0000001900197308 */ /* 0x000fe20000000800 */
[----:B------:R-:W-:Y:S01]  /*6f60*/  FADD.FTZ R0, -R0, R7 ;  /* 0x0000000700007221 */ /* 0x000fe20000010100 */
[----:B------:R-:W-:Y:S01]  /*6f70*/  FSEL R7, R12, RZ, P4 ;  /* 0x000000ff0c077208 */ /* 0x000fe20002000000 */
[-CC-:B------:R-:W-:Y:S01]  /*6f80*/  FFMA.FTZ R176, R36, R5.reuse, -R27.reuse ;  /* 0x0000000524b07223 */ /* 0x180fe2000001081b */
[-CC-:B------:R-:W-:Y:S01]  /*6f90*/  FFMA.FTZ R31, R76, R5.reuse, -R27.reuse ;  /* 0x000000054c1f7223 */ /* 0x180fe2000001081b */
[-C--:B------:R-:W-:Y:S01]  /*6fa0*/  FMUL.FTZ R0, R0, R5.reuse ;  /* 0x0000000500007220 */ /* 0x080fe20000410000 */
[-CC-:B------:R-:W-:Y:S01]  /*6fb0*/  FFMA.FTZ R178, R34, R5.reuse, -R27.reuse ;  /* 0x0000000522b27223 */ /* 0x180fe2000001081b */
[----:B------:R-:W-:Y:S01]  /*6fc0*/  FADD.FTZ R2, -R7, R8 ;  /* 0x0000000807027221 */ /* 0x000fe20000010100 */
[----:B------:R-:W-:Y:S01]  /*6fd0*/  IMAD.U32 R8, RZ, RZ, UR59 ;  /* 0x0000003bff087e24 */ /* 0x000fe2000f8e00ff */
[----:B------:R-:W-:Y:S01]  /*6fe0*/  MUFU.EX2 R180, R180 ;  /* 0x000000b400b47308 */ /* 0x000fe20000000800 */
[-C--:B------:R-:W-:Y:S01]  /*6ff0*/  FFMA.FTZ R172, R40, R5.reuse, -R27 ;  /* 0x0000000528ac7223 */ /* 0x080fe2000001081b */
[----:B------:R-:W-:Y:S01]  /*7000*/  FMUL.FTZ R2, R2, R5 ;  /* 0x0000000502027220 */ /* 0x000fe20000410000 */
[----:B------:R-:W-:-:S02]  /*7010*/  @!P1 VIADD R8, R8, 0x34840 ;  /* 0x0003484008089836 */ /* 0x000fc40000000000 */
[-CC-:B------:R-:W-:Y:S01]  /*7020*/  FFMA.FTZ R35, R80, R5.reuse, -R27.reuse ;  /* 0x0000000550237223 */ /* 0x180fe2000001081b */
[-CC-:B------:R-:W-:Y:S01]  /*7030*/  FFMA.FTZ R174, R38, R5.reuse, -R27.reuse ;  /* 0x0000000526ae7223 */ /* 0x180fe2000001081b */
[-CC-:B------:R-:W-:Y:S01]  /*7040*/  FFMA.FTZ R37, R84, R5.reuse, -R27.reuse ;  /* 0x0000000554257223 */ /* 0x180fe2000001081b */
[-CC-:B------:R-:W-:Y:S01]  /*7050*/  FFMA.FTZ R156, R45, R5.reuse, -R27.reuse ;  /* 0x000000052d9c7223 */ /* 0x180fe2000001081b */
[----:B------:R-:W0:Y:S01]  /*7060*/  MUFU.EX2 R2, R2 ;  /* 0x0000000200027308 */ /* 0x000e220000000800 */
[----:B------:R-:W-:Y:S01]  /*7070*/  @!P1 PRMT R8, RZ, 0x654, R8 ;  /* 0x00000654ff089816 */ /* 0x000fe20000000008 */
        /* <DEDUP_REMOVED lines=13> */
[-C--:B------:R-:W-:Y:S01]  /*7150*/  FFMA.FTZ R49, R49, R5.reuse, -R27 ;  /* 0x0000000531317223 */ /* 0x080fe2000001081b */
[----:B------:R-:W2:Y:S01]  /*7160*/  MUFU.EX2 R29, R29 ;  /* 0x0000001d001d7308 */ /* 0x000ea20000000800 */
[----:B0-----:R-:W-:Y:S01]  /*7170*/  FFMA.FTZ R61, R2, R4, R25 ;  /* 0x00000004023d7223 */ /* 0x001fe20000010019 */
[-CC-:B------:R-:W-:Y:S01]  /*7180*/  FFMA.FTZ R51, R51, R5.reuse, -R27.reuse ;  /* 0x0000000533337223 */ /* 0x180fe2000001081b */
[-CC-:B------:R-:W-:Y:S01]  /*7190*/  FFMA.FTZ R53, R53, R5.reuse, -R27.reuse ;  /* 0x0000000535357223 */ /* 0x180fe2000001081b */
[-C--:B------:R-:W-:Y:S01]  /*71a0*/  FFMA.FTZ R55, R55, R5.reuse, -R27 ;  /* 0x0000000537377223 */ /* 0x080fe2000001081b */
[C---:B------:R-:W-:Y:S01]  /*71b0*/  FADD.FTZ R4, R180.reuse, R61 ;  /* 0x0000003db4047221 */ /* 0x040fe20000010000 */
[----:B------:R-:W-:Y:S01]  /*71c0*/  FFMA.FTZ R59, R59, R5, -R27 ;  /* 0x000000053b3b7223 */ /* 0x000fe2000001081b */
[----:B------:R-:W-:Y:S01]  /*71d0*/  F2FP.BF16.F32.PACK_AB R180, R180, R25 ;  /* 0x00000019b4b4723e */ /* 0x000fe200000010ff */
[----:B------:R-:W0:Y:S01]  /*71e0*/  MUFU.EX2 R68, R68 ;  /* 0x0000004400447308 */ /* 0x000e220000000800 */
[----:B-1----:R-:W-:Y:S01]  /*71f0*/  FFMA.FTZ R65, R0, R3, R181 ;  /* 0x0000000300417223 */ /* 0x002fe200000100b5 */
[----:B------:R-:W-:-:S02]  /*7200*/  ISETP.GT.AND P3, PT, R10, R9, PT ;  /* 0x000000090a00720c */ /* 0x000fc40003f64270 */
[----:B------:R-:W-:Y:S02]  /*7210*/  F2FP.BF16.F32.PACK_AB R181, R64, R181 ;  /* 0x000000b540b5723e */ /* 0x000fe400000010ff */
[----:B------:R-:W-:Y:S02]  /*7220*/  F2FP.BF16.F32.PACK_AB R157, R66, R11 ;  /* 0x0000000b429d723e */ /* 0x000fe400000010ff */
[----:B------:R-:W1:Y:S01]  /*7230*/  MUFU.EX2 R176, R176 ;  /* 0x000000b000b07308 */ /* 0x000e620000000800 */
[----:B--2---:R-:W-:Y:S01]  /*7240*/  FADD.FTZ R61, R29, R4 ;  /* 0x000000041d3d7221 */ /* 0x004fe20000010000 */
[----:B------:R-:W-:-:S06]  /*7250*/  IADD3 R10, R10, -0x1, RZ ;  /* 0xffffffff0a0a7810 */ /* 0x000fcc0007ffe0ff */
[----:B------:R-:W2:Y:S01]  /*7260*/  MUFU.EX2 R31, R31 ;  /* 0x0000001f001f7308 */ /* 0x000ea20000000800 */
[C---:B0-----:R-:W-:Y:S01]  /*7270*/  FADD.FTZ R61, R68.reuse, R61 ;  /* 0x0000003d443d7221 */ /* 0x041fe20000010000 */
[----:B------:R-:W-:-:S06]  /*7280*/  F2FP.BF16.F32.PACK_AB R182, R68, R29 ;  /* 0x0000001d44b6723e */ /* 0x000fcc00000010ff */
[----:B------:R-:W0:Y:S08]  /*7290*/  MUFU.EX2 R178, R178 ;  /* 0x000000b200b27308 */ /* 0x000e300000000800 */
[----:B------:R-:W3:Y:S08]  /*72a0*/  MUFU.EX2 R33, R33 ;  /* 0x0000002100217308 */ /* 0x000ef00000000800 */
[----:B------:R-:W4:Y:S08]  /*72b0*/  MUFU.EX2 R172, R172 ;  /* 0x000000ac00ac7308 */ /* 0x000f300000000800 */
        /* <DEDUP_REMOVED lines=9> */
[----:B-1----:R-:W-:-:S07]  /*7350*/  @!P1 VIADD R8, R20, 0x34860 ;  /* 0x0003486014089836 */ /* 0x002fce0000000000 */
[----:B------:R-:W1:Y:S01]  /*7360*/  MUFU.EX2 R164, R164 ;  /* 0x000000a400a47308 */ /* 0x000e620000000800 */
[----:B------:R-:W-:Y:S01]  /*7370*/  @!P1 PRMT R20, RZ, 0x654, R8 ;  /* 0x00000654ff149816 */ /* 0x000fe20000000008 */
[----:B------:R-:W-:-:S03]  /*7380*/  FADD.FTZ R8, R64, R65 ;  /* 0x0000004140087221 */ /* 0x000fc60000010000 */
[----:B------:R0:W-:Y:S01]  /*7390*/  @!P1 SYNCS.ARRIVE.TRANS64.RED.A1T0 RZ, [R20+URZ], RZ ;  /* 0x000000ff14ff99a7 */ /* 0x0001e2000810043f */
[----:B------:R-:W-:Y:S01]  /*73a0*/  FADD.FTZ R65, R183, R8 ;  /* 0x00000008b7417221 */ /* 0x000fe20000010000 */
[----:B------:R-:W-:Y:S01]  /*73b0*/  FADD.FTZ R8, R176, R61 ;  /* 0x0000003db0087221 */ /* 0x000fe20000010000 */
[----:B------:R-:W1:Y:S01]  /*73c0*/  MUFU.EX2 R7, R7 ;  /* 0x0000000700077308 */ /* 0x000e620000000800 */
[C---:B--2---:R-:W-:Y:S01]  /*73d0*/  F2FP.BF16.F32.PACK_AB R176, R31.reuse, R176 ;  /* 0x000000b01fb0723e */ /* 0x044fe200000010ff */
[C---:B------:R-:W-:Y:S01]  /*73e0*/  FADD.FTZ R4, R14.reuse, R65 ;  /* 0x000000410e047221 */ /* 0x040fe20000010000 */
[----:B------:R-:W-:Y:S01]  /*73f0*/  FADD.FTZ R65, R31, R8 ;  /* 0x000000081f417221 */ /* 0x000fe20000010000 */
[----:B------:R-:W-:Y:S02]  /*7400*/  F2FP.BF16.F32.PACK_AB R183, R14, R183 ;  /* 0x000000b70eb7723e */ /* 0x000fe400000010ff */
[----:B------:R-:W-:Y:S01]  /*7410*/  FADD.FTZ R61, R177, R4 ;  /* 0x00000004b13d7221 */ /* 0x000fe20000010000 */
[----:B0-----:R-:W-:Y:S01]  /*7420*/  FADD.FTZ R20, R178, R65 ;  /* 0x00000041b2147221 */ /* 0x001fe20000010000 */
[-CC-:B------:R-:W-:Y:S01]  /*7430*/  FFMA.FTZ R4, R43, R5.reuse, -R27.reuse ;  /* 0x000000052b047223 */ /* 0x180fe2000001081b */
[----:B------:R-:W-:Y:S01]  /*7440*/  FFMA.FTZ R27, R63, R5, -R27 ;  /* 0x000000053f1b7223 */ /* 0x000fe2000001081b */
[C---:B------:R-:W-:Y:S01]  /*7450*/  FADD.FTZ R8, R24.reuse, R61 ;  /* 0x0000003d18087221 */ /* 0x040fe20000010000 */
[----:B---3--:R-:W-:Y:S01]  /*7460*/  FADD.FTZ R61, R33, R20 ;  /* 0x00000014213d7221 */ /* 0x008fe20000010000 */
[----:B------:R-:W0:Y:S01]  /*7470*/  MUFU.EX2 R166, R166 ;  /* 0x000000a600a67308 */ /* 0x000e220000000800 */
[----:B------:R-:W-:Y:S01]  /*7480*/  F2FP.BF16.F32.PACK_AB R177, R24, R177 ;  /* 0x000000b118b1723e */ /* 0x000fe200000010ff */
[----:B------:R-:W-:Y:S01]  /*7490*/  FADD.FTZ R45, R179, R8 ;  /* 0x00000008b32d7221 */ /* 0x000fe20000010000 */
[----:B----4-:R-:W-:Y:S01]  /*74a0*/  FADD.FTZ R20, R172, R61 ;  /* 0x0000003dac147221 */ /* 0x010fe20000010000 */
[----:B------:R-:W-:-:S02]  /*74b0*/  F2FP.BF16.F32.PACK_AB R178, R33, R178 ;  /* 0x000000b221b2723e */ /* 0x000fc400000010ff */
[C---:B------:R-:W-:Y:S01]  /*74c0*/  FADD.FTZ R8, R26.reuse, R45 ;  /* 0x0000002d1a087221 */ /* 0x040fe20000010000 */
[----:B-----5:R-:W-:Y:S01]  /*74d0*/  FADD.FTZ R65, R35, R20 ;  /* 0x0000001423417221 */ /* 0x020fe20000010000 */
[----:B------:R2:W-:Y:S01]  /*74e0*/  MUFU.EX2 R45, R4 ;  /* 0x00000004002d7308 */ /* 0x0005e20000000800 */
[----:B------:R-:W-:Y:S01]  /*74f0*/  F2FP.BF16.F32.PACK_AB R179, R26, R179 ;  /* 0x000000b31ab3723e */ /* 0x000fe200000010ff */
[----:B------:R-:W-:Y:S01]  /*7500*/  FADD.FTZ R61, R173, R8 ;  /* 0x00000008ad3d7221 */ /* 0x000fe20000010000 */
[----:B------:R-:W-:Y:S01]  /*7510*/  FADD.FTZ R20, R174, R65 ;  /* 0x00000041ae147221 */ /* 0x000fe20000010000 */
[----:B------:R-:W-:Y:S02]  /*7520*/  F2FP.BF16.F32.PACK_AB R172, R35, R172 ;  /* 0x000000ac23ac723e */ /* 0x000fe400000010ff */
[C---:B------:R-:W-:Y:S01]  /*7530*/  FADD.FTZ R8, R28.reuse, R61 ;  /* 0x0000003d1c087221 */ /* 0x040fe20000010000 */
[----:B------:R-:W-:Y:S01]  /*7540*/  FADD.FTZ R63, R37, R20 ;  /* 0x00000014253f7221 */ /* 0x000fe20000010000 */
[----:B------:R-:W3:Y:S01]  /*7550*/  MUFU.EX2 R3, R232 ;  /* 0x000000e800037308 */ /* 0x000ee20000000800 */
[----:B------:R-:W-:Y:S01]  /*7560*/  F2FP.BF16.F32.PACK_AB R173, R28, R173 ;  /* 0x000000ad1cad723e */ /* 0x000fe200000010ff */
[----:B------:R-:W-:Y:S01]  /*7570*/  FADD.FTZ R61, R175, R8 ;  /* 0x00000008af3d7221 */ /* 0x000fe20000010000 */
[----:B--2---:R-:W-:Y:S01]  /*7580*/  FADD.FTZ R4, R168, R63 ;  /* 0x0000003fa8047221 */ /* 0x004fe20000010000 */
[----:B------:R-:W-:-:S02]  /*7590*/  F2FP.BF16.F32.PACK_AB R174, R37, R174 ;  /* 0x000000ae25ae723e */ /* 0x000fc400000010ff */
[C---:B------:R-:W-:Y:S01]  /*75a0*/  FADD.FTZ R8, R30.reuse, R61 ;  /* 0x0000003d1e087221 */ /* 0x040fe20000010000 */
[----:B------:R-:W-:Y:S01]  /*75b0*/  FADD.FTZ R63, R39, R4 ;  /* 0x00000004273f7221 */ /* 0x000fe20000010000 */
[----:B------:R-:W2:Y:S01]  /*75c0*/  MUFU.EX2 R160, R160 ;  /* 0x000000a000a07308 */ /* 0x000ea20000000800 */
[----:B------:R-:W-:Y:S01]  /*75d0*/  F2FP.BF16.F32.PACK_AB R175, R30, R175 ;  /* 0x000000af1eaf723e */ /* 0x000fe200000010ff */
[----:B------:R-:W-:Y:S01]  /*75e0*/  FADD.FTZ R61, R169, R8 ;  /* 0x00000008a93d7221 */ /* 0x000fe20000010000 */
[----:B------:R-:W-:Y:S01]  /*75f0*/  FADD.FTZ R8, R170, R63 ;  /* 0x0000003faa087221 */ /* 0x000fe20000010000 */
[----:B------:R-:W-:Y:S02]  /*7600*/  F2FP.BF16.F32.PACK_AB R168, R39, R168 ;  /* 0x000000a827a8723e */ /* 0x000fe400000010ff */
[C---:B------:R-:W-:Y:S01]  /*7610*/  FADD.FTZ R4, R46.reuse, R61 ;  /* 0x0000003d2e047221 */ /* 0x040fe20000010000 */
[----:B------:R-:W-:Y:S01]  /*7620*/  FADD.FTZ R31, R41, R8 ;  /* 0x00000008291f7221 */ /* 0x000fe20000010000 */
[----:B------:R-:W4:Y:S01]  /*7630*/  MUFU.EX2 R43, R234 ;  /* 0x000000ea002b7308 */ /* 0x000f220000000800 */
[----:B------:R-:W-:Y:S01]  /*7640*/  F2FP.BF16.F32.PACK_AB R169, R46, R169 ;  /* 0x000000a92ea9723e */ /* 0x000fe200000010ff */
[----:B------:R-:W-:Y:S01]  /*7650*/  FADD.FTZ R29, R171, R4 ;  /* 0x00000004ab1d7221 */ /* 0x000fe20000010000 */
[----:B-1----:R-:W-:Y:S01]  /*7660*/  FADD.FTZ R8, R164, R31 ;  /* 0x0000001fa4087221 */ /* 0x002fe20000010000 */
[----:B------:R-:W-:-:S02]  /*7670*/  F2FP.BF16.F32.PACK_AB R164, R7, R164 ;  /* 0x000000a407a4723e */ /* 0x000fc400000010ff */
[----:B------:R-:W-:Y:S01]  /*7680*/  FADD.FTZ R4, R52, R29 ;  /* 0x0000001d34047221 */ /* 0x000fe20000010000 */
[----:B------:R-:W-:Y:S01]  /*7690*/  FADD.FTZ R31, R7, R8 ;  /* 0x00000008071f7221 */ /* 0x000fe20000010000 */
[----:B------:R-:W1:Y:S01]  /*76a0*/  MUFU.EX2 R162, R162 ;  /* 0x000000a200a27308 */ /* 0x000e620000000800 */
[----:B------:R-:W-:Y:S01]  /*76b0*/  F2FP.BF16.F32.PACK_AB R170, R41, R170 ;  /* 0x000000aa29aa723e */ /* 0x000fe200000010ff */
[----:B------:R-:W-:Y:S01]  /*76c0*/  FADD.FTZ R29, R165, R4 ;  /* 0x00000004a51d7221 */ /* 0x000fe20000010000 */
[----:B0-----:R-:W-:Y:S01]  /*76d0*/  FADD.FTZ R8, R166, R31 ;  /* 0x0000001fa6087221 */ /* 0x001fe20000010000 */
[C---:B---3--:R-:W-:Y:S02]  /*76e0*/  F2FP.BF16.F32.PACK_AB R166, R3.reuse, R166 ;  /* 0x000000a603a6723e */ /* 0x048fe400000010ff */
[----:B------:R-:W-:Y:S01]  /*76f0*/  FADD.FTZ R4, R54, R29 ;  /* 0x0000001d36047221 */ /* 0x000fe20000010000 */
[----:B------:R-:W-:Y:S01]  /*7700*/  FADD.FTZ R31, R3, R8 ;  /* 0x00000008031f7221 */ /* 0x000fe20000010000 */
[----:B------:R-:W0:Y:S01]  /*7710*/  MUFU.EX2 R156, R156 ;  /* 0x0000009c009c7308 */ /* 0x000e220000000800 */
[----:B------:R-:W-:Y:S01]  /*7720*/  F2FP.BF16.F32.PACK_AB R171, R52, R171 ;  /* 0x000000ab34ab723e */ /* 0x000fe200000010ff */
[----:B------:R-:W-:Y:S01]  /*7730*/  FADD.FTZ R29, R167, R4 ;  /* 0x00000004a71d7221 */ /* 0x000fe20000010000 */
[----:B--2---:R-:W-:Y:S01]  /*7740*/  FADD.FTZ R8, R160, R31 ;  /* 0x0000001fa0087221 */ /* 0x004fe20000010000 */
[----:B------:R-:W-:-:S02]  /*7750*/  F2FP.BF16.F32.PACK_AB R165, R54, R165 ;  /* 0x000000a536a5723e */ /* 0x000fc400000010ff */
[C---:B------:R-:W-:Y:S01]  /*7760*/  FADD.FTZ R4, R56.reuse, R29 ;  /* 0x0000001d38047221 */ /* 0x040fe20000010000 */
[----:B----4-:R-:W-:Y:S01]  /*7770*/  FADD.FTZ R31, R43, R8 ;  /* 0x000000082b1f7221 */ /* 0x010fe20000010000 */
[----:B------:R-:W2:Y:S01]  /*7780*/  MUFU.EX2 R25, R47 ;  /* 0x0000002f00197308 */ /* 0x000ea20000000800 */
[----:B------:R-:W-:Y:S01]  /*7790*/  F2FP.BF16.F32.PACK_AB R167, R56, R167 ;  /* 0x000000a738a7723e */ /* 0x000fe200000010ff */
[----:B------:R-:W-:Y:S01]  /*77a0*/  FADD.FTZ R29, R161, R4 ;  /* 0x00000004a11d7221 */ /* 0x000fe20000010000 */
[----:B-1----:R-:W-:Y:S01]  /*77b0*/  FADD.FTZ R8, R162, R31 ;  /* 0x0000001fa2087221 */ /* 0x002fe20000010000 */
[----:B------:R-:W-:Y:S02]  /*77c0*/  F2FP.BF16.F32.PACK_AB R160, R43, R160 ;  /* 0x000000a02ba0723e */ /* 0x000fe400000010ff */
[C---:B------:R-:W-:Y:S01]  /*77d0*/  FADD.FTZ R4, R62.reuse, R29 ;  /* 0x0000001d3e047221 */ /* 0x040fe20000010000 */
[----:B------:R-:W-:Y:S01]  /*77e0*/  FADD.FTZ R3, R45, R8 ;  /* 0x000000082d037221 */ /* 0x000fe20000010000 */
[----:B------:R-:W1:Y:S01]  /*77f0*/  MUFU.EX2 R49, R49 ;  /* 0x0000003100317308 */ /* 0x000e620000000800 */
[----:B------:R-:W-:Y:S01]  /*7800*/  F2FP.BF16.F32.PACK_AB R161, R62, R161 ;  /* 0x000000a13ea1723e */ /* 0x000fe200000010ff */
[----:B------:R-:W-:Y:S01]  /*7810*/  FADD.FTZ R7, R163, R4 ;  /* 0x00000004a3077221 */ /* 0x000fe20000010000 */
[----:B0-----:R-:W-:Y:S01]  /*7820*/  FADD.FTZ R8, R156, R3 ;  /* 0x000000039c087221 */ /* 0x001fe20000010000 */
[----:B------:R-:W-:-:S02]  /*7830*/  F2FP.BF16.F32.PACK_AB R162, R45, R162 ;  /* 0x000000a22da2723e */ /* 0x000fc400000010ff */
[C---:B------:R-:W-:Y:S01]  /*7840*/  FADD.FTZ R4, R58.reuse, R7 ;  /* 0x000000073a047221 */ /* 0x040fe20000010000 */
[----:B------:R-:W-:Y:S01]  /*7850*/  F2FP.BF16.F32.PACK_AB R163, R58, R163 ;  /* 0x000000a33aa3723e */ /* 0x000fe200000010ff */
[----:B------:R-:W0:Y:S01]  /*7860*/  MUFU.EX2 R13, R13 ;  /* 0x0000000d000d7308 */ /* 0x000e220000000800 */
[----:B--2---:R-:W-:Y:S01]  /*7870*/  FADD.FTZ R8, R25, R8 ;  /* 0x0000000819087221 */ /* 0x004fe20000010000 */
[----:B------:R-:W-:Y:S01]  /*7880*/  FADD.FTZ R3, R11, R4 ;  /* 0x000000040b037221 */ /* 0x000fe20000010000 */
[----:B------:R-:W-:Y:S01]  /*7890*/  F2FP.BF16.F32.PACK_AB R156, R25, R156 ;  /* 0x0000009c199c723e */ /* 0x000fe200000010ff */
[----:B------:R-:W-:Y:S02]  /*78a0*/  IMAD.MOV.U32 R7, RZ, RZ, R6 ;  /* 0x000000ffff077224 */ /* 0x000fe400078e0006 */
[----:B------:R-:W-:Y:S02]  /*78b0*/  FADD.FTZ R4, R66, R3 ;  /* 0x0000000342047221 */ /* 0x000fe40000010000 */
[----:B------:R-:W2:Y:S01]  /*78c0*/  MUFU.EX2 R51, R51 ;  /* 0x0000003300337308 */ /* 0x000ea20000000800 */
[----:B-1----:R-:W-:-:S07]  /*78d0*/  FADD.FTZ R8, R49, R8 ;  /* 0x0000000831087221 */ /* 0x002fce0000010000 */
        /* <DEDUP_REMOVED lines=21> */
[----:B-1----:R-:W-:Y:S01]  /*7a30*/  FADD.FTZ R3, R21, R4 ;  /* 0x0000000415037221 */ /* 0x002fe20000010000 */
[C---:B0-----:R-:W-:Y:S01]  /*7a40*/  FADD.FTZ R4, R27.reuse, R8 ;  /* 0x000000081b047221 */ /* 0x041fe20000010000 */
[----:B------:R-:W-:Y:S01]  /*7a50*/  F2FP.BF16.F32.PACK_AB R154, R27, R59 ;  /* 0x0000003b1b9a723e */ /* 0x000fe200000010ff */
[----:B------:R-:W-:Y:S02]  /*7a60*/  IMAD.MOV.U32 R8, RZ, RZ, R12 ;  /* 0x000000ffff087224 */ /* 0x000fe400078e000c */
[C---:B--2---:R-:W-:Y:S01]  /*7a70*/  FADD.FTZ R3, R14.reuse, R3 ;  /* 0x000000030e037221 */ /* 0x044fe20000010000 */
[----:B------:R-:W-:Y:S01]  /*7a80*/  F2FP.BF16.F32.PACK_AB R155, R14, R21 ;  /* 0x000000150e9b723e */ /* 0x000fe200000010ff */
[----:B------:R-:W-:Y:S06]  /*7a90*/  @P3 BRA `(.L_x_2231) ;  /* 0xffffffcc00a43947 */ /* 0x000fec000383ffff */
.L_x_2222:
[----:B------:R-:W-:-:S13]  /*7aa0*/  ISETP.GE.AND P2, PT, R10, R22, PT ;  /* 0x000000160a00720c */ /* 0x000fda0003f46270 */
[----:B------:R-:W-:Y:S05]  /*7ab0*/  @!P2 BRA `(.L_x_2232) ;  /* 0x000000280028a947 */ /* 0x000fea0003800000 */
[----:B------:R-:W-:Y:S01]  /*7ac0*/  IMAD.MOV.U32 R7, RZ, RZ, R6 ;  /* 0x000000ffff077224 */ /* 0x000fe200078e0006 */
[----:B------:R-:W-:Y:S01]  /*7ad0*/  UMOV UR60, UR38 ;  /* 0x00000026003c7c82 */ /* 0x000fe20008000000 */
[----:B------:R-:W-:Y:S01]  /*7ae0*/  IMAD.MOV.U32 R9, RZ, RZ, R12 ;  /* 0x000000ffff097224 */ /* 0x000fe200078e000c */
[----:B------:R-:W-:Y:S01]  /*7af0*/  UMOV UR59, UR36 ;  /* 0x00000024003b7c82 */ /* 0x000fe20008000000 */
[----:B------:R-:W-:-:S05]  /*7b00*/  ULDC UR58, c[0x0][0x9d8] ;  /* 0x00027600003a7ab9 */ /* 0x000fca0000000800 */
.L_x_2241:
[----:B------:R-:W-:-:S04]  /*7b10*/  UIADD3 UR36, UR59, 0x1, URZ ;  /* 0x000000013b247890 */ /* 0x000fc8000fffe03f */
[----:B------:R-:W-:-:S04]  /*7b20*/  UISETP.NE.AND UP0, UPT, UR36, 0x2, UPT ;  /* 0x000000022400788c */ /* 0x000fc8000bf05270 */
[----:B------:R-:W-:Y:S02]  /*7b30*/  USEL UR38, URZ, 0x1, UP0 ;  /* 0x000000013f267887 */ /* 0x000fe40008000000 */
[----:B------:R-:W-:Y:S02]  /*7b40*/  USEL UR36, UR36, URZ, UP0 ;  /* 0x0000003f24247287 */ /* 0x000fe40008000000 */
[----:B------:R-:W-:Y:S01]  /*7b50*/  ULOP3.LUT UR38, UR60, UR38, URZ, 0x3c, !UPT ;  /* 0x000000263c267292 */ /* 0x000fe2000f8e3c3f */
[----:B------:R-:W-:Y:S11]  /*7b60*/  @!P0 BRA `(.L_x_2233) ;  /* 0x0000000000048947 */ /* 0x000ff60003800000 */
[----:B------:R-:W-:Y:S01]  /*7b70*/  BPT.TRAP 0x1 ;  /* 0x000000040000795c */ /* 0x000fe20000300000 */
.L_x_2233:
[----:B------:R-:W-:Y:S01]  /*7b80*/  ULEA UR6, UR36, UR37, 0x3 ;  /* 0x0000002524067291 */ /* 0x000fe2000f8e183f */
[----:B------:R-:W-:-:S05]  /*7b90*/  IMAD.U32 R5, RZ, RZ, UR38 ;  /* 0x00000026ff057e24 */ /* 0x000fca000f8e00ff */
[----:B------:R-:W-:-:S04]  /*7ba0*/  SHF.L.U32 R5, R5, 0x1f, RZ ;  /* 0x0000001f05057819 */ /* 0x000fc800000006ff */
[----:B------:R0:W1:Y:S01]  /*7bb0*/  SYNCS.PHASECHK.TRANS64.TRYWAIT P2, [UR6+0x34830], R5 ;  /* 0x03483005ff0075a7 */ /* 0x0000620008040146 */
[----:B------:R-:W-:Y:S05]  /*7bc0*/  @!P0 BRA `(.L_x_2234) ;  /* 0x0000000000048947 */ /* 0x000fea0003800000 */
[----:B------:R-:W-:Y:S01]  /*7bd0*/  BPT.TRAP 0x1 ;  /* 0x000000040000795c */ /* 0x000fe20000300000 */
.L_x_2234:
[----:B-1----:R-:W-:Y:S05]  /*7be0*/  @P2 BRA `(.L_x_2235) ;  /* 0x0000000000082947 */ /* 0x002fea0003800000 */
[----:B------:R-:W1:Y:S02]  /*7bf0*/  SYNCS.PHASECHK.TRANS64.TRYWAIT P2, [UR6+0x34830], R5 ;  /* 0x03483005ff0075a7 */ /* 0x000e640008040146 */
[----:B-1----:R-:W-:Y:S05]  /*7c00*/  @!P2 BRA `(.L_x_2236) ;  /* 0x000000d40020a947 */ /* 0x002fea0003800000 */
.L_x_2235:
        /* <DEDUP_REMOVED lines=126> */
.L_x_2237:
[----:B------:R-:W-:Y:S01]  /*83f0*/  ULEA UR7, UR59, UR37, 0x3 ;  /* 0x000000253b077291 */ /* 0x000fe2000f8e183f */
[----:B------:R-:W-:-:S05]  /*8400*/  IMAD.U32 R0, RZ, RZ, UR60 ;  /* 0x0000003cff007e24 */ /* 0x000fca000f8e00ff */
[----:B------:R-:W-:-:S04]  /*8410*/  SHF.L.U32 R0, R0, 0x1f, RZ ;  /* 0x0000001f00007819 */ /* 0x000fc800000006ff */
[----:B------:R2:W3:Y:S01]  /*8420*/  SYNCS.PHASECHK.TRANS64.TRYWAIT P2, [UR7+0x34850], R0 ;  /* 0x03485000ff0075a7 */ /* 0x0004e20008040147 */
[----:B------:R-:W-:Y:S05]  /*8430*/  @!P0 BRA `(.L_x_2238) ;  /* 0x0000000000048947 */ /* 0x000fea0003800000 */
[----:B------:R-:W-:Y:S01]  /*8440*/  BPT.TRAP 0x1 ;  /* 0x000000040000795c */ /* 0x000fe20000300000 */
.L_x_2238:
[----:B---3--:R-:W-:Y:S05]  /*8450*/  @P2 BRA `(.L_x_2239) ;  /* 0x0000000000082947 */ /* 0x008fea0003800000 */
[----:B------:R-:W3:Y:S02]  /*8460*/  SYNCS.PHASECHK.TRANS64.TRYWAIT P2, [UR7+0x34850], R0 ;  /* 0x03485000ff0075a7 */ /* 0x000ee40008040147 */
[----:B---3--:R-:W-:Y:S05]  /*8470*/  @!P2 BRA `(.L_x_2240) ;  /* 0x000000cc001ca947 */ /* 0x008fea0003800000 */
.L_x_2239:
        /* <DEDUP_REMOVED lines=27> */
[----:B------:R-:W2:Y:S01]  /*8630*/  MUFU.TANH R16, R16 ;  /* 0x0000001000107308 */ /* 0x000ea20000002400 */
[----:B------:R-:W-:Y:S01]  /*8640*/  UMOV UR11, 0x40000040 ;  /* 0x40000040000b7882 */ /* 0x000fe20000000000 */
[----:B0-----:R-:W-:Y:S01]  /*8650*/  FMNMX.FTZ R5, R0, R9, !PT ;  /* 0x0000000900057209 */ /* 0x001fe20007810000 */
[----:B------:R-:W-:Y:S01]  /*8660*/  FMUL.FTZ R17, R56, UR58 ;  /* 0x0000003a38117c20 */ /* 0x000fe20008410000 */
[----:B------:R-:W-:Y:S01]  /*8670*/  FMUL.FTZ R21, R57, UR58 ;  /* 0x0000003a39157c20 */ /* 0x000fe20008410000 */
[----:B------:R-:W-:Y:S01]  /*8680*/  FMUL.FTZ R25, R60, UR58 ;  /* 0x0000003a3c197c20 */ /* 0x000fe20008410000 */
[----:B------:R-:W-:Y:S01]  /*8690*/  FMUL.FTZ R14, R27, UR58 ;  /* 0x0000003a1b0e7c20 */ /* 0x000fe20008410000 */
[----:B-1----:R-:W-:Y:S01]  /*86a0*/  FMNMX.FTZ R5, R6, R5, !PT ;  /* 0x0000000506057209 */ /* 0x002fe20007810000 */
        /* <DEDUP_REMOVED lines=9> */
[----:B--2---:R-:W-:Y:S01]  /*8740*/  FMNMX.FTZ R5, R16, R5, !PT ;  /* 0x0000000510057209 */ /* 0x004fe20007810000 */
[----:B------:R-:W-:Y:S01]  /*8750*/  FMUL.FTZ R29, R77, UR58 ;  /* 0x0000003a4d1d7c20 */ /* 0x000fe20008410000 */
[----:B------:R-:W-:Y:S01]  /*8760*/  FMUL.FTZ R80, R80, UR58 ;  /* 0x0000003a50507c20 */ /* 0x000fe20008410000 */
[----:B------:R-:W-:Y:S01]  /*8770*/  FMUL.FTZ R24, R31, UR58 ;  /* 0x0000003a1f187c20 */ /* 0x000fe20008410000 */
[----:B------:R-:W-:Y:S01]  /*8780*/  FMUL.FTZ R31, R81, UR58 ;  /* 0x0000003a511f7c20 */ /* 0x000fe20008410000 */
[----:B------:R-:W-:Y:S01]  /*8790*/  FMUL.FTZ R33, R84, UR58 ;  /* 0x0000003a54217c20 */ /* 0x000fe20008410000 */
[----:B------:R-:W-:Y:S01]  /*87a0*/  FMUL.FTZ R28, R34, UR58 ;  /* 0x0000003a221c7c20 */ /* 0x000fe20008410000 */
[----:B------:R-:W2:Y:S01]  /*87b0*/  MUFU.TANH R32, R32 ;  /* 0x0000002000207308 */ /* 0x000ea20000002400 */
        /* <DEDUP_REMOVED lines=18> */
[----:B------:R-:W-:Y:S01]  /*88e0*/  FMUL.FTZ R78, R78, UR58 ;  /* 0x0000003a4e4e7c20 */ /* 0x000fe20008410000 */
[----:B------:R-:W-:Y:S01]  /*88f0*/  FMUL.FTZ R82, R82, UR58 ;  /* 0x0000003a52527c20 */ /* 0x000fe20008410000 */
[----:B------:R-:W-:Y:S01]  /*8900*/  FMUL.FTZ R41, R83, UR58 ;  /* 0x0000003a53297c20 */ /* 0x000fe20008410000 */
[----:B------:R-:W-:Y:S01]  /*8910*/  FMUL.FTZ R86, R86, UR58 ;  /* 0x0000003a56567c20 */ /* 0x000fe20008410000 */
[----:B------:R-:W-:Y:S01]  /*8920*/  FMUL.FTZ R43, R87, UR58 ;  /* 0x0000003a572b7c20 */ /* 0x000fe20008410000 */
[----:B------:R-:W-:Y:S01]  /*8930*/  MUFU.TANH R44, R44 ;  /* 0x0000002c002c7308 */ /* 0x000fe20000002400 */
[C---:B------:R-:W-:Y:S01]  /*8940*/  ISETP.GT.AND P2, PT, R10.reuse, R22, PT ;  /* 0x000000160a00720c */ /* 0x040fe20003f44270 */
[----:B------:R-:W-:Y:S01]  /*8950*/  UMOV UR60, UR38 ;  /* 0x00000026003c7c82 */ /* 0x000fe20008000000 */
[----:B------:R-:W-:Y:S01]  /*8960*/  UMOV UR59, UR36 ;  /* 0x00000024003b7c82 */ /* 0x000fe20008000000 */
[----:B------:R-:W-:-:S04]  /*8970*/  VIADD R10, R10, 0xffffffff ;  /* 0xffffffff0a0a7836 */ /* 0x000fc80000000000 */
        /* <DEDUP_REMOVED lines=17> */
[----:B------:R-:W-:Y:S01]  /*8a90*/  FMUL.FTZ R38, R39, UR58 ;  /* 0x0000003a27267c20 */ /* 0x000fe20008410000 */
[----:B------:R-:W-:Y:S01]  /*8aa0*/  HGMMA.64x128x16.F32.BF16 R88, R176, gdesc[UR8].tnspB, R88, gsb0 ;  /* 0x41e00008b0587df0 */ /* 0x000fe20008001858 */
[----:B------:R-:W-:Y:S01]  /*8ab0*/  UIADD3 UR10, UR6, 0x100, URZ ;  /* 0x00000100060a7890 */ /* 0x000fe2000fffe03f */
[----:B------:R-:W-:Y:S01]  /*8ac0*/  FMUL.FTZ R37, R75, UR58 ;  /* 0x0000003a4b257c20 */ /* 0x000fe20008410000 */
[----:B------:R-:W-:Y:S01]  /*8ad0*/  UMOV UR11, 0x40000040 ;  /* 0x40000040000b7882 */ /* 0x000fe20000000000 */
[----:B------:R-:W-:Y:S01]  /*8ae0*/  FMUL.FTZ R39, R79, UR58 ;  /* 0x0000003a4f277c20 */ /* 0x000fe20008410000 */
[----:B------:R-:W0:Y:S08]  /*8af0*/  MUFU.TANH R180, R180 ;  /* 0x000000b400b47308 */ /* 0x000e300000002400 */
[----:B------:R-:W1:Y:S08]  /*8b00*/  MUFU.TANH R182, R182 ;  /* 0x000000b600b67308 */ /* 0x000e700000002400 */
[----:B------:R-:W-:Y:S01]  /*8b10*/  MUFU.TANH R76, R76 ;  /* 0x0000004c004c7308 */ /* 0x000fe20000002400 */
[----:B0-----:R-:W-:-:S07]  /*8b20*/  FMNMX.FTZ R5, R180, R5, !PT ;  /* 0x00000005b4057209 */ /* 0x001fce0007810000 */
[----:B------:R-:W-:Y:S01]  /*8b30*/  MUFU.TANH R29, R29 ;  /* 0x0000001d001d7308 */ /* 0x000fe20000002400 */
[----:B-1----:R-:W-:-:S04]  /*8b40*/  FMNMX.FTZ R5, R182, R5, !PT ;  /* 0x00000005b6057209 */ /* 0x002fc80007810000 */
[----:B------:R-:W-:-:S03]  /*8b50*/  FMNMX.FTZ R5, R232, R5, !PT ;  /* 0x00000005e8057209 */ /* 0x000fc60007810000 */
[----:B------:R-:W-:Y:S01]  /*8b60*/  MUFU.TANH R80, R80 ;  /* 0x0000005000507308 */ /* 0x000fe20000002400 */
[----:B------:R-:W-:-:S04]  /*8b70*/  FMNMX.FTZ R5, R234, R5, !PT ;  /* 0x00000005ea057209 */ /* 0x000fc80007810000 */
[----:B------:R-:W-:-:S03]  /*8b80*/  FMNMX.FTZ R5, R44, R5, !PT ;  /* 0x000000052c057209 */ /* 0x000fc60007810000 */
[----:B------:R-:W-:Y:S01]  /*8b90*/  MUFU.TANH R31, R31 ;  /* 0x0000001f001f7308 */ /* 0x000fe20000002400 */
[----:B------:R-:W-:-:S07]  /*8ba0*/  FMNMX.FTZ R5, R236, R5, !PT ;  /* 0x00000005ec057209 */ /* 0x000fce0007810000 */
[----:B------:R-:W-:Y:S08]  /*8bb0*/  MUFU.TANH R33, R33 ;  /* 0x0000002100217308 */ /* 0x000ff00000002400 */
[----:B------:R-:W0:Y:S08]  /*8bc0*/  MUFU.TANH R8, R8 ;  /* 0x0000000800087308 */ /* 0x000e300000002400 */
[----:B------:R-:W-:Y:S08]  /*8bd0*/  MUFU.TANH R35, R35 ;  /* 0x0000002300237308 */ /* 0x000ff00000002400 */
[----:B------:R-:W1:Y:S08]  /*8be0*/  MUFU.TANH R14, R14 ;  /* 0x0000000e000e7308 */ /* 0x000e700000002400 */
[----:B------:R-:W2:Y:S08]  /*8bf0*/  MUFU.TANH R20, R20 ;  /* 0x0000001400147308 */ /* 0x000eb00000002400 */
[----:B------:R-:W3:Y:S08]  /*8c00*/  MUFU.TANH R24, R24 ;  /* 0x0000001800187308 */ /* 0x000ef00000002400 */
[----:B------:R-:W4:Y:S08]  /*8c10*/  MUFU.TANH R28, R28 ;  /* 0x0000001c001c7308 */ /* 0x000f300000002400 */
[----:B------:R-:W5:Y:S08]  /*8c20*/  MUFU.TANH R34, R34 ;  /* 0x0000002200227308 */ /* 0x000f700000002400 */
[----:B------:R-:W5:Y:S08]  /*8c30*/  MUFU.TANH R36, R36 ;  /* 0x0000002400247308 */ /* 0x000f700000002400 */
[----:B------:R-:W-:Y:S08]  /*8c40*/  MUFU.TANH R38, R38 ;  /* 0x0000002600267308 */ /* 0x000ff00000002400 */
[----:B------:R-:W-:Y:S08]  /*8c50*/  MUFU.TANH R40, R40 ;  /* 0x0000002800287308 */ /* 0x000ff00000002400 */
[----:B------:R-:W-:Y:S01]  /*8c60*/  MUFU.TANH R42, R42 ;  /* 0x0000002a002a7308 */ /* 0x000fe20000002400 */
[----:B------:R-:W-:-:S02]  /*8c70*/  WARPGROUP.DEPBAR.LE gsb0, 0x0 ;  /* 0x00008000000079c5 */ /* 0x000fc40000010000 */
[----:B------:R-:W-:Y:S01]  /*8c80*/  WARPGROUP.ARRIVE ;  /* 0x00000000000079c5 */ /* 0x000fe20000000000 */
[----:B------:R-:W-:Y:S01]  /*8c90*/  FMUL.FTZ R178, R48, UR58 ;  /* 0x0000003a30b27c20 */ /* 0x000fe20008410000 */
[----:B------:R-:W-:Y:S01]  /*8ca0*/  FMUL.FTZ R176, R47, UR58 ;  /* 0x0000003a2fb07c20 */ /* 0x000fe20008410000 */
[----:B0-----:R-:W-:Y:S01]  /*8cb0*/  FMNMX.FTZ R47, R8, R7, !PT ;  /* 0x00000007082f7209 */ /* 0x001fe20007810000 */
[----:B------:R-:W-:Y:S01]  /*8cc0*/  FMUL.FTZ R48, R50, UR58 ;  /* 0x0000003a32307c20 */ /* 0x000fe20008410000 */
[----:B------:R-:W-:Y:S01]  /*8cd0*/  MUFU.TANH R46, R46 ;  /* 0x0000002e002e7308 */ /* 0x000fe20000002400 */
[----:B------:R-:W-:Y:S01]  /*8ce0*/  HGMMA.64x128x16.F32.BF16 R88, R172, gdesc[UR8].tnspB, R88, gsb0 ;  /* 0x41e00008ac587df0 */ /* 0x000fe20008001858 */
[----:B------:R-:W-:Y:S01]  /*8cf0*/  UIADD3 UR10, UR6, 0x180, URZ ;  /* 0x00000180060a7890 */ /* 0x000fe2000fffe03f */
[----:B-1----:R-:W-:Y:S01]  /*8d00*/  FMNMX.FTZ R47, R14, R47, !PT ;  /* 0x0000002f0e2f7209 */ /* 0x002fe20007810000 */
[----:B------:R-:W-:Y:S01]  /*8d10*/  UMOV UR11, 0x40000040 ;  /* 0x40000040000b7882 */ /* 0x000fe20000000000 */
[----:B------:R-:W-:-:S02]  /*8d20*/  FMUL.FTZ R50, R51, UR58 ;  /* 0x0000003a33327c20 */ /* 0x000fc40008410000 */
[----:B--2---:R-:W-:Y:S01]  /*8d30*/  FMNMX.FTZ R47, R20, R47, !PT ;  /* 0x0000002f142f7209 */ /* 0x004fe20007810000 */
[----:B------:R-:W0:Y:S03]  /*8d40*/  MUFU.TANH R178, R178 ;  /* 0x000000b200b27308 */ /* 0x000e260000002400 */
[----:B---3--:R-:W-:-:S04]  /*8d50*/  FMNMX.FTZ R47, R24, R47, !PT ;  /* 0x0000002f182f7209 */ /* 0x008fc80007810000 */
[----:B----4-:R-:W-:Y:S01]  /*8d60*/  FMNMX.FTZ R49, R28, R47, !PT ;  /* 0x0000002f1c317209 */ /* 0x010fe20007810000 */
[----:B------:R-:W1:Y:S03]  /*8d70*/  MUFU.TANH R176, R176 ;  /* 0x000000b000b07308 */ /* 0x000e660000002400 */
[----:B-----5:R-:W-:-:S04]  /*8d80*/  FMNMX.FTZ R49, R34, R49, !PT ;  /* 0x0000003122317209 */ /* 0x020fc80007810000 */
[----:B------:R-:W-:Y:S01]  /*8d90*/  FMNMX.FTZ R49, R36, R49, !PT ;  /* 0x0000003124317209 */ /* 0x000fe20007810000 */
[----:B------:R-:W2:Y:S01]  /*8da0*/  MUFU.TANH R48, R48 ;  /* 0x0000003000307308 */ /* 0x000ea20000002400 */
[----:B0-----:R-:W-:Y:S02]  /*8db0*/  FMNMX.FTZ R2, R178, R5, !PT ;  /* 0x00000005b2027209 */ /* 0x001fe40007810000 */
[----:B------:R-:W-:Y:S02]  /*8dc0*/  FMNMX.FTZ R49, R38, R49, !PT ;  /* 0x0000003126317209 */ /* 0x000fe40007810000 */
[----:B------:R-:W-:Y:S02]  /*8dd0*/  FMNMX.FTZ R2, R11, R2, !PT ;  /* 0x000000020b027209 */ /* 0x000fe40007810000 */
[----:B------:R-:W-:Y:S01]  /*8de0*/  FMNMX.FTZ R49, R40, R49, !PT ;  /* 0x0000003128317209 */ /* 0x000fe20007810000 */
[----:B------:R-:W0:Y:S01]  /*8df0*/  MUFU.TANH R50, R50 ;  /* 0x0000003200327308 */ /* 0x000e220000002400 */
[----:B------:R-:W-:-:S02]  /*8e00*/  FMNMX.FTZ R2, R13, R2, !PT ;  /* 0x000000020d027209 */ /* 0x000fc40007810000 */
[----:B------:R-:W-:Y:S02]  /*8e10*/  FMNMX.FTZ R49, R42, R49, !PT ;  /* 0x000000312a317209 */ /* 0x000fe40007810000 */
[----:B------:R-:W-:Y:S02]  /*8e20*/  FMNMX.FTZ R2, R15, R2, !PT ;  /* 0x000000020f027209 */ /* 0x000fe40007810000 */
[----:B------:R-:W-:Y:S01]  /*8e30*/  FMNMX.FTZ R51, R46, R49, !PT ;  /* 0x000000312e337209 */ /* 0x000fe20007810000 */
[----:B------:R-:W3:Y:S01]  /*8e40*/  MUFU.TANH R52, R52 ;  /* 0x0000003400347308 */ /* 0x000ee20000002400 */
[----:B------:R-:W-:Y:S02]  /*8e50*/  FMNMX.FTZ R2, R17, R2, !PT ;  /* 0x0000000211027209 */ /* 0x000fe40007810000 */
[----:B-1----:R-:W-:Y:S02]  /*8e60*/  FMNMX.FTZ R51, R176, R51, !PT ;  /* 0x00000033b0337209 */ /* 0x002fe40007810000 */
[----:B------:R-:W-:-:S02]  /*8e70*/  FMNMX.FTZ R2, R21, R2, !PT ;  /* 0x0000000215027209 */ /* 0x000fc40007810000 */
[----:B--2---:R-:W-:Y:S01]  /*8e80*/  FMNMX.FTZ R51, R48, R51, !PT ;  /* 0x0000003330337209 */ /* 0x004fe20007810000 */
[----:B------:R-:W1:Y:S01]  /*8e90*/  MUFU.TANH R54, R54 ;  /* 0x0000003600367308 */ /* 0x000e620000002400 */
[----:B------:R-:W-:Y:S02]  /*8ea0*/  FMNMX.FTZ R2, R25, R2, !PT ;  /* 0x0000000219027209 */ /* 0x000fe40007810000 */
[----:B0-----:R-:W-:Y:S02]  /*8eb0*/  FMNMX.FTZ R51, R50, R51, !PT ;  /* 0x0000003332337209 */ /* 0x001fe40007810000 */
[----:B------:R-:W-:-:S03]  /*8ec0*/  FMNMX.FTZ R5, R27, R2, !PT ;  /* 0x000000021b057209 */ /* 0x000fc60007810000 */
[----:B------:R-:W0:Y:S01]  /*8ed0*/  MUFU.TANH R56, R56 ;  /* 0x0000003800387308 */ /* 0x000e220000002400 */
[----:B------:R-:W-:Y:S02]  /*8ee0*/  FMNMX.FTZ R5, R62, R5, !PT ;  /* 0x000000053e057209 */ /* 0x000fe40007810000 */
[----:B---3--:R-:W-:Y:S02]  /*8ef0*/  FMNMX.FTZ R53, R52, R51, !PT ;  /* 0x0000003334357209 */ /* 0x008fe40007810000 */
[----:B------:R-:W-:-:S03]  /*8f00*/  FMNMX.FTZ R5, R64, R5, !PT ;  /* 0x0000000540057209 */ /* 0x000fc60007810000 */
[----:B------:R-:W2:Y:S01]  /*8f10*/  MUFU.TANH R58, R58 ;  /* 0x0000003a003a7308 */ /* 0x000ea20000002400 */
[----:B------:R-:W-:Y:S02]  /*8f20*/  FMNMX.FTZ R5, R68, R5, !PT ;  /* 0x0000000544057209 */ /* 0x000fe40007810000 */
[----:B-1----:R-:W-:-:S05]  /*8f30*/  FMNMX.FTZ R53, R54, R53, !PT ;  /* 0x0000003536357209 */ /* 0x002fca0007810000 */
[----:B------:R-:W-:Y:S01]  /*8f40*/  MUFU.TANH R60, R60 ;  /* 0x0000003c003c7308 */ /* 0x000fe20000002400 */
[----:B0-----:R-:W-:-:S07]  /*8f50*/  FMNMX.FTZ R53, R56, R53, !PT ;  /* 0x0000003538357209 */ /* 0x001fce0007810000 */
[----:B------:R-:W-:Y:S01]  /*8f60*/  MUFU.TANH R84, R84 ;  /* 0x0000005400547308 */ /* 0x000fe20000002400 */
[----:B--2---:R-:W-:-:S07]  /*8f70*/  FMNMX.FTZ R53, R58, R53, !PT ;  /* 0x000000353a357209 */ /* 0x004fce0007810000 */
        /* <DEDUP_REMOVED lines=33> */
[C---:B0-----:R-:W-:Y:S01]  /*9190*/  FMUL.FTZ R59, R12.reuse, R5 ;  /* 0x000000050c3b7220 */ /* 0x041fe20000410000 */
[----:B------:R-:W-:-:S03]  /*91a0*/  FADD.FTZ R2, -R12, R9 ;  /* 0x000000090c027221 */ /* 0x000fc60000010100 */
        /* <DEDUP_REMOVED lines=8> */
[-C--:B------:R-:W-:Y:S01]  /*9230*/  FMUL.FTZ R2, R2, R5.reuse ;  /* 0x0000000502027220 */ /* 0x080fe20000410000 */
[--C-:B------:R-:W-:Y:S01]  /*9240*/  FFMA.FTZ R16, R16, R5, -R59.reuse ;  /* 0x0000000510107223 */ /* 0x100fe2000001083b */
[----:B------:R-:W-:Y:S01]  /*9250*/  FMNMX.FTZ R13, R66, R11, !PT ;  /* 0x0000000b420d7209 */ /* 0x000fe20007810000 */
        /* <DEDUP_REMOVED lines=12> */
[----:B------:R-:W-:Y:S01]  /*9320*/  FMUL.FTZ R168, R67, UR58 ;  /* 0x0000003a43a87c20 */ /* 0x000fe20008410000 */
[----:B------:R-:W-:Y:S01]  /*9330*/  FMUL.FTZ R170, R71, UR58 ;  /* 0x0000003a47aa7c20 */ /* 0x000fe20008410000 */
[-CC-:B0-----:R-:W-:Y:S01]  /*9340*/  FFMA.FTZ R234, R27, R5.reuse, -R59.reuse ;  /* 0x000000051bea7223 */ /* 0x181fe2000001083b */
[----:B------:R-:W-:Y:S01]  /*9350*/  MUFU.EX2 R11, R6 ;  /* 0x00000006000b7308 */ /* 0x000fe20000000800 */
[----:B------:R-:W-:Y:S01]  /*9360*/  FFMA.FTZ R25, R172, R5, -R59 ;  /* 0x00000005ac197223 */ /* 0x000fe2000001083b */
[----:B------:R-:W-:Y:S01]  /*9370*/  HGMMA.64x128x16.F32.BF16 R88, R164, gdesc[UR8].tnspB, R88, gsb0 ;  /* 0x41e00008a4587df0 */ /* 0x000fe20008001858 */
[----:B------:R-:W-:Y:S01]  /*9380*/  UIADD3 UR10, UR6, 0x280, URZ ;  /* 0x00000280060a7890 */ /* 0x000fe2000fffe03f */
[----:B------:R-:W-:-:S04]  /*9390*/  UMOV UR11, 0x40000040 ;  /* 0x40000040000b7882 */ /* 0x000fc80000000000 */
[----:B------:R-:W0:Y:S08]  /*93a0*/  MUFU.TANH R168, R168 ;  /* 0x000000a800a87308 */ /* 0x000e300000002400 */
        /* <DEDUP_REMOVED lines=10> */
[----:B------:R-:W-:Y:S01]  /*9450*/  MUFU.EX2 R16, R16 ;  /* 0x0000001000107308 */ /* 0x000fe20000000800 */
[----:B------:R-:W-:Y:S01]  /*9460*/  FMNMX.FTZ R13, R39, R0, !PT ;  /* 0x00000000270d7209 */ /* 0x000fe20007810000 */
[----:B0-----:R-:W-:-:S03]  /*9470*/  FFMA.FTZ R4, R2, R4, R9 ;  /* 0x0000000402047223 */ /* 0x001fc60000010009 */
[----:B------:R-:W-:-:S03]  /*9480*/  FMNMX.FTZ R0, R82, R13, !PT ;  /* 0x0000000d52007209 */ /* 0x000fc60007810000 */
[----:B------:R-:W-:Y:S01]  /*9490*/  MUFU.EX2 R55, R55 ;  /* 0x0000003700377308 */ /* 0x000fe20000000800 */
[----:B------:R-:W-:-:S04]  /*94a0*/  FMNMX.FTZ R13, R41, R0, !PT ;  /* 0x00000000290d7209 */ /* 0x000fc80007810000 */
[----:B------:R-:W-:Y:S01]  /*94b0*/  FMNMX.FTZ R0, R86, R13, !PT ;  /* 0x0000000d56007209 */ /* 0x000fe20007810000 */
[-CC-:B------:R-:W-:Y:S01]  /*94c0*/  FFMA.FTZ R13, R72, R5.reuse, -R59.reuse ;  /* 0x00000005480d7223 */ /* 0x180fe2000001083b */
[----:B------:R-:W-:Y:S01]  /*94d0*/  FFMA.FTZ R72, R35, R5, -R59 ;  /* 0x0000000523487223 */ /* 0x000fe2000001083b */
[----:B------:R-:W-:Y:S01]  /*94e0*/  IMAD.U32 R35, RZ, RZ, UR7 ;  /* 0x00000007ff237e24 */ /* 0x000fe2000f8e00ff */
[----:B------:R-:W-:Y:S01]  /*94f0*/  UMOV UR7, 0x40000040 ;  /* 0x4000004000077882 */ /* 0x000fe20000000000 */
[----:B------:R-:W-:Y:S01]  /*9500*/  FMNMX.FTZ R0, R43, R0, !PT ;  /* 0x000000002b007209 */ /* 0x000fe20007810000 */
[----:B------:R-:W-:Y:S04]  /*9510*/  MUFU.EX2 R57, R57 ;  /* 0x0000003900397308 */ /* 0x000fe80000000800 */
[----:B------:R-:W0:Y:S04]  /*9520*/  SHFL.BFLY PT, R27, R0, 0x2, 0x1f ;  /* 0x0c401f00001b7f89 */ /* 0x000e2800000e0000 */
[----:B------:R1:W-:Y:S08]  /*9530*/  MUFU.EX2 R47, R180 ;  /* 0x000000b4002f7308 */ /* 0x0003f00000000800 */
[----:B------:R-:W-:Y:S01]  /*9540*/  MUFU.EX2 R30, R30 ;  /* 0x0000001e001e7308 */ /* 0x000fe20000000800 */
[----:B-1----:R-:W-:-:S07]  /*9550*/  F2FP.BF16.F32.PACK_AB R180, R45, R9 ;  /* 0x000000092db4723e */ /* 0x002fce00000010ff */
        /* <DEDUP_REMOVED lines=22> */
[----:B------:R-:W-:Y:S01]  /*96c0*/  FFMA.FTZ R24, R38, R5, -R7 ;  /* 0x0000000526187223 */ /* 0x000fe20000010807 */
[----:B------:R-:W-:-:S02]  /*96d0*/  WARPGROUP.DEPBAR.LE gsb0, 0x0 ;  /* 0x00008000000079c5 */ /* 0x000fc40000010000 */
[----:B------:R-:W-:Y:S01]  /*96e0*/  WARPGROUP.ARRIVE ;  /* 0x00000000000079c5 */ /* 0x000fe20000000000 */
[----:B------:R-:W0:Y:S01]  /*96f0*/  MUFU.EX2 R181, R181 ;  /* 0x000000b500b57308 */ /* 0x000e220000000800 */
[-CC-:B------:R-:W-:Y:S01]  /*9700*/  FFMA.FTZ R166, R32, R5.reuse, -R59.reuse ;  /* 0x0000000520a67223 */ /* 0x180fe2000001083b */
[-C--:B------:R-:W-:Y:S01]  /*9710*/  FFMA.FTZ R164, R182, R5.reuse, -R59 ;  /* 0x00000005b6a47223 */ /* 0x080fe2000001083b */
[-C--:B------:R-:W-:Y:S01]  /*9720*/  FFMA.FTZ R175, R46, R5.reuse, -R7 ;  /* 0x000000052eaf7223 */ /* 0x080fe20000010807 */
[-C--:B------:R-:W-:Y:S01]  /*9730*/  FFMA.FTZ R32, R232, R5.reuse, -R59 ;  /* 0x00000005e8207223 */ /* 0x080fe2000001083b */
[----:B------:R-:W-:Y:S01]  /*9740*/  HGMMA.64x128x16.F32.BF16 R88, R160, gdesc[UR8].tnspB, R88, gsb0 ;  /* 0x41e00008a0587df0 */ /* 0x000fe20008001858 */
[----:B------:R-:W-:Y:S01]  /*9750*/  UIADD3 UR10, UR6, 0x300, URZ ;  /* 0x00000300060a7890 */ /* 0x000fe2000fffe03f */
[-CC-:B------:R-:W-:Y:S01]  /*9760*/  FFMA.FTZ R173, R40, R5.reuse, -R7.reuse ;  /* 0x0000000528ad7223 */ /* 0x180fe20000010807 */
[----:B------:R-:W-:Y:S01]  /*9770*/  UMOV UR11, 0x40000040 ;  /* 0x40000040000b7882 */ /* 0x000fe20000000000 */
[----:B------:R-:W-:Y:S01]  /*9780*/  UIADD3 UR6, UR6, 0x380, URZ ;  /* 0x0000038006067890 */ /* 0x000fe2000fffe03f */
[----:B------:R-:W1:Y:S01]  /*9790*/  MUFU.EX2 R8, R8 ;  /* 0x0000000800087308 */ /* 0x000e620000000800 */
[-CC-:B------:R-:W-:Y:S01]  /*97a0*/  FFMA.FTZ R169, R48, R5.reuse, -R7.reuse ;  /* 0x0000000530a97223 */ /* 0x180fe20000010807 */
[-CC-:B------:R-:W-:Y:S01]  /*97b0*/  FFMA.FTZ R36, R50, R5.reuse, -R7.reuse ;  /* 0x0000000532247223 */ /* 0x180fe20000010807 */
[-CC-:B------:R-:W-:Y:S01]  /*97c0*/  FFMA.FTZ R34, R176, R5.reuse, -R7.reuse ;  /* 0x00000005b0227223 */ /* 0x180fe20000010807 */
[-CC-:B------:R-:W-:Y:S01]  /*97d0*/  FFMA.FTZ R171, R52, R5.reuse, -R7.reuse ;  /* 0x0000000534ab7223 */ /* 0x180fe20000010807 */
[-CC-:B------:R-:W-:Y:S01]  /*97e0*/  FFMA.FTZ R38, R54, R5.reuse, -R7.reuse ;  /* 0x0000000536267223 */ /* 0x180fe20000010807 */
[----:B------:R-:W-:Y:S01]  /*97f0*/  FFMA.FTZ R165, R56, R5, -R7 ;  /* 0x0000000538a57223 */ /* 0x000fe20000010807 */
[----:B0-----:R-:W-:Y:S01]  /*9800*/  FFMA.FTZ R3, R0, R3, R181 ;  /* 0x0000000300037223 */ /* 0x001fe200000100b5 */
[----:B------:R-:W0:Y:S01]  /*9810*/  MUFU.EX2 R183, R183 ;  /* 0x000000b700b77308 */ /* 0x000e220000000800 */
[-C--:B------:R-:W-:Y:S01]  /*9820*/  FFMA.FTZ R232, R21, R5.reuse, -R59 ;  /* 0x0000000515e87223 */ /* 0x080fe2000001083b */
[-CC-:B------:R-:W-:Y:S01]  /*9830*/  FFMA.FTZ R40, R58, R5.reuse, -R7.reuse ;  /* 0x000000053a287223 */ /* 0x180fe20000010807 */
[----:B------:R-:W-:Y:S01]  /*9840*/  F2FP.BF16.F32.PACK_AB R182, R55, R16 ;  /* 0x0000001037b6723e */ /* 0x000fe200000010ff */
[-C--:B------:R-:W-:Y:S01]  /*9850*/  FFMA.FTZ R167, R60, R5.reuse, -R7 ;  /* 0x000000053ca77223 */ /* 0x080fe20000010807 */
[-C--:B------:R-:W-:Y:S01]  /*9860*/  FFMA.FTZ R21, R64, R5.reuse, -R59 ;  /* 0x0000000540157223 */ /* 0x080fe2000001083b */
[-CC-:B------:R-:W-:Y:S01]  /*9870*/  FFMA.FTZ R37, R37, R5.reuse, -R7.reuse ;  /* 0x0000000525257223 */ /* 0x180fe20000010807 */
[----:B------:R-:W-:Y:S01]  /*9880*/  FFMA.FTZ R78, R78, R5, -R7 ;  /* 0x000000054e4e7223 */ /* 0x000fe20000010807 */
[----:B------:R-:W2:Y:S01]  /*9890*/  MUFU.EX2 R14, R14 ;  /* 0x0000000e000e7308 */ /* 0x000ea20000000800 */
[C---:B-1----:R-:W-:Y:S01]  /*98a0*/  FADD.FTZ R42, R8.reuse, R3 ;  /* 0x00000003082a7221 */ /* 0x042fe20000010000 */
[----:B------:R-:W-:Y:S01]  /*98b0*/  F2FP.BF16.F32.PACK_AB R181, R8, R181 ;  /* 0x000000b508b5723e */ /* 0x000fe200000010ff */
[-C--:B------:R-:W-:Y:S01]  /*98c0*/  FFMA.FTZ R64, R29, R5.reuse, -R59 ;  /* 0x000000051d407223 */ /* 0x080fe2000001083b */
[-C--:B------:R-:W-:Y:S01]  /*98d0*/  FFMA.FTZ R39, R39, R5.reuse, -R7 ;  /* 0x0000000527277223 */ /* 0x080fe20000010807 */
[-C--:B------:R-:W-:Y:S01]  /*98e0*/  FFMA.FTZ R29, R80, R5.reuse, -R59 ;  /* 0x00000005501d7223 */ /* 0x080fe2000001083b */
[-CC-:B------:R-:W-:Y:S01]  /*98f0*/  FFMA.FTZ R82, R82, R5.reuse, -R7.reuse ;  /* 0x0000000552527223 */ /* 0x180fe20000010807 */
[-CC-:B------:R-:W-:Y:S01]  /*9900*/  FFMA.FTZ R41, R41, R5.reuse, -R7.reuse ;  /* 0x0000000529297223 */ /* 0x180fe20000010807 */
[----:B------:R-:W-:Y:S01]  /*9910*/  MUFU.EX2 R177, R177 ;  /* 0x000000b100b17308 */ /* 0x000fe20000000800 */
[----:B0-----:R-:W-:Y:S01]  /*9920*/  FADD.FTZ R3, R183, R42 ;  /* 0x0000002ab7037221 */ /* 0x001fe20000010000 */
[-CC-:B------:R-:W-:Y:S01]  /*9930*/  FFMA.FTZ R42, R168, R5.reuse, -R7.reuse ;  /* 0x00000005a82a7223 */ /* 0x180fe20000010807 */
[----:B------:R-:W-:Y:S01]  /*9940*/  FFMA.FTZ R86, R86, R5, -R7 ;  /* 0x0000000556567223 */ /* 0x000fe20000010807 */
[----:B------:R-:W-:-:S04]  /*9950*/  F2FP.BF16.F32.PACK_AB R168, R53, R26 ;  /* 0x0000001a35a8723e */ /* 0x000fc800000010ff */
[----:B------:R-:W0:Y:S01]  /*9960*/  MUFU.EX2 R166, R166 ;  /* 0x000000a600a67308 */ /* 0x000e220000000800 */
[C---:B--2---:R-:W-:Y:S01]  /*9970*/  FADD.FTZ R48, R14.reuse, R3 ;  /* 0x000000030e307221 */ /* 0x044fe20000010000 */
[----:B------:R-:W-:-:S06]  /*9980*/  F2FP.BF16.F32.PACK_AB R183, R14, R183 ;  /* 0x000000b70eb7723e */ /* 0x000fcc00000010ff */
[----:B------:R-:W-:Y:S08]  /*9990*/  MUFU.EX2 R20, R20 ;  /* 0x0000001400147308 */ /* 0x000ff00000000800 */
[----:B------:R-:W-:Y:S01]  /*99a0*/  MUFU.EX2 R179, R179 ;  /* 0x000000b300b37308 */ /* 0x000fe20000000800 */
[----:B0-----:R-:W-:-:S07]  /*99b0*/  F2FP.BF16.F32.PACK_AB R176, R166, R57 ;  /* 0x00000039a6b0723e */ /* 0x001fce00000010ff */
[----:B------:R-:W0:Y:S08]  /*99c0*/  MUFU.EX2 R164, R164 ;  /* 0x000000a400a47308 */ /* 0x000e300000000800 */
[----:B------:R-:W-:Y:S08]  /*99d0*/  MUFU.EX2 R24, R24 ;  /* 0x0000001800187308 */ /* 0x000ff00000000800 */
[----:B------:R-:W1:Y:S01]  /*99e0*/  MUFU.EX2 R32, R32 ;  /* 0x0000002000207308 */ /* 0x000e620000000800 */
[----:B0-----:R-:W-:-:S07]  /*99f0*/  F2FP.BF16.F32.PACK_AB R178, R164, R47 ;  /* 0x0000002fa4b2723e */ /* 0x001fce00000010ff */
[----:B------:R-:W-:Y:S08]  /*9a00*/  MUFU.EX2 R173, R173 ;  /* 0x000000ad00ad7308 */ /* 0x000ff00000000800 */
[----:B------:R-:W-:Y:S01]  /*9a10*/  MUFU.EX2 R28, R28 ;  /* 0x0000001c001c7308 */ /* 0x000fe20000000800 */
[----:B-1----:R-:W-:-:S07]  /*9a20*/  F2FP.BF16.F32.PACK_AB R172, R49, R32 ;  /* 0x0000002031ac723e */ /* 0x002fce00000010ff */
        /* <DEDUP_REMOVED lines=11> */
[----:B------:R-:W-:Y:S01]  /*9ae0*/  IMAD.U32 R33, RZ, RZ, UR36 ;  /* 0x00000024ff217e24 */ /* 0x000fe2000f8e00ff */
[----:B------:R-:W-:Y:S01]  /*9af0*/  MUFU.EX2 R165, R165 ;  /* 0x000000a500a57308 */ /* 0x000fe20000000800 */
[----:B------:R-:W-:Y:S01]  /*9b00*/  HGMMA.64x128x16.F32.BF16 R88, R156, gdesc[UR8].tnspB, R88, gsb0 ;  /* 0x41e000089c587df0 */ /* 0x000fe20008001858 */
[-C--:B------:R-:W-:Y:S01]  /*9b10*/  FFMA.FTZ R160, R62, R5.reuse, -R59 ;  /* 0x000000053ea07223 */ /* 0x080fe2000001083b */
[-CC-:B------:R-:W-:Y:S01]  /*9b20*/  FFMA.FTZ R161, R66, R5.reuse, -R7.reuse ;  /* 0x0000000542a17223 */ /* 0x180fe20000010807 */
[----:B------:R-:W-:Y:S01]  /*9b30*/  @!P1 LEA R33, R33, UR37, 0x3 ;  /* 0x0000002521219c11 */ /* 0x000fe2000f8e18ff */
[-C--:B------:R-:W-:Y:S01]  /*9b40*/  FFMA.FTZ R163, R70, R5.reuse, -R7 ;  /* 0x0000000546a37223 */ /* 0x080fe20000010807 */
[----:B------:R-:W-:Y:S01]  /*9b50*/  FFMA.FTZ R62, R174, R5, -R59 ;  /* 0x00000005ae3e7223 */ /* 0x000fe2000001083b */
[----:B------:R-:W-:Y:S01]  /*9b60*/  F2FP.BF16.F32.PACK_AB R174, R51, R30 ;  /* 0x0000001e33ae723e */ /* 0x000fe200000010ff */
[----:B------:R-:W-:Y:S01]  /*9b70*/  MUFU.EX2 R232, R232 ;  /* 0x000000e800e87308 */ /* 0x000fe20000000800 */
[----:B------:R-:W-:-:S05]  /*9b80*/  @!P1 VIADD R33, R33, 0x34840 ;  /* 0x0003484021219836 */ /* 0x000fca0000000000 */
[----:B------:R-:W-:Y:S02]  /*9b90*/  @!P1 PRMT R33, RZ, 0x654, R33 ;  /* 0x00000654ff219816 */ /* 0x000fe40000000021 */
        /* <DEDUP_REMOVED lines=12> */
[----:B------:R-:W-:Y:S08]  /*9c60*/  MUFU.EX2 R27, R27 ;  /* 0x0000001b001b7308 */ /* 0x000ff00000000800 */
[----:B------:R-:W1:Y:S08]  /*9c70*/  MUFU.EX2 R64, R64 ;  /* 0x0000004000407308 */ /* 0x000e700000000800 */
[----:B------:R-:W-:Y:S08]  /*9c80*/  MUFU.EX2 R39, R39 ;  /* 0x0000002700277308 */ /* 0x000ff00000000800 */
[----:B------:R-:W-:Y:S01]  /*9c90*/  MUFU.EX2 R29, R29 ;  /* 0x0000001d001d7308 */ /* 0x000fe20000000800 */
[----:B------:R-:W-:-:S02]  /*9ca0*/  WARPGROUP.DEPBAR.LE gsb0, 0x0 ;  /* 0x00008000000079c5 */ /* 0x000fc40000010000 */
[----:B------:R-:W-:Y:S01]  /*9cb0*/  WARPGROUP.ARRIVE ;  /* 0x00000000000079c5 */ /* 0x000fe20000000000 */
[----:B------:R-:W-:-:S04]  /*9cc0*/  FFMA.FTZ R157, R74, R5, -R7 ;  /* 0x000000054a9d7223 */ /* 0x000fc80000010807 */
[----:B------:R-:W-:Y:S01]  /*9cd0*/  MUFU.EX2 R159, R78 ;  /* 0x0000004e009f7308 */ /* 0x000fe20000000800 */
[----:B0-----:R-:W-:Y:S02]  /*9ce0*/  F2FP.BF16.F32.PACK_AB R156, R62, R13 ;  /* 0x0000000d3e9c723e */ /* 0x001fe400000010ff */
[----:B-1----:R-:W-:Y:S01]  /*9cf0*/  F2FP.BF16.F32.PACK_AB R158, R64, R27 ;  /* 0x0000001b409e723e */ /* 0x002fe200000010ff */
[----:B------:R-:W-:Y:S04]  /*9d00*/  HGMMA.64x128x16.F32.BF16 R88, R152, gdesc[UR4].tnspB, R88, gsb0 ;  /* 0x41e0000498587df0 */ /* 0x000fe80008001858 */
[----:B------:R-:W-:Y:S08]  /*9d10*/  MUFU.EX2 R157, R157 ;  /* 0x0000009d009d7308 */ /* 0x000ff00000000800 */
        /* <DEDUP_REMOVED lines=9> */
[----:B--2---:R-:W-:-:S04]  /*9db0*/  @!P1 VIADD R33, R35, 0x34860 ;  /* 0x0003486023219836 */ /* 0x004fc80000000000 */
[----:B------:R-:W-:Y:S01]  /*9dc0*/  MUFU.EX2 R155, R86 ;  /* 0x00000056009b7308 */ /* 0x000fe20000000800 */
[----:B------:R-:W-:Y:S01]  /*9dd0*/  @!P1 PRMT R35, RZ, 0x654, R33 ;  /* 0x00000654ff239816 */ /* 0x000fe20000000021 */
[----:B------:R-:W-:Y:S01]  /*9de0*/  FADD.FTZ R33, R45, R4 ;  /* 0x000000042d217221 */ /* 0x000fe20000010000 */
[----:B------:R-:W-:Y:S02]  /*9df0*/  FFMA.FTZ R4, R84, R5, -R7 ;  /* 0x0000000554047223 */ /* 0x000fe40000010807 */
[----:B------:R0:W-:Y:S01]  /*9e00*/  @!P1 SYNCS.ARRIVE.TRANS64.RED.A1T0 RZ, [R35+URZ], RZ ;  /* 0x000000ff23ff99a7 */ /* 0x0001e2000810043f */
[----:B------:R-:W-:Y:S01]  /*9e10*/  FADD.FTZ R46, R16, R33 ;  /* 0x00000021102e7221 */ /* 0x000fe20000010000 */
[----:B------:R-:W-:Y:S01]  /*9e20*/  FADD.FTZ R33, R177, R48 ;  /* 0x00000030b1217221 */ /* 0x000fe20000010000 */
[C---:B------:R-:W-:Y:S01]  /*9e30*/  F2FP.BF16.F32.PACK_AB R177, R20.reuse, R177 ;  /* 0x000000b114b1723e */ /* 0x040fe200000010ff */
[----:B------:R-:W1:Y:S01]  /*9e40*/  MUFU.EX2 R4, R4 ;  /* 0x0000000400047308 */ /* 0x000e620000000800 */
[----:B------:R-:W-:Y:S01]  /*9e50*/  FADD.FTZ R46, R55, R46 ;  /* 0x0000002e372e7221 */ /* 0x000fe20000010000 */
[----:B------:R-:W-:-:S03]  /*9e60*/  FADD.FTZ R50, R20, R33 ;  /* 0x0000002114327221 */ /* 0x000fc60000010000 */
[----:B------:R-:W-:Y:S01]  /*9e70*/  FADD.FTZ R3, R57, R46 ;  /* 0x0000002e39037221 */ /* 0x000fe20000010000 */
[----:B------:R-:W-:Y:S01]  /*9e80*/  FADD.FTZ R33, R179, R50 ;  /* 0x00000032b3217221 */ /* 0x000fe20000010000 */
[-CC-:B------:R-:W-:Y:S01]  /*9e90*/  FFMA.FTZ R46, R170, R5.reuse, -R7.reuse ;  /* 0x00000005aa2e7223 */ /* 0x180fe20000010807 */
[----:B------:R-:W-:Y:S01]  /*9ea0*/  FFMA.FTZ R7, R43, R5, -R7 ;  /* 0x000000052b077223 */ /* 0x000fe20000010807 */
[----:B------:R-:W-:Y:S01]  /*9eb0*/  FADD.FTZ R48, R166, R3 ;  /* 0x00000003a6307221 */ /* 0x000fe20000010000 */
[----:B------:R-:W-:Y:S02]  /*9ec0*/  F2FP.BF16.F32.PACK_AB R179, R24, R179 ;  /* 0x000000b318b3723e */ /* 0x000fe400000010ff */
[----:B------:R-:W-:Y:S01]  /*9ed0*/  F2FP.BF16.F32.PACK_AB R170, R44, R11 ;  /* 0x0000000b2caa723e */ /* 0x000fe200000010ff */
[----:B------:R-:W-:Y:S01]  /*9ee0*/  FADD.FTZ R3, R47, R48 ;  /* 0x000000302f037221 */ /* 0x000fe20000010000 */
[----:B------:R-:W-:Y:S01]  /*9ef0*/  FADD.FTZ R48, R24, R33 ;  /* 0x0000002118307221 */ /* 0x000fe20000010000 */
[----:B------:R-:W2:Y:S01]  /*9f00*/  MUFU.EX2 R46, R46 ;  /* 0x0000002e002e7308 */ /* 0x000ea20000000800 */
[----:B------:R-:W-:Y:S01]  /*9f10*/  F2FP.BF16.F32.PACK_AB R166, R234, R15 ;  /* 0x0000000feaa6723e */ /* 0x000fe200000010ff */
[----:B------:R-:W-:Y:S01]  /*9f20*/  FADD.FTZ R3, R164, R3 ;  /* 0x00000003a4037221 */ /* 0x000fe20000010000 */
[----:B------:R-:W-:-:S03]  /*9f30*/  F2FP.BF16.F32.PACK_AB R164, R232, R17 ;  /* 0x00000011e8a4723e */ /* 0x000fc600000010ff */
[----:B------:R-:W-:Y:S01]  /*9f40*/  FADD.FTZ R50, R32, R3 ;  /* 0x0000000320327221 */ /* 0x000fe20000010000 */
[----:B------:R-:W-:Y:S01]  /*9f50*/  FADD.FTZ R3, R173, R48 ;  /* 0x00000030ad037221 */ /* 0x000fe20000010000 */
[----:B------:R-:W3:Y:S01]  /*9f60*/  MUFU.EX2 R7, R7 ;  /* 0x0000000700077308 */ /* 0x000ee20000000800 */
[C---:B------:R-:W-:Y:S01]  /*9f70*/  F2FP.BF16.F32.PACK_AB R173, R28.reuse, R173 ;  /* 0x000000ad1cad723e */ /* 0x040fe200000010ff */
        /* <DEDUP_REMOVED lines=24> */
[----:B-1----:R-:W-:Y:S02]  /*a100*/  F2FP.BF16.F32.PACK_AB R167, R4, R167 ;  /* 0x000000a704a7723e */ /* 0x002fe400000010ff */
[----:B------:R-:W-:Y:S01]  /*a110*/  FADD.FTZ R3, R234, R3 ;  /* 0x00000003ea037221 */ /* 0x000fe20000010000 */
[----:B------:R-:W-:-:S03]  /*a120*/  FADD.FTZ R8, R4, R9 ;  /* 0x0000000904087221 */ /* 0x000fc60000010000 */
        /* <DEDUP_REMOVED lines=8> */
[----:B------:R-:W-:Y:S01]  /*a1b0*/  F2FP.BF16.F32.PACK_AB R162, R25, R162 ;  /* 0x000000a219a2723e */ /* 0x000fe200000010ff */
[----:B------:R-:W-:-:S02]  /*a1c0*/  IMAD.MOV.U32 R9, RZ, RZ, R12 ;  /* 0x000000ffff097224 */ /* 0x000fc400078e000c */
[----:B------:R-:W-:Y:S01]  /*a1d0*/  FADD.FTZ R14, R25, R14 ;  /* 0x0000000e190e7221 */ /* 0x000fe20000010000 */
[C---:B--2---:R-:W-:Y:S01]  /*a1e0*/  FADD.FTZ R8, R46.reuse, R3 ;  /* 0x000000032e087221 */ /* 0x044fe20000010000 */
[----:B------:R-:W-:Y:S02]  /*a1f0*/  F2FP.BF16.F32.PACK_AB R163, R46, R163 ;  /* 0x000000a32ea3723e */ /* 0x000fe400000010ff */
        /* <DEDUP_REMOVED lines=17> */
[C---:B---3--:R-:W-:Y:S02]  /*a310*/  F2FP.BF16.F32.PACK_AB R155, R7.reuse, R155 ;  /* 0x0000009b079b723e */ /* 0x048fe400000010ff */
[----:B------:R-:W-:Y:S01]  /*a320*/  FADD.FTZ R4, R72, R3 ;  /* 0x0000000348047221 */ /* 0x000fe20000010000 */
[----:B------:R-:W-:Y:S01]  /*a330*/  FADD.FTZ R3, R7, R8 ;  /* 0x0000000807037221 */ /* 0x000fe20000010000 */
[----:B------:R-:W-:Y:S01]  /*a340*/  IMAD.MOV.U32 R7, RZ, RZ, R6 ;  /* 0x000000ffff077224 */ /* 0x000fe200078e0006 */
[----:B0-----:R-:W-:Y:S06]  /*a350*/  @P2 BRA `(.L_x_2241) ;  /* 0xffffffd400ec2947 */ /* 0x001fec000383ffff */
.L_x_2232:
        /* <DEDUP_REMOVED lines=67> */
.L_x_2242:
[----:B------:R-:W-:Y:S01]  /*a790*/  ULEA UR5, UR36, UR37, 0x3 ;  /* 0x0000002524057291 */ /* 0x000fe2000f8e183f */
[----:B------:R-:W-:-:S05]  /*a7a0*/  IMAD.U32 R0, RZ, RZ, UR38 ;  /* 0x00000026ff007e24 */ /* 0x000fca000f8e00ff */
[----:B------:R-:W-:-:S04]  /*a7b0*/  SHF.L.U32 R0, R0, 0x1f, RZ ;  /* 0x0000001f00007819 */ /* 0x000fc800000006ff */
[----:B------:R0:W1:Y:S01]  /*a7c0*/  SYNCS.PHASECHK.TRANS64.TRYWAIT P2, [UR5+0x34850], R0 ;  /* 0x03485000ff0075a7 */ /* 0x0000620008040145 */
[----:B------:R-:W-:Y:S05]  /*a7d0*/  @!P0 BRA `(.L_x_2243) ;  /* 0x0000000000048947 */ /* 0x000fea0003800000 */
[----:B------:R-:W-:Y:S01]  /*a7e0*/  BPT.TRAP 0x1 ;  /* 0x000000040000795c */ /* 0x000fe20000300000 */
.L_x_2243:
[----:B-1----:R-:W-:Y:S05]  /*a7f0*/  @P2 BRA `(.L_x_2244) ;  /* 0x0000000000082947 */ /* 0x002fea0003800000 */
[----:B------:R-:W1:Y:S02]  /*a800*/  SYNCS.PHASECHK.TRANS64.TRYWAIT P0, [UR5+0x34850], R0 ;  /* 0x03485000ff0075a7 */ /* 0x000e640008000145 */
[----:B-1----:R-:W-:Y:S05]  /*a810*/  @!P0 BRA `(.L_x_2245) ;  /* 0x000000a8004c8947 */ /* 0x002fea0003800000 */
.L_x_2244:
[----:B------:R-:W-:Y:S01]  /*a820*/  UIADD3 UR37, UR37, 0x400, URZ ;  /* 0x0000040025257890 */ /* 0x000fe2000fffe03f */
[----:B------:R-:W-:Y:S01]  /*a830*/  WARPGROUP.ARRIVE ;  /* 0x00000000000079c5 */ /* 0x000fe20000000000 */
[----:B------:R-:W-:Y:S01]  /*a840*/  UMOV UR7, 0x40000040 ;  /* 0x4000004000077882 */ /* 0x000fe20000000000 */
[----:B-1----:R-:W1:Y:S01]  /*a850*/  SHFL.BFLY PT, R7, R4, 0x2, 0x1f ;  /* 0x0c401f0004077f89 */ /* 0x002e6200000e0000 */
[----:B------:R-:W-:Y:S01]  /*a860*/  USHF.R.U32.HI UR37, URZ, 0x4, UR37 ;  /* 0x000000043f257899 */ /* 0x000fe20008011625 */
[----:B------:R-:W-:Y:S02]  /*a870*/  IMAD.MOV.U32 R94, RZ, RZ, -0x800000 ;  /* 0xff800000ff5e7424 */ /* 0x000fe400078e00ff */
[----:B0-----:R-:W0:Y:S01]  /*a880*/  SHFL.BFLY PT, R0, R3, 0x2, 0x1f ;  /* 0x0c401f0003007f89 */ /* 0x001e2200000e0000 */
[----:B------:R-:W-:Y:S01]  /*a890*/  ULOP3.LUT UR37, UR37, 0x3fff, URZ, 0xc0, !UPT ;  /* 0x00003fff25257892 */ /* 0x000fe2000f8ec03f */
[----:B------:R-:W-:-:S03]  /*a8a0*/  VIADD R209, R209, 0x1 ;  /* 0x00000001d1d17836 */ /* 0x000fc60000000000 */
[----:B------:R-:W-:-:S04]  /*a8b0*/  ULOP3.LUT UR4, UR37, 0x4000000, URZ, 0xfc, !UPT ;  /* 0x0400000025047892 */ /* 0x000fc8000f8efc3f */
[----:B------:R-:W-:Y:S02]  /*a8c0*/  ULEA UR4, UR36, UR4, 0xb ;  /* 0x0000000424047291 */ /* 0x000fe4000f8e583f */
[----:B------:R-:W-:-:S04]  /*a8d0*/  UIADD3 UR36, UR36, 0x1, URZ ;  /* 0x0000000124247890 */ /* 0x000fc8000fffe03f */
[----:B------:R-:W-:Y:S01]  /*a8e0*/  UISETP.NE.AND UP0, UPT, UR36, 0x2, UPT ;  /* 0x000000022400788c */ /* 0x000fe2000bf05270 */
[----:B------:R-:W-:Y:S02]  /*a8f0*/  UMOV UR6, UR4 ;  /* 0x0000000400067c82 */ /* 0x000fe40008000000 */
[----:B------:R-:W-:Y:S01]  /*a900*/  HGMMA.64x128x16.F32.BF16 R24, R180, gdesc[UR4].tnspB, R24, gsb0 ;  /* 0x41e00004b4187df0 */ /* 0x000fe20008001818 */
[----:B------:R-:W-:Y:S01]  /*a910*/  UIADD3 UR6, UR4, 0x80, URZ ;  /* 0x0000008004067890 */ /* 0x000fe2000fffe03f */
[----:B-1----:R-:W-:Y:S01]  /*a920*/  FADD.FTZ R7, R7, R4 ;  /* 0x0000000407077221 */ /* 0x002fe20000010000 */
[----:B------:R-:W-:Y:S01]  /*a930*/  UMOV UR7, 0x40000040 ;  /* 0x4000004000077882 */ /* 0x000fe20000000000 */
[----:B------:R-:W-:Y:S02]  /*a940*/  IMAD.MOV.U32 R4, RZ, RZ, RZ ;  /* 0x000000ffff047224 */ /* 0x000fe400078e00ff */
[----:B0-----:R-:W-:Y:S01]  /*a950*/  FADD.FTZ R2, R0, R3 ;  /* 0x0000000300027221 */ /* 0x001fe20000010000 */
[----:B------:R-:W-:Y:S01]  /*a960*/  IMAD.U32 R3, RZ, RZ, UR5 ;  /* 0x00000005ff037e24 */ /* 0x000fe2000f8e00ff */
[----:B------:R-:W0:Y:S01]  /*a970*/  SHFL.BFLY PT, R0, R7, 0x1, 0x1f ;  /* 0x0c201f0007007f89 */ /* 0x000e2200000e0000 */
[----:B------:R-:W-:-:S03]  /*a980*/  USEL UR36, UR36, URZ, UP0 ;  /* 0x0000003f24247287 */ /* 0x000fc60008000000 */
[----:B------:R-:W1:Y:S01]  /*a990*/  SHFL.BFLY PT, R9, R2, 0x1, 0x1f ;  /* 0x0c201f0002097f89 */ /* 0x000e6200000e0000 */
[----:B0-----:R-:W-:Y:S01]  /*a9a0*/  FADD.FTZ R11, R7, R0 ;  /* 0x00000000070b7221 */ /* 0x001fe20000010000 */
[----:B------:R-:W-:Y:S02]  /*a9b0*/  IMAD.MOV.U32 R0, RZ, RZ, -0x800000 ;  /* 0xff800000ff007424 */ /* 0x000fe400078e00ff */
[----:B-1----:R-:W-:Y:S02]  /*a9c0*/  FADD.FTZ R13, R2, R9 ;  /* 0x00000009020d7221 */ /* 0x002fe40000010000 */
[----:B------:R-:W-:Y:S01]  /*a9d0*/  FSETP.NE.FTZ.AND P0, PT, R11, RZ, PT ;  /* 0x000000ff0b00720b */ /* 0x000fe20003f15000 */
[----:B------:R-:W-:Y:S02]  /*a9e0*/  IMAD.MOV.U32 R9, RZ, RZ, RZ ;  /* 0x000000ffff097224 */ /* 0x000fe400078e00ff */
[----:B------:R-:W-:Y:S01]  /*a9f0*/  @!P1 VIADD R2, R3, 0x34860 ;  /* 0x0003486003029836 */ /* 0x000fe20000000000 */
[----:B------:R-:W-:-:S04]  /*aa00*/  FSETP.NE.FTZ.AND P2, PT, R13, RZ, PT ;  /* 0x000000ff0d00720b */ /* 0x000fc80003f55000 */
[----:B------:R-:W-:-:S05]  /*aa10*/  @!P1 PRMT R2, RZ, 0x654, R2 ;  /* 0x00000654ff029816 */ /* 0x000fca0000000002 */
        /* <DEDUP_REMOVED lines=56> */
[-C--:B-1----:R-:W-:Y:S01]  /*ada0*/  FMUL.FTZ R2, R24, R4.reuse ;  /* 0x0000000418027220 */ /* 0x082fe20000410000 */
        /* <DEDUP_REMOVED lines=55> */
[----:B------:R-:W-:-:S07]  /*b120*/  FMUL.FTZ R87, R87, R9 ;  /* 0x0000000957577220 */ /* 0x000fce0000410000 */
.L_x_2215:
        /* <DEDUP_REMOVED lines=8> */
[----:B------:R-:W2:Y:S01]  /*b1b0*/  S2R R5, SR_SWINHI ;  /* 0x0000000000057919 */ /* 0x000ea20000002f00 */
[----:B------:R-:W-:Y:S01]  /*b1c0*/  F2FP.BF16.F32.PACK_AB R36, R73, R72 ;  /* 0x000000484924723e */ /* 0x000fe200000010ff */
[C---:B------:R-:W-:Y:S01]  /*b1d0*/  IMAD.SHL.U32 R107, R186.reuse, 0x4, RZ ;  /* 0x00000004ba6b7824 */ /* 0x040fe200078e00ff */
[----:B------:R-:W-:Y:S01]  /*b1e0*/  SHF.L.U64.HI R106, R186, 0x2, R191 ;  /* 0x00000002ba6a7819 */ /* 0x000fe200000102bf */
[----:B------:R-:W-:Y:S06]  /*b1f0*/  BAR.SYNC.DEFER_BLOCKING 0x1, 0x100 ;  /* 0x0044000000007b1d */ /* 0x000fec0000010000 */
[----:B------:R-:W-:Y:S01]  /*b200*/  ULDC.64 UR4, c[0x0][0xc08] ;  /* 0x0003020000047ab9 */ /* 0x000fe20000000a00 */
[----:B------:R-:W-:-:S02]  /*b210*/  MOV R16, R22 ;  /* 0x0000001600107202 */ /* 0x000fc40000000f00 */
[----:B--2---:R-:W-:-:S03]  /*b220*/  MOV R17, R5 ;  /* 0x0000000500117202 */ /* 0x004fc60000000f00 */
[----:B------:R-:W-:-:S03]  /*b230*/  IMAD.WIDE R8, R228, 0x2, R16 ;  /* 0x00000002e4087825 */ /* 0x000fc600078e0210 */
[C---:B------:R-:W-:Y:S02]  /*b240*/  IADD3 R11, P3, R8.reuse, 0x4000, RZ ;  /* 0x00004000080b7810 */ /* 0x040fe40007f7e0ff */
[C---:B------:R-:W-:Y:S02]  /*b250*/  IADD3 R95, P2, R8.reuse, 0x4020, RZ ;  /* 0x00004020085f7810 */ /* 0x040fe40007f5e0ff */
[----:B------:R-:W-:Y:S01]  /*b260*/  LOP3.LUT R4, R11, 0x380, RZ, 0xc0, !PT ;  /* 0x000003800b047812 */ /* 0x000fe200078ec0ff */
[--C-:B------:R-:W-:Y:S01]  /*b270*/  IMAD.X R29, RZ, RZ, R9.reuse, P3 ;  /* 0x000000ffff1d7224 */ /* 0x100fe200018e0609 */
[----:B------:R-:W-:Y:S01]  /*b280*/  LOP3.LUT R6, R95, 0x380, RZ, 0xc0, !PT ;  /* 0x000003805f067812 */ /* 0x000fe200078ec0ff */
[----:B------:R-:W-:Y:S01]  /*b290*/  IMAD.X R33, RZ, RZ, R9, P2 ;  /* 0x000000ffff217224 */ /* 0x000fe200010e0609 */
[----:B------:R-:W-:Y:S02]  /*b2a0*/  IADD3 R105, P0, R8, 0x4060, RZ ;  /* 0x0000406008697810 */ /* 0x000fe40007f1e0ff */
[----:B------:R-:W-:-:S02]  /*b2b0*/  SHF.R.U64 R4, R4, 0x3, RZ ;  /* 0x0000000304047819 */ /* 0x000fc400000012ff */
[C---:B------:R-:W-:Y:S01]  /*b2c0*/  LOP3.LUT R5, R8.reuse, 0x380, RZ, 0xc0, !PT ;  /* 0x0000038008057812 */ /* 0x040fe200078ec0ff */
[--C-:B------:R-:W-:Y:S01]  /*b2d0*/  IMAD.X R31, RZ, RZ, R9.reuse, P0 ;  /* 0x000000ffff1f7224 */ /* 0x100fe200000e0609 */
[C---:B------:R-:W-:Y:S02]  /*b2e0*/  IADD3 R103, P1, R8.reuse, 0x4040, RZ ;  /* 0x0000404008677810 */ /* 0x040fe40007f3e0ff */
[----:B------:R-:W-:Y:S02]  /*b2f0*/  IADD3 R35, P6, R8, 0x20, RZ ;  /* 0x0000002008237810 */ /* 0x000fe40007fde0ff */
[----:B------:R-:W-:Y:S01]  /*b300*/  SHF.R.U64 R6, R6, 0x3, RZ ;  /* 0x0000000306067819 */ /* 0x000fe200000012ff */
[--C-:B------:R-:W-:Y:S01]  /*b310*/  IMAD.X R15, RZ, RZ, R9.reuse, P1 ;  /* 0x000000ffff0f7224 */ /* 0x100fe200008e0609 */
[C---:B------:R-:W-:Y:S01]  /*b320*/  IADD3 R39, P4, R8.reuse, 0x60, RZ ;  /* 0x0000006008277810 */ /* 0x040fe20007f9e0ff */
[----:B------:R-:W-:Y:S01]  /*b330*/  IMAD.X R13, RZ, RZ, R9, P6 ;  /* 0x000000ffff0d7224 */ /* 0x000fe200030e0609 */
[----:B------:R-:W-:-:S02]  /*b340*/  IADD3 R37, P5, R8, 0x40, RZ ;  /* 0x0000004008257810 */ /* 0x000fc40007fbe0ff */
[----:B------:R-:W-:Y:S01]  /*b350*/  LOP3.LUT R12, R105, 0x380, RZ, 0xc0, !PT ;  /* 0x00000380690c7812 */ /* 0x000fe200078ec0ff */
[----:B------:R-:W-:Y:S01]  /*b360*/  IMAD.X R7, RZ, RZ, R9, P4 ;  /* 0x000000ffff077224 */ /* 0x000fe200020e0609 */
[----:B------:R-:W-:Y:S02]  /*b370*/  LOP3.LUT R28, R4, R11, RZ, 0x3c, !PT ;  /* 0x0000000b041c7212 */ /* 0x000fe400078e3cff */
[----:B------:R-:W-:Y:S02]  /*b380*/  SHF.R.U64 R5, R5, 0x3, RZ ;  /* 0x0000000305057819 */ /* 0x000fe400000012ff */
[----:B------:R-:W-:Y:S02]  /*b390*/  LOP3.LUT R10, R103, 0x380, RZ, 0xc0, !PT ;  /* 0x00000380670a7812 */ /* 0x000fe400078ec0ff */
[----:B------:R-:W-:Y:S02]  /*b3a0*/  LOP3.LUT R32, R6, R95, RZ, 0x3c, !PT ;  /* 0x0000005f06207212 */ /* 0x000fe400078e3cff */
[----:B------:R-:W-:-:S02]  /*b3b0*/  LOP3.LUT R4, R35, 0x380, RZ, 0xc0, !PT ;  /* 0x0000038023047812 */ /* 0x000fc400078ec0ff */
[----:B------:R-:W-:Y:S02]  /*b3c0*/  LOP3.LUT R6, R39, 0x380, RZ, 0xc0, !PT ;  /* 0x0000038027067812 */ /* 0x000fe400078ec0ff */
[----:B------:R-:W-:Y:S02]  /*b3d0*/  LOP3.LUT R34, R37, 0x380, RZ, 0xc0, !PT ;  /* 0x0000038025227812 */ /* 0x000fe400078ec0ff */
[----:B------:R-:W-:Y:S02]  /*b3e0*/  SHF.R.U64 R12, R12, 0x3, RZ ;  /* 0x000000030c0c7819 */ /* 0x000fe400000012ff */
[----:B------:R-:W-:Y:S01]  /*b3f0*/  LOP3.LUT R8, R5, R8, RZ, 0x3c, !PT ;  /* 0x0000000805087212 */ /* 0x000fe200078e3cff */
[----:B------:R-:W-:Y:S01]  /*b400*/  IMAD.X R5, RZ, RZ, R9, P5 ;  /* 0x000000ffff057224 */ /* 0x000fe200028e0609 */
[----:B------:R-:W-:Y:S02]  /*b410*/  SHF.R.U64 R10, R10, 0x3, RZ ;  /* 0x000000030a0a7819 */ /* 0x000fe400000012ff */
[----:B------:R-:W-:-:S02]  /*b420*/  SHF.R.U64 R4, R4, 0x3, RZ ;  /* 0x0000000304047819 */ /* 0x000fc400000012ff */
[----:B------:R-:W-:Y:S02]  /*b430*/  SHF.R.U64 R6, R6, 0x3, RZ ;  /* 0x0000000306067819 */ /* 0x000fe400000012ff */
[----:B------:R-:W-:Y:S02]  /*b440*/  SHF.R.U64 R34, R34, 0x3, RZ ;  /* 0x0000000322227819 */ /* 0x000fe400000012ff */
[----:B------:R-:W-:Y:S02]  /*b450*/  LOP3.LUT R30, R12, R105, RZ, 0x3c, !PT ;  /* 0x000000690c1e7212 */ /* 0x000fe400078e3cff */
[----:B------:R-:W-:Y:S02]  /*b460*/  LOP3.LUT R14, R10, R103, RZ, 0x3c, !PT ;  /* 0x000000670a0e7212 */ /* 0x000fe400078e3cff */
[----:B-1----:R-:W-:Y:S01]  /*b470*/  MOV R24, R8 ;  /* 0x0000000800187202 */ /* 0x002fe20000000f00 */
[----:B------:R-:W1:Y:S01]  /*b480*/  LDC.64 R102, c[0x0][0xc00] ;  /* 0x00030000ff667b82 */ /* 0x000e620000000a00 */
[----:B------:R-:W-:-:S02]  /*b490*/  LOP3.LUT R12, R4, R35, RZ, 0x3c, !PT ;  /* 0x00000023040c7212 */ /* 0x000fc400078e3cff */
        /* <DEDUP_REMOVED lines=16> */
[----:B------:R-:W-:Y:S01]  /*b5a0*/  STSM.16.M88.4 [R104], R4 ;  /* 0x0000000468007844 */ /* 0x000fe20000000200 */
        /* <DEDUP_REMOVED lines=21> */
[----:B--2---:R-:W-:Y:S02]  /*b700*/  F2FP.BF16.F32.PACK_AB R37, R75, R74 ;  /* 0x0000004a4b25723e */ /* 0x004fe400000010ff */
[----:B---3--:R-:W-:Y:S01]  /*b710*/  F2FP.BF16.F32.PACK_AB R38, R77, R76 ;  /* 0x0000004c4d26723e */ /* 0x008fe200000010ff */
[----:B------:R-:W-:Y:S01]  /*b720*/  STSM.16.M88.4 [R24], R32 ;  /* 0x0000002018007844 */ /* 0x000fe20000000200 */
[----:B------:R-:W-:Y:S02]  /*b730*/  F2FP.BF16.F32.PACK_AB R4, R81, R80 ;  /* 0x000000505104723e */ /* 0x000fe400000010ff */
[----:B------:R-:W-:-:S02]  /*b740*/  F2FP.BF16.F32.PACK_AB R5, R83, R82 ;  /* 0x000000525305723e */ /* 0x000fc400000010ff */
[----:B------:R-:W-:Y:S02]  /*b750*/  F2FP.BF16.F32.PACK_AB R6, R85, R84 ;  /* 0x000000545506723e */ /* 0x000fe400000010ff */
[----:B----4-:R-:W-:Y:S02]  /*b760*/  F2FP.BF16.F32.PACK_AB R39, R79, R78 ;  /* 0x0000004e4f27723e */ /* 0x010fe400000010ff */
[----:B------:R-:W-:Y:S02]  /*b770*/  F2FP.BF16.F32.PACK_AB R7, R87, R86 ;  /* 0x000000565707723e */ /* 0x000fe400000010ff */
[----:B-1----:R-:W-:Y:S01]  /*b780*/  ISETP.NE.U32.AND P0, PT, R102, RZ, PT ;  /* 0x000000ff6600720c */ /* 0x002fe20003f05070 */
[----:B------:R-:W-:Y:S01]  /*b790*/  STSM.16.M88.4 [R105], R36 ;  /* 0x0000002469007844 */ /* 0x000fe20000000200 */
[----:B------:R-:W-:Y:S02]  /*b7a0*/  IADD3 R8, P1, R107, R102, RZ ;  /* 0x000000666b087210 */ /* 0x000fe40007f3e0ff */
[----:B------:R-:W-:Y:S01]  /*b7b0*/  ISETP.NE.AND.EX P0, PT, R103, RZ, PT, P0 ;  /* 0x000000ff6700720c */ /* 0x000fe20003f05300 */
[----:B------:R1:W-:Y:S01]  /*b7c0*/  STSM.16.M88.4 [R95], R4 ;  /* 0x000000045f007844 */ /* 0x0003e20000000200 */
[----:B------:R-:W-:Y:S01]  /*b7d0*/  MOV R104, RZ ;  /* 0x000000ff00687202 */ /* 0x000fe20000000f00 */
[----:B------:R-:W-:Y:S01]  /*b7e0*/  IMAD.X R9, R106, 0x1, R103, P1 ;  /* 0x000000016a097824 */ /* 0x000fe200008e0667 */
[----:B------:R-:W-:Y:S08]  /*b7f0*/  BAR.SYNC.DEFER_BLOCKING 0x1, 0x100 ;  /* 0x0044000000007b1d */ /* 0x000ff00000010000 */
[----:B-1----:R-:W1:Y:S08]  /*b800*/  LDC R5, c[0x0][0xad4] ;  /* 0x0002b500ff057b82 */ /* 0x002e700000000800 */
[----:B------:R-:W2:Y:S01]  /*b810*/  LDC R95, c[0x0][0xbe8] ;  /* 0x0002fa00ff5f7b82 */ /* 0x000ea20000000800 */
[----:B------:R-:W3:Y:S01]  /*b820*/  @P0 LDG.E R104, desc[UR56][R8.64] ;  /* 0x0000003808680981 */ /* 0x000ee2000c1e1900 */
[----:B------:R-:W-:-:S04]  /*b830*/  ISETP.NE.U32.AND P1, PT, RZ, UR4, PT ;  /* 0x00000004ff007c0c */ /* 0x000fc8000bf25070 */
[----:B------:R-:W-:Y:S01]  /*b840*/  ISETP.NE.AND.EX P1, PT, RZ, UR5, PT, P1 ;  /* 0x00000005ff007c0c */ /* 0x000fe2000bf25310 */
[----:B------:R-:W-:-:S12]  /*b850*/  IMAD.MOV.U32 R30, RZ, RZ, 0x9b8 ;  /* 0x000009b8ff1e7424 */ /* 0x000fd800078e00ff */
[----:B------:R-:W-:Y:S01]  /*b860*/  @P1 IADD3 R12, P2, R107, UR4, RZ ;  /* 0x000000046b0c1c10 */ /* 0x000fe2000ff5e0ff */
[----:B------:R-:W-:Y:S01]  /*b870*/  ULDC UR4, c[0x0][0xa88] ;  /* 0x0002a20000047ab9 */ /* 0x000fe20000000800 */
[----:B--2---:R-:W-:Y:S01]  /*b880*/  ISETP.NE.AND P4, PT, R95, 0x1, PT ;  /* 0x000000015f00780c */ /* 0x004fe20003f85270 */
[----:B------:R-:W-:Y:S01]  /*b890*/  IMAD.U32 R24, RZ, RZ, UR4 ;  /* 0x00000004ff187e24 */ /* 0x000fe2000f8e00ff */
[----:B------:R-:W-:Y:S02]  /*b8a0*/  @P1 IADD3.X R13, R106, UR5, RZ, P2, !PT ;  /* 0x000000056a0d1c10 */ /* 0x000fe400097fe4ff */
[----:B------:R-:W-:-:S03]  /*b8b0*/  ISETP.NE.AND P2, PT, R190, RZ, PT ;  /* 0x000000ffbe00720c */ /* 0x000fc60003f45270 */
[----:B------:R2:W5:Y:S01]  /*b8c0*/  @P1 LDG.E R24, desc[UR56][R12.64] ;  /* 0x000000380c181981 */ /* 0x000562000c1e1900 */
[----:B-1----:R-:W-:Y:S01]  /*b8d0*/  SEL R5, R190, R5, P2 ;  /* 0x00000005be057207 */ /* 0x002fe20001000000 */
[----:B------:R-:W-:Y:S01]  /*b8e0*/  IMAD.IADD R35, R185, 0x1, R18 ;  /* 0x00000001b9237824 */ /* 0x000fe200078e0212 */
[----:B------:R-:W-:Y:S02]  /*b8f0*/  ISETP.NE.U32.AND P2, PT, R102, RZ, PT ;  /* 0x000000ff6600720c */ /* 0x000fe40003f45070 */
[----:B------:R-:W-:Y:S01]  /*b900*/  ISETP.GT.AND P3, PT, R5, 0x1, PT ;  /* 0x000000010500780c */ /* 0x000fe20003f64270 */
[----:B------:R-:W1:Y:S01]  /*b910*/  @P4 LDC R32, c[0x0][0xbec] ;  /* 0x0002fb00ff204b82 */ /* 0x000e620000000800 */
[----:B------:R-:W-:Y:S02]  /*b920*/  ISETP.NE.AND.EX P2, PT, R103, RZ, PT, P2 ;  /* 0x000000ff6700720c */ /* 0x000fe40003f45320 */
[----:B------:R-:W-:Y:S02]  /*b930*/  SEL R30, R30, 0x978, P3 ;  /* 0x000009781e1e7807 */ /* 0x000fe40001800000 */
[----:B------:R-:W-:-:S02]  /*b940*/  SEL R186, R186, RZ, !P2 ;  /* 0x000000ffbaba7207 */ /* 0x000fc40005000000 */
[----:B------:R-:W-:Y:S01]  /*b950*/  SEL R191, R191, RZ, !P2 ;  /* 0x000000ffbfbf7207 */ /* 0x000fe20005000000 */
[----:B------:R-:W4:Y:S01]  /*b960*/  LDC.64 R10, c[0x0][R30+0x220] ;  /* 0x000088001e0a7b82 */ /* 0x000f220000000a00 */
[----:B------:R-:W-:-:S07]  /*b970*/  SEL R29, R207, RZ, P3 ;  /* 0x000000ffcf1d7207 */ /* 0x000fce0001800000 */
[----:B------:R-:W0:Y:S08]  /*b980*/  LDC.64 R6, c[0x0][R30+0x218] ;  /* 0x000086001e067b82 */ /* 0x000e300000000a00 */
[----:B------:R-:W1:Y:S08]  /*b990*/  @P4 LDC R33, c[0x0][0xbf0] ;  /* 0x0002fc00ff214b82 */ /* 0x000e700000000800 */
[----:B------:R-:W1:Y:S01]  /*b9a0*/  LDC.64 R4, c[0x0][0xba8] ;  /* 0x0002ea00ff047b82 */ /* 0x000e620000000a00 */
[----:B----4-:R-:W-:-:S04]  /*b9b0*/  IMAD R11, R11, R186, RZ ;  /* 0x000000ba0b0b7224 */ /* 0x010fc800078e02ff */
[C---:B------:R-:W-:Y:S02]  /*b9c0*/  IMAD R191, R10.reuse, R191, R11 ;  /* 0x000000bf0abf7224 */ /* 0x040fe400078e020b */
[----:B------:R-:W-:Y:S01]  /*b9d0*/  IMAD.WIDE.U32 R10, R10, R186, RZ ;  /* 0x000000ba0a0a7225 */ /* 0x000fe200078e00ff */
[----:B--2---:R-:W2:Y:S03]  /*b9e0*/  LDC.64 R12, c[0x0][R30+0x228] ;  /* 0x00008a001e0c7b82 */ /* 0x004ea60000000a00 */
[----:B0-----:R-:W-:-:S04]  /*b9f0*/  IMAD.WIDE.U32 R14, R6, R189, RZ ;  /* 0x000000bd060e7225 */ /* 0x001fc800078e00ff */
[----:B------:R-:W-:Y:S02]  /*ba00*/  IMAD R31, R7, R189, RZ ;  /* 0x000000bd071f7224 */ /* 0x000fe400078e02ff */
[----:B------:R-:W0:Y:S01]  /*ba10*/  LDC.64 R6, c[0x0][R30+0x210] ;  /* 0x000084001e067b82 */ /* 0x000e220000000a00 */
[----:B------:R-:W-:Y:S02]  /*ba20*/  IMAD.IADD R191, R11, 0x1, R191 ;  /* 0x000000010bbf7824 */ /* 0x000fe400078e02bf */
[----:B------:R-:W-:Y:S02]  /*ba30*/  IMAD.IADD R31, R15, 0x1, R31 ;  /* 0x000000010f1f7824 */ /* 0x000fe400078e021f */
[----:B------:R-:W-:-:S03]  /*ba40*/  IMAD.MOV.U32 R15, RZ, RZ, R35 ;  /* 0x000000ffff0f7224 */ /* 0x000fc600078e0023 */
[----:B-1----:R-:W1:Y:S01]  /*ba50*/  @!P3 LDC R4, c[0x0][0xb50] ;  /* 0x0002d400ff04bb82 */ /* 0x002e620000000800 */
[----:B--2---:R-:W-:-:S07]  /*ba60*/  IMAD R13, R13, R29, RZ ;  /* 0x0000001d0d0d7224 */ /* 0x004fce00078e02ff */
[----:B------:R-:W2:Y:S01]  /*ba70*/  @!P3 LDC R5, c[0x0][0xb54] ;  /* 0x0002d500ff05bb82 */ /* 0x000ea20000000800 */
[--C-:B---3--:R-:W-:Y:S01]  /*ba80*/  IADD3 R28, P2, P5, R10, R14, R104.reuse ;  /* 0x0000000e0a1c7210 */ /* 0x108fe20007d5e068 */
[----:B------:R-:W-:Y:S01]  /*ba90*/  @P4 IMAD.HI.U32 R14, R35, R32, RZ ;  /* 0x00000020230e4227 */ /* 0x000fe200078e00ff */
[----:B------:R-:W-:-:S03]  /*baa0*/  SHF.R.S32.HI R102, RZ, 0x1f, R104 ;  /* 0x0000001fff667819 */ /* 0x000fc60000011468 */
[----:B------:R-:W-:Y:S01]  /*bab0*/  IMAD.WIDE.U32 R10, R12, R29, RZ ;  /* 0x0000001d0c0a7225 */ /* 0x000fe200078e00ff */
[----:B------:R-:W-:Y:S02]  /*bac0*/  @P4 SHF.R.U32.HI R15, RZ, R33, R14 ;  /* 0x00000021ff0f4219 */ /* 0x000fe4000001160e */
[----:B------:R-:W-:Y:S01]  /*bad0*/  IADD3.X R12, R191, R31, R102, P2, P5 ;  /* 0x0000001fbf0c7210 */ /* 0x000fe200017ea466 */
[----:B------:R-:W-:Y:S01]  /*bae0*/  IMAD.IADD R29, R11, 0x1, R13 ;  /* 0x000000010b1d7824 */ /* 0x000fe200078e020d */
[----:B------:R-:W-:Y:S01]  /*baf0*/  IADD3 R10, P2, P5, R15, R28, R10 ;  /* 0x0000001c0f0a7210 */ /* 0x000fe20007d5e00a */
[--C-:B------:R-:W-:Y:S01]  /*bb00*/  IMAD.MOV R14, RZ, RZ, -R15.reuse ;  /* 0x000000ffff0e7224 */ /* 0x100fe200078e0a0f */
[----:B------:R-:W-:-:S03]  /*bb10*/  SHF.R.S32.HI R11, RZ, 0x1f, R15 ;  /* 0x0000001fff0b7819 */ /* 0x000fc6000001140f */
[----:B------:R-:W-:Y:S01]  /*bb20*/  IMAD R13, R95, R14, R35 ;  /* 0x0000000e5f0d7224 */ /* 0x000fe200078e0223 */
[----:B------:R-:W-:-:S03]  /*bb30*/  IADD3.X R11, R11, R12, R29, P2, P5 ;  /* 0x0000000c0b0b7210 */ /* 0x000fc600017ea41d */
        /* <DEDUP_REMOVED lines=12> */
.L_x_2248:
[----:B------:R-:W-:Y:S01]  /*bc00*/  SHFL.IDX PT, R4, R10, RZ, 0x1c1f ;  /* 0x001c1fff0a047589 */ /* 0x000fe200000e0000 */
[----:B------:R-:W-:Y:S01]  /*bc10*/  IMAD.IADD R13, R227, 0x1, R18 ;  /* 0x00000001e30d7824 */ /* 0x000fe200078e0212 */
        /* <DEDUP_REMOVED lines=11> */
[----:B------:R-:W-:Y:S01]  /*bcd0*/  IMAD R3, R208, 0x40, R23 ;  /* 0x00000040d0037824 */ /* 0x000fe200078e0217 */
[----:B------:R-:W1:Y:S01]  /*bce0*/  @P4 LDC R49, c[0x0][0xbec] ;  /* 0x0002fb00ff314b82 */ /* 0x000e620000000800 */
[----:B------:R-:W-:Y:S02]  /*bcf0*/  ULDC.64 UR4, c[0x0][0xaa0] ;  /* 0x0002a80000047ab9 */ /* 0x000fe40000000a00 */
[----:B------:R-:W-:-:S03]  /*bd00*/  IMAD.WIDE R16, R3, 0x2, R16 ;  /* 0x0000000203107825 */ /* 0x000fc600078e0210 */
[C---:B------:R-:W-:Y:S02]  /*bd10*/  IADD3 R9, P6, R16.reuse, 0x1000, RZ ;  /* 0x0000100010097810 */ /* 0x040fe40007fde0ff */
[----:B------:R-:W2:Y:S01]  /*bd20*/  @P4 LDC R51, c[0x0][0xbf0] ;  /* 0x0002fc00ff334b82 */ /* 0x000ea20000000800 */
[C---:B------:R-:W-:Y:S02]  /*bd30*/  IADD3 R13, P5, R16.reuse, 0x2000, RZ ;  /* 0x00002000100d7810 */ /* 0x040fe40007fbe0ff */
[----:B------:R-:W-:Y:S02]  /*bd40*/  LOP3.LUT R8, R9, 0x380, RZ, 0xc0, !PT ;  /* 0x0000038009087812 */ /* 0x000fe400078ec0ff */
[----:B------:R-:W-:Y:S02]  /*bd50*/  IADD3 R29, P3, R16, 0x3000, RZ ;  /* 0x00003000101d7810 */ /* 0x000fe40007f7e0ff */
[----:B------:R-:W-:Y:S02]  /*bd60*/  SHF.R.U64 R8, R8, 0x3, RZ ;  /* 0x0000000308087819 */ /* 0x000fe400000012ff */
[----:B------:R-:W-:-:S02]  /*bd70*/  IADD3 R33, P2, R16, 0x4000, RZ ;  /* 0x0000400010217810 */ /* 0x000fc40007f5e0ff */
[----:B------:R-:W-:Y:S01]  /*bd80*/  LOP3.LUT R8, R8, R9, RZ, 0x3c, !PT ;  /* 0x0000000908087212 */ /* 0x000fe200078e3cff */
[--C-:B------:R-:W-:Y:S01]  /*bd90*/  IMAD.X R9, RZ, RZ, R17.reuse, P6 ;  /* 0x000000ffff097224 */ /* 0x100fe200030e0611 */
[C---:B------:R-:W-:Y:S02]  /*bda0*/  IADD3 R3, P6, R16.reuse, 0x7000, RZ ;  /* 0x0000700010037810 */ /* 0x040fe40007fde0ff */
[C---:B------:R-:W-:Y:S02]  /*bdb0*/  IADD3 R37, P1, R16.reuse, 0x5000, RZ ;  /* 0x0000500010257810 */ /* 0x040fe40007f3e0ff */
[C---:B------:R-:W-:Y:S01]  /*bdc0*/  IADD3 R41, P0, R16.reuse, 0x6000, RZ ;  /* 0x0000600010297810 */ /* 0x040fe20007f1e0ff */
[----:B------:R-:W-:Y:S01]  /*bdd0*/  IMAD.X R45, RZ, RZ, R17, P6 ;  /* 0x000000ffff2d7224 */ /* 0x000fe200030e0611 */
[----:B0-----:R-:W-:Y:S01]  /*bde0*/  LOP3.LUT R5, R16, 0x380, RZ, 0xc0, !PT ;  /* 0x0000038010057812 */ /* 0x001fe200078ec0ff */
[----:B------:R-:W5:Y:S01]  /*bdf0*/  LD.E.128 R8, desc[UR56][R8.64] ;  /* 0x0000003808087980 */ /* 0x000f62000c101d00 */
[----:B------:R-:W-:-:S02]  /*be00*/  LOP3.LUT R0, R3, 0x380, RZ, 0xc0, !PT ;  /* 0x0000038003007812 */ /* 0x000fc400078ec0ff */
[----:B------:R-:W-:Y:S02]  /*be10*/  LOP3.LUT R12, R13, 0x380, RZ, 0xc0, !PT ;  /* 0x000003800d0c7812 */ /* 0x000fe400078ec0ff */
[----:B------:R-:W-:Y:S02]  /*be20*/  LOP3.LUT R28, R29, 0x380, RZ, 0xc0, !PT ;  /* 0x000003801d1c7812 */ /* 0x000fe400078ec0ff */
[----:B------:R-:W-:Y:S02]  /*be30*/  LOP3.LUT R32, R33, 0x380, RZ, 0xc0, !PT ;  /* 0x0000038021207812 */ /* 0x000fe400078ec0ff */
[----:B------:R-:W-:Y:S02]  /*be40*/  LOP3.LUT R36, R37, 0x380, RZ, 0xc0, !PT ;  /* 0x0000038025247812 */ /* 0x000fe400078ec0ff */
[----:B------:R-:W-:Y:S02]  /*be50*/  LOP3.LUT R40, R41, 0x380, RZ, 0xc0, !PT ;  /* 0x0000038029287812 */ /* 0x000fe400078ec0ff */
[----:B------:R-:W-:-:S02]  /*be60*/  SHF.R.U64 R5, R5, 0x3, RZ ;  /* 0x0000000305057819 */ /* 0x000fc400000012ff */
[----:B------:R-:W-:Y:S02]  /*be70*/  SHF.R.U64 R0, R0, 0x3, RZ ;  /* 0x0000000300007819 */ /* 0x000fe400000012ff */
[----:B------:R-:W-:Y:S02]  /*be80*/  SHF.R.U64 R12, R12, 0x3, RZ ;  /* 0x000000030c0c7819 */ /* 0x000fe400000012ff */
[----:B------:R-:W-:Y:S02]  /*be90*/  SHF.R.U64 R28, R28, 0x3, RZ ;  /* 0x000000031c1c7819 */ /* 0x000fe400000012ff */
[----:B------:R-:W-:Y:S02]  /*bea0*/  SHF.R.U64 R32, R32, 0x3, RZ ;  /* 0x0000000320207819 */ /* 0x000fe400000012ff */
[----:B------:R-:W-:Y:S02]  /*beb0*/  SHF.R.U64 R36, R36, 0x3, RZ ;  /* 0x0000000324247819 */ /* 0x000fe400000012ff */
[----:B------:R-:W-:-:S02]  /*bec0*/  SHF.R.U64 R40, R40, 0x3, RZ ;  /* 0x0000000328287819 */ /* 0x000fc400000012ff */
[----:B------:R-:W-:Y:S02]  /*bed0*/  LOP3.LUT R16, R5, R16, RZ, 0x3c, !PT ;  /* 0x0000001005107212 */ /* 0x000fe400078e3cff */
[----:B------:R-:W-:Y:S01]  /*bee0*/  LOP3.LUT R44, R0, R3, RZ, 0x3c, !PT ;  /* 0x00000003002c7212 */ /* 0x000fe200078e3cff */
[----:B------:R-:W-:Y:S01]  /*bef0*/  IMAD R3, R102, UR4, RZ ;  /* 0x0000000466037c24 */ /* 0x000fe2000f8e02ff */
        /* <DEDUP_REMOVED lines=10> */
[----:B------:R0:W5:Y:S01]  /*bfa0*/  LD.E.128 R4, desc[UR56][R16.64] ;  /* 0x0000003810047980 */ /* 0x000162000c101d00 */
[----:B------:R-:W-:-:S03]  /*bfb0*/  SHF.R.S32.HI R21, RZ, 0x1f, R186 ;  /* 0x0000001fff157819 */ /* 0x000fc600000114ba */
[----:B------:R-:W5:Y:S04]  /*bfc0*/  LD.E.128 R12, desc[UR56][R12.64] ;  /* 0x000000380c0c7980 */ /* 0x000f68000c101d00 */
[----:B------:R-:W5:Y:S01]  /*bfd0*/  LD.E.128 R28, desc[UR56][R28.64] ;  /* 0x000000381c1c7980 */ /* 0x000f62000c101d00 */
[C---:B0-----:R-:W-:Y:S02]  /*bfe0*/  IMAD R17, R104.reuse, UR5, R3 ;  /* 0x0000000568117c24 */ /* 0x041fe4000f8e0203 */
[----:B------:R-:W-:Y:S01]  /*bff0*/  IMAD.WIDE.U32 R2, R104, UR4, RZ ;  /* 0x0000000468027c25 */ /* 0x000fe2000f8e00ff */
[----:B------:R-:W-:Y:S01]  /*c000*/  ULDC.64 UR4, c[0x0][0xae8] ;  /* 0x0002ba0000047ab9 */ /* 0x000fe20000000a00 */
[----:B------:R-:W5:Y:S02]  /*c010*/  LD.E.128 R32, desc[UR56][R32.64] ;  /* 0x0000003820207980 */ /* 0x000f64000c101d00 */
[----:B------:R-:W-:-:S02]  /*c020*/  IMAD.IADD R3, R3, 0x1, R17 ;  /* 0x0000000103037824 */ /* 0x000fc400078e0211 */
[----:B------:R-:W-:Y:S01]  /*c030*/  IMAD R17, R188, 0x20, R208 ;  /* 0x00000020bc117824 */ /* 0x000fe200078e02d0 */
[----:B------:R-:W5:Y:S03]  /*c040*/  LD.E.128 R36, desc[UR56][R36.64] ;  /* 0x0000003824247980 */ /* 0x000f66000c101d00 */
[----:B------:R-:W-:Y:S01]  /*c050*/  IMAD.IADD R20, R18, 0x1, R17 ;  /* 0x0000000112147824 */ /* 0x000fe200078e0211 */
[----:B------:R-:W5:Y:S01]  /*c060*/  LD.E.128 R40, desc[UR56][R40.64] ;  /* 0x0000003828287980 */ /* 0x000f62000c101d00 */
[----:B------:R-:W-:-:S03]  /*c070*/  IMAD.WIDE.U32 R2, R189, UR4, R2 ;  /* 0x00000004bd027c25 */ /* 0x000fc6000f8e0002 */
[----:B------:R-:W5:Y:S01]  /*c080*/  LD.E.128 R44, desc[UR56][R44.64] ;  /* 0x000000382c2c7980 */ /* 0x000f62000c101d00 */
[----:B-1----:R-:W-:Y:S01]  /*c090*/  @P4 IMAD.HI.U32 R0, R20, R49, RZ ;  /* 0x0000003114004227 */ /* 0x002fe200078e00ff */
[----:B------:R-:W-:Y:S01]  /*c0a0*/  @!PT LDS RZ, [RZ] ;  /* 0x00000000fffff984 */ /* 0x000fe20000000800 */
[----:B------:R-:W-:Y:S01]  /*c0b0*/  @!PT LDS RZ, [RZ] ;  /* 0x00000000fffff984 */ /* 0x000fe20000000800 */
[----:B------:R-:W-:Y:S01]  /*c0c0*/  @!PT LDS RZ, [RZ] ;  /* 0x00000000fffff984 */ /* 0x000fe20000000800 */
[----:B------:R-:W-:Y:S01]  /*c0d0*/  @!PT LDS RZ, [RZ] ;  /* 0x00000000fffff984 */ /* 0x000fe20000000800 */
[----:B------:R0:W-:Y:S06]  /*c0e0*/  MEMBAR.ALL.CTA ;  /* 0x0000000000007992 */ /* 0x0001ec0000008000 */
[----:B0-----:R-:W0:Y:S01]  /*c0f0*/  FENCE.VIEW.ASYNC.S ;  /* 0x00000000000073c6 */ /* 0x001e220000000000 */
[----:B------:R-:W-:Y:S01]  /*c100*/  IMAD R3, R189, UR5, R3 ;  /* 0x00000005bd037c24 */ /* 0x000fe2000f8e0203 */
[----:B------:R-:W-:Y:S01]  /*c110*/  ULDC.64 UR4, c[0x0][0xaf0] ;  /* 0x0002bc0000047ab9 */ /* 0x000fe20000000a00 */
[----:B------:R-:W-:Y:S01]  /*c120*/  IMAD.MOV.U32 R17, RZ, RZ, R20 ;  /* 0x000000ffff117224 */ /* 0x000fe200078e0014 */
[----:B--2---:R-:W-:Y:S01]  /*c130*/  @P4 SHF.R.U32.HI R17, RZ, R51, R0 ;  /* 0x00000033ff114219 */ /* 0x004fe20000011600 */
[----:B------:R-:W-:-:S03]  /*c140*/  IMAD R21, R21, UR4, RZ ;  /* 0x0000000415157c24 */ /* 0x000fc6000f8e02ff */
[--C-:B------:R-:W-:Y:S01]  /*c150*/  SHF.R.S32.HI R0, RZ, 0x1f, R17.reuse ;  /* 0x0000001fff007819 */ /* 0x100fe20000011411 */
[----:B------:R-:W-:Y:S02]  /*c160*/  IMAD.MOV R16, RZ, RZ, -R17 ;  /* 0x000000ffff107224 */ /* 0x000fe400078e0a11 */
[C---:B------:R-:W-:Y:S02]  /*c170*/  IMAD R21, R186.reuse, UR5, R21 ;  /* 0x00000005ba157c24 */ /* 0x040fe4000f8e0215 */
[----:B------:R-:W-:Y:S01]  /*c180*/  IMAD.WIDE.U32 R2, R186, UR4, R2 ;  /* 0x00000004ba027c25 */ /* 0x000fe2000f8e0002 */
[----:B------:R-:W-:-:S03]  /*c190*/  ULDC.64 UR4, c[0x0][0xae0] ;  /* 0x0002b80000047ab9 */ /* 0x000fc60000000a00 */
[----:B------:R-:W-:Y:S02]  /*c1a0*/  IMAD R0, R0, UR4, RZ ;  /* 0x0000000400007c24 */ /* 0x000fe4000f8e02ff */
[----:B------:R-:W-:Y:S02]  /*c1b0*/  IMAD R95, R95, R16, R20 ;  /* 0x000000105f5f7224 */ /* 0x000fe400078e0214 */
[----:B------:R-:W-:Y:S02]  /*c1c0*/  IMAD.IADD R3, R3, 0x1, R21 ;  /* 0x0000000103037824 */ /* 0x000fe400078e0215 */
[C---:B------:R-:W-:Y:S01]  /*c1d0*/  IMAD R21, R17.reuse, UR5, R0 ;  /* 0x0000000511157c24 */ /* 0x040fe2000f8e0200 */
[----:B------:R-:W-:Y:S01]  /*c1e0*/  SHF.R.S32.HI R0, RZ, 0x1f, R95 ;  /* 0x0000001fff007819 */ /* 0x000fe2000001145f */
[----:B------:R-:W-:Y:S01]  /*c1f0*/  IMAD.WIDE.U32 R2, R17, UR4, R2 ;  /* 0x0000000411027c25 */ /* 0x000fe2000f8e0002 */
[----:B------:R-:W-:-:S03]  /*c200*/  ULDC.64 UR4, c[0x0][0xad8] ;  /* 0x0002b60000047ab9 */ /* 0x000fc60000000a00 */
[----:B------:R-:W-:Y:S02]  /*c210*/  IMAD.IADD R3, R3, 0x1, R21 ;  /* 0x0000000103037824 */ /* 0x000fe400078e0215 */
[----:B------:R-:W-:Y:S02]  /*c220*/  IMAD R0, R0, UR4, RZ ;  /* 0x0000000400007c24 */ /* 0x000fe4000f8e02ff */
[----:B------:R-:W-:Y:S02]  /*c230*/  IMAD.IADD R49, R208, 0x1, R18 ;  /* 0x00000001d0317824 */ /* 0x000fe400078e0212 */
        /* <DEDUP_REMOVED lines=11> */
[----:B0-----:R0:W1:Y:S01]  /*c2f0*/  SHFL.IDX PT, R16, R0, RZ, 0x181f ;  /* 0x00181fff00107589 */ /* 0x00106200000e0000 */
[----:B------:R-:W-:Y:S01]  /*c300*/  IADD3 R17, R49, 0x40, RZ ;  /* 0x0000004031117810 */ /* 0x000fe20007ffe0ff */
[----:B------:R0:W-:Y:S01]  /*c310*/  SYNCS.ARRIVE.TRANS64.RED.A1T0 RZ, [R22+URZ], RZ ;  /* 0x000000ff16ff79a7 */ /* 0x0001e2000810043f */
[----:B------:R-:W-:Y:S01]  /*c320*/  BSSY B1, `(.L_x_2250) ;  /* 0x000000d000017945 */ /* 0x000fe20003800000 */
[----:B------:R0:W2:Y:S01]  /*c330*/  SHFL.IDX PT, R20, R18, RZ, 0x181f ;  /* 0x00181fff12147589 */ /* 0x0000a200000e0000 */
[----:B------:R-:W-:-:S02]  /*c340*/  ISETP.GE.AND P1, PT, R17, R24, PT ;  /* 0x000000181100720c */ /* 0x000fc40003f26270 */
[----:B------:R-:W-:Y:S11]  /*c350*/  @P2 BRA `(.L_x_2251) ;  /* 0x0000000000242947 */ /* 0x000ff60003800000 */
        /* <DEDUP_REMOVED lines=9> */
.L_x_2251:
[----:B------:R-:W-:Y:S05]  /*c3f0*/  BSYNC B1 ;  /* 0x0000000000017941 */ /* 0x000fea0003800000 */
.L_x_2250:
[----:B---3-5:R3:W4:Y:S01]  /*c400*/  SHFL.IDX PT, R6, R18, 0x1, 0x181f ;  /* 0x00381f0012067f89 */ /* 0x02872200000e0000 */
        /* <DEDUP_REMOVED lines=12> */
.L_x_2253:
[----:B------:R-:W-:Y:S05]  /*c4d0*/  BSYNC B1 ;  /* 0x0000000000017941 */ /* 0x000fea0003800000 */
.L_x_2252:
[----:B----4-:R4:W1:Y:S01]  /*c4e0*/  SHFL.IDX PT, R6, R18, 0x2, 0x181f ;  /* 0x00581f0012067f89 */ /* 0x01086200000e0000 */
[----:B------:R-:W-:Y:S03]  /*c4f0*/  BSSY B1, `(.L_x_2254) ;  /* 0x000000c000017945 */ /* 0x000fe60003800000 */
[----:B0-----:R4:W0:Y:S01]  /*c500*/  SHFL.IDX PT, R4, R0, 0x2, 0x181f ;  /* 0x00581f0000047f89 */ /* 0x00182200000e0000 */
[----:B------:R-:W-:Y:S05]  /*c510*/  @P1 BRA `(.L_x_2255) ;  /* 0x0000000000241947 */ /* 0x000fea0003800000 */
[----:B------:R-:W-:Y:S02]  /*c520*/  ULDC UR4, c[0x0][0xac8] ;  /* 0x0002b20000047ab9 */ /* 0x000fe40000000800 */
[----:B------:R-:W-:Y:S02]  /*c530*/  ISETP.GE.AND P2, PT, R23, UR4, PT ;  /* 0x0000000417007c0c */ /* 0x000fe4000bf46270 */
[----:B------:R-:W-:-:S11]  /*c540*/  ISETP.GE.AND P3, PT, R187, UR4, PT ;  /* 0x00000004bb007c0c */ /* 0x000fd6000bf66270 */
[-C--:B0-----:R-:W-:Y:S02]  /*c550*/  @!P2 LEA R2, P0, R23, R4.reuse, 0x1 ;  /* 0x000000041702a211 */ /* 0x081fe400078008ff */
[----:B------:R-:W-:Y:S02]  /*c560*/  @!P3 LEA R4, P1, R187, R4, 0x1 ;  /* 0x00000004bb04b211 */ /* 0x000fe400078208ff */
[-C--:B-1----:R-:W-:Y:S02]  /*c570*/  @!P2 LEA.HI.X R3, R23, R6.reuse, R230, 0x1, P0 ;  /* 0x000000061703a211 */ /* 0x082fe400000f0ce6 */
[----:B------:R-:W-:-:S03]  /*c580*/  @!P3 LEA.HI.X R5, R187, R6, R229, 0x1, P1 ;  /* 0x00000006bb05b211 */ /* 0x000fc600008f0ce5 */
[----:B------:R0:W-:Y:S04]  /*c590*/  @!P2 ST.E.128 desc[UR56][R2.64], R12 ;  /* 0x0000000c0200a985 */ /* 0x0001e8000c101d38 */
[----:B------:R0:W-:Y:S02]  /*c5a0*/  @!P3 ST.E.128 desc[UR56][R4.64], R40 ;  /* 0x000000280400b985 */ /* 0x0001e4000c101d38 */
.L_x_2255:
[----:B------:R-:W-:Y:S05]  /*c5b0*/  BSYNC B1 ;  /* 0x0000000000017941 */ /* 0x000fea0003800000 */
.L_x_2254:
[----:B0-----:R-:W-:Y:S01]  /*c5c0*/  VIADD R3, R49, 0x60 ;  /* 0x0000006031037836 */ /* 0x001fe20000000000 */
[----:B---34-:R-:W0:Y:S04]  /*c5d0*/  SHFL.IDX PT, R18, R18, 0x3, 0x181f ;  /* 0x00781f0012127f89 */ /* 0x018e2800000e0000 */
[----:B------:R-:W-:Y:S01]  /*c5e0*/  ISETP.GE.AND P0, PT, R3, R24, PT ;  /* 0x000000180300720c */ /* 0x000fe20003f06270 */
[----:B------:R-:W3:-:S12]  /*c5f0*/  SHFL.IDX PT, R0, R0, 0x3, 0x181f ;  /* 0x00781f0000007f89 */ /* 0x000ed800000e0000 */
[----:B------:R-:W-:Y:S05]  /*c600*/  @P0 BRA `(.L_x_2256) ;  /* 0x0000001400dc0947 */ /* 0x000fea0003800000 */
        /* <DEDUP_REMOVED lines=11> */
.L_x_2249:
[----:B0-----:R-:W0:Y:S01]  /*c6c0*/  @P4 LDC R0, c[0x0][0xbec] ;  /* 0x0002fb00ff004b82 */ /* 0x001e220000000800 */
[----:B------:R-:W-:Y:S01]  /*c6d0*/  ULDC.64 UR4, c[0x0][0xb08] ;  /* 0x0002c20000047ab9 */ /* 0x000fe20000000a00 */
[----:B------:R-:W-:Y:S01]  /*c6e0*/  ULDC.64 UR6, c[0x0][0xb30] ;  /* 0x0002cc0000067ab9 */ /* 0x000fe20000000a00 */
[----:B------:R-:W-:Y:S01]  /*c6f0*/  IMAD R7, R102, UR4, RZ ;  /* 0x0000000466077c24 */ /* 0x000fe2000f8e02ff */
[----:B------:R-:W-:Y:S01]  /*c700*/  ISETP.GE.AND P0, PT, R13, R24, PT ;  /* 0x000000180d00720c */ /* 0x000fe20003f06270 */
[C---:B------:R-:W-:Y:S01]  /*c710*/  IMAD.WIDE.U32 R4, R104.reuse, UR4, RZ ;  /* 0x0000000468047c25 */ /* 0x040fe2000f8e00ff */
[----:B------:R-:W-:Y:S02]  /*c720*/  BSSY B1, `(.L_x_2257) ;  /* 0x0000069000017945 */ /* 0x000fe40003800000 */
[----:B------:R-:W1:Y:S01]  /*c730*/  @P4 LDC R11, c[0x0][0xbf0] ;  /* 0x0002fc00ff0b4b82 */ /* 0x000e620000000800 */
[----:B------:R-:W-:Y:S01]  /*c740*/  IMAD R7, R104, UR5, R7 ;  /* 0x0000000568077c24 */ /* 0x000fe2000f8e0207 */
[----:B------:R-:W-:Y:S01]  /*c750*/  ULDC.64 UR4, c[0x0][0xb38] ;  /* 0x0002ce0000047ab9 */ /* 0x000fe20000000a00 */
[----:B------:R-:W-:-:S02]  /*c760*/  VIADD R22, R22, 0x34820 ;  /* 0x0003482016167836 */ /* 0x000fc40000000000 */
[----:B------:R-:W-:Y:S01]  /*c770*/  IMAD.IADD R5, R5, 0x1, R7 ;  /* 0x0000000105057824 */ /* 0x000fe200078e0207 */
[----:B------:R-:W-:Y:S02]  /*c780*/  SHF.R.S32.HI R7, RZ, 0x1f, R186 ;  /* 0x0000001fff077819 */ /* 0x000fe400000114ba */
[----:B------:R-:W-:Y:S01]  /*c790*/  PRMT R22, RZ, 0x654, R22 ;  /* 0x00000654ff167816 */ /* 0x000fe20000000016 */
[----:B------:R-:W-:-:S03]  /*c7a0*/  IMAD.WIDE.U32 R4, R189, UR4, R4 ;  /* 0x00000004bd047c25 */ /* 0x000fc6000f8e0004 */
[----:B------:R2:W-:Y:S01]  /*c7b0*/  SYNCS.ARRIVE.TRANS64.RED.A1T0 RZ, [R22+URZ], RZ ;  /* 0x000000ff16ff79a7 */ /* 0x0005e2000810043f */
[----:B------:R-:W-:Y:S01]  /*c7c0*/  IMAD R5, R189, UR5, R5 ;  /* 0x00000005bd057c24 */ /* 0x000fe2000f8e0205 */
[----:B------:R-:W-:Y:S02]  /*c7d0*/  ULDC.64 UR4, c[0x0][0xb40] ;  /* 0x0002d00000047ab9 */ /* 0x000fe40000000a00 */
[----:B------:R-:W-:Y:S02]  /*c7e0*/  IMAD R7, R7, UR4, RZ ;  /* 0x0000000407077c24 */ /* 0x000fe4000f8e02ff */
[----:B0-----:R-:W-:-:S04]  /*c7f0*/  @P4 IMAD.HI.U32 R0, R35, R0, RZ ;  /* 0x0000000023004227 */ /* 0x001fc800078e00ff */
[C---:B------:R-:W-:Y:S02]  /*c800*/  IMAD R9, R186.reuse, UR5, R7 ;  /* 0x00000005ba097c24 */ /* 0x040fe4000f8e0207 */
[----:B------:R-:W-:Y:S01]  /*c810*/  IMAD.WIDE.U32 R4, R186, UR4, R4 ;  /* 0x00000004ba047c25 */ /* 0x000fe2000f8e0004 */
[----:B------:R-:W-:-:S03]  /*c820*/  ULDC.64 UR4, c[0x0][0xb48] ;  /* 0x0002d20000047ab9 */ /* 0x000fc60000000a00 */
[----:B------:R-:W-:Y:S01]  /*c830*/  IMAD.MOV.U32 R7, RZ, RZ, R35 ;  /* 0x000000ffff077224 */ /* 0x000fe200078e0023 */
[----:B-1----:R-:W-:Y:S01]  /*c840*/  @P4 SHF.R.U32.HI R7, RZ, R11, R0 ;  /* 0x0000000bff074219 */ /* 0x002fe20000011600 */
        /* <DEDUP_REMOVED lines=86> */
.L_x_2258:
[----:B------:R-:W-:Y:S05]  /*cdb0*/  BSYNC B1 ;  /* 0x0000000000017941 */ /* 0x000fea0003800000 */
.L_x_2257:
[----:B------:R-:W-:Y:S01]  /*cdc0*/  ISETP.GE.AND P0, PT, R29, R24, PT ;  /* 0x000000181d00720c */ /* 0x000fe20003f06270 */
[----:B----4-:R3:W4:Y:S04]  /*cdd0*/  SHFL.IDX PT, R5, R16, 0x1, 0x1c1f ;  /* 0x003c1f0010057f89 */ /* 0x01072800000e0000 */
[----:B------:R3:W0:Y:S08]  /*cde0*/  SHFL.IDX PT, R4, R0, 0x1, 0x1c1f ;  /* 0x003c1f0000047f89 */ /* 0x00063000000e0000 */
[----:B---3--:R-:W-:Y:S05]  /*cdf0*/  @P0 BRA `(.L_x_2256) ;  /* 0x0000000c00e00947 */ /* 0x008fea0003800000 */
[----:B------:R-:W-:Y:S02]  /*ce00*/  ULDC UR4, c[0x0][0xac8] ;  /* 0x0002b20000047ab9 */ /* 0x000fe40000000800 */
[----:B------:R-:W-:Y:S02]  /*ce10*/  ISETP.GE.AND P1, PT, R206, UR4, PT ;  /* 0x00000004ce007c0c */ /* 0x000fe4000bf26270 */
[----:B------:R-:W-:Y:S02]  /*ce20*/  ISETP.GE.AND P0, PT, R205, UR4, PT ;  /* 0x00000004cd007c0c */ /* 0x000fe4000bf06270 */
[----:B------:R-:W-:Y:S02]  /*ce30*/  ISETP.GE.AND P2, PT, R184, UR4, PT ;  /* 0x00000004b8007c0c */ /* 0x000fe4000bf46270 */
[----:B------:R-:W-:Y:S02]  /*ce40*/  ISETP.GE.AND P4, PT, R203, UR4, PT ;  /* 0x00000004cb007c0c */ /* 0x000fe4000bf86270 */
[----:B------:R-:W-:-:S05]  /*ce50*/  ISETP.GE.AND P3, PT, R204, UR4, PT ;  /* 0x00000004cc007c0c */ /* 0x000fca000bf66270 */
[CC--:B0-----:R-:W-:Y:S02]  /*ce60*/  @!P1 LEA R6, P5, R206.reuse, R4.reuse, 0x2 ;  /* 0x00000004ce069211 */ /* 0x0c1fe400078a10ff */
[CC--:B------:R-:W-:Y:S02]  /*ce70*/  @!P0 LEA R8, P6, R205.reuse, R4.reuse, 0x2 ;  /* 0x00000004cd088211 */ /* 0x0c0fe400078c10ff */
[-C--:B-1--4-:R-:W-:Y:S01]  /*ce80*/  @!P1 LEA.HI.X R7, R206, R5.reuse, R225, 0x2, P5 ;  /* 0x00000005ce079211 */ /* 0x092fe200028f14e1 */
        /* <DEDUP_REMOVED lines=53> */
[----:B---3--:R-:W-:-:S04]  /*d1e0*/  LEA R2, P0, R192, R4, 0x2 ;  /* 0x00000004c0027211 */ /* 0x008fc800078010ff */
[----:B------:R-:W-:-:S05]  /*d1f0*/  LEA.HI.X R3, R192, R5, R211, 0x2, P0 ;  /* 0x00000005c0037211 */ /* 0x000fca00000f14d3 */
[----:B------:R0:W-:Y:S01]  /*d200*/  ST.E.64 desc[UR56][R2.64], R86 ;  /* 0x0000005602007985 */ /* 0x0001e2000c101b38 */
[----:B------:R-:W-:Y:S05]  /*d210*/  BRA `(.L_x_2256) ;  /* 0x0000000800d87947 */ /* 0x000fea0003800000 */
.L_x_2247:
        /* <DEDUP_REMOVED lines=24> */
.L_x_2259:
[----:B------:R-:W-:Y:S01]  /*d3a0*/  BSSY B1, `(.L_x_2260) ;  /* 0x0000036000017945 */ /* 0x000fe20003800000 */
[----:B------:R-:W-:Y:S02]  /*d3b0*/  SEL R21, R186, RZ, !P0 ;  /* 0x000000ffba157207 */ /* 0x000fe40004000000 */
[----:B------:R-:W-:Y:S02]  /*d3c0*/  SEL R191, R191, RZ, !P0 ;  /* 0x000000ffbfbf7207 */ /* 0x000fe40004000000 */
[----:B-----5:R-:W-:Y:S01]  /*d3d0*/  SHF.R.S32.HI R16, RZ, 0x1f, R13 ;  /* 0x0000001fff107819 */ /* 0x020fe2000001140d */
[----:B------:R-:W-:Y:S06]  /*d3e0*/  @P3 BRA `(.L_x_2261) ;  /* 0x0000000000c43947 */ /* 0x000fec0003800000 */
[----:B------:R-:W2:Y:S01]  /*d3f0*/  S2R R3, SR_TID.X ;  /* 0x0000000000037919 */ /* 0x000ea20000002100 */
[----:B------:R-:W3:Y:S02]  /*d400*/  LDC R33, c[0x0][0xbe8] ;  /* 0x0002fa00ff217b82 */ /* 0x000ee40000000800 */
[----:B---3--:R-:W-:Y:S01]  /*d410*/  IMAD R2, R0, R33, RZ ;  /* 0x0000002100027224 */ /* 0x008fe200078e02ff */
[----:B--2---:R-:W-:-:S04]  /*d420*/  IADD3 R29, R18, -0x80, R3 ;  /* 0xffffff80121d7810 */ /* 0x004fc80007ffe003 */
[----:B------:R-:W-:-:S13]  /*d430*/  ISETP.GE.AND P0, PT, R29, R2, PT ;  /* 0x000000021d00720c */ /* 0x000fda0003f06270 */
[----:B------:R-:W-:Y:S05]  /*d440*/  @P0 BRA `(.L_x_2261) ;  /* 0x0000000000ac0947 */ /* 0x000fea0003800000 */
[----:B------:R-:W-:Y:S01]  /*d450*/  ISETP.NE.AND P1, PT, R33, 0x1, PT ;  /* 0x000000012100780c */ /* 0x000fe20003f25270 */
[----:B------:R-:W-:Y:S01]  /*d460*/  IMAD.MOV.U32 R14, RZ, RZ, 0x9b8 ;  /* 0x000009b8ff0e7424 */ /* 0x000fe200078e00ff */
[----:B------:R-:W-:Y:S01]  /*d470*/  ISETP.GT.AND P0, PT, R190, 0x1, PT ;  /* 0x00000001be00780c */ /* 0x000fe20003f04270 */
[----:B------:R-:W2:Y:S01]  /*d480*/  LDC.64 R30, c[0x0][0xba8] ;  /* 0x0002ea00ff1e7b82 */ /* 0x000ea20000000a00 */
[----:B------:R-:W-:Y:S02]  /*d490*/  IMAD.MOV.U32 R15, RZ, RZ, R29 ;  /* 0x000000ffff0f7224 */ /* 0x000fe400078e001d */
[----:B------:R-:W-:Y:S02]  /*d4a0*/  SEL R14, R14, 0x978, P0 ;  /* 0x000009780e0e7807 */ /* 0x000fe40000000000 */
[----:B------:R-:W-:-:S03]  /*d4b0*/  SEL R207, R207, RZ, P0 ;  /* 0x000000ffcfcf7207 */ /* 0x000fc60000000000 */
[----:B------:R-:W3:Y:S08]  /*d4c0*/  LDC.64 R4, c[0x0][R14+0x220] ;  /* 0x000088000e047b82 */ /* 0x000ef00000000a00 */
[----:B------:R-:W4:Y:S08]  /*d4d0*/  @P1 LDC R12, c[0x0][0xbec] ;  /* 0x0002fb00ff0c1b82 */ /* 0x000f300000000800 */
[----:B------:R-:W5:Y:S08]  /*d4e0*/  LDC.64 R2, c[0x0][R14+0x218] ;  /* 0x000086000e027b82 */ /* 0x000f700000000a00 */
[----:B------:R-:W0:Y:S01]  /*d4f0*/  @P1 LDC R35, c[0x0][0xbf0] ;  /* 0x0002fc00ff231b82 */ /* 0x000e220000000800 */
[----:B---3--:R-:W-:-:S02]  /*d500*/  IMAD R5, R5, R21, RZ ;  /* 0x0000001505057224 */ /* 0x008fc400078e02ff */
[----:B------:R-:W-:-:S04]  /*d510*/  IMAD.WIDE.U32 R10, R4, R21, RZ ;  /* 0x00000015040a7225 */ /* 0x000fc800078e00ff */
[----:B------:R-:W-:Y:S01]  /*d520*/  IMAD R5, R4, R191, R5 ;  /* 0x000000bf04057224 */ /* 0x000fe200078e0205 */
[----:B------:R-:W3:Y:S01]  /*d530*/  LDC.64 R6, c[0x0][R14+0x228] ;  /* 0x00008a000e067b82 */ /* 0x000ee20000000a00 */
[----:B----4-:R-:W-:-:S04]  /*d540*/  @P1 IMAD.HI.U32 R12, R29, R12, RZ ;  /* 0x0000000c1d0c1227 */ /* 0x010fc800078e00ff */
[----:B------:R-:W-:-:S03]  /*d550*/  IMAD.IADD R11, R11, 0x1, R5 ;  /* 0x000000010b0b7824 */ /* 0x000fc600078e0205 */
[----:B------:R-:W4:Y:S01]  /*d560*/  LDC.64 R8, c[0x0][R14+0x210] ;  /* 0x000084000e087b82 */ /* 0x000f220000000a00 */
[-C--:B-----5:R-:W-:Y:S02]  /*d570*/  IMAD R17, R3, R189.reuse, RZ ;  /* 0x000000bd03117224 */ /* 0x0a0fe400078e02ff */
[----:B------:R-:W-:-:S04]  /*d580*/  IMAD.WIDE.U32 R2, R2, R189, RZ ;  /* 0x000000bd02027225 */ /* 0x000fc800078e00ff */
[----:B------:R-:W-:Y:S01]  /*d590*/  IMAD.IADD R17, R3, 0x1, R17 ;  /* 0x0000000103117824 */ /* 0x000fe200078e0211 */
[----:B0-----:R-:W-:Y:S01]  /*d5a0*/  @P1 SHF.R.U32.HI R15, RZ, R35, R12 ;  /* 0x00000023ff0f1219 */ /* 0x001fe2000001160c */
[----:B--2---:R-:W0:Y:S01]  /*d5b0*/  @!P0 LDC R30, c[0x0][0xb50] ;  /* 0x0002d400ff1e8b82 */ /* 0x004e220000000800 */
[----:B------:R-:W-:-:S03]  /*d5c0*/  IADD3 R4, P1, P3, R10, R2, R13 ;  /* 0x000000020a047210 */ /* 0x000fc60007b3e00d */
[----:B------:R-:W-:Y:S02]  /*d5d0*/  IMAD.MOV R10, RZ, RZ, -R15 ;  /* 0x000000ffff0a7224 */ /* 0x000fe400078e0a0f */
[----:B---3--:R-:W-:Y:S02]  /*d5e0*/  IMAD.WIDE.U32 R2, R6, R207, RZ ;  /* 0x000000cf06027225 */ /* 0x008fe400078e00ff */
[----:B------:R-:W2:Y:S01]  /*d5f0*/  @!P0 LDC R31, c[0x0][0xb54] ;  /* 0x0002d500ff1f8b82 */ /* 0x000ea20000000800 */
[----:B------:R-:W-:Y:S01]  /*d600*/  IADD3.X R6, R11, R17, R16, P1, P3 ;  /* 0x000000110b067210 */ /* 0x000fe20000fe6410 */
[----:B------:R-:W-:Y:S01]  /*d610*/  IMAD R7, R7, R207, RZ ;  /* 0x000000cf07077224 */ /* 0x000fe200078e02ff */
[----:B------:R-:W-:Y:S01]  /*d620*/  IADD3 R2, P0, P1, R15, R4, R2 ;  /* 0x000000040f027210 */ /* 0x000fe2000791e002 */
[----:B------:R-:W-:Y:S01]  /*d630*/  IMAD R5, R33, R10, R29 ;  /* 0x0000000a21057224 */ /* 0x000fe200078e021d */
[----:B------:R-:W-:Y:S01]  /*d640*/  SHF.R.S32.HI R15, RZ, 0x1f, R15 ;  /* 0x0000001fff0f7819 */ /* 0x000fe2000001140f */
[----:B------:R-:W-:-:S02]  /*d650*/  IMAD.IADD R7, R3, 0x1, R7 ;  /* 0x0000000103077824 */ /* 0x000fc400078e0207 */
[----:B----4-:R-:W-:-:S03]  /*d660*/  IMAD R4, R9, R5, RZ ;  /* 0x0000000509047224 */ /* 0x010fc600078e02ff */
[----:B------:R-:W-:Y:S02]  /*d670*/  IADD3.X R3, R15, R6, R7, P0, P1 ;  /* 0x000000060f037210 */ /* 0x000fe400007e2407 */
[----:B------:R-:W-:Y:S01]  /*d680*/  SHF.R.S32.HI R7, RZ, 0x1f, R5 ;  /* 0x0000001fff077819 */ /* 0x000fe20000011405 */
[----:B------:R-:W-:-:S04]  /*d690*/  IMAD.WIDE.U32 R2, R8, R5, R2 ;  /* 0x0000000508027225 */ /* 0x000fc800078e0002 */
[----:B------:R-:W-:Y:S01]  /*d6a0*/  IMAD R7, R8, R7, R4 ;  /* 0x0000000708077224 */ /* 0x000fe200078e0204 */
[----:B0-----:R-:W-:-:S03]  /*d6b0*/  LEA R4, P0, R2, R30, 0x2 ;  /* 0x0000001e02047211 */ /* 0x001fc600078010ff */
[----:B------:R-:W-:-:S05]  /*d6c0*/  IMAD.IADD R3, R3, 0x1, R7 ;  /* 0x0000000103037824 */ /* 0x000fca00078e0207 */
[----:B--2---:R-:W-:Y:S01]  /*d6d0*/  LEA.HI.X R5, R2, R31, R3, 0x2, P0 ;  /* 0x0000001f02057211 */ /* 0x004fe200000f1403 */
[----:B------:R-:W-:-:S05]  /*d6e0*/  IMAD.MOV.U32 R3, RZ, RZ, -0x800000 ;  /* 0xff800000ff037424 */ /* 0x000fca00078e00ff */
[----:B------:R2:W-:Y:S02]  /*d6f0*/  STG.E desc[UR56][R4.64], R3 ;  /* 0x0000000304007986 */ /* 0x0005e4000c101938 */
.L_x_2261:
[----:B------:R-:W-:Y:S05]  /*d700*/  BSYNC B1 ;  /* 0x0000000000017941 */ /* 0x000fea0003800000 */
.L_x_2260:
[----:B------:R-:W-:Y:S05]  /*d710*/  @P2 BRA `(.L_x_2256) ;  /* 0x0000000400982947 */ /* 0x000fea0003800000 */
[----:B------:R-:W3:Y:S01]  /*d720*/  LDC R11, c[0x0][0xbe8] ;  /* 0x0002fa00ff0b7b82 */ /* 0x000ee20000000800 */
[----:B------:R-:W-:Y:S01]  /*d730*/  ULDC.64 UR4, c[0x0][0xaa0] ;  /* 0x0002a80000047ab9 */ /* 0x000fe20000000a00 */
[----:B------:R-:W-:Y:S01]  /*d740*/  IMAD R7, R188, 0x20, R208 ;  /* 0x00000020bc077824 */ /* 0x000fe200078e02d0 */
[----:B------:R-:W-:Y:S01]  /*d750*/  ULDC.64 UR6, c[0x0][0xaf0] ;  /* 0x0002bc0000067ab9 */ /* 0x000fe20000000a00 */
[----:B------:R-:W-:Y:S01]  /*d760*/  IMAD R2, R16, UR4, RZ ;  /* 0x0000000410027c24 */ /* 0x000fe2000f8e02ff */
[----:B------:R-:W-:Y:S01]  /*d770*/  BSSY B1, `(.L_x_2262) ;  /* 0x0000036000017945 */ /* 0x000fe20003800000 */
[----:B------:R-:W-:Y:S02]  /*d780*/  IMAD.IADD R9, R18, 0x1, R7 ;  /* 0x0000000112097824 */ /* 0x000fe400078e0207 */
[C---:B--2---:R-:W-:Y:S02]  /*d790*/  IMAD R5, R13.reuse, UR5, R2 ;  /* 0x000000050d057c24 */ /* 0x044fe4000f8e0202 */
[----:B------:R-:W-:Y:S01]  /*d7a0*/  IMAD.WIDE.U32 R2, R13, UR4, RZ ;  /* 0x000000040d027c25 */ /* 0x000fe2000f8e00ff */
[----:B------:R-:W-:-:S03]  /*d7b0*/  ULDC.64 UR4, c[0x0][0xae8] ;  /* 0x0002ba0000047ab9 */ /* 0x000fc60000000a00 */
[----:B------:R-:W-:Y:S02]  /*d7c0*/  IMAD.IADD R3, R3, 0x1, R5 ;  /* 0x0000000103037824 */ /* 0x000fe400078e0205 */
[----:B------:R-:W-:Y:S02]  /*d7d0*/  IMAD.MOV.U32 R5, RZ, RZ, R9 ;  /* 0x000000ffff057224 */ /* 0x000fe400078e0009 */
[----:B------:R-:W-:-:S04]  /*d7e0*/  IMAD.WIDE.U32 R2, R189, UR4, R2 ;  /* 0x00000004bd027c25 */ /* 0x000fc8000f8e0002 */
[----:B------:R-:W-:Y:S01]  /*d7f0*/  IMAD R6, R191, UR6, RZ ;  /* 0x00000006bf067c24 */ /* 0x000fe2000f8e02ff */
[----:B---3--:R-:W-:Y:S01]  /*d800*/  ISETP.NE.AND P0, PT, R11, 0x1, PT ;  /* 0x000000010b00780c */ /* 0x008fe20003f05270 */
[----:B------:R-:W-:Y:S01]  /*d810*/  IMAD R3, R189, UR5, R3 ;  /* 0x00000005bd037c24 */ /* 0x000fe2000f8e0203 */
[----:B------:R-:W-:Y:S01]  /*d820*/  ULDC.64 UR4, c[0x0][0xae0] ;  /* 0x0002b80000047ab9 */ /* 0x000fe20000000a00 */
[C---:B------:R-:W-:Y:S02]  /*d830*/  IMAD R7, R21.reuse, UR7, R6 ;  /* 0x0000000715077c24 */ /* 0x040fe4000f8e0206 */
[----:B------:R-:W-:-:S04]  /*d840*/  IMAD.WIDE.U32 R2, R21, UR6, R2 ;  /* 0x0000000615027c25 */ /* 0x000fc8000f8e0002 */
[----:B------:R-:W-:Y:S02]  /*d850*/  IMAD.IADD R3, R3, 0x1, R7 ;  /* 0x0000000103037824 */ /* 0x000fe400078e0207 */
[----:B------:R-:W-:Y:S02]  /*d860*/  IMAD.IADD R18, R208, 0x1, R18 ;  /* 0x00000001d0127824 */ /* 0x000fe400078e0212 */
[----:B------:R-:W2:Y:S08]  /*d870*/  @P0 LDC R4, c[0x0][0xbec] ;  /* 0x0002fb00ff040b82 */ /* 0x000eb00000000800 */
[----:B------:R-:W3:Y:S01]  /*d880*/  @P0 LDC R15, c[0x0][0xbf0] ;  /* 0x0002fc00ff0f0b82 */ /* 0x000ee20000000800 */
[----:B--2---:R-:W-:-:S05]  /*d890*/  @P0 IMAD.HI.U32 R4, R9, R4, RZ ;  /* 0x0000000409040227 */ /* 0x004fca00078e00ff */
        /* <DEDUP_REMOVED lines=19> */
[----:B------:R-:W-:Y:S02]  /*d9d0*/  LEA R4, P3, R2, UR4, 0x1 ;  /* 0x0000000402047c11 */ /* 0x000fe4000f8608ff */
[----:B------:R-:W-:Y:S02]  /*d9e0*/  IADD3 R3, R3, R5, RZ ;  /* 0x0000000503037210 */ /* 0x000fe40007ffe0ff */
[----:B------:R-:W-:Y:S02]  /*d9f0*/  ISETP.GE.AND P0, PT, R0, R11, PT ;  /* 0x0000000b0000720c */ /* 0x000fe40003f06270 */
[----:B------:R-:W-:Y:S02]  /*da00*/  LEA.HI.X R5, R2, UR5, R3, 0x1, P3 ;  /* 0x0000000502057c11 */ /* 0x000fe400098f0c03 */
[----:B------:R2:W3:Y:S04]  /*da10*/  SHFL.IDX PT, R2, R4, RZ, 0x181f ;  /* 0x00181fff04027589 */ /* 0x0004e800000e0000 */
[----:B------:R2:W4:Y:S01]  /*da20*/  SHFL.IDX PT, R0, R5, RZ, 0x181f ;  /* 0x00181fff05007589 */ /* 0x00052200000e0000 */
        /* <DEDUP_REMOVED lines=10> */
.L_x_2263:
[----:B------:R-:W-:Y:S05]  /*dad0*/  BSYNC B1 ;  /* 0x0000000000017941 */ /* 0x000fea0003800000 */
.L_x_2262:
        /* <DEDUP_REMOVED lines=11> */
[----:B------:R0:W-:Y:S04]  /*db90*/  @!P3 ST.E.128 desc[UR56][R6.64], RZ ;  /* 0x000000ff0600b985 */ /* 0x0001e8000c101d38 */
[----:B------:R0:W-:Y:S02]  /*dba0*/  @!P4 ST.E.128 desc[UR56][R2.64], RZ ;  /* 0x000000ff0200c985 */ /* 0x0001e4000c101d38 */
.L_x_2265:
[----:B------:R-:W-:Y:S05]  /*dbb0*/  BSYNC B1 ;  /* 0x0000000000017941 */ /* 0x000fea0003800000 */
.L_x_2264:
[----:B0-----:R0:W0:Y:S01]  /*dbc0*/  SHFL.IDX PT, R0, R5, 0x2, 0x181f ;  /* 0x00581f0005007f89 */ /* 0x00102200000e0000 */
[----:B------:R-:W-:Y:S03]  /*dbd0*/  BSSY B1, `(.L_x_2266) ;  /* 0x000000c000017945 */ /* 0x000fe60003800000 */
[----:B---3--:R3:W0:Y:S01]  /*dbe0*/  SHFL.IDX PT, R2, R4, 0x2, 0x181f ;  /* 0x00581f0004027f89 */ /* 0x00862200000e0000 */
[----:B------:R-:W-:Y:S05]  /*dbf0*/  @P0 BRA `(.L_x_2267) ;  /* 0x0000000000240947 */ /* 0x000fea0003800000 */
[----:B------:R-:W-:Y:S02]  /*dc00*/  ULDC UR4, c[0x0][0xac8] ;  /* 0x0002b20000047ab9 */ /* 0x000fe40000000800 */
[----:B------:R-:W-:Y:S02]  /*dc10*/  ISETP.GE.AND P2, PT, R23, UR4, PT ;  /* 0x0000000417007c0c */ /* 0x000fe4000bf46270 */
[----:B------:R-:W-:-:S11]  /*dc20*/  ISETP.GE.AND P3, PT, R187, UR4, PT ;  /* 0x00000004bb007c0c */ /* 0x000fd6000bf66270 */
[-C--:B0-----:R-:W-:Y:S02]  /*dc30*/  @!P2 LEA R6, P0, R23, R2.reuse, 0x1 ;  /* 0x000000021706a211 */ /* 0x081fe400078008ff */
[----:B------:R-:W-:Y:S02]  /*dc40*/  @!P3 LEA R2, P1, R187, R2, 0x1 ;  /* 0x00000002bb02b211 */ /* 0x000fe400078208ff */
[-C--:B------:R-:W-:Y:S02]  /*dc50*/  @!P2 LEA.HI.X R7, R23, R0.reuse, R230, 0x1, P0 ;  /* 0x000000001707a211 */ /* 0x080fe400000f0ce6 */
[----:B------:R-:W-:-:S03]  /*dc60*/  @!P3 LEA.HI.X R3, R187, R0, R229, 0x1, P1 ;  /* 0x00000000bb03b211 */ /* 0x000fc600008f0ce5 */
[----:B------:R0:W-:Y:S04]  /*dc70*/  @!P2 ST.E.128 desc[UR56][R6.64], RZ ;  /* 0x000000ff0600a985 */ /* 0x0001e8000c101d38 */
[----:B------:R0:W-:Y:S02]  /*dc80*/  @!P3 ST.E.128 desc[UR56][R2.64], RZ ;  /* 0x000000ff0200b985 */ /* 0x0001e4000c101d38 */
.L_x_2267:
[----:B------:R-:W-:Y:S05]  /*dc90*/  BSYNC B1 ;  /* 0x0000000000017941 */ /* 0x000fea0003800000 */
.L_x_2266:
[----:B0-----:R-:W-:Y:S01]  /*dca0*/  VIADD R0, R18, 0x60 ;  /* 0x0000006012007836 */ /* 0x001fe20000000000 */
[----:B------:R0:W0:Y:S04]  /*dcb0*/  SHFL.IDX PT, R6, R5, 0x3, 0x181f ;  /* 0x00781f0005067f89 */ /* 0x00002800000e0000 */
[----:B------:R-:W-:Y:S01]  /*dcc0*/  ISETP.GE.AND P0, PT, R0, R11, PT ;  /* 0x0000000b0000720c */ /* 0x000fe20003f06270 */
[----:B------:R0:W0:-:S12]  /*dcd0*/  SHFL.IDX PT, R2, R4, 0x3, 0x181f ;  /* 0x00781f0004027f89 */ /* 0x00001800000e0000 */
[----:B------:R-:W-:Y:S05]  /*dce0*/  @P0 BRA `(.L_x_2256) ;  /* 0x0000000000240947 */ /* 0x000fea0003800000 */
[----:B------:R-:W-:Y:S02]  /*dcf0*/  ULDC UR4, c[0x0][0xac8] ;  /* 0x0002b20000047ab9 */ /* 0x000fe40000000800 */
[----:B------:R-:W-:Y:S02]  /*dd00*/  ISETP.GE.AND P2, PT, R23, UR4, PT ;  /* 0x0000000417007c0c */ /* 0x000fe4000bf46270 */
[----:B------:R-:W-:-:S11]  /*dd10*/  ISETP.GE.AND P3, PT, R187, UR4, PT ;  /* 0x00000004bb007c0c */ /* 0x000fd6000bf66270 */
[-C--:B0-234-:R-:W-:Y:S02]  /*dd20*/  @!P2 LEA R4, P0, R23, R2.reuse, 0x1 ;  /* 0x000000021704a211 */ /* 0x09dfe400078008ff */
[----:B------:R-:W-:Y:S02]  /*dd30*/  @!P3 LEA R2, P1, R187, R2, 0x1 ;  /* 0x00000002bb02b211 */ /* 0x000fe400078208ff */
[-C--:B------:R-:W-:Y:S02]  /*dd40*/  @!P2 LEA.HI.X R5, R23, R6.reuse, R230, 0x1, P0 ;  /* 0x000000061705a211 */ /* 0x080fe400000f0ce6 */
[----:B------:R-:W-:-:S03]  /*dd50*/  @!P3 LEA.HI.X R3, R187, R6, R229, 0x1, P1 ;  /* 0x00000006bb03b211 */ /* 0x000fc600008f0ce5 */
[----:B------:R0:W-:Y:S04]  /*dd60*/  @!P2 ST.E.128 desc[UR56][R4.64], RZ ;  /* 0x000000ff0400a985 */ /* 0x0001e8000c101d38 */
[----:B------:R0:W-:Y:S02]  /*dd70*/  @!P3 ST.E.128 desc[UR56][R2.64], RZ ;  /* 0x000000ff0200b985 */ /* 0x0001e4000c101d38 */
.L_x_2256:
[----:B------:R-:W-:Y:S05]  /*dd80*/  BSYNC B0 ;  /* 0x0000000000007941 */ /* 0x000fea0003800000 */
.L_x_2246:
[----:B------:R-:W-:Y:S02]  /*dd90*/  ULDC UR4, c[0x0][0xc3c] ;  /* 0x00030f0000047ab9 */ /* 0x000fe40000000800 */
[----:B-1----:R-:W-:-:S13]  /*dda0*/  ISETP.GE.AND P0, PT, R27, UR4, PT ;  /* 0x000000041b007c0c */ /* 0x002fda000bf06270 */
[----:B------:R-:W-:Y:S05]  /*ddb0*/  @!P0 BRA `(.L_x_2268) ;  /* 0xffffff3000788947 */ /* 0x000fea000383ffff */
[----:B------:R-:W-:Y:S05]  /*ddc0*/  EXIT ;  /* 0x000000000000794d */ /* 0x000fea0003800000 */
.L_x_2209:
        /* <DEDUP_REMOVED lines=18> */
.L_x_2269:
[----:B0-----:R-:W0:Y:S01]  /*def0*/  S2R R0, SR_TID.X ;  /* 0x0000000000007919 */ /* 0x001e220000002100 */
[----:B------:R-:W-:Y:S01]  /*df00*/  ULDC UR4, c[0x0][0xc3c] ;  /* 0x00030f0000047ab9 */ /* 0x000fe20000000800 */
        /* <DEDUP_REMOVED lines=9> */
[----:B--2---:R-:W-:-:S04]  /*dfa0*/  @!P1 IMAD.WIDE.U32 R2, R0, 0x4, R4 ;  /* 0x0000000400029825 */ /* 0x004fc800078e0004 */
[----:B------:R-:W-:-:S06]  /*dfb0*/  IMAD.MOV.U32 R5, RZ, RZ, RZ ;  /* 0x000000ffff057224 */ /* 0x000fcc00078e00ff */
        /* <DEDUP_REMOVED lines=31> */
.L_x_2273:
        /* <DEDUP_REMOVED lines=39> */
.L_x_2271:
        /* <DEDUP_REMOVED lines=10> */
[----:B------:R-:W-:-:S06]  /*e4c0*/  VIADD R8, R10, 0xffffffff ;  /* 0xffffffff0a087836 */ /* 0x000fcc0000000000 */
[----:B------:R3:W4:Y:S02]  /*e4d0*/  SHFL.IDX PT, R8, R3, R8, 0x1f ;  /* 0x00001f0803087589 */ /* 0x00072400000e0000 */
.L_x_2274:
[----:B---34-:R-:W-:Y:S01]  /*e4e0*/  IMAD R3, R8, UR5, R9 ;  /* 0x0000000508037c24 */ /* 0x018fe2000f8e0209 */
[----:B-1----:R-:W-:Y:S01]  /*e4f0*/  ISETP.NE.AND P0, PT, R7, 0x1, PT ;  /* 0x000000010700780c */ /* 0x002fe20003f05270 */
[----:B------:R-:W-:-:S03]  /*e500*/  VIADD R13, R10, UR4 ;  /* 0x000000040a0d7c36 */ /* 0x000fc60008000000 */
[----:B------:R1:W-:Y:S01]  /*e510*/  STL [R1], R3 ;  /* 0x0000000301007387 */ /* 0x0003e20000100800 */
[----:B0-----:R-:W-:-:S03]  /*e520*/  IADD3 R5, -R3, UR6, RZ ;  /* 0x0000000603057c10 */ /* 0x001fc6000fffe1ff */
[----:B------:R1:W-:Y:S05]  /*e530*/  STL [R1+0xc], R13 ;  /* 0x00000c0d01007387 */ /* 0x0003ea0000100800 */
[----:B------:R-:W-:Y:S05]  /*e540*/  @!P0 BRA `(.L_x_2275) ;  /* 0x0000000000e08947 */ /* 0x000fea0003800000 */
[----:B--2---:R-:W-:Y:S01]  /*e550*/  IABS R6, R4 ;  /* 0x0000000400067213 */ /* 0x004fe20000000000 */
[----:B------:R-:W-:Y:S01]  /*e560*/  IMAD.MOV.U32 R2, RZ, RZ, RZ ;  /* 0x000000ffff027224 */ /* 0x000fe200078e00ff */
[----:B------:R-:W-:Y:S02]  /*e570*/  IABS R8, R7 ;  /* 0x0000000700087213 */ /* 0x000fe40000000000 */
[----:B------:R-:W0:Y:S08]  /*e580*/  I2F.RP R9, R6 ;  /* 0x0000000600097306 */ /* 0x000e300000209400 */
[----:B------:R-:W-:Y:S08]  /*e590*/  I2F.RP R12, R8 ;  /* 0x00000008000c7306 */ /* 0x000ff00000209400 */
[----:B0-----:R-:W1:Y:S02]  /*e5a0*/  MUFU.RCP R9, R9 ;  /* 0x0000000900097308 */ /* 0x001e640000001000 */
[----:B-1----:R-:W-:-:S06]  /*e5b0*/  VIADD R3, R9, 0xffffffe ;  /* 0x0ffffffe09037836 */ /* 0x002fcc0000000000 */
[----:B------:R-:W0:Y:S02]  /*e5c0*/  F2I.FTZ.U32.TRUNC.NTZ R3, R3 ;  /* 0x0000000300037305 */ /* 0x000e24000021f000 */
[----:B0-----:R-:W-:-:S04]  /*e5d0*/  IMAD.MOV R11, RZ, RZ, -R3 ;  /* 0x000000ffff0b7224 */ /* 0x001fc800078e0a03 */
[----:B------:R-:W-:-:S04]  /*e5e0*/  IMAD R11, R11, R6, RZ ;  /* 0x000000060b0b7224 */ /* 0x000fc800078e02ff */
[----:B------:R-:W-:Y:S01]  /*e5f0*/  IMAD.HI.U32 R10, R3, R11, R2 ;  /* 0x0000000b030a7227 */ /* 0x000fe200078e0002 */
[----:B------:R-:W-:Y:S01]  /*e600*/  IABS R11, R5 ;  /* 0x00000005000b7213 */ /* 0x000fe20000000000 */
[----:B------:R-:W0:Y:S01]  /*e610*/  MUFU.RCP R2, R12 ;  /* 0x0000000c00027308 */ /* 0x000e220000001000 */
[----:B------:R-:W-:-:S03]  /*e620*/  IABS R3, R4 ;  /* 0x0000000400037213 */ /* 0x000fc60000000000 */
[----:B------:R-:W-:-:S04]  /*e630*/  IMAD.HI.U32 R9, R10, R11, RZ ;  /* 0x0000000b0a097227 */ /* 0x000fc800078e00ff */
[----:B------:R-:W-:-:S04]  /*e640*/  IMAD.MOV R14, RZ, RZ, -R3 ;  /* 0x000000ffff0e7224 */ /* 0x000fc800078e0a03 */
[----:B------:R-:W-:Y:S01]  /*e650*/  IMAD R11, R9, R14, R11 ;  /* 0x0000000e090b7224 */ /* 0x000fe200078e020b */
[----:B0-----:R-:W-:Y:S01]  /*e660*/  IADD3 R3, R2, 0xffffffe, RZ ;  /* 0x0ffffffe02037810 */ /* 0x001fe20007ffe0ff */
[----:B------:R-:W-:-:S03]  /*e670*/  IMAD.MOV.U32 R2, RZ, RZ, RZ ;  /* 0x000000ffff027224 */ /* 0x000fc600078e00ff */
[----:B------:R-:W-:Y:S02]  /*e680*/  ISETP.GT.U32.AND P1, PT, R6, R11, PT ;  /* 0x0000000b0600720c */ /* 0x000fe40003f24070 */
[----:B------:R-:W0:Y:S11]  /*e690*/  F2I.FTZ.U32.TRUNC.NTZ R3, R3 ;  /* 0x0000000300037305 */ /* 0x000e36000021f000 */
[----:B------:R-:W-:-:S02]  /*e6a0*/  @!P1 IMAD.IADD R11, R11, 0x1, -R6 ;  /* 0x000000010b0b9824 */ /* 0x000fc400078e0a06 */
[----:B------:R-:W-:Y:S01]  /*e6b0*/  @!P1 VIADD R9, R9, 0x1 ;  /* 0x0000000109099836 */ /* 0x000fe20000000000 */
[----:B------:R-:W-:Y:S02]  /*e6c0*/  ISETP.NE.AND P1, PT, R4, RZ, PT ;  /* 0x000000ff0400720c */ /* 0x000fe40003f25270 */
[----:B------:R-:W-:Y:S01]  /*e6d0*/  ISETP.GE.U32.AND P0, PT, R11, R6, PT ;  /* 0x000000060b00720c */ /* 0x000fe20003f06070 */
[----:B0-----:R-:W-:-:S04]  /*e6e0*/  IMAD.MOV R11, RZ, RZ, -R3 ;  /* 0x000000ffff0b7224 */ /* 0x001fc800078e0a03 */
[----:B------:R-:W-:-:S04]  /*e6f0*/  IMAD R11, R11, R8, RZ ;  /* 0x000000080b0b7224 */ /* 0x000fc800078e02ff */
[----:B------:R-:W-:Y:S01]  /*e700*/  IMAD.HI.U32 R6, R3, R11, R2 ;  /* 0x0000000b03067227 */ /* 0x000fe200078e0002 */
[----:B------:R-:W-:-:S03]  /*e710*/  LOP3.LUT R2, R5, R4, RZ, 0x3c, !PT ;  /* 0x0000000405027212 */ /* 0x000fc600078e3cff */
[----:B------:R-:W-:Y:S01]  /*e720*/  @P0 VIADD R9, R9, 0x1 ;  /* 0x0000000109090836 */ /* 0x000fe20000000000 */
[----:B------:R-:W-:Y:S02]  /*e730*/  ISETP.GE.AND P2, PT, R2, RZ, PT ;  /* 0x000000ff0200720c */ /* 0x000fe40003f46270 */
[----:B------:R-:W-:-:S05]  /*e740*/  IABS R2, R7 ;  /* 0x0000000700027213 */ /* 0x000fca0000000000 */
[----:B------:R-:W-:-:S06]  /*e750*/  IMAD.MOV R2, RZ, RZ, -R2 ;  /* 0x000000ffff027224 */ /* 0x000fcc00078e0a02 */
[----:B------:R-:W-:Y:S01]  /*e760*/  @!P2 IMAD.MOV R9, RZ, RZ, -R9 ;  /* 0x000000ffff09a224 */ /* 0x000fe200078e0a09 */
[----:B------:R-:W-:-:S04]  /*e770*/  @!P1 LOP3.LUT R9, RZ, R4, RZ, 0x33, !PT ;  /* 0x00000004ff099212 */ /* 0x000fc800078e33ff */
[----:B------:R-:W-:-:S05]  /*e780*/  IABS R3, R9 ;  /* 0x0000000900037213 */ /* 0x000fca0000000000 */
        /* <DEDUP_REMOVED lines=12> */
[--C-:B------:R-:W-:Y:S02]  /*e850*/  IMAD.MOV R2, RZ, RZ, -R6.reuse ;  /* 0x000000ffff027224 */ /* 0x100fe400078e0a06 */
[C---:B------:R-:W-:Y:S02]  /*e860*/  IMAD R6, R7.reuse, 0x1000000, R6 ;  /* 0x0100000007067824 */ /* 0x040fe400078e0206 */
[--C-:B------:R-:W-:Y:S02]  /*e870*/  IMAD R7, R7, R2, R9.reuse ;  /* 0x0000000207077224 */ /* 0x100fe400078e0209 */
[----:B------:R-:W-:Y:S02]  /*e880*/  IMAD.MOV R2, RZ, RZ, -R9 ;  /* 0x000000ffff027224 */ /* 0x000fe400078e0a09 */
[----:B------:R-:W-:Y:S02]  /*e890*/  IMAD R3, R7, 0x10000, R6 ;  /* 0x0001000007037824 */ /* 0x000fe400078e0206 */
[----:B------:R-:W-:-:S03]  /*e8a0*/  IMAD R2, R4, R2, R5 ;  /* 0x0000000204027224 */ /* 0x000fc600078e0205 */
[----:B------:R0:W-:Y:S01]  /*e8b0*/  STL [R1+0x8], R3 ;  /* 0x0000080301007387 */ /* 0x0001e20000100800 */
[----:B------:R-:W-:Y:S05]  /*e8c0*/  BRA `(.L_x_2276) ;  /* 0x0000000000f47947 */ /* 0x000fea0003800000 */
.L_x_2275:
[----:B-1----:R-:W0:Y:S02]  /*e8d0*/  LDC.64 R2, c[0x0][0xc90] ;  /* 0x00032400ff027b82 */ /* 0x002e240000000a00 */
[----:B0-----:R-:W-:-:S05]  /*e8e0*/  IMAD.WIDE R2, R13, 0x4, R2 ;  /* 0x000000040d027825 */ /* 0x001fca00078e0202 */
[----:B------:R0:W2:Y:S02]  /*e8f0*/  LDG.E R7, desc[UR56][R2.64] ;  /* 0x0000003802077981 */ /* 0x0000a4000c1e1900 */
        /* <DEDUP_REMOVED lines=29> */
[----:B------:R-:W-:-:S04]  /*ead0*/  VIADDMNMX R7, R10, UR5, R7, PT ;  /* 0x000000050a077c46 */ /* 0x000fc8000b800107 */
[-C--:B------:R-:W-:Y:S02]  /*eae0*/  IABS R9, R7.reuse ;  /* 0x0000000700097213 */ /* 0x080fe40000000000 */
        /* <DEDUP_REMOVED lines=11> */
[----:B------:R-:W-:Y:S02]  /*eba0*/  LOP3.LUT R3, R5, R7, RZ, 0x3c, !PT ;  /* 0x0000000705037212 */ /* 0x000fe400078e3cff */
[----:B------:R-:W-:Y:S01]  /*ebb0*/  IADD3 R5, R8, 0x1000000, R5 ;  /* 0x0100000008057810 */ /* 0x000fe20007ffe005 */
[----:B------:R-:W-:Y:S01]  /*ebc0*/  IMAD.HI.U32 R2, R2, R11, RZ ;  /* 0x0000000b02027227 */ /* 0x000fe200078e00ff */
[----:B------:R-:W-:-:S03]  /*ebd0*/  ISETP.GE.AND P2, PT, R3, RZ, PT ;  /* 0x000000ff0300720c */ /* 0x000fc60003f46270 */
        /* <DEDUP_REMOVED lines=8> */
[----:B------:R-:W-:Y:S01]  /*ec60*/  @!P1 LOP3.LUT R2, RZ, R7, RZ, 0x33, !PT ;  /* 0x00000007ff029212 */ /* 0x000fe200078e33ff */
[----:B------:R-:W-:-:S04]  /*ec70*/  IMAD.MOV R7, RZ, RZ, -R7 ;  /* 0x000000ffff077224 */ /* 0x000fc800078e0a07 */
[----:B------:R-:W-:-:S05]  /*ec80*/  IMAD R3, R2, R7, R5 ;  /* 0x0000000702037224 */ /* 0x000fca00078e0205 */
[----:B------:R1:W-:Y:S02]  /*ec90*/  STL [R1+0x8], R3 ;  /* 0x0000080301007387 */ /* 0x0003e40000100800 */
.L_x_2276:
[----:B01----:R-:W-:-:S05]  /*eca0*/  LOP3.LUT R3, RZ, R2, RZ, 0x33, !PT ;  /* 0x00000002ff037212 */ /* 0x003fca00078e33ff */
[----:B------:R-:W-:-:S05]  /*ecb0*/  IMAD.IADD R2, R4, 0x1, R3 ;  /* 0x0000000104027824 */ /* 0x000fca00078e0203 */
[----:B------:R1:W-:Y:S01]  /*ecc0*/  STL [R1+0x4], R2 ;  /* 0x0000040201007387 */ /* 0x0003e20000100800 */
[----:B------:R-:W-:Y:S05]  /*ecd0*/  BRA `(.L_x_2277) ;  /* 0x0000000000107947 */ /* 0x000fea0003800000 */
.L_x_2272:
[----:B------:R-:W-:Y:S01]  /*ece0*/  IMAD.U32 R2, RZ, RZ, UR6 ;  /* 0x00000006ff027e24 */ /* 0x000fe2000f8e00ff */
[----:B------:R0:W-:Y:S04]  /*ecf0*/  STL [R1+0x4], RZ ;  /* 0x000004ff01007387 */ /* 0x0001e80000100800 */
[----:B------:R0:W-:Y:S04]  /*ed00*/  STL [R1+0x8], RZ ;  /* 0x000008ff01007387 */ /* 0x0001e80000100800 */
[----:B------:R0:W-:Y:S02]  /*ed10*/  STL [R1], R2 ;  /* 0x0000000201007387 */ /* 0x0001e40000100800 */
.L_x_2277:
        /* <DEDUP_REMOVED lines=10> */
.L_x_2270:
[----:B0-2---:R-:W2:Y:S01]  /*edc0*/  LDL R0, [R1+0xc] ;  /* 0x00000c0001007983 */ /* 0x005ea20000100800 */
[----:B------:R-:W-:Y:S01]  /*edd0*/  ULDC UR4, c[0x0][0xc3c] ;  /* 0x00030f0000047ab9 */ /* 0x000fe20000000800 */
[----:B------:R-:W-:Y:S02]  /*ede0*/  IMAD.MOV.U32 R19, RZ, RZ, RZ ;  /* 0x000000ffff137224 */ /* 0x000fe400078e00ff */
[----:B------:R0:W-:Y:S01]  /*edf0*/  STL [R1+0x48], RZ ;  /* 0x000048ff01007387 */ /* 0x0001e20000100800 */
[----:B--2---:R-:W-:Y:S01]  /*ee00*/  ISETP.GE.AND P0, PT, R0, UR4, PT ;  /* 0x0000000400007c0c */ /* 0x004fe2000bf06270 */
[----:B------:R-:W-:-:S05]  /*ee10*/  IMAD.MOV.U32 R0, RZ, RZ, 0x1 ;  /* 0x00000001ff007424 */ /* 0x000fca00078e00ff */
[----:B------:R0:W-:Y:S07]  /*ee20*/  STL [R1+0x14], R0 ;  /* 0x0000140001007387 */ /* 0x0001ee0000100800 */
[----:B------:R-:W-:Y:S05]  /*ee30*/  @P0 BRA `(.L_x_2278) ;  /* 0x0000005c004c0947 */ /* 0x000fea0003800000 */
[----:B---3--:R-:W2:Y:S01]  /*ee40*/  S2R R5, SR_TID.X ;  /* 0x0000000000057919 */ /* 0x008ea20000002100 */
[----:B------:R-:W3:Y:S01]  /*ee50*/  S2UR UR5, SR_CgaCtaId ;  /* 0x00000000000579c3 */ /* 0x000ee20000008800 */
[----:B------:R-:W-:Y:S01]  /*ee60*/  UMOV UR4, 0x400 ;  /* 0x0000040000047882 */ /* 0x000fe20000000000 */
[----:B------:R-:W-:Y:S01]  /*ee70*/  BSSY B8, `(.L_x_2278) ;  /* 0x00005cf000087945 */ /* 0x000fe20003800000 */
[----:B------:R-:W-:Y:S01]  /*ee80*/  IMAD.MOV.U32 R19, RZ, RZ, RZ ;  /* 0x000000ffff137224 */ /* 0x000fe200078e00ff */
[----:B------:R-:W-:Y:S01]  /*ee90*/  ULDC UR36, c[0x0][0xc] ;  /* 0x0000030000247ab9 */ /* 0x000fe20000000800 */
[----:B------:R-:W-:Y:S01]  /*eea0*/  ULDC.64 UR38, c[0x0][0x198] ;  /* 0x0000660000267ab9 */ /* 0x000fe20000000a00 */
[----:B---3--:R-:W-:-:S06]  /*eeb0*/  ULEA UR4, UR5, UR4, 0x18 ;  /* 0x0000000405047291 */ /* 0x008fcc000f8ec03f */
[----:B------:R-:W-:Y:S01]  /*eec0*/  IMAD.U32 R18, RZ, RZ, UR4 ;  /* 0x00000004ff127e24 */ /* 0x000fe2000f8e00ff */
[C---:B--2---:R-:W-:Y:S01]  /*eed0*/  LOP3.LUT R4, R5.reuse, 0x7f, RZ, 0xc0, !PT ;  /* 0x0000007f05047812 */ /* 0x044fe200078ec0ff */
[----:B0-----:R-:W-:-:S05]  /*eee0*/  IMAD.SHL.U32 R0, R5, 0x8, RZ ;  /* 0x0000000805007824 */ /* 0x001fca00078e00ff */
[C---:B-1----:R-:W-:Y:S02]  /*eef0*/  LOP3.LUT R2, R0.reuse, 0x1f8, RZ, 0xc0, !PT ;  /* 0x000001f800027812 */ /* 0x042fe400078ec0ff */
[----:B------:R-:W-:Y:S02]  /*ef00*/  LOP3.LUT R0, R0, 0x38, RZ, 0xc0, !PT ;  /* 0x0000003800007812 */ /* 0x000fe400078ec0ff */
[----:B------:R-:W-:Y:S01]  /*ef10*/  LOP3.LUT R3, R2, 0x38, R5, 0x78, !PT ;  /* 0x0000003802037812 */ /* 0x000fe200078e7805 */
[----:B------:R-:W-:Y:S01]  /*ef20*/  IMAD.SHL.U32 R2, R4, 0x8, RZ ;  /* 0x0000000804027824 */ /* 0x000fe200078e00ff */
[----:B------:R-:W-:-:S04]  /*ef30*/  SHF.R.U32.HI R4, RZ, 0x3, R4 ;  /* 0x00000003ff047819 */ /* 0x000fc80000011604 */
        /* <DEDUP_REMOVED lines=10> */
.L_x_2382:
[----:B------:R-:W2:Y:S01]  /*efe0*/  LDL R0, [R1+0xc] ;  /* 0x00000c0001007983 */ /* 0x000ea20000100800 */
[----:B------:R-:W2:Y:S01]  /*eff0*/  LDC.64 R2, c[0x0][0xc88] ;  /* 0x00032200ff027b82 */ /* 0x000ea20000000a00 */
[----:B------:R-:W-:Y:S05]  /*f000*/  YIELD ;  /* 0x0000000000007946 */ /* 0x000fea0003800000 */
[----:B------:R-:W-:Y:S01]  /*f010*/  ULDC.64 UR4, c[0x0][0xa28] ;  /* 0x00028a0000047ab9 */ /* 0x000fe20000000a00 */
[----:B01----:R-:W-:Y:S01]  /*f020*/  IMAD.MOV.U32 R6, RZ, RZ, RZ ;  /* 0x000000ffff067224 */ /* 0x003fe200078e00ff */
        /* <DEDUP_REMOVED lines=47> */
[----:B------:R-:W0:Y:S04]  /*f320*/  LDG.E R7, desc[UR56][R2.64] ;  /* 0x0000003802077981 */ /* 0x000e28000c1e1900 */
[----:B------:R-:W0:Y:S02]  /*f330*/  LDG.E R2, desc[UR56][R2.64+0x4] ;  /* 0x0000043802027981 */ /* 0x000e24000c1e1900 */
[----:B0-----:R-:W-:-:S05]  /*f340*/  IMAD.IADD R9, R2, 0x1, -R7 ;  /* 0x0000000102097824 */ /* 0x001fca00078e0a07 */
[----:B------:R1:W-:Y:S02]  /*f350*/  STL [R1+0x38], R9 ;  /* 0x0000380901007387 */ /* 0x0003e40000100800 */
.L_x_2279:
[----:B------:R-:W2:Y:S01]  /*f360*/  LDL.LU R7, [R1+0x8] ;  /* 0x0000080001077983 */ /* 0x000ea20000300800 */
[----:B------:R-:W-:Y:S02]  /*f370*/  ULDC.64 UR4, c[0x0][0xa20] ;  /* 0x0002880000047ab9 */ /* 0x000fe40000000a00 */
[----:B------:R-:W-:-:S04]  /*f380*/  ISETP.NE.U32.AND P1, PT, RZ, UR4, PT ;  /* 0x00000004ff007c0c */ /* 0x000fc8000bf25070 */
[----:B------:R-:W-:Y:S02]  /*f390*/  ISETP.NE.AND.EX P1, PT, RZ, UR5, PT, P1 ;  /* 0x00000005ff007c0c */ /* 0x000fe4000bf25310 */
[C---:B--2---:R-:W-:Y:S02]  /*f3a0*/  LOP3.LUT R2, R7.reuse, 0xff000000, RZ, 0xc0, !PT ;  /* 0xff00000007027812 */ /* 0x044fe400078ec0ff */
        /* <DEDUP_REMOVED lines=10> */
[----:B--2---:R-:W-:-:S05]  /*f450*/  IADD3.X R7, R10, UR5, RZ, P0, !PT ;  /* 0x000000050a077c10 */ /* 0x004fca00087fe4ff */
[----:B------:R3:W5:Y:S01]  /*f460*/  LDG.E R6, desc[UR56][R6.64] ;  /* 0x0000003806067981 */ /* 0x000762000c1e1900 */
[----:B------:R-:W-:Y:S05]  /*f470*/  BRA `(.L_x_2281) ;  /* 0x0000000000107947 */ /* 0x000fea0003800000 */
.L_x_2280:
[----:B------:R-:W-:Y:S05]  /*f480*/  @!P0 BRA `(.L_x_2281) ;  /* 0x00000000000c8947 */ /* 0x000fea0003800000 */
[----:B------:R-:W3:Y:S04]  /*f490*/  LDG.E R6, desc[UR56][R4.64] ;  /* 0x0000003804067981 */ /* 0x000ee8000c1e1900 */
[----:B------:R-:W3:Y:S02]  /*f4a0*/  LDG.E R4, desc[UR56][R4.64+0x4] ;  /* 0x0000043804047981 */ /* 0x000ee4000c1e1900 */
[----:B---3--:R-:W-:-:S07]  /*f4b0*/  IMAD.IADD R6, R4, 0x1, -R6 ;  /* 0x0000000104067824 */ /* 0x008fce00078e0a06 */
.L_x_2281:
[----:B------:R-:W4:Y:S01]  /*f4c0*/  LDL R5, [R1+0x4] ;  /* 0x0000040001057983 */ /* 0x000f220000100800 */
[----:B-----5:R-:W-:Y:S01]  /*f4d0*/  IMAD.IADD R6, R6, 0x1, -R0 ;  /* 0x0000000106067824 */ /* 0x020fe200078e0a00 */
[----:B------:R-:W-:Y:S01]  /*f4e0*/  BSSY B0, `(.L_x_2282) ;  /* 0x000003a000007945 */ /* 0x000fe20003800000 */
[----:B------:R-:W0:Y:S02]  /*f4f0*/  LDC R0, c[0x0][0x448] ;  /* 0x00011200ff007b82 */ /* 0x000e240000000800 */
[----:B0-----:R-:W-:-:S13]  /*f500*/  ISETP.NE.AND P0, PT, R0, 0x1, PT ;  /* 0x000000010000780c */ /* 0x001fda0003f05270 */
[----:B--2---:R-:W0:Y:S08]  /*f510*/  @P0 LDC R3, c[0x0][0x44c] ;  /* 0x00011300ff030b82 */ /* 0x004e300000000800 */
[----:B------:R-:W2:Y:S01]  /*f520*/  @P0 LDC R4, c[0x0][0x450] ;  /* 0x00011400ff040b82 */ /* 0x000ea20000000800 */
[----:B----4-:R-:W-:Y:S02]  /*f530*/  IMAD.SHL.U32 R0, R5, 0x80, RZ ;  /* 0x0000008005007824 */ /* 0x010fe400078e00ff */
[----:B------:R-:W-:-:S02]  /*f540*/  IMAD.MOV.U32 R5, RZ, RZ, RZ ;  /* 0x000000ffff057224 */ /* 0x000fc400078e00ff */
[----:B------:R-:W-:Y:S02]  /*f550*/  VIADD R0, R0, 0x7f ;  /* 0x0000007f00007836 */ /* 0x000fe40000000000 */
[----:B------:R-:W-:Y:S02]  /*f560*/  IMAD.MOV.U32 R10, RZ, RZ, R5 ;  /* 0x000000ffff0a7224 */ /* 0x000fe400078e0005 */
[----:B0-----:R-:W-:-:S05]  /*f570*/  @P0 IMAD.HI.U32 R3, R0, R3, RZ ;  /* 0x0000000300030227 */ /* 0x001fca00078e00ff */
[----:B--2---:R-:W-:Y:S02]  /*f580*/  @P0 SHF.R.U32.HI R0, RZ, R4, R3 ;  /* 0x00000004ff000219 */ /* 0x004fe40000011603 */
[C---:B------:R-:W-:Y:S01]  /*f590*/  IADD3 R3, R6.reuse, 0x80, -R9 ;  /* 0x0000008006037810 */ /* 0x040fe20007ffe809 */
[----:B------:R-:W-:Y:S01]  /*f5a0*/  VIADD R6, R6, 0x7f ;  /* 0x0000007f06067836 */ /* 0x000fe20000000000 */
[----:B-1----:R-:W-:Y:S02]  /*f5b0*/  LOP3.LUT R9, R2, 0xff, RZ, 0xc0, !PT ;  /* 0x000000ff02097812 */ /* 0x002fe400078ec0ff */
[----:B------:R-:W-:Y:S02]  /*f5c0*/  IADD3 R0, R3, R0, RZ ;  /* 0x0000000003007210 */ /* 0x000fe40007ffe0ff */
[----:B------:R-:W-:Y:S02]  /*f5d0*/  SHF.R.S32.HI R3, RZ, 0x1f, R6 ;  /* 0x0000001fff037819 */ /* 0x000fe40000011406 */
[----:B------:R-:W-:-:S02]  /*f5e0*/  SHF.R.S32.HI R4, RZ, 0x1f, R0 ;  /* 0x0000001fff047819 */ /* 0x000fc40000011400 */
[----:B------:R-:W-:Y:S02]  /*f5f0*/  LEA.HI R3, R3, R6, RZ, 0x7 ;  /* 0x0000000603037211 */ /* 0x000fe400078f38ff */
[----:B------:R-:W-:Y:S02]  /*f600*/  LEA.HI R4, R4, R0, RZ, 0x7 ;  /* 0x0000000004047211 */ /* 0x000fe400078f38ff */
[----:B------:R-:W-:Y:S02]  /*f610*/  SHF.R.U32.HI R0, RZ, 0x10, R2 ;  /* 0x00000010ff007819 */ /* 0x000fe40000011602 */
[----:B------:R-:W-:Y:S02]  /*f620*/  SHF.R.S32.HI R3, RZ, 0x7, R3 ;  /* 0x00000007ff037819 */ /* 0x000fe40000011403 */
[----:B------:R-:W-:Y:S02]  /*f630*/  ISETP.NE.AND P0, PT, R0, RZ, PT ;  /* 0x000000ff0000720c */ /* 0x000fe40003f05270 */
[----:B------:R-:W-:-:S04]  /*f640*/  SHF.R.S32.HI R4, RZ, 0x7, R4 ;  /* 0x00000007ff047819 */ /* 0x000fc80000011404 */
[----:B------:R-:W-:-:S04]  /*f650*/  VIMNMX R8, R3, R4, PT ;  /* 0x0000000403087248 */ /* 0x000fc80003fe0100 */
[----:B------:R-:W-:Y:S01]  /*f660*/  ISETP.GE.AND P1, PT, R8, 0x1, PT ;  /* 0x000000010800780c */ /* 0x000fe20003f26270 */
[----:B------:R0:W-:Y:S02]  /*f670*/  STL [R1+0x30], R8 ;  /* 0x0000300801007387 */ /* 0x0001e40000100800 */
[----:B------:R-:W1:Y:S02]  /*f680*/  @!P0 LDC R0, c[0x0][0x9f0] ;  /* 0x00027c00ff008b82 */ /* 0x000e640000000800 */
[----:B------:R0:W-:Y:S04]  /*f690*/  STL [R1+0x3c], R5 ;  /* 0x00003c0501007387 */ /* 0x0001e80000100800 */
[----:B------:R0:W-:Y:S04]  /*f6a0*/  STL [R1+0x58], R9 ;  /* 0x0000580901007387 */ /* 0x0001e80000100800 */
[----:B------:R-:W-:Y:S05]  /*f6b0*/  @!P1 BRA `(.L_x_2283) ;  /* 0x0000000000709947 */ /* 0x000fea0003800000 */
[----:B-1----:R-:W-:-:S04]  /*f6c0*/  IABS R4, R0 ;  /* 0x0000000000047213 */ /* 0x002fc80000000000 */
[----:B------:R-:W1:Y:S08]  /*f6d0*/  I2F.RP R2, R4 ;  /* 0x0000000400027306 */ /* 0x000e700000209400 */
[----:B-1----:R-:W1:Y:S02]  /*f6e0*/  MUFU.RCP R2, R2 ;  /* 0x0000000200027308 */ /* 0x002e640000001000 */
[----:B-1----:R-:W-:-:S06]  /*f6f0*/  VIADD R2, R2, 0xffffffe ;  /* 0x0ffffffe02027836 */ /* 0x002fcc0000000000 */
[----:B------:R-:W1:Y:S02]  /*f700*/  F2I.FTZ.U32.TRUNC.NTZ R3, R2 ;  /* 0x0000000200037305 */ /* 0x000e64000021f000 */
[----:B-1----:R-:W-:-:S04]  /*f710*/  IMAD.MOV R2, RZ, RZ, -R3 ;  /* 0x000000ffff027224 */ /* 0x002fc800078e0a03 */
[----:B0-----:R-:W-:Y:S02]  /*f720*/  IMAD R5, R2, R4, RZ ;  /* 0x0000000402057224 */ /* 0x001fe400078e02ff */
[----:B------:R-:W-:-:S04]  /*f730*/  IMAD.MOV.U32 R2, RZ, RZ, RZ ;  /* 0x000000ffff027224 */ /* 0x000fc800078e00ff */
[----:B---3--:R-:W-:Y:S01]  /*f740*/  IMAD.HI.U32 R7, R3, R5, R2 ;  /* 0x0000000503077227 */ /* 0x008fe200078e0002 */
        /* <DEDUP_REMOVED lines=19> */
.L_x_2283:
[----:B------:R-:W-:Y:S05]  /*f880*/  BSYNC B0 ;  /* 0x0000000000007941 */ /* 0x000fea0003800000 */
.L_x_2282:
[----:B-1----:R-:W-:Y:S01]  /*f890*/  IMAD.MOV.U32 R0, RZ, RZ, R10 ;  /* 0x000000ffff007224 */ /* 0x002fe200078e000a */
[----:B------:R-:W-:Y:S03]  /*f8a0*/  BSSY B7, `(.L_x_2284) ;  /* 0x000040d000077945 */ /* 0x000fe60003800000 */
[----:B------:R-:W-:-:S05]  /*f8b0*/  IMAD R2, R9, R0, RZ ;  /* 0x0000000009027224 */ /* 0x000fca00078e02ff */
[----:B------:R-:W-:Y:S01]  /*f8c0*/  VIADDMNMX R0, R2, R0, R8, PT ;  /* 0x0000000002007246 */ /* 0x000fe20003800108 */
[----:B------:R1:W-:Y:S03]  /*f8d0*/  STL [R1+0x28], R2 ;  /* 0x0000280201007387 */ /* 0x0003e60000100800 */
[----:B------:R-:W-:Y:S01]  /*f8e0*/  ISETP.GT.AND P0, PT, R0, R2, PT ;  /* 0x000000020000720c */ /* 0x000fe20003f04270 */
[----:B------:R1:W-:-:S12]  /*f8f0*/  STL [R1+0x40], R0 ;  /* 0x0000400001007387 */ /* 0x0003d80000100800 */
[----:B------:R-:W-:Y:S05]  /*f900*/  @P0 BRA `(.L_x_2285) ;  /* 0x0000000000480947 */ /* 0x000fea0003800000 */
[----:B-1----:R-:W1:Y:S02]  /*f910*/  S2R R0, SR_TID.X ;  /* 0x0000000000007919 */ /* 0x002e640000002100 */
[----:B-1----:R-:W-:-:S04]  /*f920*/  LOP3.LUT R0, R0, 0x7f, RZ, 0xc0, !PT ;  /* 0x0000007f00007812 */ /* 0x002fc800078ec0ff */
[----:B------:R-:W-:-:S13]  /*f930*/  ISETP.NE.AND P0, PT, R0, RZ, PT ;  /* 0x000000ff0000720c */ /* 0x000fda0003f05270 */
[----:B------:R-:W-:Y:S05]  /*f940*/  @P0 BRA `(.L_x_2286) ;  /* 0x0000004000080947 */ /* 0x000fea0003800000 */
[----:B------:R-:W1:Y:S01]  /*f950*/  S2R R3, SR_LANEID ;  /* 0x0000000000037919 */ /* 0x000e620000000000 */
[----:B------:R-:W-:Y:S02]  /*f960*/  VOTEU.ANY UR4, UPT, PT ;  /* 0x0000000000047886 */ /* 0x000fe400038e0100 */
[----:B------:R-:W1:Y:S08]  /*f970*/  FLO.U32 R0, UR4 ;  /* 0x0000000400007d00 */ /* 0x000e7000080e0000 */
[----:B0-----:R-:W0:Y:S01]  /*f980*/  POPC R5, UR4 ;  /* 0x0000000400057d09 */ /* 0x001e220008000000 */
[----:B-1----:R-:W-:-:S02]  /*f990*/  ISETP.EQ.U32.AND P0, PT, R0, R3, PT ;  /* 0x000000030000720c */ /* 0x002fc40003f02070 */
[----:B------:R-:W0:Y:S11]  /*f9a0*/  LDC.64 R2, c[0x0][0xc60] ;  /* 0x00031800ff027b82 */ /* 0x000e360000000a00 */
[----:B0-----:R-:W4:Y:S01]  /*f9b0*/  @P0 ATOMG.E.ADD.STRONG.GPU PT, R3, desc[UR56][R2.64], R5 ;  /* 0x00000005020309a8 */ /* 0x001f2200081ee1f8 */
[----:B------:R-:W0:Y:S02]  /*f9c0*/  S2R R4, SR_LTMASK ;  /* 0x0000000000047919 */ /* 0x000e240000003900 */
[----:B0-----:R-:W-:-:S04]  /*f9d0*/  LOP3.LUT R4, R4, UR4, RZ, 0xc0, !PT ;  /* 0x0000000404047c12 */ /* 0x001fc8000f8ec0ff */
[----:B---3--:R-:W0:Y:S01]  /*f9e0*/  POPC R7, R4 ;  /* 0x0000000400077309 */ /* 0x008e220000000000 */
[----:B----4-:R-:W0:Y:S02]  /*f9f0*/  SHFL.IDX PT, R0, R3, R0, 0x1f ;  /* 0x00001f0003007589 */ /* 0x010e2400000e0000 */
[----:B0-----:R-:W-:-:S05]  /*fa00*/  IADD3 R0, R0, UR36, R7 ;  /* 0x0000002400007c10 */ /* 0x001fca000fffe007 */
[----:B------:R4:W-:Y:S01]  /*fa10*/  STL [R1], R0 ;  /* 0x0000000001007387 */ /* 0x0009e20000100800 */
[----:B------:R-:W-:Y:S05]  /*fa20*/  BRA `(.L_x_2286) ;  /* 0x0000003c00d07947 */ /* 0x000fea0003800000 */
.L_x_2285:
[----:B-1----:R-:W-:Y:S01]  /*fa30*/  VIADD R0, R18, 0x1c400 ;  /* 0x0001c40012007836 */ /* 0x002fe20000000000 */
        /* <DEDUP_REMOVED lines=11> */
[----:B---3--:R-:W-:-:S02]  /*faf0*/  IMAD.U32 R7, RZ, RZ, UR9 ;  /* 0x00000009ff077e24 */ /* 0x008fc4000f8e00ff */
[----:B--2---:R-:W-:Y:S02]  /*fb00*/  IMAD.U32 R10, RZ, RZ, UR4 ;  /* 0x00000004ff0a7e24 */ /* 0x004fe4000f8e00ff */
[----:B------:R-:W-:Y:S02]  /*fb10*/  IMAD.U32 R11, RZ, RZ, UR5 ;  /* 0x00000005ff0b7e24 */ /* 0x000fe4000f8e00ff */
[----:B------:R-:W-:Y:S02]  /*fb20*/  IMAD.MOV.U32 R8, RZ, RZ, 0x70 ;  /* 0x00000070ff087424 */ /* 0x000fe400078e00ff */
[----:B------:R-:W-:Y:S02]  /*fb30*/  IMAD.MOV.U32 R12, RZ, RZ, 0x1 ;  /* 0x00000001ff0c7424 */ /* 0x000fe400078e00ff */
[----:B------:R-:W-:-:S07]  /*fb40*/  IMAD.MOV.U32 R13, RZ, RZ, RZ ;  /* 0x000000ffff0d7224 */ /* 0x000fce00078e00ff */
[----:B------:R-:W-:-:S07]  /*fb50*/  LEPC R20, `(.L_x_2288) ;  /* 0x000000001014794e */ /* 0x000fce0000000000 */
[----:B-1----:R-:W-:Y:S05]  /*fb60*/  CALL.ABS.NOINC R2 ;  /* 0x0000000002007343 */ /* 0x002fea0003c00000 */
.L_x_2288:
[----:B------:R-:W-:Y:S05]  /*fb70*/  BSYNC B6 ;  /* 0x0000000000067941 */ /* 0x000fea0003800000 */
.L_x_2287:
        /* <DEDUP_REMOVED lines=9> */
[----:B------:R-:W-:Y:S01]  /*fc10*/  IMAD.U32 R4, RZ, RZ, UR6 ;  /* 0x00000006ff047e24 */ /* 0x000fe2000f8e00ff */
[----:B------:R-:W-:Y:S01]  /*fc20*/  MOV R11, UR5 ;  /* 0x00000005000b7c02 */ /* 0x000fe20008000f00 */
[----:B0-----:R-:W-:Y:S02]  /*fc30*/  IMAD.U32 R5, RZ, RZ, UR7 ;  /* 0x00000007ff057e24 */ /* 0x001fe4000f8e00ff */
[----:B------:R-:W-:Y:S02]  /*fc40*/  IMAD.U32 R6, RZ, RZ, UR8 ;  /* 0x00000008ff067e24 */ /* 0x000fe4000f8e00ff */
[----:B---3--:R-:W-:-:S02]  /*fc50*/  IMAD.U32 R7, RZ, RZ, UR9 ;  /* 0x00000009ff077e24 */ /* 0x008fc4000f8e00ff */
[----:B--2---:R-:W-:Y:S02]  /*fc60*/  IMAD.U32 R10, RZ, RZ, UR4 ;  /* 0x00000004ff0a7e24 */ /* 0x004fe4000f8e00ff */
[----:B------:R-:W-:Y:S02]  /*fc70*/  IMAD.MOV.U32 R8, RZ, RZ, 0x70 ;  /* 0x00000070ff087424 */ /* 0x000fe400078e00ff */
[----:B------:R-:W-:Y:S02]  /*fc80*/  IMAD.MOV.U32 R12, RZ, RZ, 0x1 ;  /* 0x00000001ff0c7424 */ /* 0x000fe400078e00ff */
[----:B-1----:R-:W-:-:S07]  /*fc90*/  IMAD.MOV.U32 R13, RZ, RZ, RZ ;  /* 0x000000ffff0d7224 */ /* 0x002fce00078e00ff */
[----:B------:R-:W-:-:S07]  /*fca0*/  LEPC R20, `(.L_x_2291) ;  /* 0x000000001014794e */ /* 0x000fce0000000000 */
[----:B----4-:R-:W-:Y:S05]  /*fcb0*/  CALL.ABS.NOINC R2 ;  /* 0x0000000002007343 */ /* 0x010fea0003c00000 */
.L_x_2291:
        /* <DEDUP_REMOVED lines=16> */
.L_x_2290:
[----:B------:R-:W-:Y:S05]  /*fdc0*/  BSYNC B6 ;  /* 0x0000000000067941 */ /* 0x000fea0003800000 */
.L_x_2289:
[----:B------:R-:W4:Y:S01]  /*fdd0*/  LDL.LU R4, [R1+0x1c] ;  /* 0x00001c0001047983 */ /* 0x000f220000300800 */
[----:B------:R-:W-:-:S03]  /*fde0*/  ULDC.64 UR4, c[0x0][0x9f8] ;  /* 0x00027e0000047ab9 */ /* 0x000fc60000000a00 */
[----:B---3--:R-:W3:Y:S01]  /*fdf0*/  LDL R7, [R1+0x10] ;  /* 0x0000100001077983 */ /* 0x008ee20000100800 */
[----:B------:R-:W-:-:S03]  /*fe00*/  ISETP.NE.U32.AND P0, PT, RZ, UR4, PT ;  /* 0x00000004ff007c0c */ /* 0x000fc6000bf05070 */
[----:B------:R-:W5:Y:S01]  /*fe10*/  LDL R0, [R1+0x40] ;  /* 0x0000400001007983 */ /* 0x000f620000100800 */
[----:B------:R-:W-:-:S13]  /*fe20*/  ISETP.NE.AND.EX P0, PT, RZ, UR5, PT, P0 ;  /* 0x00000005ff007c0c */ /* 0x000fda000bf05300 */
[----:B------:R-:W-:-:S04]  /*fe30*/  @P0 IADD3 R2, P1, R17, UR4, RZ ;  /* 0x0000000411020c10 */ /* 0x000fc8000ff3e0ff */
[----:B----4-:R-:W-:Y:S01]  /*fe40*/  @P0 IADD3.X R3, R4, UR5, RZ, P1, !PT ;  /* 0x0000000504030c10 */ /* 0x010fe20008ffe4ff */
[----:B------:R-:W-:-:S04]  /*fe50*/  ULDC.64 UR4, c[0x0][0xa08] ;  /* 0x0002820000047ab9 */ /* 0x000fc80000000a00 */
[----:B---3--:R1:W0:Y:S02]  /*fe60*/  @P0 LDG.E R7, desc[UR56][R2.64] ;  /* 0x0000003802070981 */ /* 0x008224000c1e1900 */
[----:B-1----:R-:W1:Y:S01]  /*fe70*/  LDC.64 R2, c[0x0][0x418] ;  /* 0x00010600ff027b82 */ /* 0x002e620000000a00 */
[----:B-----5:R-:W-:Y:S01]  /*fe80*/  VIADD R0, R0, 0xffffffff ;  /* 0xffffffff00007836 */ /* 0x020fe20000000000 */
[----:B0-----:R-:W-:Y:S01]  /*fe90*/  SHF.R.S32.HI R8, RZ, 0x1f, R7 ;  /* 0x0000001fff087819 */ /* 0x001fe20000011407 */
[----:B------:R0:W-:Y:S04]  /*fea0*/  @P0 STL [R1+0x10], R7 ;  /* 0x0000100701000387 */ /* 0x0001e80000100800 */
[----:B------:R0:W-:Y:S01]  /*feb0*/  STL [R1+0x1c], R8 ;  /* 0x00001c0801007387 */ /* 0x0001e20000100800 */
[----:B-1----:R-:W-:Y:S01]  /*fec0*/  LOP3.LUT P0, RZ, R2, UR4, RZ, 0xfc, !PT ;  /* 0x0000000402ff7c12 */ /* 0x002fe2000f80fcff */
[----:B------:R-:W-:-:S03]  /*fed0*/  UMOV UR4, 0xffffffff ;  /* 0xffffffff00047882 */ /* 0x000fc60000000000 */
[----:B------:R-:W-:-:S04]  /*fee0*/  LOP3.LUT P0, RZ, R3, UR5, RZ, 0xfc, P0 ;  /* 0x0000000503ff7c12 */ /* 0x000fc8000800fcff */
[----:B------:R-:W-:Y:S01]  /*fef0*/  SEL R17, R7, RZ, !P0 ;  /* 0x000000ff07117207 */ /* 0x000fe20004000000 */
[----:B0-----:R-:W-:Y:S08]  /*ff00*/  BRA.DIV UR4, `(.L_x_2292) ;  /* 0x0000005204a87947 */ /* 0x001ff0000b800000 */
[----:B------:R-:W0:Y:S02]  /*ff10*/  S2R R4, SR_TID.X ;  /* 0x0000000000047919 */ /* 0x000e240000002100 */
[----:B0-----:R-:W-:-:S04]  /*ff20*/  SHF.R.U32.HI R4, RZ, 0x5, R4 ;  /* 0x00000005ff047819 */ /* 0x001fc80000011604 */
[----:B------:R-:W-:-:S05]  /*ff30*/  LOP3.LUT R4, R4, 0x3, RZ, 0xc0, !PT ;  /* 0x0000000304047812 */ /* 0x000fca00078ec0ff */
[----:B------:R0:W1:Y:S02]  /*ff40*/  SHFL.IDX PT, R14, R4, RZ, 0x1f ;  /* 0x00001fff040e7589 */ /* 0x00006400000e0000 */
.L_x_2398:
[----:B------:R-:W-:Y:S01]  /*ff50*/  PLOP3.LUT P1, PT, PT, PT, PT, 0x8, 0x0 ;  /* 0x000000000000781c */ /* 0x000fe20003f2e170 */
[----:B------:R3:W-:Y:S01]  /*ff60*/  STL [R1+0x8], R0 ;  /* 0x0000080001007387 */ /* 0x0007e20000100800 */
[----:B-1----:R-:W-:Y:S02]  /*ff70*/  ISETP.NE.AND P0, PT, R14, RZ, PT ;  /* 0x000000ff0e00720c */ /* 0x002fe40003f05270 */
[----:B0-----:R-:W-:-:S05]  /*ff80*/  P2R R4, PR, RZ, 0x2 ;  /* 0x00000002ff047803 */ /* 0x001fca0000000000 */
[----:B------:R3:W-:Y:S06]  /*ff90*/  STL [R1+0x20], R4 ;  /* 0x0000200401007387 */ /* 0x0007ec0000100800 */
[----:B------:R-:W-:Y:S05]  /*ffa0*/  @P0 BRA `(.L_x_2293) ;  /* 0x0000000400300947 */ /* 0x000fea0003800000 */
[----:B------:R-:W-:-:S03]  /*ffb0*/  UMOV UR4, 0xffffffff ;  /* 0xffffffff00047882 */ /* 0x000fc60000000000 */
[----:B------:R-:W-:Y:S05]  /*ffc0*/  BRA.DIV UR4, `(.L_x_2294) ;  /* 0x0000005204ac7947 */ /* 0x000fea000b800000 */
[----:B------:R-:W-:-:S13]  /*ffd0*/  ELECT P6, URZ, PT ;  /* 0x00000000003f782f */ /* 0x000fda00038c0000 */
.L_x_2401:
[----:B------:R-:W-:Y:S05]  /*ffe0*/  @!P6 BRA `(.L_x_2293) ;  /* 0x000000040020e947 */ /* 0x000fea0003800000 */
[----:B------:R-:W-:-:S04]  /*fff0*/  ISETP.NE.U32.AND P0, PT, R2, RZ, PT ;  /* 0x000000ff0200720c */ /* 0x000fc80003f05070 */
[----:B------:R-:W-:-:S13]  /*10000*/  ISETP.NE.AND.EX P0, PT, R3, RZ, PT, P0 ;  /* 0x000000ff0300720c */ /* 0x000fda0003f05300 */
[----:B------:R-:W-:Y:S05]  /*10010*/  @!P0 BRA `(.L_x_2295) ;  /* 0x0000000000508947 */ /* 0x000fea0003800000 */
[----:B------:R-:W0:Y:S01]  /*10020*/  LDC R6, c[0x0][0x43c] ;  /* 0x00010f00ff067b82 */ /* 0x000e220000000800 */
[----:B------:R-:W-:Y:S01]  /*10030*/  IMAD.MOV.U32 R9, RZ, RZ, R0 ;  /* 0x000000ffff097224 */ /* 0x000fe200078e0000 */
[----:B------:R-:W-:-:S03]  /*10040*/  ULDC.64 UR4, c[0x0][0x428] ;  /* 0x00010a0000047ab9 */ /* 0x000fc60000000a00 */
[----:B---3--:R-:W-:Y:S01]  /*10050*/  IMAD.MOV.U32 R0, RZ, RZ, R9 ;  /* 0x000000ffff007224 */ /* 0x008fe200078e0009 */
[----:B0-----:R-:W-:-:S13]  /*10060*/  ISETP.NE.AND P0, PT, R6, 0x1, PT ;  /* 0x000000010600780c */ /* 0x001fda0003f05270 */
[----:B------:R-:W0:Y:S02]  /*10070*/  @P0 LDC.64 R4, c[0x0][0x440] ;  /* 0x00011000ff040b82 */ /* 0x000e240000000a00 */
[----:B0-----:R-:W-:-:S05]  /*10080*/  @P0 IMAD.HI.U32 R4, R9, R4, RZ ;  /* 0x0000000409040227 */ /* 0x001fca00078e00ff */
        /* <DEDUP_REMOVED lines=13> */
.L_x_2295:
[----:B0-----:R-:W4:Y:S01]  /*10160*/  LDL R2, [R1+0x14] ;  /* 0x0000140001027983 */ /* 0x001f220000100800 */
[----:B---3--:R-:W-:Y:S01]  /*10170*/  IMAD R0, R19, 0x8, R18 ;  /* 0x0000000813007824 */ /* 0x008fe200078e0212 */
[----:B----4-:R-:W-:-:S04]  /*10180*/  SHF.L.U32 R2, R2, 0x1f, RZ ;  /* 0x0000001f02027819 */ /* 0x010fc800000006ff */
[----:B------:R-:W0:Y:S02]  /*10190*/  SYNCS.PHASECHK.TRANS64.TRYWAIT P0, [R0+URZ+0x34840], R2 ;  /* 0x03484002000075a7 */ /* 0x000e24000800017f */
[----:B0-----:R-:W-:Y:S05]  /*101a0*/  @!P0 BRA `(.L_x_2296) ;  /* 0x0000005000548947 */ /* 0x001fea0003800000 */
.L_x_2402:
[----:B------:R-:W1:Y:S02]  /*101b0*/  S2R R3, SR_TID.X ;  /* 0x0000000000037919 */ /* 0x000e640000002100 */
[----:B-1----:R-:W-:-:S04]  /*101c0*/  LOP3.LUT R3, R3, 0x7f, RZ, 0xc0, !PT ;  /* 0x0000007f03037812 */ /* 0x002fc800078ec0ff */
[----:B------:R-:W-:-:S13]  /*101d0*/  ISETP.NE.AND P0, PT, R3, RZ, PT ;  /* 0x000000ff0300720c */ /* 0x000fda0003f05270 */
[----:B------:R-:W-:Y:S05]  /*101e0*/  @P0 BRA `(.L_x_2297) ;  /* 0x00000000001c0947 */ /* 0x000fea0003800000 */
[----:B------:R-:W1:Y:S01]  /*101f0*/  S2R R3, SR_TID.X ;  /* 0x0000000000037919 */ /* 0x000e620000002100 */
[----:B0-----:R-:W-:-:S04]  /*10200*/  IMAD.MOV.U32 R2, RZ, RZ, 0xc000 ;  /* 0x0000c000ff027424 */ /* 0x001fc800078e00ff */
[----:B------:R3:W-:Y:S01]  /*10210*/  SYNCS.ARRIVE.TRANS64 RZ, [R0+URZ+0x34830], R2 ;  /* 0x0348300200ff79a7 */ /* 0x0007e2000800003f */
[----:B-1----:R-:W-:-:S04]  /*10220*/  LOP3.LUT R3, R3, 0x1f, RZ, 0xc0, !PT ;  /* 0x0000001f03037812 */ /* 0x002fc800078ec0ff */
[----:B------:R-:W-:-:S13]  /*10230*/  ISETP.NE.AND P0, PT, R3, RZ, PT ;  /* 0x000000ff0300720c */ /* 0x000fda0003f05270 */
[----:B---3--:R-:W-:Y:S05]  /*10240*/  @!P0 BRA `(.L_x_2297) ;  /* 0x0000000000048947 */ /* 0x008fea0003800000 */
[----:B------:R-:W-:Y:S01]  /*10250*/  BPT.TRAP 0x1 ;  /* 0x000000040000795c */ /* 0x000fe20000300000 */
.L_x_2297:
[----:B------:R-:W3:Y:S04]  /*10260*/  LDL R3, [R1+0x8] ;  /* 0x0000080001037983 */ /* 0x000ee80000100800 */
[----:B0-----:R-:W4:Y:S01]  /*10270*/  LDL R2, [R1+0x18] ;  /* 0x0000180001027983 */ /* 0x001f220000100800 */
        /* <DEDUP_REMOVED lines=20> */
[----:B----4-:R-:W-:-:S13]  /*103c0*/  R2UR UR5, R2 ;  /* 0x00000000020572ca */ /* 0x010fda00000e0000 */
[----:B------:R-:W-:Y:S02]  /*103d0*/  ULEA UR11, UR11, UR5, 0x7 ;  /* 0x000000050b0b7291 */ /* 0x000fe4000f8e383f */
        /* <DEDUP_REMOVED lines=8> */
[----:B0-----:R-:W-:Y:S01]  /*10460*/  NOP ;  /* 0x0000000000007918 */ /* 0x001fe20000000000 */
.L_x_2293:
[----:B------:R-:W4:Y:S04]  /*10470*/  LDL.LU R3, [R1+0x34] ;  /* 0x0000340001037983 */ /* 0x000f280000300800 */
[----:B------:R-:W5:Y:S04]  /*10480*/  LDL.LU R5, [R1+0x2c] ;  /* 0x00002c0001057983 */ /* 0x000f680000300800 */
[----:B---3--:R-:W3:Y:S01]  /*10490*/  LDL.LU R4, [R1+0x44] ;  /* 0x0000440001047983 */ /* 0x008ee20000300800 */
        /* <DEDUP_REMOVED lines=9> */
[----:B----4-:R-:W-:Y:S02]  /*10530*/  SHF.R.S32.HI R0, RZ, 0x1f, R3 ;  /* 0x0000001fff007819 */ /* 0x010fe40000011403 */
[----:B-----5:R-:W-:-:S03]  /*10540*/  SEL R5, R5, RZ, !P0 ;  /* 0x000000ff05057207 */ /* 0x020fc60004000000 */
[----:B------:R-:W-:Y:S01]  /*10550*/  IMAD R0, R0, UR4, RZ ;  /* 0x0000000400007c24 */ /* 0x000fe2000f8e02ff */
[----:B---3--:R-:W-:-:S03]  /*10560*/  SEL R4, R4, RZ, !P0 ;  /* 0x000000ff04047207 */ /* 0x008fc60004000000 */
        /* <DEDUP_REMOVED lines=8> */
[----:B0-----:R-:W-:Y:S01]  /*105f0*/  MOV R2, 0x0 ;  /* 0x0000000000027802 */ /* 0x001fe20000000f00 */
[----:B------:R-:W-:Y:S01]  /*10600*/  ULDC.64 UR6, c[0x4][0xb8] ;  /* 0x01002e0000067ab9 */ /* 0x000fe20000000a00 */
[----:B------:R-:W-:Y:S01]  /*10610*/  ULDC.64 UR8, c[0x4][0xc0] ;  /* 0x0100300000087ab9 */ /* 0x000fe20000000a00 */
[----:B------:R-:W-:Y:S01]  /*10620*/  ULDC.64 UR4, c[0x4][0x20] ;  /* 0x0100080000047ab9 */ /* 0x000fe20000000a00 */
[----:B------:R-:W-:Y:S01]  /*10630*/  IMAD.U32 R4, RZ, RZ, UR6 ;  /* 0x00000006ff047e24 */ /* 0x000fe2000f8e00ff */
[----:B------:R-:W-:Y:S01]  /*10640*/  MOV R12, 0x1 ;  /* 0x00000001000c7802 */ /* 0x000fe20000000f00 */
[----:B------:R-:W0:Y:S01]  /*10650*/  LDC.64 R2, c[0x4][R2] ;  /* 0x0100000002027b82 */ /* 0x000e220000000a00 */
[----:B------:R-:W-:Y:S02]  /*10660*/  IMAD.U32 R5, RZ, RZ, UR7 ;  /* 0x00000007ff057e24 */ /* 0x000fe4000f8e00ff */
[----:B------:R-:W-:Y:S02]  /*10670*/  IMAD.U32 R6, RZ, RZ, UR8 ;  /* 0x00000008ff067e24 */ /* 0x000fe4000f8e00ff */
[----:B------:R-:W-:-:S02]  /*10680*/  IMAD.U32 R7, RZ, RZ, UR9 ;  /* 0x00000009ff077e24 */ /* 0x000fc4000f8e00ff */
[----:B--2---:R-:W-:Y:S02]  /*10690*/  IMAD.U32 R10, RZ, RZ, UR4 ;  /* 0x00000004ff0a7e24 */ /* 0x004fe4000f8e00ff */
[----:B------:R-:W-:Y:S02]  /*106a0*/  IMAD.U32 R11, RZ, RZ, UR5 ;  /* 0x00000005ff0b7e24 */ /* 0x000fe4000f8e00ff */
[----:B------:R-:W-:Y:S02]  /*106b0*/  IMAD.MOV.U32 R8, RZ, RZ, 0x70 ;  /* 0x00000070ff087424 */ /* 0x000fe400078e00ff */
[----:B------:R-:W-:-:S07]  /*106c0*/  IMAD.MOV.U32 R13, RZ, RZ, RZ ;  /* 0x000000ffff0d7224 */ /* 0x000fce00078e00ff */
[----:B------:R-:W-:-:S07]  /*106d0*/  LEPC R20, `(.L_x_2299) ;  /* 0x000000001014794e */ /* 0x000fce0000000000 */
[----:B0-----:R-:W-:Y:S05]  /*106e0*/  CALL.ABS.NOINC R2 ;  /* 0x0000000002007343 */ /* 0x001fea0003c00000 */
.L_x_2299:
[----:B------:R-:W-:Y:S05]  /*106f0*/  BSYNC B6 ;  /* 0x0000000000067941 */ /* 0x000fea0003800000 */
.L_x_2298:
[----:B0-----:R-:W3:Y:S01]  /*10700*/  LDL.LU R0, [R1+0x44] ;  /* 0x0000440001007983 */ /* 0x001ee20000300800 */
[----:B------:R-:W-:Y:S01]  /*10710*/  ULDC.64 UR4, c[0x0][0x2d8] ;  /* 0x0000b60000047ab9 */ /* 0x000fe20000000a00 */
[----:B------:R-:W0:Y:S01]  /*10720*/  LDC R7, c[0x0][0x448] ;  /* 0x00011200ff077b82 */ /* 0x000e220000000800 */
[----:B------:R-:W-:Y:S01]  /*10730*/  ULDC.64 UR6, c[0x0][0x280] ;  /* 0x0000a00000067ab9 */ /* 0x000fe20000000a00 */
[----:B------:R-:W4:Y:S04]  /*10740*/  LDL.LU R5, [R1+0x34] ;  /* 0x0000340001057983 */ /* 0x000f280000300800 */
[----:B------:R-:W4:Y:S04]  /*10750*/  LDL.LU.64 R2, [R1+0x50] ;  /* 0x0000500001027983 */ /* 0x000f280000300a00 */
[----:B------:R-:W3:Y:S04]  /*10760*/  LDL.LU R4, [R1+0x2c] ;  /* 0x00002c0001047983 */ /* 0x000ee80000300800 */
[----:B------:R-:W3:Y:S01]  /*10770*/  LDL R9, [R1+0x4] ;  /* 0x0000040001097983 */ /* 0x000ee20000100800 */
[----:B--2---:R-:W1:Y:S01]  /*10780*/  S2R R10, SR_TID.X ;  /* 0x00000000000a7919 */ /* 0x004e620000002100 */
[----:B0-----:R-:W-:-:S13]  /*10790*/  ISETP.NE.AND P0, PT, R7, 0x1, PT ;  /* 0x000000010700780c */ /* 0x001fda0003f05270 */
[----:B------:R-:W0:Y:S01]  /*107a0*/  @P0 LDC R6, c[0x0][0x450] ;  /* 0x00011400ff060b82 */ /* 0x000e220000000800 */
[----:B-1----:R-:W-:-:S05]  /*107b0*/  IMAD.SHL.U32 R10, R10, 0x8, RZ ;  /* 0x000000080a0a7824 */ /* 0x002fca00078e00ff */
[----:B------:R-:W-:-:S04]  /*107c0*/  LOP3.LUT R10, R10, 0x38, RZ, 0xc0, !PT ;  /* 0x000000380a0a7812 */ /* 0x000fc800078ec0ff */
[C---:B------:R-:W-:Y:S02]  /*107d0*/  LOP3.LUT R11, R10.reuse, 0x40, RZ, 0xfc, !PT ;  /* 0x000000400a0b7812 */ /* 0x040fe400078efcff */
[----:B------:R-:W-:Y:S01]  /*107e0*/  LOP3.LUT R10, R10, 0x80, RZ, 0xfc, !PT ;  /* 0x000000800a0a7812 */ /* 0x000fe200078efcff */
[----:B----4-:R-:W-:Y:S02]  /*107f0*/  IMAD.MOV.U32 R3, RZ, RZ, R5 ;  /* 0x000000ffff037224 */ /* 0x010fe400078e0005 */
[----:B------:R-:W1:Y:S01]  /*10800*/  S2R R5, SR_TID.X ;  /* 0x0000000000057919 */ /* 0x000e620000002100 */
[----:B------:R-:W-:-:S04]  /*10810*/  IMAD.WIDE.U32 R2, R16, UR4, R2 ;  /* 0x0000000410027c25 */ /* 0x000fc8000f8e0002 */
[----:B------:R-:W-:Y:S01]  /*10820*/  IMAD R3, R16, UR5, R3 ;  /* 0x0000000510037c24 */ /* 0x000fe2000f8e0203 */
[----:B------:R-:W-:Y:S02]  /*10830*/  ULDC.64 UR4, c[0x0][0x2e0] ;  /* 0x0000b80000047ab9 */ /* 0x000fe40000000a00 */
[----:B---3--:R-:W-:Y:S02]  /*10840*/  IMAD R0, R0, UR4, RZ ;  /* 0x0000000400007c24 */ /* 0x008fe4000f8e02ff */
[----:B------:R-:W-:-:S04]  /*10850*/  IMAD.WIDE.U32 R2, R4, UR4, R2 ;  /* 0x0000000404027c25 */ /* 0x000fc8000f8e0002 */
[----:B------:R-:W-:Y:S01]  /*10860*/  IMAD R0, R4, UR5, R0 ;  /* 0x0000000504007c24 */ /* 0x000fe2000f8e0200 */
[----:B------:R-:W-:Y:S01]  /*10870*/  ULDC.64 UR4, c[0x0][0x2d0] ;  /* 0x0000b40000047ab9 */ /* 0x000fe20000000a00 */
[----:B------:R-:W2:Y:S02]  /*10880*/  S2R R4, SR_TID.X ;  /* 0x0000000000047919 */ /* 0x000ea40000002100 */
[----:B------:R-:W-:Y:S01]  /*10890*/  IMAD.IADD R3, R3, 0x1, R0 ;  /* 0x0000000103037824 */ /* 0x000fe200078e0200 */
[----:B-1----:R-:W-:-:S04]  /*108a0*/  LOP3.LUT R5, R5, 0x7f, RZ, 0xc0, !PT ;  /* 0x0000007f05057812 */ /* 0x002fc800078ec0ff */
[----:B------:R-:W-:Y:S01]  /*108b0*/  SHF.R.U32.HI R5, RZ, 0x3, R5 ;  /* 0x00000003ff057819 */ /* 0x000fe20000011605 */
[----:B--2---:R-:W-:-:S05]  /*108c0*/  IMAD.SHL.U32 R4, R4, 0x10, RZ ;  /* 0x0000001004047824 */ /* 0x004fca00078e00ff */
[----:B------:R-:W-:Y:S02]  /*108d0*/  LOP3.LUT R4, R5, 0x70, R4, 0xf8, !PT ;  /* 0x0000007005047812 */ /* 0x000fe400078ef804 */
[----:B------:R-:W1:Y:S03]  /*108e0*/  @P0 LDC R5, c[0x0][0x44c] ;  /* 0x00011300ff050b82 */ /* 0x000e660000000800 */
[----:B------:R-:W-:-:S04]  /*108f0*/  IMAD R0, R9, 0x80, R4 ;  /* 0x0000008009007824 */ /* 0x000fc800078e0204 */
[----:B------:R-:W-:Y:S02]  /*10900*/  IMAD.MOV.U32 R4, RZ, RZ, R0 ;  /* 0x000000ffff047224 */ /* 0x000fe400078e0000 */
[----:B-1----:R-:W-:-:S05]  /*10910*/  @P0 IMAD.HI.U32 R5, R0, R5, RZ ;  /* 0x0000000500050227 */ /* 0x002fca00078e00ff */
[----:B0-----:R-:W-:-:S05]  /*10920*/  @P0 SHF.R.U32.HI R4, RZ, R6, R5 ;  /* 0x00000006ff040219 */ /* 0x001fca0000011605 */
[----:B------:R-:W-:Y:S02]  /*10930*/  IMAD.MOV R5, RZ, RZ, -R4 ;  /* 0x000000ffff057224 */ /* 0x000fe400078e0a04 */
[----:B------:R-:W-:-:S04]  /*10940*/  IMAD.WIDE.U32 R2, R4, UR4, R2 ;  /* 0x0000000404027c25 */ /* 0x000fc8000f8e0002 */
[----:B------:R-:W-:Y:S01]  /*10950*/  IMAD R0, R7, R5, R0 ;  /* 0x0000000507007224 */ /* 0x000fe200078e0200 */
[----:B------:R-:W-:-:S05]  /*10960*/  SHF.R.S32.HI R5, RZ, 0x1f, R4 ;  /* 0x0000001fff057819 */ /* 0x000fca0000011404 */
[----:B------:R-:W-:-:S04]  /*10970*/  IMAD R5, R5, UR4, RZ ;  /* 0x0000000405057c24 */ /* 0x000fc8000f8e02ff */
[----:B------:R-:W-:Y:S01]  /*10980*/  IMAD R4, R4, UR5, R5 ;  /* 0x0000000504047c24 */ /* 0x000fe2000f8e0205 */
[----:B------:R-:W-:Y:S01]  /*10990*/  ULDC.64 UR4, c[0x0][0x2c8] ;  /* 0x0000b20000047ab9 */ /* 0x000fe20000000a00 */
[----:B------:R-:W0:Y:S02]  /*109a0*/  S2R R5, SR_TID.X ;  /* 0x0000000000057919 */ /* 0x000e240000002100 */
        /* <DEDUP_REMOVED lines=8> */
[----:B------:R-:W-:Y:S02]  /*10a30*/  LEA R4, P3, R2, UR6, 0x1 ;  /* 0x0000000602047c11 */ /* 0x000fe4000f8608ff */
[----:B------:R-:W-:Y:S01]  /*10a40*/  IMAD.IADD R0, R3, 0x1, R0 ;  /* 0x0000000103007824 */ /* 0x000fe200078e0200 */
[----:B------:R-:W-:Y:S01]  /*10a50*/  ISETP.GE.AND P1, PT, R11, UR4, PT ;  /* 0x000000040b007c0c */ /* 0x000fe2000bf26270 */
[----:B0-----:R-:W-:-:S05]  /*10a60*/  IMAD.SHL.U32 R8, R5, 0x8, RZ ;  /* 0x0000000805087824 */ /* 0x001fca00078e00ff */
[----:B------:R-:W-:-:S04]  /*10a70*/  LOP3.LUT R8, R8, 0x38, RZ, 0xc0, !PT ;  /* 0x0000003808087812 */ /* 0x000fc800078ec0ff */
[----:B------:R-:W-:Y:S01]  /*10a80*/  ISETP.GE.AND P2, PT, R8, UR4, PT ;  /* 0x0000000408007c0c */ /* 0x000fe2000bf46270 */
[----:B------:R-:W-:Y:S01]  /*10a90*/  UMOV UR4, 0xffffffff ;  /* 0xffffffff00047882 */ /* 0x000fe20000000000 */
[----:B------:R-:W-:Y:S02]  /*10aa0*/  LEA.HI.X R3, R2, UR7, R0, 0x1, P3 ;  /* 0x0000000702037c11 */ /* 0x000fe400098f0c00 */
[----:B-1----:R-:W-:Y:S09]  /*10ab0*/  BRA.DIV UR4, `(.L_x_2300) ;  /* 0x0000004a04247947 */ /* 0x002ff2000b800000 */
[----:B------:R-:W0:Y:S02]  /*10ac0*/  S2R R6, SR_TID.X ;  /* 0x0000000000067919 */ /* 0x000e240000002100 */
[----:B0-----:R-:W-:-:S04]  /*10ad0*/  LOP3.LUT R6, R6, 0x7f, RZ, 0xc0, !PT ;  /* 0x0000007f06067812 */ /* 0x001fc800078ec0ff */
[----:B------:R-:W-:Y:S02]  /*10ae0*/  SHF.R.U32.HI R9, RZ, 0x3, R6 ;  /* 0x00000003ff097819 */ /* 0x000fe40000011606 */
[----:B------:R-:W2:Y:S04]  /*10af0*/  LDL.LU R6, [R1+0x4] ;  /* 0x0000040001067983 */ /* 0x000ea80000300800 */
[----:B------:R-:W3:Y:S01]  /*10b00*/  LDL.LU R8, [R1+0x38] ;  /* 0x0000380001087983 */ /* 0x000ee20000300800 */
[----:B--2---:R-:W-:Y:S02]  /*10b10*/  IMAD R2, R6, 0x80, R9 ;  /* 0x0000008006027824 */ /* 0x004fe400078e0209 */
[----:B------:R-:W0:Y:S01]  /*10b20*/  S2R R6, SR_TID.X ;  /* 0x0000000000067919 */ /* 0x000e220000002100 */
[----:B---3--:R-:W-:-:S02]  /*10b30*/  IMAD R0, R8, R7, RZ ;  /* 0x0000000708007224 */ /* 0x008fc400078e02ff */
[----:B------:R-:W1:Y:S01]  /*10b40*/  SHFL.IDX PT, R7, R4, RZ, 0x181f ;  /* 0x00181fff04077589 */ /* 0x000e6200000e0000 */
[C---:B------:R-:W-:Y:S02]  /*10b50*/  VIADD R5, R2.reuse, 0x10 ;  /* 0x0000001002057836 */ /* 0x040fe40000000000 */
[-C--:B------:R-:W-:Y:S01]  /*10b60*/  ISETP.GE.AND P4, PT, R2, R0.reuse, PT ;  /* 0x000000000200720c */ /* 0x080fe20003f86270 */
[----:B------:R-:W-:Y:S02]  /*10b70*/  SHFL.IDX PT, R9, R3, 0x1, 0x181f ;  /* 0x00381f0003097f89 */ /* 0x000fe400000e0000 */
[----:B------:R-:W-:Y:S02]  /*10b80*/  ISETP.GE.AND P3, PT, R5, R0, PT ;  /* 0x000000000500720c */ /* 0x000fe40003f66270 */
[----:B------:R-:W-:Y:S01]  /*10b90*/  SHFL.IDX PT, R5, R4, 0x1, 0x181f ;  /* 0x00381f0004057f89 */ /* 0x000fe200000e0000 */
[----:B0-----:R-:W-:-:S03]  /*10ba0*/  IMAD.SHL.U32 R11, R6, 0x8, RZ ;  /* 0x00000008060b7824 */ /* 0x001fc600078e00ff */
[----:B------:R-:W0:Y:S02]  /*10bb0*/  SHFL.IDX PT, R6, R3, RZ, 0x181f ;  /* 0x00181fff03067589 */ /* 0x000e2400000e0000 */
[----:B------:R-:W-:-:S04]  /*10bc0*/  LOP3.LUT R11, R11, 0x38, RZ, 0xc0, !PT ;  /* 0x000000380b0b7812 */ /* 0x000fc800078ec0ff */
[----:B-1----:R-:W-:-:S05]  /*10bd0*/  @!P4 LEA R7, P5, R11, R7, 0x1 ;  /* 0x000000070b07c211 */ /* 0x002fca00078a08ff */
[----:B0-----:R-:W-:Y:S01]  /*10be0*/  @!P4 IMAD.X R6, RZ, RZ, R6, P5 ;  /* 0x000000ffff06c224 */ /* 0x001fe200028e0606 */
[----:B------:R-:W-:-:S04]  /*10bf0*/  @!P3 LEA R8, P5, R11, R5, 0x1 ;  /* 0x000000050b08b211 */ /* 0x000fc800078a08ff */
[----:B------:R-:W-:Y:S01]  /*10c00*/  @!P4 LOP3.LUT R7, R7, R6, RZ, 0x3c, !PT ;  /* 0x000000060707c212 */ /* 0x000fe200078e3cff */
[----:B------:R-:W-:-:S03]  /*10c10*/  @!P3 IMAD.X R5, RZ, RZ, R9, P5 ;  /* 0x000000ffff05b224 */ /* 0x000fc600028e0609 */
[----:B------:R-:W-:-:S04]  /*10c20*/  @!P4 LOP3.LUT R6, R7, R6, RZ, 0x3c, !PT ;  /* 0x000000060706c212 */ /* 0x000fc800078e3cff */
        /* <DEDUP_REMOVED lines=37> */
[----:B------:R-:W-:Y:S01]  /*10e80*/  @!P3 IMAD.MOV.U32 R7, RZ, RZ, R6 ;  /* 0x000000ffff07b224 */ /* 0x000fe200078e0006 */
[----:B------:R-:W-:Y:S01]  /*10e90*/  @!P3 MOV R6, R5 ;  /* 0x000000050006b202 */ /* 0x000fe20000000f00 */
[----:B------:R-:W-:-:S04]  /*10ea0*/  VIADD R5, R2, 0x50 ;  /* 0x0000005002057836 */ /* 0x000fc80000000000 */
        /* <DEDUP_REMOVED lines=26> */
.L_x_2419:
[----:B------:R-:W-:Y:S01]  /*11050*/  VIADD R2, R2, 0x70 ;  /* 0x0000007002027836 */ /* 0x000fe20000000000 */
[----:B------:R-:W-:Y:S04]  /*11060*/  BSSY B0, `(.L_x_2301) ;  /* 0x000000e000007945 */ /* 0x000fe80003800000 */
[----:B------:R-:W-:-:S13]  /*11070*/  ISETP.GE.AND P3, PT, R2, R0, PT ;  /* 0x000000000200720c */ /* 0x000fda0003f66270 */
[----:B------:R-:W-:Y:S05]  /*11080*/  @P3 BRA `(.L_x_2302) ;  /* 0x00000000002c3947 */ /* 0x000fea0003800000 */
[----:B0-----:R-:W0:Y:S02]  /*11090*/  S2R R4, SR_TID.X ;  /* 0x0000000000047919 */ /* 0x001e240000002100 */
        /* <DEDUP_REMOVED lines=10> */
.L_x_2302:
[----:B------:R-:W-:Y:S05]  /*11140*/  BSYNC B0 ;  /* 0x0000000000007941 */ /* 0x000fea0003800000 */
.L_x_2301:
[----:B------:R-:W-:Y:S01]  /*11150*/  NOP ;  /* 0x0000000000007918 */ /* 0x000fe20000000000 */
[----:B------:R-:W-:Y:S01]  /*11160*/  PLOP3.LUT P0, PT, PT, PT, PT, 0x80, 0x0 ;  /* 0x000000000000781c */ /* 0x000fe20003f0f070 */
[----:B0--3--:R-:W-:-:S12]  /*11170*/  VIADD R6, R18, 0x34800 ;  /* 0x0003480012067836 */ /* 0x009fd80000000000 */
.L_x_2303:
[----:B------:R-:W-:Y:S02]  /*11180*/  PLOP3.LUT P1, PT, P1, P0, PT, 0xa2, 0x0 ;  /* 0x000000000000781c */ /* 0x000fe40000f21472 */
[----:B------:R-:W-:-:S08]  /*11190*/  @P0 R2UR P1, UR4, R18 ;  /* 0x00000000120402ca */ /* 0x000fd00000020000 */
[----:B------:R-:W-:-:S05]  /*111a0*/  @P0 PLOP3.LUT P0, PT, P1, PT, PT, 0x80, 0x0 ;  /* 0x000000000000081c */ /* 0x000fca0000f0f070 */
[----:B------:R-:W-:Y:S01]  /*111b0*/  @!P1 SYNCS.ARRIVE.TRANS64.RED.A0T1 RZ, [UR4+0x34800], RZ ;  /* 0x034800ffffff99a7 */ /* 0x000fe20008200404 */
[----:B------:R-:W-:Y:S07]  /*111c0*/  @!P1 ARRIVES.LDGSTSBAR.64.TRANSCNT [UR4+0x34800] ;  /* 0x03480000ff0099b0 */ /* 0x000fee0008000a84 */
[----:B------:R-:W-:Y:S05]  /*111d0*/  @P0 BRA.U.ANY `(.L_x_2303) ;  /* 0xfffffffd00e80947 */ /* 0x000fea000393ffff */
[----:B----4-:R-:W3:Y:S02]  /*111e0*/  LDL.LU R2, [R1+0x48] ;  /* 0x0000480001027983 */ /* 0x010ee40000300800 */
        /* <DEDUP_REMOVED lines=11> */
.L_x_2420:
[----:B------:R-:W-:Y:S05]  /*112a0*/  BSYNC B0 ;  /* 0x0000000000007941 */ /* 0x000fea0003800000 */
.L_x_2304:
[----:B------:R-:W0:Y:S04]  /*112b0*/  LDL R2, [R1+0x40] ;  /* 0x0000400001027983 */ /* 0x000e280000100800 */
[----:B--2---:R-:W2:Y:S01]  /*112c0*/  LDL R3, [R1+0x28] ;  /* 0x0000280001037983 */ /* 0x004ea20000100800 */
[----:B------:R-:W-:Y:S01]  /*112d0*/  BSSY B0, `(.L_x_2306) ;  /* 0x0000213000007945 */ /* 0x000fe20003800000 */
[----:B0-----:R-:W-:-:S05]  /*112e0*/  VIADD R0, R2, 0xfffffffe ;  /* 0xfffffffe02007836 */ /* 0x001fca0000000000 */
[----:B--2---:R-:W-:-:S13]  /*112f0*/  ISETP.GE.AND P0, PT, R0, R3, PT ;  /* 0x000000030000720c */ /* 0x004fda0003f06270 */
[----:B------:R-:W-:Y:S05]  /*11300*/  @!P0 BRA `(.L_x_2307) ;  /* 0x00000020003c8947 */ /* 0x000fea0003800000 */
[----:B------:R-:W2:Y:S04]  /*11310*/  LDL.LU R2, [R1+0x58] ;  /* 0x0000580001027983 */ /* 0x000ea80000300800 */
[----:B-1----:R-:W3:Y:S04]  /*11320*/  LDL.LU R5, [R1+0x3c] ;  /* 0x00003c0001057983 */ /* 0x002ee80000300800 */
[----:B------:R-:W4:Y:S01]  /*11330*/  LDL.LU R4, [R1+0x30] ;  /* 0x0000300001047983 */ /* 0x000f220000300800 */
[----:B------:R-:W-:Y:S01]  /*11340*/  LOP3.LUT R12, RZ, R3, RZ, 0x33, !PT ;  /* 0x00000003ff0c7212 */ /* 0x000fe200078e33ff */
[----:B------:R-:W-:Y:S01]  /*11350*/  BSSY B2, `(.L_x_2308) ;  /* 0x00000b5000027945 */ /* 0x000fe20003800000 */
[----:B--2---:R-:W-:-:S04]  /*11360*/  VIADD R2, R2, 0x1 ;  /* 0x0000000102027836 */ /* 0x004fc80000000000 */
[----:B---3--:R-:W-:-:S05]  /*11370*/  IMAD R2, R2, R5, RZ ;  /* 0x0000000502027224 */ /* 0x008fca00078e02ff */
        /* <DEDUP_REMOVED lines=41> */
.L_x_2312:
[----:B------:R-:W-:Y:S01]  /*11610*/  IMAD R3, R9, 0x8, R18 ;  /* 0x0000000809037824 */ /* 0x000fe200078e0212 */
[----:B------:R-:W-:Y:S01]  /*11620*/  SHF.L.U32 R2, R13, 0x1f, RZ ;  /* 0x0000001f0d027819 */ /* 0x000fe200000006ff */
[----:B------:R-:W-:Y:S03]  /*11630*/  BSSY B3, `(.L_x_2313) ;  /* 0x0000003000037945 */ /* 0x000fe60003800000 */
[----:B------:R-:W1:Y:S02]  /*11640*/  SYNCS.PHASECHK.TRANS64.TRYWAIT P0, [R3+URZ+0x34840], R2 ;  /* 0x03484002030075a7 */ /* 0x000e64000800017f */
[----:B-1----:R-:W-:Y:S05]  /*11650*/  @!P0 BRA `(.L_x_2314) ;  /* 0x0000004800508947 */ /* 0x002fea0003800000 */
.L_x_2421:
[----:B------:R-:W-:Y:S05]  /*11660*/  BSYNC B3 ;  /* 0x0000000000037941 */ /* 0x000fea0003800000 */
.L_x_2313:
        /* <DEDUP_REMOVED lines=12> */
.L_x_2316:
[----:B------:R-:W-:Y:S05]  /*11730*/  BSYNC B3 ;  /* 0x0000000000037941 */ /* 0x000fea0003800000 */
.L_x_2315:
        /* <DEDUP_REMOVED lines=12> */
.L_x_2317:
        /* <DEDUP_REMOVED lines=10> */
[----:B------:R-:W-:Y:S01]  /*118a0*/  MOV R15, 0x40 ;  /* 0x00000040000f7802 */ /* 0x000fe20000000f00 */
[----:B------:R-:W-:Y:S01]  /*118b0*/  VIADD R7, R8, 0x20400 ;  /* 0x0002040008077836 */ /* 0x000fe20000000000 */
[----:B------:R-:W-:Y:S01]  /*118c0*/  PLOP3.LUT P0, PT, PT, PT, PT, 0x80, 0x0 ;  /* 0x000000000000781c */ /* 0x000fe20003f0f070 */
[----:B------:R-:W-:Y:S01]  /*118d0*/  UMOV UR6, 0x0 ;  /* 0x0000000000067882 */ /* 0x000fe20000000000 */
[----:B------:R-:W-:Y:S01]  /*118e0*/  R2UR UR10, R15 ;  /* 0x000000000f0a72ca */ /* 0x000fe200000e0000 */
[----:B------:R-:W-:-:S14]  /*118f0*/  UMOV UR7, 0x14f00000 ;  /* 0x14f0000000077882 */ /* 0x000fdc0000000000 */
.L_x_2318:
        /* <DEDUP_REMOVED lines=15> */
.L_x_2319:
        /* <DEDUP_REMOVED lines=16> */
.L_x_2422:
[----:B------:R-:W-:Y:S05]  /*11af0*/  BSYNC B3 ;  /* 0x0000000000037941 */ /* 0x000fea0003800000 */
.L_x_2320:
        /* <DEDUP_REMOVED lines=12> */
.L_x_2323:
[----:B------:R-:W-:Y:S05]  /*11bc0*/  BSYNC B3 ;  /* 0x0000000000037941 */ /* 0x000fea0003800000 */
.L_x_2322:
[----:B------:R-:W2:Y:S04]  /*11bd0*/  LDL R7, [R1+0x18] ;  /* 0x0000180001077983 */ /* 0x000ea80000100800 */
[----:B-1----:R-:W2:Y:S01]  /*11be0*/  LDL.LU R2, [R1+0x8] ;  /* 0x0000080001027983 */ /* 0x002ea20000300800 */
        /* <DEDUP_REMOVED lines=11> */
.L_x_2324:
        /* <DEDUP_REMOVED lines=15> */
.L_x_2325:
        /* <DEDUP_REMOVED lines=12> */
.L_x_2311:
[----:B------:R-:W-:Y:S05]  /*11e50*/  BSYNC B1 ;  /* 0x0000000000017941 */ /* 0x000fea0003800000 */
.L_x_2310:
[----:B0-----:R-:W2:Y:S01]  /*11e60*/  LDL.LU R0, [R1+0x40] ;  /* 0x0000400001007983 */ /* 0x001ea20000300800 */
[----:B------:R-:W-:-:S03]  /*11e70*/  IMAD.MOV.U32 R19, RZ, RZ, R9 ;  /* 0x000000ffff137224 */ /* 0x000fc600078e0009 */
[----:B------:R0:W-:Y:S02]  /*11e80*/  STL [R1+0x14], R13 ;  /* 0x0000140d01007387 */ /* 0x0001e40000100800 */
[----:B0-2---:R-:W-:-:S07]  /*11e90*/  VIADD R0, R0, 0xfffffffd ;  /* 0xfffffffd00007836 */ /* 0x005fce0000000000 */
.L_x_2309:
[----:B------:R-:W-:Y:S05]  /*11ea0*/  BSYNC B2 ;  /* 0x0000000000027941 */ /* 0x000fea0003800000 */
.L_x_2308:
[----:B------:R-:W-:Y:S01]  /*11eb0*/  VIADD R12, R12, 0xfffffffe ;  /* 0xfffffffe0c0c7836 */ /* 0x000fe20000000000 */
[----:B------:R-:W-:-:S04]  /*11ec0*/  LOP3.LUT R4, RZ, R4, RZ, 0x33, !PT ;  /* 0x00000004ff047212 */ /* 0x000fc800078e33ff */
[----:B------:R-:W-:-:S13]  /*11ed0*/  ISETP.NE.AND P0, PT, R12, R4, PT ;  /* 0x000000040c00720c */ /* 0x000fda0003f05270 */
[----:B------:R-:W-:Y:S05]  /*11ee0*/  @!P0 BRA `(.L_x_2307) ;  /* 0x0000001400448947 */ /* 0x000fea0003800000 */
[----:B------:R-:W-:-:S07]  /*11ef0*/  IMAD.MOV.U32 R9, RZ, RZ, R17 ;  /* 0x000000ffff097224 */ /* 0x000fce00078e0011 */
.L_x_2358:
        /* <DEDUP_REMOVED lines=35> */
.L_x_2328:
[----:B------:R-:W-:Y:S01]  /*12130*/  IMAD R3, R4, 0x8, R18 ;  /* 0x0000000804037824 */ /* 0x000fe200078e0212 */
[----:B------:R-:W-:Y:S01]  /*12140*/  SHF.L.U32 R2, R5, 0x1f, RZ ;  /* 0x0000001f05027819 */ /* 0x000fe200000006ff */
[----:B------:R-:W-:Y:S03]  /*12150*/  BSSY B2, `(.L_x_2329) ;  /* 0x0000003000027945 */ /* 0x000fe60003800000 */
[----:B------:R-:W1:Y:S02]  /*12160*/  SYNCS.PHASECHK.TRANS64.TRYWAIT P0, [R3+URZ+0x34840], R2 ;  /* 0x03484002030075a7 */ /* 0x000e64000800017f */
[----:B-1----:R-:W-:Y:S05]  /*12170*/  @!P0 BRA `(.L_x_2330) ;  /* 0x0000003c00b08947 */ /* 0x002fea0003800000 */
.L_x_2423:
[----:B------:R-:W-:Y:S05]  /*12180*/  BSYNC B2 ;  /* 0x0000000000027941 */ /* 0x000fea0003800000 */
.L_x_2329:
        /* <DEDUP_REMOVED lines=12> */
.L_x_2332:
[----:B------:R-:W-:Y:S05]  /*12250*/  BSYNC B2 ;  /* 0x0000000000027941 */ /* 0x000fea0003800000 */
.L_x_2331:
        /* <DEDUP_REMOVED lines=12> */
.L_x_2333:
        /* <DEDUP_REMOVED lines=16> */
.L_x_2334:
        /* <DEDUP_REMOVED lines=15> */
.L_x_2335:
        /* <DEDUP_REMOVED lines=16> */
.L_x_2424:
[----:B------:R-:W-:Y:S05]  /*12610*/  BSYNC B2 ;  /* 0x0000000000027941 */ /* 0x000fea0003800000 */
.L_x_2336:
        /* <DEDUP_REMOVED lines=11> */
.L_x_2339:
[----:B------:R-:W-:Y:S05]  /*126d0*/  BSYNC B2 ;  /* 0x0000000000027941 */ /* 0x000fea0003800000 */
.L_x_2338:
        /* <DEDUP_REMOVED lines=12> */
.L_x_2340:
        /* <DEDUP_REMOVED lines=15> */
.L_x_2341:
        /* <DEDUP_REMOVED lines=12> */
.L_x_2327:
[----:B------:R-:W-:Y:S05]  /*12950*/  BSYNC B1 ;  /* 0x0000000000017941 */ /* 0x000fea0003800000 */
.L_x_2326:
        /* <DEDUP_REMOVED lines=35> */
.L_x_2344:
[----:B------:R-:W-:Y:S01]  /*12b90*/  IMAD R2, R19, 0x8, R18 ;  /* 0x0000000813027824 */ /* 0x000fe200078e0212 */
[----:B------:R-:W-:Y:S01]  /*12ba0*/  SHF.L.U32 R3, R12, 0x1f, RZ ;  /* 0x0000001f0c037819 */ /* 0x000fe200000006ff */
[----:B------:R-:W-:Y:S03]  /*12bb0*/  BSSY B2, `(.L_x_2345) ;  /* 0x0000003000027945 */ /* 0x000fe60003800000 */
[----:B------:R-:W2:Y:S02]  /*12bc0*/  SYNCS.PHASECHK.TRANS64.TRYWAIT P0, [R2+URZ+0x34840], R3 ;  /* 0x03484003020075a7 */ /* 0x000ea4000800017f */
[----:B--2---:R-:W-:Y:S05]  /*12bd0*/  @!P0 BRA `(.L_x_2346) ;  /* 0x0000003400408947 */ /* 0x004fea0003800000 */
.L_x_2425:
[----:B------:R-:W-:Y:S05]  /*12be0*/  BSYNC B2 ;  /* 0x0000000000027941 */ /* 0x000fea0003800000 */
.L_x_2345:
        /* <DEDUP_REMOVED lines=12> */
.L_x_2348:
[----:B------:R-:W-:Y:S05]  /*12cb0*/  BSYNC B2 ;  /* 0x0000000000027941 */ /* 0x000fea0003800000 */
.L_x_2347:
        /* <DEDUP_REMOVED lines=13> */
.L_x_2349:
        /* <DEDUP_REMOVED lines=16> */
.L_x_2350:
        /* <DEDUP_REMOVED lines=15> */
.L_x_2351:
        /* <DEDUP_REMOVED lines=15> */
.L_x_2426:
[----:B------:R-:W-:Y:S05]  /*13070*/  BSYNC B2 ;  /* 0x0000000000027941 */ /* 0x000fea0003800000 */
.L_x_2352:
[----:B------:R-:W-:Y:S01]  /*13080*/  BSSY B2, `(.L_x_2354) ;  /* 0x000000b000027945 */ /* 0x000fe20003800000 */
[----:B------:R-:W-:Y:S01]  /*13090*/  MOV R10, 0x0 ;  /* 0x00000000000a7802 */ /* 0x000fe20000000f00 */
[----:B------:R-:W-:Y:S02]  /*130a0*/  IMAD.MOV.U32 R11, RZ, RZ, 0x14f00000 ;  /* 0x14f00000ff0b7424 */ /* 0x000fe400078e00ff */
[----:B------:R-:W-:Y:S05]  /*130b0*/  @P1 BRA `(.L_x_2355) ;  /* 0x00000000001c1947 */ /* 0x000fea0003800000 */
[----:B------:R-:W1:Y:S02]  /*130c0*/  S2R R3, SR_TID.X ;  /* 0x0000000000037919 */ /* 0x000e640000002100 */
[----:B-1----:R-:W-:Y:S01]  /*130d0*/  LOP3.LUT R14, R3, 0x1f, RZ, 0xc0, !PT ;  /* 0x0000001f030e7812 */ /* 0x002fe200078ec0ff */
[----:B------:R-:W-:-:S03]  /*130e0*/  IMAD.MOV.U32 R3, RZ, RZ, 0x8000 ;  /* 0x00008000ff037424 */ /* 0x000fc600078e00ff */
[----:B------:R-:W-:Y:S01]  /*130f0*/  ISETP.NE.AND P0, PT, R14, RZ, PT ;  /* 0x000000ff0e00720c */ /* 0x000fe20003f05270 */
[----:B------:R1:W-:-:S12]  /*13100*/  SYNCS.ARRIVE.TRANS64 RZ, [R2+URZ+0x50], R3 ;  /* 0x0000500302ff79a7 */ /* 0x0003d8000800003f */
[----:B-1----:R-:W-:Y:S05]  /*13110*/  @!P0 BRA `(.L_x_2355) ;  /* 0x0000000000048947 */ /* 0x002fea0003800000 */
[----:B------:R-:W-:Y:S01]  /*13120*/  BPT.TRAP 0x1 ;  /* 0x000000040000795c */ /* 0x000fe20000300000 */
.L_x_2355:
[----:B------:R-:W-:Y:S05]  /*13130*/  BSYNC B2 ;  /* 0x0000000000027941 */ /* 0x000fea0003800000 */
.L_x_2354:
        /* <DEDUP_REMOVED lines=12> */
.L_x_2356:
        /* <DEDUP_REMOVED lines=15> */
.L_x_2357:
        /* <DEDUP_REMOVED lines=12> */
.L_x_2343:
[----:B------:R-:W-:Y:S05]  /*133b0*/  BSYNC B1 ;  /* 0x0000000000017941 */ /* 0x000fea0003800000 */
.L_x_2342:
[----:B------:R-:W2:Y:S01]  /*133c0*/  LDL R2, [R1+0x28] ;  /* 0x0000280001027983 */ /* 0x000ea20000100800 */
[----:B------:R-:W-:Y:S01]  /*133d0*/  VIADD R0, R0, 0xfffffffe ;  /* 0xfffffffe00007836 */ /* 0x000fe20000000000 */
[----:B--2---:R-:W-:-:S13]  /*133e0*/  ISETP.GT.AND P0, PT, R7, R2, PT ;  /* 0x000000020700720c */ /* 0x004fda0003f04270 */
[----:B------:R-:W-:Y:S05]  /*133f0*/  @P0 BRA `(.L_x_2358) ;  /* 0xffffffe800c00947 */ /* 0x000fea000383ffff */
.L_x_2307:
[----:B------:R-:W-:Y:S05]  /*13400*/  BSYNC B0 ;  /* 0x0000000000007941 */ /* 0x000fea0003800000 */
.L_x_2306:
[----:B------:R-:W2:Y:S01]  /*13410*/  S2R R2, SR_TID.X ;  /* 0x0000000000027919 */ /* 0x000ea20000002100 */
[----:B------:R-:W-:Y:S01]  /*13420*/  BSSY B0, `(.L_x_2359) ;  /* 0x0000011000007945 */ /* 0x000fe20003800000 */
[----:B--2---:R-:W-:-:S04]  /*13430*/  LOP3.LUT R3, R2, 0x7f, RZ, 0xc0, !PT ;  /* 0x0000007f02037812 */ /* 0x004fc800078ec0ff */
[----:B------:R-:W-:-:S13]  /*13440*/  ISETP.NE.AND P0, PT, R3, RZ, PT ;  /* 0x000000ff0300720c */ /* 0x000fda0003f05270 */
[----:B------:R-:W-:Y:S05]  /*13450*/  @P0 BRA `(.L_x_2360) ;  /* 0x0000000000340947 */ /* 0x000fea0003800000 */
[----:B------:R-:W2:Y:S01]  /*13460*/  S2R R2, SR_LANEID ;  /* 0x0000000000027919 */ /* 0x000ea20000000000 */
[----:B------:R-:W-:Y:S01]  /*13470*/  VOTEU.ANY UR4, UPT, PT ;  /* 0x0000000000047886 */ /* 0x000fe200038e0100 */
[----:B-1----:R-:W1:Y:S01]  /*13480*/  LDC.64 R4, c[0x0][0xc60] ;  /* 0x00031800ff047b82 */ /* 0x002e620000000a00 */
[----:B------:R-:W2:Y:S02]  /*13490*/  FLO.U32 R0, UR4 ;  /* 0x0000000400007d00 */ /* 0x000ea400080e0000 */
        /* <DEDUP_REMOVED lines=9> */
.L_x_2360:
[----:B------:R-:W-:Y:S05]  /*13530*/  BSYNC B0 ;  /* 0x0000000000007941 */ /* 0x000fea0003800000 */
.L_x_2359:
[----:B--2---:R-:W2:Y:S01]  /*13540*/  LDL.LU R0, [R1+0x20] ;  /* 0x0000200001007983 */ /* 0x004ea20000300800 */
[----:B------:R-:W-:Y:S01]  /*13550*/  BSSY B0, `(.L_x_2361) ;  /* 0x000003a000007945 */ /* 0x000fe20003800000 */
[----:B--2---:R-:W-:-:S13]  /*13560*/  ISETP.NE.AND P0, PT, R0, RZ, PT ;  /* 0x000000ff0000720c */ /* 0x004fda0003f05270 */
        /* <DEDUP_REMOVED lines=8> */
.L_x_2427:
[----:B------:R-:W-:Y:S05]  /*135f0*/  BSYNC B1 ;  /* 0x0000000000017941 */ /* 0x000fea0003800000 */
.L_x_2363:
        /* <DEDUP_REMOVED lines=9> */
.L_x_2366:
[----:B------:R-:W-:Y:S05]  /*13690*/  BSYNC B1 ;  /* 0x0000000000017941 */ /* 0x000fea0003800000 */
.L_x_2365:
        /* <DEDUP_REMOVED lines=12> */
.L_x_2367:
        /* <DEDUP_REMOVED lines=15> */
.L_x_2368:
        /* <DEDUP_REMOVED lines=10> */
.L_x_2362:
[----:B------:R-:W-:Y:S05]  /*138f0*/  BSYNC B0 ;  /* 0x0000000000007941 */ /* 0x000fea0003800000 */
.L_x_2361:
[----:B------:R-:W2:Y:S01]  /*13900*/  LDL.LU R4, [R1+0x14] ;  /* 0x0000140001047983 */ /* 0x000ea20000300800 */
[----:B------:R-:W-:-:S05]  /*13910*/  VIADD R19, R19, 0x1 ;  /* 0x0000000113137836 */ /* 0x000fca0000000000 */
[----:B------:R-:W-:-:S04]  /*13920*/  ISETP.NE.AND P0, PT, R19, 0x2, PT ;  /* 0x000000021300780c */ /* 0x000fc80003f05270 */
[----:B------:R-:W-:Y:S02]  /*13930*/  SEL R0, RZ, 0x1, P0 ;  /* 0x00000001ff007807 */ /* 0x000fe40000000000 */
[----:B------:R-:W-:Y:S02]  /*13940*/  SEL R19, R19, RZ, P0 ;  /* 0x000000ff13137207 */ /* 0x000fe40000000000 */
[----:B--2---:R-:W-:-:S05]  /*13950*/  LOP3.LUT R4, R4, R0, RZ, 0x3c, !PT ;  /* 0x0000000004047212 */ /* 0x004fca00078e3cff */
[----:B------:R2:W-:Y:S02]  /*13960*/  STL [R1+0x14], R4 ;  /* 0x0000140401007387 */ /* 0x0005e40000100800 */
.L_x_2286:
[----:B------:R-:W-:Y:S05]  /*13970*/  BSYNC B7 ;  /* 0x0000000000077941 */ /* 0x000fea0003800000 */
.L_x_2284:
        /* <DEDUP_REMOVED lines=9> */
[----:B0123--:R-:W0:Y:S04]  /*13a10*/  LDS.128 R4, [R18+0x348d0] ;  /* 0x0348d00012047984 */ /* 0x00fe280000000c00 */
[----:B0-----:R0:W-:Y:S04]  /*13a20*/  STL.64 [R1], R4 ;  /* 0x0000000401007387 */ /* 0x0011e80000100a00 */
[----:B------:R0:W-:Y:S01]  /*13a30*/  STL.64 [R1+0x8], R6 ;  /* 0x0000080601007387 */ /* 0x0001e20000100a00 */
[----:B------:R-:W-:Y:S06]  /*13a40*/  BAR.ARV 0x4, 0x180 ;  /* 0x0106000000007b1d */ /* 0x000fec0000002000 */
[----:B------:R-:W-:Y:S05]  /*13a50*/  BRA `(.L_x_2370) ;  /* 0x0000001000307947 */ /* 0x000fea0003800000 */
.L_x_2369:
[----:B------:R-:W2:Y:S01]  /*13a60*/  S2R R0, SR_TID.X ;  /* 0x0000000000007919 */ /* 0x000ea20000002100 */
[----:B------:R-:W-:Y:S01]  /*13a70*/  UMOV UR4, 0xffffffff ;  /* 0xffffffff00047882 */ /* 0x000fe20000000000 */
[----:B--2---:R-:W-:-:S04]  /*13a80*/  LOP3.LUT R10, R0, 0x1f, RZ, 0xc0, !PT ;  /* 0x0000001f000a7812 */ /* 0x004fc800078ec0ff */
[----:B------:R-:W-:Y:S01]  /*13a90*/  ISETP.NE.AND P0, PT, R10, 0x1f, PT ;  /* 0x0000001f0a00780c */ /* 0x000fe20003f05270 */
[----:B------:R-:W-:-:S12]  /*13aa0*/  BRA.DIV UR4, `(.L_x_2371) ;  /* 0x0000002604c87947 */ /* 0x000fd8000b800000 */
[----:B------:R-:W2:Y:S01]  /*13ab0*/  LDL.LU R3, [R1] ;  /* 0x0000000001037983 */ /* 0x000ea20000300800 */
[----:B------:R-:W-:-:S03]  /*13ac0*/  ULDC UR4, c[0x0][0xc3c] ;  /* 0x00030f0000047ab9 */ /* 0x000fc60000000800 */
[----:B01----:R-:W4:Y:S02]  /*13ad0*/  LDL R8, [R1+0xc] ;  /* 0x00000c0001087983 */ /* 0x003f240000100800 */
[----:B----4-:R-:W-:Y:S02]  /*13ae0*/  IMAD.IADD R0, R8, 0x1, R10 ;  /* 0x0000000108007824 */ /* 0x010fe400078e020a */
[----:B--2---:R-:W-:-:S03]  /*13af0*/  IMAD.MOV.U32 R8, RZ, RZ, R3 ;  /* 0x000000ffff087224 */ /* 0x004fc600078e0003 */
[----:B------:R-:W-:-:S13]  /*13b00*/  ISETP.GE.OR P1, PT, R0, UR4, !P0 ;  /* 0x0000000400007c0c */ /* 0x000fda000c726670 */
[----:B------:R-:W0:Y:S08]  /*13b10*/  @!P1 LDC.64 R2, c[0x0][0xc80] ;  /* 0x00032000ff029b82 */ /* 0x000e300000000a00 */
[----:B---3--:R-:W1:Y:S01]  /*13b20*/  @!P1 LDC.64 R6, c[0x0][0xc78] ;  /* 0x00031e00ff069b82 */ /* 0x008e620000000a00 */
[----:B0-----:R-:W-:-:S05]  /*13b30*/  @!P1 IMAD.WIDE R2, R0, 0x4, R2 ;  /* 0x0000000400029825 */ /* 0x001fca00078e0202 */
[----:B------:R1:W2:Y:S02]  /*13b40*/  @!P1 LDG.E R5, desc[UR56][R2.64] ;  /* 0x0000003802059981 */ /* 0x0002a4000c1e1900 */
[----:B-1----:R-:W-:-:S06]  /*13b50*/  @!P1 IMAD.WIDE R2, R0, 0x4, R6 ;  /* 0x0000000400029825 */ /* 0x002fcc00078e0206 */
[----:B------:R-:W3:Y:S01]  /*13b60*/  @!P1 LDG.E R2, desc[UR56][R2.64] ;  /* 0x0000003802029981 */ /* 0x000ee2000c1e1900 */
[----:B------:R-:W-:Y:S02]  /*13b70*/  CS2R R6, SRZ ;  /* 0x0000000000067805 */ /* 0x000fe4000001ff00 */
[C---:B------:R-:W-:Y:S02]  /*13b80*/  ISETP.GE.U32.AND P2, PT, R10.reuse, 0x2, PT ;  /* 0x000000020a00780c */ /* 0x040fe40003f46070 */
[C---:B------:R-:W-:Y:S01]  /*13b90*/  ISETP.GE.U32.AND P3, PT, R10.reuse, 0x4, PT ;  /* 0x000000040a00780c */ /* 0x040fe20003f66070 */
[----:B------:R-:W-:Y:S01]  /*13ba0*/  SHFL.IDX PT, R4, R8, RZ, 0x1f ;  /* 0x00001fff08047589 */ /* 0x000fe200000e0000 */
[C---:B------:R-:W-:Y:S02]  /*13bb0*/  ISETP.GE.U32.AND P4, PT, R10.reuse, 0x8, PT ;  /* 0x000000080a00780c */ /* 0x040fe40003f86070 */
[----:B------:R-:W-:Y:S01]  /*13bc0*/  ISETP.GE.U32.AND P5, PT, R10, 0x10, PT ;  /* 0x000000100a00780c */ /* 0x000fe20003fa6070 */
[----:B------:R-:W-:Y:S01]  /*13bd0*/  SHFL.IDX PT, R0, R8, 0x1, 0x1f ;  /* 0x00201f0008007f89 */ /* 0x000fe200000e0000 */
[----:B--2---:R-:W-:-:S02]  /*13be0*/  @!P1 IMAD.MOV.U32 R6, RZ, RZ, R5 ;  /* 0x000000ffff069224 */ /* 0x004fc400078e0005 */
[----:B---3--:R-:W-:Y:S01]  /*13bf0*/  @!P1 IMAD.MOV.U32 R7, RZ, RZ, R2 ;  /* 0x000000ffff079224 */ /* 0x008fe200078e0002 */
[----:B------:R-:W-:-:S03]  /*13c00*/  ISETP.NE.AND P1, PT, R10, RZ, PT ;  /* 0x000000ff0a00720c */ /* 0x000fc60003f25270 */
[----:B------:R-:W-:-:S05]  /*13c10*/  IMAD R2, R7, R6, RZ ;  /* 0x0000000607027224 */ /* 0x000fca00078e02ff */
[----:B------:R-:W0:Y:S02]  /*13c20*/  SHFL.UP PT, R3, R2, 0x1, RZ ;  /* 0x0420000002037989 */ /* 0x000e2400000e00ff */
[----:B0-----:R-:W-:-:S05]  /*13c30*/  SEL R5, R3, RZ, P1 ;  /* 0x000000ff03057207 */ /* 0x001fca0000800000 */
[----:B------:R-:W-:Y:S02]  /*13c40*/  IMAD.IADD R2, R2, 0x1, R5 ;  /* 0x0000000102027824 */ /* 0x000fe400078e0205 */
[----:B------:R-:W-:-:S03]  /*13c50*/  IMAD.MOV.U32 R5, RZ, RZ, RZ ;  /* 0x000000ffff057224 */ /* 0x000fc600078e00ff */
        /* <DEDUP_REMOVED lines=13> */
.L_x_2437:
[----:B------:R-:W-:Y:S02]  /*13d30*/  ULDC UR4, c[0x0][0xc38] ;  /* 0x00030e0000047ab9 */ /* 0x000fe40000000800 */
[----:B------:R-:W-:-:S04]  /*13d40*/  IMAD.U32 R8, RZ, RZ, UR4 ;  /* 0x00000004ff087e24 */ /* 0x000fc8000f8e00ff */
[----:B-1----:R-:W-:-:S05]  /*13d50*/  IMAD R9, R9, R8, RZ ;  /* 0x0000000809097224 */ /* 0x002fca00078e02ff */
[----:B------:R-:W-:-:S04]  /*13d60*/  IADD3 R0, R0, R9, RZ ;  /* 0x0000000900007210 */ /* 0x000fc80007ffe0ff */
[----:B------:R-:W-:-:S13]  /*13d70*/  ISETP.GT.AND P6, PT, R0, R4, PT ;  /* 0x000000040000720c */ /* 0x000fda0003fc4270 */
[----:B------:R-:W-:Y:S05]  /*13d80*/  @P6 BRA `(.L_x_2372) ;  /* 0x0000000000ac6947 */ /* 0x000fea0003800000 */
.L_x_2375:
[----:B------:R-:W2:Y:S01]  /*13d90*/  LDL.LU R3, [R1+0xc] ;  /* 0x00000c0001037983 */ /* 0x000ea20000300800 */
[----:B0-----:R-:W0:Y:S01]  /*13da0*/  LDC R2, c[0x0][0xc3c] ;  /* 0x00030f00ff027b82 */ /* 0x001e220000000800 */
[----:B--2---:R-:W-:-:S05]  /*13db0*/  VIADD R3, R3, 0x1f ;  /* 0x0000001f03037836 */ /* 0x004fca0000000000 */
[----:B0-----:R-:W-:-:S13]  /*13dc0*/  ISETP.GE.AND P6, PT, R3, R2, PT ;  /* 0x000000020300720c */ /* 0x001fda0003fc6270 */
[----:B------:R-:W-:Y:S05]  /*13dd0*/  @P6 BRA `(.L_x_2373) ;  /* 0x0000000800e86947 */ /* 0x000fea0003800000 */
[----:B------:R-:W0:Y:S01]  /*13de0*/  S2R R6, SR_TID.X ;  /* 0x0000000000067919 */ /* 0x000e220000002100 */
        /* <DEDUP_REMOVED lines=31> */
.L_x_2445:
[----:B------:R-:W-:Y:S02]  /*13fe0*/  ULDC UR4, c[0x0][0xc38] ;  /* 0x00030e0000047ab9 */ /* 0x000fe40000000800 */
[----:B------:R-:W-:-:S04]  /*13ff0*/  IMAD.U32 R8, RZ, RZ, UR4 ;  /* 0x00000004ff087e24 */ /* 0x000fc8000f8e00ff */
[----:B-1----:R-:W-:-:S04]  /*14000*/  IMAD R9, R9, R8, RZ ;  /* 0x0000000809097224 */ /* 0x002fc800078e02ff */
[----:B------:R-:W-:-:S05]  /*14010*/  IMAD.IADD R0, R9, 0x1, R0 ;  /* 0x0000000109007824 */ /* 0x000fca00078e0200 */
[----:B------:R-:W-:-:S13]  /*14020*/  ISETP.GT.AND P6, PT, R0, R4, PT ;  /* 0x000000040000720c */ /* 0x000fda0003fc4270 */
[----:B------:R-:W-:Y:S05]  /*14030*/  @!P6 BRA `(.L_x_2375) ;  /* 0xfffffffc0054e947 */ /* 0x000fea000383ffff */
.L_x_2372:
        /* <DEDUP_REMOVED lines=12> */
.L_x_2450:
[----:B------:R-:W-:-:S13]  /*14100*/  ISETP.NE.AND P0, PT, R3, RZ, PT ;  /* 0x000000ff0300720c */ /* 0x000fda0003f05270 */
[----:B------:R-:W-:Y:S05]  /*14110*/  @!P0 BRA `(.L_x_2377) ;  /* 0x0000000000148947 */ /* 0x000fea0003800000 */
[----:B------:R-:W-:Y:S01]  /*14120*/  UMOV UR4, 0xffffffff ;  /* 0xffffffff00047882 */ /* 0x000fe20000000000 */
[----:B---3--:R-:W-:Y:S02]  /*14130*/  VIADD R10, R10, 0xffffffff ;  /* 0xffffffff0a0a7836 */ /* 0x008fe40000000000 */
[----:B------:R-:W-:Y:S05]  /*14140*/  BRA.DIV UR4, `(.L_x_2378) ;  /* 0x0000002a04bc7947 */ /* 0x000fea000b800000 */
[----:B0-----:R0:W1:Y:S02]  /*14150*/  SHFL.IDX PT, R2, R2, R10, 0x1f ;  /* 0x00001f0a02027589 */ /* 0x00106400000e0000 */
.L_x_2453:
[----:B-1----:R-:W-:-:S07]  /*14160*/  IMAD.MOV.U32 R5, RZ, RZ, R2 ;  /* 0x000000ffff057224 */ /* 0x002fce00078e0002 */
.L_x_2377:
[----:B0-----:R-:W-:Y:S01]  /*14170*/  IMAD R2, R5, R8, R9 ;  /* 0x0000000805027224 */ /* 0x001fe200078e0209 */
[----:B------:R-:W-:-:S03]  /*14180*/  ISETP.NE.AND P0, PT, R7, 0x1, PT ;  /* 0x000000010700780c */ /* 0x000fc60003f05270 */
[----:B------:R-:W-:Y:S01]  /*14190*/  IMAD.IADD R4, R4, 0x1, -R2 ;  /* 0x0000000104047824 */ /* 0x000fe200078e0a02 */
[----:B------:R0:W-:Y:S09]  /*141a0*/  STL [R1], R2 ;  /* 0x0000000201007387 */ /* 0x0001f20000100800 */
[----:B------:R-:W-:Y:S05]  /*141b0*/  @!P0 BRA `(.L_x_2379) ;  /* 0x0000000000e48947 */ /* 0x000fea0003800000 */
[----:B------:R-:W-:-:S04]  /*141c0*/  IABS R5, R0 ;  /* 0x0000000000057213 */ /* 0x000fc80000000000 */
        /* <DEDUP_REMOVED lines=25> */
[----:B---3--:R-:W-:Y:S02]  /*14360*/  IMAD R6, R2, R5, RZ ;  /* 0x0000000502067224 */ /* 0x008fe400078e02ff */
        /* <DEDUP_REMOVED lines=13> */
[-C--:B------:R-:W-:Y:S01]  /*14440*/  @!P1 IADD3 R2, R2, -R5.reuse, RZ ;  /* 0x8000000502029210 */ /* 0x080fe20007ffe0ff */
        /* <DEDUP_REMOVED lines=16> */
.L_x_2379:
[----:B------:R-:W2:Y:S01]  /*14550*/  LDL R5, [R1+0xc] ;  /* 0x00000c0001057983 */ /* 0x000ea20000100800 */
[----:B0-----:R-:W2:Y:S02]  /*14560*/  LDC.64 R2, c[0x0][0xc90] ;  /* 0x00032400ff027b82 */ /* 0x001ea40000000a00 */
[----:B--2---:R-:W-:-:S05]  /*14570*/  IMAD.WIDE R2, R5, 0x4, R2 ;  /* 0x0000000405027825 */ /* 0x004fca00078e0202 */
[----:B---3--:R-:W2:Y:S02]  /*14580*/  LDG.E R6, desc[UR56][R2.64] ;  /* 0x0000003802067981 */ /* 0x008ea4000c1e1900 */
        /* <DEDUP_REMOVED lines=59> */
.L_x_2380:
[----:B0-----:R-:W-:-:S05]  /*14940*/  LOP3.LUT R3, RZ, R4, RZ, 0x33, !PT ;  /* 0x00000004ff037212 */ /* 0x001fca00078e33ff */
[----:B------:R-:W-:-:S05]  /*14950*/  IMAD.IADD R0, R0, 0x1, R3 ;  /* 0x0000000100007824 */ /* 0x000fca00078e0203 */
[----:B------:R2:W-:Y:S01]  /*14960*/  STL [R1+0x4], R0 ;  /* 0x0000040001007387 */ /* 0x0005e20000100800 */
[----:B------:R-:W-:Y:S05]  /*14970*/  BRA `(.L_x_2381) ;  /* 0x0000000000287947 */ /* 0x000fea0003800000 */
.L_x_2373:
[----:B------:R-:W-:Y:S01]  /*14980*/  UMOV UR4, URZ ;  /* 0x0000003f00047c82 */ /* 0x000fe20008000000 */
[----:B------:R-:W-:Y:S01]  /*14990*/  ULDC UR6, c[0x0][0xc3c] ;  /* 0x00030f0000067ab9 */ /* 0x000fe20000000800 */
[----:B------:R-:W-:Y:S01]  /*149a0*/  UMOV UR5, URZ ;  /* 0x0000003f00057c82 */ /* 0x000fe20008000000 */
[----:B------:R-:W-:Y:S01]  /*149b0*/  IMAD.U32 R3, RZ, RZ, UR4 ;  /* 0x00000004ff037e24 */ /* 0x000fe2000f8e00ff */
[----:B------:R-:W-:Y:S01]  /*149c0*/  MOV R2, UR5 ;  /* 0x0000000500027c02 */ /* 0x000fe20008000f00 */
[----:B------:R-:W-:Y:S01]  /*149d0*/  IMAD.U32 R0, RZ, RZ, UR6 ;  /* 0x00000006ff007e24 */ /* 0x000fe2000f8e00ff */
[----:B------:R0:W-:Y:S04]  /*149e0*/  STL [R1], R4 ;  /* 0x0000000401007387 */ /* 0x0001e80000100800 */
[----:B------:R0:W-:Y:S04]  /*149f0*/  STL [R1+0x4], R3 ;  /* 0x0000040301007387 */ /* 0x0001e80000100800 */
[----:B------:R0:W-:Y:S04]  /*14a00*/  STL [R1+0xc], R0 ;  /* 0x00000c0001007387 */ /* 0x0001e80000100800 */
[----:B------:R0:W-:Y:S02]  /*14a10*/  STL [R1+0x8], R2 ;  /* 0x0000080201007387 */ /* 0x0001e40000100800 */
.L_x_2381:
[----:B0-----:R-:W3:Y:S04]  /*14a20*/  LDL R3, [R1+0x8] ;  /* 0x0000080001037983 */ /* 0x001ee80000100800 */
[----:B-1----:R-:W4:Y:S04]  /*14a30*/  LDL R2, [R1+0xc] ;  /* 0x00000c0001027983 */ /* 0x002f280000100800 */
[----:B------:R-:W5:Y:S04]  /*14a40*/  LDL R4, [R1] ;  /* 0x0000000001047983 */ /* 0x000f680000100800 */
[----:B------:R-:W5:Y:S01]  /*14a50*/  LDL R5, [R1+0x4] ;  /* 0x0000040001057983 */ /* 0x000f620000100800 */
[----:B------:R-:W-:Y:S05]  /*14a60*/  WARPSYNC.ALL ;  /* 0x0000000000007948 */ /* 0x000fea0003800000 */
[----:B--2---:R-:W0:Y:S02]  /*14a70*/  S2R R0, SR_TID.X ;  /* 0x0000000000007919 */ /* 0x004e240000002100 */
        /* <DEDUP_REMOVED lines=10> */
.L_x_2370:
[----:B------:R-:W2:Y:S01]  /*14b20*/  LDL R0, [R1+0xc] ;  /* 0x00000c0001007983 */ /* 0x000ea20000100800 */
[----:B------:R-:W-:Y:S02]  /*14b30*/  ULDC UR4, c[0x0][0xc3c] ;  /* 0x00030f0000047ab9 */ /* 0x000fe40000000800 */
[----:B--2---:R-:W-:-:S13]  /*14b40*/  ISETP.GE.AND P0, PT, R0, UR4, PT ;  /* 0x0000000400007c0c */ /* 0x004fda000bf06270 */
[----:B------:R-:W-:Y:S05]  /*14b50*/  @!P0 BRA `(.L_x_2382) ;  /* 0xffffffa400208947 */ /* 0x000fea000383ffff */
[----:B------:R-:W-:Y:S05]  /*14b60*/  BSYNC B8 ;  /* 0x0000000000087941 */ /* 0x000fea0003800000 */
.L_x_2278:
[----:B0-----:R-:W2:Y:S01]  /*14b70*/  LDL.LU R0, [R1+0x48] ;  /* 0x0000480001007983 */ /* 0x001ea20000300800 */
[----:B------:R-:W-:Y:S01]  /*14b80*/  BSSY B0, `(.L_x_2383) ;  /* 0x000000b000007945 */ /* 0x000fe20003800000 */
[----:B-1-3--:R-:W0:Y:S01]  /*14b90*/  S2R R5, SR_CgaCtaId ;  /* 0x0000000000057919 */ /* 0x00ae220000008800 */
        /* <DEDUP_REMOVED lines=9> */
.L_x_2454:
[----:B------:R-:W-:Y:S05]  /*14c30*/  BSYNC B0 ;  /* 0x0000000000007941 */ /* 0x000fea0003800000 */
.L_x_2383:
[----:B------:R-:W-:-:S03]  /*14c40*/  UMOV UR4, 0xffffffff ;  /* 0xffffffff00047882 */ /* 0x000fc60000000000 */
[----:B------:R-:W-:Y:S05]  /*14c50*/  BRA.DIV UR4, `(.L_x_2385) ;  /* 0x0000002204387947 */ /* 0x000fea000b800000 */
[----:B------:R-:W1:Y:S02]  /*14c60*/  S2R R2, SR_TID.X ;  /* 0x0000000000027919 */ /* 0x000e640000002100 */
[----:B-1----:R-:W-:-:S04]  /*14c70*/  SHF.R.U32.HI R2, RZ, 0x5, R2 ;  /* 0x00000005ff027819 */ /* 0x002fc80000011602 */
[----:B------:R-:W-:-:S05]  /*14c80*/  LOP3.LUT R2, R2, 0x3, RZ, 0xc0, !PT ;  /* 0x0000000302027812 */ /* 0x000fca00078ec0ff */
[----:B------:R1:W2:Y:S02]  /*14c90*/  SHFL.IDX PT, R14, R2, RZ, 0x1f ;  /* 0x00001fff020e7589 */ /* 0x0002a400000e0000 */
.L_x_2457:
[----:B--2---:R-:W-:Y:S01]  /*14ca0*/  ISETP.NE.AND P0, PT, R14, RZ, PT ;  /* 0x000000ff0e00720c */ /* 0x004fe20003f05270 */
[----:B------:R-:W-:-:S12]  /*14cb0*/  BSSY B0, `(.L_x_2386) ;  /* 0x0000025000007945 */ /* 0x000fd80003800000 */
[----:B------:R-:W-:Y:S05]  /*14cc0*/  @P0 BRA `(.L_x_2387) ;  /* 0x00000000008c0947 */ /* 0x000fea0003800000 */
[----:B------:R-:W-:-:S03]  /*14cd0*/  UMOV UR4, 0xffffffff ;  /* 0xffffffff00047882 */ /* 0x000fc60000000000 */
[----:B------:R-:W-:Y:S05]  /*14ce0*/  BRA.DIV UR4, `(.L_x_2388) ;  /* 0x0000002204487947 */ /* 0x000fea000b800000 */
[----:B------:R-:W-:-:S13]  /*14cf0*/  ELECT P6, URZ, PT ;  /* 0x00000000003f782f */ /* 0x000fda00038c0000 */
.L_x_2460:
[----:B------:R-:W-:Y:S05]  /*14d00*/  @!P6 BRA `(.L_x_2387) ;  /* 0x00000000007ce947 */ /* 0x000fea0003800000 */
[----:B-1----:R-:W2:Y:S02]  /*14d10*/  LDL.LU R2, [R1+0x60] ;  /* 0x0000600001027983 */ /* 0x002ea40000300800 */
[----:B--2---:R-:W-:-:S04]  /*14d20*/  LOP3.LUT R2, R2, 0x2, RZ, 0xfc, !PT ;  /* 0x0000000202027812 */ /* 0x004fc800078efcff */
[----:B------:R-:W-:-:S13]  /*14d30*/  ISETP.NE.AND P2, PT, R2, 0x3, PT ;  /* 0x000000030200780c */ /* 0x000fda0003f45270 */
[----:B------:R-:W-:Y:S05]  /*14d40*/  @!P2 BRA `(.L_x_2389) ;  /* 0x000000000004a947 */ /* 0x000fea0003800000 */
[----:B------:R-:W-:Y:S01]  /*14d50*/  BPT.TRAP 0x1 ;  /* 0x000000040000795c */ /* 0x000fe20000300000 */
.L_x_2389:
        /* <DEDUP_REMOVED lines=13> */
.L_x_2461:
[----:B------:R-:W1:Y:S02]  /*14e30*/  SYNCS.PHASECHK.TRANS64.TRYWAIT P0, [R7+URZ], R2 ;  /* 0x00000002070075a7 */ /* 0x000e64000800017f */
[----:B-1----:R-:W-:Y:S05]  /*14e40*/  @!P0 BRA `(.L_x_2391) ;  /* 0x0000002000248947 */ /* 0x002fea0003800000 */
.L_x_2462:
[----:B------:R-:W-:Y:S05]  /*14e50*/  @!P2 BRA `(.L_x_2392) ;  /* 0x000000000004a947 */ /* 0x000fea0003800000 */
[----:B------:R-:W-:Y:S01]  /*14e60*/  BPT.TRAP 0x1 ;  /* 0x000000040000795c */ /* 0x000fe20000300000 */
.L_x_2392:
[----:B------:R-:W-:-:S04]  /*14e70*/  VIADD R0, R0, 0x34860 ;  /* 0x0003486000007836 */ /* 0x000fc80000000000 */
[----:B------:R-:W-:-:S04]  /*14e80*/  IMAD R4, R19, 0x8, R0 ;  /* 0x0000000813047824 */ /* 0x000fc800078e0200 */
[----:B------:R-:W2:Y:S02]  /*14e90*/  SYNCS.PHASECHK.TRANS64.TRYWAIT P0, [R4+URZ], R5 ;  /* 0x00000005040075a7 */ /* 0x000ea4000800017f */
[----:B--2---:R-:W-:Y:S05]  /*14ea0*/  @!P0 BRA `(.L_x_2393) ;  /* 0x0000002000208947 */ /* 0x004fea0003800000 */
.L_x_2463:
[----:B------:R-:W-:-:S07]  /*14eb0*/  IMAD R3, R3, 0x8, R0 ;  /* 0x0000000803037824 */ /* 0x000fce00078e0200 */
.L_x_2394:
[----:B---3--:R3:W4:Y:S02]  /*14ec0*/  SYNCS.PHASECHK.TRANS64.TRYWAIT P0, [R3+URZ], R2 ;  /* 0x00000002030075a7 */ /* 0x008724000800017f */
[----:B----4-:R-:W-:Y:S05]  /*14ed0*/  @!P0 NANOSLEEP.SYNCS 0x989680 ;  /* 0x009896800000895d */ /* 0x010fea0003900000 */
[----:B------:R-:W4:Y:S02]  /*14ee0*/  @!P0 SYNCS.PHASECHK.TRANS64 P0, [R3+URZ], R2 ;  /* 0x00000002030085a7 */ /* 0x000f24000800007f */
[----:B----4-:R-:W-:Y:S05]  /*14ef0*/  @!P0 BRA `(.L_x_2394) ;  /* 0xfffffffc00f08947 */ /* 0x010fea000383ffff */
.L_x_2387:
[----:B------:R-:W-:Y:S05]  /*14f00*/  BSYNC B0 ;  /* 0x0000000000007941 */ /* 0x000fea0003800000 */
.L_x_2386:
[----:B------:R-:W-:Y:S05]  /*14f10*/  EXIT ;  /* 0x000000000000794d */ /* 0x000fea0003800000 */
.L_x_2217:
[----:B0-----:R-:W-:-:S04]  /*14f20*/  IMAD.U32 R3, RZ, RZ, UR37 ;  /* 0x00000025ff037e24 */ /* 0x001fc8000f8e00ff */
[----:B------:R0:W1:Y:S03]  /*14f30*/  SYNCS.PHASECHK.TRANS64.TRYWAIT P1, [R3+URZ+0x34800], R0 ;  /* 0x03480000030075a7 */ /* 0x000066000802017f */
[----:B-1----:R-:W-:Y:S05]  /*14f40*/  @!P1 NANOSLEEP.SYNCS 0x989680 ;  /* 0x009896800000995d */ /* 0x002fea0003900000 */
[----:B------:R-:W1:Y:S02]  /*14f50*/  @!P1 SYNCS.PHASECHK.TRANS64 P1, [R3+URZ+0x34800], R0 ;  /* 0x03480000030095a7 */ /* 0x000e64000802007f */
[----:B-1----:R-:W-:Y:S05]  /*14f60*/  @!P1 BRA `(.L_x_2217) ;  /* 0xfffffffc00ec9947 */ /* 0x002fea000383ffff */
[----:B------:R-:W-:Y:S05]  /*14f70*/  BRA `(.L_x_2395) ;  /* 0xfffffec800f87947 */ /* 0x000fea000383ffff */
.L_x_2221:
[----:B-1----:R1:W2:Y:S02]  /*14f80*/  SYNCS.PHASECHK.TRANS64.TRYWAIT P2, [R0+URZ+0x34830], R3 ;  /* 0x03483003000075a7 */ /* 0x0022a4000804017f */
[----:B--2---:R-:W-:Y:S05]  /*14f90*/  @!P2 NANOSLEEP.SYNCS 0x989680 ;  /* 0x009896800000a95d */ /* 0x004fea0003900000 */
[----:B------:R-:W2:Y:S02]  /*14fa0*/  @!P2 SYNCS.PHASECHK.TRANS64 P2, [R0+URZ+0x34830], R3 ;  /* 0x034830030000a5a7 */ /* 0x000ea4000804007f */
[----:B--2---:R-:W-:Y:S05]  /*14fb0*/  @!P2 BRA `(.L_x_2221) ;  /* 0xfffffffc00f0a947 */ /* 0x004fea000383ffff */
[----:B------:R-:W-:Y:S05]  /*14fc0*/  BRA `(.L_x_2220) ;  /* 0xfffffecc001c7947 */ /* 0x000fea000383ffff */
.L_x_2226:
[----:B-1----:R-:W-:-:S04]  /*14fd0*/  IMAD.U32 R6, RZ, RZ, UR59 ;  /* 0x0000003bff067e24 */ /* 0x002fc8000f8e00ff */
[----:B------:R1:W2:Y:S03]  /*14fe0*/  SYNCS.PHASECHK.TRANS64.TRYWAIT P3, [R6+URZ+0x34830], R5 ;  /* 0x03483005060075a7 */ /* 0x0002a6000806017f */
[----:B--2---:R-:W-:Y:S05]  /*14ff0*/  @!P3 NANOSLEEP.SYNCS 0x989680 ;  /* 0x009896800000b95d */ /* 0x004fea0003900000 */
[----:B------:R-:W2:Y:S02]  /*15000*/  @!P3 SYNCS.PHASECHK.TRANS64 P3, [R6+URZ+0x34830], R5 ;  /* 0x034830050600b5a7 */ /* 0x000ea4000806007f */
[----:B--2---:R-:W-:Y:S05]  /*15010*/  @!P3 BRA `(.L_x_2226) ;  /* 0xfffffffc00ecb947 */ /* 0x004fea000383ffff */
[----:B------:R-:W-:Y:S05]  /*15020*/  BRA `(.L_x_2225) ;  /* 0xfffffef800807947 */ /* 0x000fea000383ffff */
.L_x_2230:
[----:B01----:R-:W-:-:S04]  /*15030*/  IMAD.U32 R5, RZ, RZ, UR7 ;  /* 0x00000007ff057e24 */ /* 0x003fc8000f8e00ff */
[----:B------:R0:W1:Y:S03]  /*15040*/  SYNCS.PHASECHK.TRANS64.TRYWAIT P3, [R5+URZ+0x34850], R0 ;  /* 0x03485000050075a7 */ /* 0x000066000806017f */
[----:B-1----:R-:W-:Y:S05]  /*15050*/  @!P3 NANOSLEEP.SYNCS 0x989680 ;  /* 0x009896800000b95d */ /* 0x002fea0003900000 */
[----:B------:R-:W1:Y:S02]  /*15060*/  @!P3 SYNCS.PHASECHK.TRANS64 P3, [R5+URZ+0x34850], R0 ;  /* 0x034850000500b5a7 */ /* 0x000e64000806007f */
[----:B-1----:R-:W-:Y:S05]  /*15070*/  @!P3 BRA `(.L_x_2230) ;  /* 0xfffffffc00ecb947 */ /* 0x002fea000383ffff */
[----:B------:R-:W-:Y:S05]  /*15080*/  BRA `(.L_x_2229) ;  /* 0xffffff0000847947 */ /* 0x000fea000383ffff */
.L_x_2236:
[----:B-1----:R-:W-:-:S04]  /*15090*/  IMAD.U32 R6, RZ, RZ, UR6 ;  /* 0x00000006ff067e24 */ /* 0x002fc8000f8e00ff */
[----:B------:R1:W2:Y:S03]  /*150a0*/  SYNCS.PHASECHK.TRANS64.TRYWAIT P2, [R6+URZ+0x34830], R5 ;  /* 0x03483005060075a7 */ /* 0x0002a6000804017f */
[----:B--2---:R-:W-:Y:S05]  /*150b0*/  @!P2 NANOSLEEP.SYNCS 0x989680 ;  /* 0x009896800000a95d */ /* 0x004fea0003900000 */
[----:B------:R-:W2:Y:S02]  /*150c0*/  @!P2 SYNCS.PHASECHK.TRANS64 P2, [R6+URZ+0x34830], R5 ;  /* 0x034830050600a5a7 */ /* 0x000ea4000804007f */
[----:B--2---:R-:W-:Y:S05]  /*150d0*/  @!P2 BRA `(.L_x_2236) ;  /* 0xfffffffc00eca947 */ /* 0x004fea000383ffff */
[----:B------:R-:W-:Y:S05]  /*150e0*/  BRA `(.L_x_2235) ;  /* 0xffffff2800c87947 */ /* 0x000fea000383ffff */
.L_x_2240:
[----:B01----:R-:W-:-:S04]  /*150f0*/  IMAD.U32 R5, RZ, RZ, UR7 ;  /* 0x00000007ff057e24 */ /* 0x003fc8000f8e00ff */
[----:B------:R0:W1:Y:S03]  /*15100*/  SYNCS.PHASECHK.TRANS64.TRYWAIT P2, [R5+URZ+0x34850], R0 ;  /* 0x03485000050075a7 */ /* 0x000066000804017f */
[----:B-1----:R-:W-:Y:S05]  /*15110*/  @!P2 NANOSLEEP.SYNCS 0x989680 ;  /* 0x009896800000a95d */ /* 0x002fea0003900000 */
[----:B------:R-:W1:Y:S02]  /*15120*/  @!P2 SYNCS.PHASECHK.TRANS64 P2, [R5+URZ+0x34850], R0 ;  /* 0x034850000500a5a7 */ /* 0x000e64000804007f */
[----:B-1----:R-:W-:Y:S05]  /*15130*/  @!P2 BRA `(.L_x_2240) ;  /* 0xfffffffc00eca947 */ /* 0x002fea000383ffff */
[----:B------:R-:W-:Y:S05]  /*15140*/  BRA `(.L_x_2239) ;  /* 0xffffff3000cc7947 */ /* 0x000fea000383ffff */
.L_x_2245:
[----:B-1----:R-:W-:-:S04]  /*15150*/  IMAD.U32 R7, RZ, RZ, UR5 ;  /* 0x00000005ff077e24 */ /* 0x002fc8000f8e00ff */
[----:B------:R1:W2:Y:S03]  /*15160*/  SYNCS.PHASECHK.TRANS64.TRYWAIT P0, [R7+URZ+0x34850], R0 ;  /* 0x03485000070075a7 */ /* 0x0002a6000800017f */
[----:B--2---:R-:W-:Y:S05]  /*15170*/  @!P0 NANOSLEEP.SYNCS 0x989680 ;  /* 0x009896800000895d */ /* 0x004fea0003900000 */
[----:B------:R-:W2:Y:S02]  /*15180*/  @!P0 SYNCS.PHASECHK.TRANS64 P0, [R7+URZ+0x34850], R0 ;  /* 0x03485000070085a7 */ /* 0x000ea4000800007f */
[----:B--2---:R-:W-:Y:S05]  /*15190*/  @!P0 BRA `(.L_x_2245) ;  /* 0xfffffffc00ec8947 */ /* 0x004fea000383ffff */
[----:B------:R-:W-:Y:S05]  /*151a0*/  BRA `(.L_x_2244) ;  /* 0xffffff54009c7947 */ /* 0x000fea000383ffff */
.L_x_2292:
[----:B------:R-:W0:Y:S01]  /*151b0*/  S2R R4, SR_TID.X ;  /* 0x0000000000047919 */ /* 0x000e220000002100 */
[----:B------:R-:W-:Y:S01]  /*151c0*/  BSSY B0, `(.L_x_2396) ;  /* 0x000000a000007945 */ /* 0x000fe20003800000 */
[----:B------:R-:W-:Y:S02]  /*151d0*/  IMAD.MOV.U32 R12, RZ, RZ, RZ ;  /* 0x000000ffff0c7224 */ /* 0x000fe400078e00ff */
[----:B------:R-:W-:Y:S02]  /*151e0*/  IMAD.MOV.U32 R11, RZ, RZ, 0x1f ;  /* 0x0000001fff0b7424 */ /* 0x000fe400078e00ff */
[----:B------:R-:W-:Y:S01]  /*151f0*/  IMAD.MOV.U32 R15, RZ, RZ, -0x1 ;  /* 0xffffffffff0f7424 */ /* 0x000fe200078e00ff */
[----:B0-----:R-:W-:-:S04]  /*15200*/  SHF.R.U32.HI R4, RZ, 0x5, R4 ;  /* 0x00000005ff047819 */ /* 0x001fc80000011604 */
[----:B------:R-:W-:-:S05]  /*15210*/  LOP3.LUT R4, R4, 0x3, RZ, 0xc0, !PT ;  /* 0x0000000304047812 */ /* 0x000fca00078ec0ff */
[----:B------:R-:W-:-:S07]  /*15220*/  IMAD.MOV.U32 R13, RZ, RZ, R4 ;  /* 0x000000ffff0d7224 */ /* 0x000fce00078e0004 */
[----:B--2---:R-:W-:Y:S05]  /*15230*/  WARPSYNC.COLLECTIVE R15, `(.L_x_2397) ;  /* 0x000000000f087348 */ /* 0x004fea0003c00000 */
[----:B------:R0:W1:Y:S02]  /*15240*/  SHFL.IDX P6, R14, R13, R12, R11 ;  /* 0x0000000c0d0e7389 */ /* 0x00006400000c000b */
[----:B012---:R-:W-:Y:S01]  /*15250*/  ENDCOLLECTIVE ;  /* 0x000000000000791b */ /* 0x007fe20003800000 */
.L_x_2397:
[----:B------:R-:W-:Y:S05]  /*15260*/  BSYNC B0 ;  /* 0x0000000000007941 */ /* 0x000fea0003800000 */
.L_x_2396:
[----:B------:R-:W-:Y:S05]  /*15270*/  BRA `(.L_x_2398) ;  /* 0xffffffac00347947 */ /* 0x000fea000383ffff */
.L_x_2294:
[----:B------:R-:W-:Y:S01]  /*15280*/  BSSY B0, `(.L_x_2399) ;  /* 0x0000006000007945 */ /* 0x000fe20003800000 */
[----:B------:R-:W-:-:S07]  /*15290*/  IMAD.MOV.U32 R15, RZ, RZ, -0x1 ;  /* 0xffffffffff0f7424 */ /* 0x000fce00078e00ff */
[----:B--23--:R-:W-:Y:S05]  /*152a0*/  WARPSYNC.COLLECTIVE R15, `(.L_x_2400) ;  /* 0x000000000f0c7348 */ /* 0x00cfea0003c00000 */
[----:B------:R-:W-:Y:S02]  /*152b0*/  ELECT P6, UR62, PT ;  /* 0x00000000003e782f */ /* 0x000fe400038c0000 */
[----:B------:R-:W-:Y:S01]  /*152c0*/  MOV R14, UR62 ;  /* 0x0000003e000e7c02 */ /* 0x000fe20008000f00 */
[----:B--23--:R-:W-:Y:S10]  /*152d0*/  ENDCOLLECTIVE ;  /* 0x000000000000791b */ /* 0x00cff40003800000 */
.L_x_2400:
[----:B------:R-:W-:Y:S05]  /*152e0*/  BSYNC B0 ;  /* 0x0000000000007941 */ /* 0x000fea0003800000 */
.L_x_2399:
[----:B------:R-:W-:Y:S05]  /*152f0*/  BRA `(.L_x_2401) ;  /* 0xffffffac00387947 */ /* 0x000fea000383ffff */
.L_x_2296:
[----:B0-----:R0:W1:Y:S02]  /*15300*/  SYNCS.PHASECHK.TRANS64.TRYWAIT P0, [R0+URZ+0x34840], R2 ;  /* 0x03484002000075a7 */ /* 0x001064000800017f */
[----:B-1----:R-:W-:Y:S05]  /*15310*/  @!P0 NANOSLEEP.SYNCS 0x989680 ;  /* 0x009896800000895d */ /* 0x002fea0003900000 */
[----:B------:R-:W1:Y:S02]  /*15320*/  @!P0 SYNCS.PHASECHK.TRANS64 P0, [R0+URZ+0x34840], R2 ;  /* 0x03484002000085a7 */ /* 0x000e64000800007f */
[----:B-1----:R-:W-:Y:S05]  /*15330*/  @!P0 BRA `(.L_x_2296) ;  /* 0xfffffffc00f08947 */ /* 0x002fea000383ffff */
[----:B------:R-:W-:Y:S05]  /*15340*/  BRA `(.L_x_2402) ;  /* 0xffffffac00987947 */ /* 0x000fea000383ffff */
.L_x_2300:
[----:B------:R-:W2:Y:S01]  /*15350*/  LDL.LU R11, [R1+0x38] ;  /* 0x00003800010b7983 */ /* 0x000ea20000300800 */
[----:B------:R-:W-:Y:S01]  /*15360*/  IMAD.MOV.U32 R13, RZ, RZ, R3 ;  /* 0x000000ffff0d7224 */ /* 0x000fe200078e0003 */
[----:B------:R-:W-:Y:S01]  /*15370*/  LOP3.LUT R5, R5, 0x7f, RZ, 0xc0, !PT ;  /* 0x0000007f05057812 */ /* 0x000fe200078ec0ff */
[----:B------:R-:W-:Y:S02]  /*15380*/  IMAD.MOV.U32 R12, RZ, RZ, RZ ;  /* 0x000000ffff0c7224 */ /* 0x000fe400078e00ff */
[----:B------:R-:W-:Y:S01]  /*15390*/  IMAD.MOV.U32 R15, RZ, RZ, -0x1 ;  /* 0xffffffffff0f7424 */ /* 0x000fe200078e00ff */
[----:B------:R-:W-:-:S05]  /*153a0*/  SHF.R.U32.HI R5, RZ, 0x3, R5 ;  /* 0x00000003ff057819 */ /* 0x000fca0000011605 */
[----:B------:R-:W-:-:S04]  /*153b0*/  IMAD R2, R9, 0x80, R5 ;  /* 0x0000008009027824 */ /* 0x000fc800078e0205 */
[----:B------:R-:W-:Y:S02]  /*153c0*/  VIADD R5, R2, 0x10 ;  /* 0x0000001002057836 */ /* 0x000fe40000000000 */
[----:B--2---:R-:W-:Y:S02]  /*153d0*/  IMAD R0, R11, R7, RZ ;  /* 0x000000070b007224 */ /* 0x004fe400078e02ff */
[----:B------:R-:W-:-:S03]  /*153e0*/  IMAD.MOV.U32 R11, RZ, RZ, 0x181f ;  /* 0x0000181fff0b7424 */ /* 0x000fc600078e00ff */
[----:B------:R-:W-:-:S13]  /*153f0*/  ISETP.GE.AND P3, PT, R2, R0, PT ;  /* 0x000000000200720c */ /* 0x000fda0003f66270 */
[----:B-----5:R-:W-:Y:S05]  /*15400*/  WARPSYNC.COLLECTIVE R15, `(.L_x_2403) ;  /* 0x000000000f087348 */ /* 0x020fea0003c00000 */
[----:B------:R0:W1:Y:S02]  /*15410*/  SHFL.IDX P6, R14, R13, R12, R11 ;  /* 0x0000000c0d0e7389 */ /* 0x00006400000c000b */
[----:B01---5:R-:W-:Y:S01]  /*15420*/  ENDCOLLECTIVE ;  /* 0x000000000000791b */ /* 0x023fe20003800000 */
.L_x_2403:
[----:B------:R-:W-:Y:S02]  /*15430*/  IMAD.MOV.U32 R13, RZ, RZ, R4 ;  /* 0x000000ffff0d7224 */ /* 0x000fe400078e0004 */
[----:B------:R-:W-:-:S07]  /*15440*/  IMAD.MOV.U32 R6, RZ, RZ, R14 ;  /* 0x000000ffff067224 */ /* 0x000fce00078e000e */
[----:B------:R-:W-:Y:S05]  /*15450*/  WARPSYNC.COLLECTIVE R15, `(.L_x_2404) ;  /* 0x000000000f087348 */ /* 0x000fea0003c00000 */
[----:B------:R0:W1:Y:S02]  /*15460*/  SHFL.IDX P6, R14, R13, R12, R11 ;  /* 0x0000000c0d0e7389 */ /* 0x00006400000c000b */
[----:B01----:R-:W-:Y:S01]  /*15470*/  ENDCOLLECTIVE ;  /* 0x000000000000791b */ /* 0x003fe20003800000 */
.L_x_2404:
[----:B------:R-:W-:Y:S02]  /*15480*/  IMAD.MOV.U32 R13, RZ, RZ, R3 ;  /* 0x000000ffff0d7224 */ /* 0x000fe400078e0003 */
[----:B------:R-:W-:Y:S01]  /*15490*/  IMAD.MOV.U32 R12, RZ, RZ, 0x1 ;  /* 0x00000001ff0c7424 */ /* 0x000fe200078e00ff */
[----:B------:R-:W-:-:S07]  /*154a0*/  MOV R7, R14 ;  /* 0x0000000e00077202 */ /* 0x000fce0000000f00 */
[----:B------:R-:W-:Y:S05]  /*154b0*/  WARPSYNC.COLLECTIVE R15, `(.L_x_2405) ;  /* 0x000000000f087348 */ /* 0x000fea0003c00000 */
[----:B------:R0:W1:Y:S02]  /*154c0*/  SHFL.IDX P6, R14, R13, R12, R11 ;  /* 0x0000000c0d0e7389 */ /* 0x00006400000c000b */
[----:B01----:R-:W-:Y:S01]  /*154d0*/  ENDCOLLECTIVE ;  /* 0x000000000000791b */ /* 0x003fe20003800000 */
.L_x_2405:
[----:B------:R-:W-:-:S05]  /*154e0*/  @!P3 LEA R7, P5, R8, R7, 0x1 ;  /* 0x000000070807b211 */ /* 0x000fca00078a08ff */
[----:B------:R-:W-:-:S05]  /*154f0*/  @!P3 IMAD.X R6, RZ, RZ, R6, P5 ;  /* 0x000000ffff06b224 */ /* 0x000fca00028e0606 */
[----:B------:R-:W-:Y:S01]  /*15500*/  @!P3 LOP3.LUT R7, R7, R6, RZ, 0x3c, !PT ;  /* 0x000000060707b212 */ /* 0x000fe200078e3cff */
[----:B------:R-:W-:-:S03]  /*15510*/  IMAD.MOV.U32 R13, RZ, RZ, R4 ;  /* 0x000000ffff0d7224 */ /* 0x000fc600078e0004 */
[----:B------:R-:W-:-:S04]  /*15520*/  @!P3 LOP3.LUT R6, R7, R6, RZ, 0x3c, !PT ;  /* 0x000000060706b212 */ /* 0x000fc800078e3cff */
[----:B------:R-:W-:Y:S01]  /*15530*/  @!P3 LOP3.LUT R7, R7, R6, RZ, 0x3c, !PT ;  /* 0x000000060707b212 */ /* 0x000fe200078e3cff */
[----:B------:R-:W-:-:S04]  /*15540*/  IMAD.MOV.U32 R9, RZ, RZ, R14 ;  /* 0x000000ffff097224 */ /* 0x000fc800078e000e */
[----:B------:R-:W-:Y:S01]  /*15550*/  @!PT LDS RZ, [RZ] ;  /* 0x00000000fffff984 */ /* 0x000fe20000000800 */
[----:B------:R-:W-:Y:S01]  /*15560*/  @!PT LDS RZ, [RZ] ;  /* 0x00000000fffff984 */ /* 0x000fe20000000800 */
[----:B------:R-:W-:Y:S01]  /*15570*/  @!PT LDS RZ, [RZ] ;  /* 0x00000000fffff984 */ /* 0x000fe20000000800 */
[----:B------:R0:W-:Y:S03]  /*15580*/  @!P3 LDGSTS.E.BYPASS.LTC128B.128 [R10+0x10400], desc[UR56][R6.64], !P2 ;  /* 0x10400000060abfae */ /* 0x0001e6000d101d78 */
[----:B0-----:R-:W-:Y:S05]  /*15590*/  WARPSYNC.COLLECTIVE R15, `(.L_x_2406) ;  /* 0x000000000f087348 */ /* 0x001fea0003c00000 */
[----:B------:R1:W2:Y:S02]  /*155a0*/  SHFL.IDX P6, R14, R13, R12, R11 ;  /* 0x0000000c0d0e7389 */ /* 0x0002a400000c000b */
[----:B012---:R-:W-:Y:S01]  /*155b0*/  ENDCOLLECTIVE ;  /* 0x000000000000791b */ /* 0x007fe20003800000 */
.L_x_2406:
        /* <DEDUP_REMOVED lines=8> */
[----:B------:R-:W-:-:S08]  /*15640*/  IMAD.MOV.U32 R5, RZ, RZ, R14 ;  /* 0x000000ffff057224 */ /* 0x000fd000078e000e */
[----:B0-----:R-:W-:Y:S05]  /*15650*/  WARPSYNC.COLLECTIVE R15, `(.L_x_2407) ;  /* 0x000000000f087348 */ /* 0x001fea0003c00000 */
[----:B------:R1:W2:Y:S02]  /*15660*/  SHFL.IDX P6, R14, R13, R12, R11 ;  /* 0x0000000c0d0e7389 */ /* 0x0002a400000c000b */
[----:B012---:R-:W-:Y:S01]  /*15670*/  ENDCOLLECTIVE ;  /* 0x000000000000791b */ /* 0x007fe20003800000 */
.L_x_2407:
        /* <DEDUP_REMOVED lines=16> */
.L_x_2408:
        /* <DEDUP_REMOVED lines=13> */
.L_x_2409:
        /* <DEDUP_REMOVED lines=17> */
.L_x_2410:
[----:B------:R-:W-:Y:S02]  /*15960*/  IMAD.MOV.U32 R13, RZ, RZ, R3 ;  /* 0x000000ffff0d7224 */ /* 0x000fe400078e0003 */
[----:B------:R-:W-:Y:S02]  /*15970*/  IMAD.MOV.U32 R12, RZ, RZ, 0x4 ;  /* 0x00000004ff0c7424 */ /* 0x000fe400078e00ff */
[----:B------:R-:W-:-:S07]  /*15980*/  IMAD.MOV.U32 R5, RZ, RZ, R14 ;  /* 0x000000ffff057224 */ /* 0x000fce00078e000e */
[----:B------:R-:W-:Y:S05]  /*15990*/  WARPSYNC.COLLECTIVE R15, `(.L_x_2411) ;  /* 0x000000000f087348 */ /* 0x000fea0003c00000 */
[----:B------:R0:W1:Y:S02]  /*159a0*/  SHFL.IDX P6, R14, R13, R12, R11 ;  /* 0x0000000c0d0e7389 */ /* 0x00006400000c000b */
[----:B01----:R-:W-:Y:S01]  /*159b0*/  ENDCOLLECTIVE ;  /* 0x000000000000791b */ /* 0x003fe20003800000 */
.L_x_2411:
[----:B------:R-:W-:-:S05]  /*159c0*/  @!P3 LEA R5, P4, R9, R5, 0x1 ;  /* 0x000000050905b211 */ /* 0x000fca00078808ff */
[----:B------:R-:W-:-:S04]  /*159d0*/  @!P3 IMAD.X R6, RZ, RZ, R6, P4 ;  /* 0x000000ffff06b224 */ /* 0x000fc800020e0606 */
[----:B------:R-:W-:Y:S01]  /*159e0*/  @!P3 IMAD.MOV.U32 R7, RZ, RZ, R6 ;  /* 0x000000ffff07b224 */ /* 0x000fe200078e0006 */
[----:B------:R-:W-:Y:S01]  /*159f0*/  @!P3 MOV R6, R5 ;  /* 0x000000050006b202 */ /* 0x000fe20000000f00 */
[----:B------:R-:W-:Y:S02]  /*15a00*/  IMAD.MOV.U32 R13, RZ, RZ, R4 ;  /* 0x000000ffff0d7224 */ /* 0x000fe400078e0004 */
[----:B------:R-:W-:Y:S02]  /*15a10*/  VIADD R5, R2, 0x40 ;  /* 0x0000004002057836 */ /* 0x000fe40000000000 */
        /* <DEDUP_REMOVED lines=11> */
.L_x_2412:
[----:B------:R-:W-:Y:S02]  /*15ad0*/  IMAD.MOV.U32 R13, RZ, RZ, R3 ;  /* 0x000000ffff0d7224 */ /* 0x000fe400078e0003 */
[----:B------:R-:W-:Y:S02]  /*15ae0*/  IMAD.MOV.U32 R12, RZ, RZ, 0x5 ;  /* 0x00000005ff0c7424 */ /* 0x000fe400078e00ff */
[----:B------:R-:W-:-:S07]  /*15af0*/  IMAD.MOV.U32 R5, RZ, RZ, R14 ;  /* 0x000000ffff057224 */ /* 0x000fce00078e000e */
[----:B------:R-:W-:Y:S05]  /*15b00*/  WARPSYNC.COLLECTIVE R15, `(.L_x_2413) ;  /* 0x000000000f087348 */ /* 0x000fea0003c00000 */
[----:B------:R0:W1:Y:S02]  /*15b10*/  SHFL.IDX P6, R14, R13, R12, R11 ;  /* 0x0000000c0d0e7389 */ /* 0x00006400000c000b */
[----:B01----:R-:W-:Y:S01]  /*15b20*/  ENDCOLLECTIVE ;  /* 0x000000000000791b */ /* 0x003fe20003800000 */
.L_x_2413:
        /* <DEDUP_REMOVED lines=17> */
.L_x_2414:
[----:B------:R-:W-:Y:S02]  /*15c40*/  IMAD.MOV.U32 R13, RZ, RZ, R3 ;  /* 0x000000ffff0d7224 */ /* 0x000fe400078e0003 */
[----:B------:R-:W-:Y:S02]  /*15c50*/  IMAD.MOV.U32 R12, RZ, RZ, 0x6 ;  /* 0x00000006ff0c7424 */ /* 0x000fe400078e00ff */
[----:B------:R-:W-:-:S07]  /*15c60*/  IMAD.MOV.U32 R5, RZ, RZ, R14 ;  /* 0x000000ffff057224 */ /* 0x000fce00078e000e */
[----:B------:R-:W-:Y:S05]  /*15c70*/  WARPSYNC.COLLECTIVE R15, `(.L_x_2415) ;  /* 0x000000000f087348 */ /* 0x000fea0003c00000 */
[----:B------:R0:W1:Y:S02]  /*15c80*/  SHFL.IDX P6, R14, R13, R12, R11 ;  /* 0x0000000c0d0e7389 */ /* 0x00006400000c000b */
[----:B01----:R-:W-:Y:S01]  /*15c90*/  ENDCOLLECTIVE ;  /* 0x000000000000791b */ /* 0x003fe20003800000 */
.L_x_2415:
        /* <DEDUP_REMOVED lines=15> */
.L_x_2416:
        /* <DEDUP_REMOVED lines=8> */
.L_x_2417:
        /* <DEDUP_REMOVED lines=14> */
.L_x_2418:
[----:B------:R-:W-:Y:S01]  /*15ef0*/  @!PT LDS RZ, [RZ] ;  /* 0x00000000fffff984 */ /* 0x000fe20000000800 */
[----:B------:R-:W-:Y:S01]  /*15f00*/  @!PT LDS RZ, [RZ] ;  /* 0x00000000fffff984 */ /* 0x000fe20000000800 */
[----:B------:R-:W-:Y:S01]  /*15f10*/  @!PT LDS RZ, [RZ] ;  /* 0x00000000fffff984 */ /* 0x000fe20000000800 */
[----:B------:R3:W-:Y:S01]  /*15f20*/  @!P4 LDGSTS.E.BYPASS.LTC128B.128 [R10+0x1b400], desc[UR56][R6.64+0x100], !P0 ;  /* 0x1b400100060acfae */ /* 0x0007e2000c101d78 */
[----:B------:R-:W-:Y:S01]  /*15f30*/  IMAD.MOV.U32 R3, RZ, RZ, R14 ;  /* 0x000000ffff037224 */ /* 0x000fe200078e000e */
[----:B------:R-:W-:Y:S06]  /*15f40*/  BRA `(.L_x_2419) ;  /* 0xffffffb000407947 */ /* 0x000fec000383ffff */
.L_x_2305:
[----:B0-----:R0:W3:Y:S02]  /*15f50*/  SYNCS.PHASECHK.TRANS64.TRYWAIT P0, [R18+URZ+0x34820], R0 ;  /* 0x03482000120075a7 */ /* 0x0010e4000800017f */
[----:B---3--:R-:W-:Y:S05]  /*15f60*/  @!P0 NANOSLEEP.SYNCS 0x989680 ;  /* 0x009896800000895d */ /* 0x008fea0003900000 */
[----:B------:R-:W3:Y:S02]  /*15f70*/  @!P0 SYNCS.PHASECHK.TRANS64 P0, [R18+URZ+0x34820], R0 ;  /* 0x03482000120085a7 */ /* 0x000ee4000800007f */
[----:B---3--:R-:W-:Y:S05]  /*15f80*/  @!P0 BRA `(.L_x_2305) ;  /* 0xfffffffc00f08947 */ /* 0x008fea000383ffff */
[----:B------:R-:W-:Y:S05]  /*15f90*/  BRA `(.L_x_2420) ;  /* 0xffffffb000c07947 */ /* 0x000fea000383ffff */
.L_x_2314:
[----:B-1----:R1:W2:Y:S02]  /*15fa0*/  SYNCS.PHASECHK.TRANS64.TRYWAIT P0, [R3+URZ+0x34840], R2 ;  /* 0x03484002030075a7 */ /* 0x0022a4000800017f */
[----:B--2---:R-:W-:Y:S05]  /*15fb0*/  @!P0 NANOSLEEP.SYNCS 0x989680 ;  /* 0x009896800000895d */ /* 0x004fea0003900000 */
[----:B------:R-:W2:Y:S02]  /*15fc0*/  @!P0 SYNCS.PHASECHK.TRANS64 P0, [R3+URZ+0x34840], R2 ;  /* 0x03484002030085a7 */ /* 0x000ea4000800007f */
[----:B--2---:R-:W-:Y:S05]  /*15fd0*/  @!P0 BRA `(.L_x_2314) ;  /* 0xfffffffc00f08947 */ /* 0x004fea000383ffff */
[----:B------:R-:W-:Y:S05]  /*15fe0*/  BRA `(.L_x_2421) ;  /* 0xffffffb4009c7947 */ /* 0x000fea000383ffff */
.L_x_2321:
[----:B-1----:R1:W2:Y:S02]  /*15ff0*/  SYNCS.PHASECHK.TRANS64.TRYWAIT P0, [R3+URZ+0x60], R2 ;  /* 0x00006002030075a7 */ /* 0x0022a4000800017f */
[----:B--2---:R-:W-:Y:S05]  /*16000*/  @!P0 NANOSLEEP.SYNCS 0x989680 ;  /* 0x009896800000895d */ /* 0x004fea0003900000 */
[----:B------:R-:W2:Y:S02]  /*16010*/  @!P0 SYNCS.PHASECHK.TRANS64 P0, [R3+URZ+0x60], R2 ;  /* 0x00006002030085a7 */ /* 0x000ea4000800007f */
[----:B--2---:R-:W-:Y:S05]  /*16020*/  @!P0 BRA `(.L_x_2321) ;  /* 0xfffffffc00f08947 */ /* 0x004fea000383ffff */
[----:B------:R-:W-:Y:S05]  /*16030*/  BRA `(.L_x_2422) ;  /* 0xffffffb800ac7947 */ /* 0x000fea000383ffff */
.L_x_2330:
[----:B-1----:R1:W2:Y:S02]  /*16040*/  SYNCS.PHASECHK.TRANS64.TRYWAIT P0, [R3+URZ+0x34840], R2 ;  /* 0x03484002030075a7 */ /* 0x0022a4000800017f */
[----:B--2---:R-:W-:Y:S05]  /*16050*/  @!P0 NANOSLEEP.SYNCS 0x989680 ;  /* 0x009896800000895d */ /* 0x004fea0003900000 */
[----:B------:R-:W2:Y:S02]  /*16060*/  @!P0 SYNCS.PHASECHK.TRANS64 P0, [R3+URZ+0x34840], R2 ;  /* 0x03484002030085a7 */ /* 0x000ea4000800007f */
[----:B--2---:R-:W-:Y:S05]  /*16070*/  @!P0 BRA `(.L_x_2330) ;  /* 0xfffffffc00f08947 */ /* 0x004fea000383ffff */
[----:B------:R-:W-:Y:S05]  /*16080*/  BRA `(.L_x_2423) ;  /* 0xffffffc0003c7947 */ /* 0x000fea000383ffff */
.L_x_2337:
[----:B0-----:R0:W1:Y:S02]  /*16090*/  SYNCS.PHASECHK.TRANS64.TRYWAIT P0, [R2+URZ+0x60], R3 ;  /* 0x00006003020075a7 */ /* 0x001064000800017f */
[----:B-1----:R-:W-:Y:S05]  /*160a0*/  @!P0 NANOSLEEP.SYNCS 0x989680 ;  /* 0x009896800000895d */ /* 0x002fea0003900000 */
[----:B------:R-:W1:Y:S02]  /*160b0*/  @!P0 SYNCS.PHASECHK.TRANS64 P0, [R2+URZ+0x60], R3 ;  /* 0x00006003020085a7 */ /* 0x000e64000800007f */
[----:B-1----:R-:W-:Y:S05]  /*160c0*/  @!P0 BRA `(.L_x_2337) ;  /* 0xfffffffc00f08947 */ /* 0x002fea000383ffff */
[----:B------:R-:W-:Y:S05]  /*160d0*/  BRA `(.L_x_2424) ;  /* 0xffffffc4004c7947 */ /* 0x000fea000383ffff */
.L_x_2346:
[----:B--2---:R2:W3:Y:S02]  /*160e0*/  SYNCS.PHASECHK.TRANS64.TRYWAIT P0, [R2+URZ+0x34840], R3 ;  /* 0x03484003020075a7 */ /* 0x0044e4000800017f */
[----:B---3--:R-:W-:Y:S05]  /*160f0*/  @!P0 NANOSLEEP.SYNCS 0x989680 ;  /* 0x009896800000895d */ /* 0x008fea0003900000 */
[----:B------:R-:W3:Y:S02]  /*16100*/  @!P0 SYNCS.PHASECHK.TRANS64 P0, [R2+URZ+0x34840], R3 ;  /* 0x03484003020085a7 */ /* 0x000ee4000800007f */
[----:B---3--:R-:W-:Y:S05]  /*16110*/  @!P0 BRA `(.L_x_2346) ;  /* 0xfffffffc00f08947 */ /* 0x008fea000383ffff */
[----:B------:R-:W-:Y:S05]  /*16120*/  BRA `(.L_x_2425) ;  /* 0xffffffc800ac7947 */ /* 0x000fea000383ffff */
.L_x_2353:
[----:B0-----:R0:W1:Y:S02]  /*16130*/  SYNCS.PHASECHK.TRANS64.TRYWAIT P0, [R2+URZ+0x60], R5 ;  /* 0x00006005020075a7 */ /* 0x001064000800017f */
[----:B-1----:R-:W-:Y:S05]  /*16140*/  @!P0 NANOSLEEP.SYNCS 0x989680 ;  /* 0x009896800000895d */ /* 0x002fea0003900000 */
[----:B------:R-:W1:Y:S02]  /*16150*/  @!P0 SYNCS.PHASECHK.TRANS64 P0, [R2+URZ+0x60], R5 ;  /* 0x00006005020085a7 */ /* 0x000e64000800007f */
[----:B-1----:R-:W-:Y:S05]  /*16160*/  @!P0 BRA `(.L_x_2353) ;  /* 0xfffffffc00f08947 */ /* 0x002fea000383ffff */
[----:B------:R-:W-:Y:S05]  /*16170*/  BRA `(.L_x_2426) ;  /* 0xffffffcc00bc7947 */ /* 0x000fea000383ffff */
.L_x_2364:
[----:B--2---:R2:W3:Y:S02]  /*16180*/  SYNCS.PHASECHK.TRANS64.TRYWAIT P0, [R0+URZ+0x34860], R2 ;  /* 0x03486002000075a7 */ /* 0x0044e4000800017f */
[----:B---3--:R-:W-:Y:S05]  /*16190*/  @!P0 NANOSLEEP.SYNCS 0x989680 ;  /* 0x009896800000895d */ /* 0x008fea0003900000 */
[----:B------:R-:W3:Y:S02]  /*161a0*/  @!P0 SYNCS.PHASECHK.TRANS64 P0, [R0+URZ+0x34860], R2 ;  /* 0x03486002000085a7 */ /* 0x000ee4000800007f */
[----:B---3--:R-:W-:Y:S05]  /*161b0*/  @!P0 BRA `(.L_x_2364) ;  /* 0xfffffffc00f08947 */ /* 0x008fea000383ffff */
[----:B------:R-:W-:Y:S05]  /*161c0*/  BRA `(.L_x_2427) ;  /* 0xffffffd400087947 */ /* 0x000fea000383ffff */
.L_x_2371:
[----:B------:R-:W2:Y:S01]  /*161d0*/  LDL R0, [R1] ;  /* 0x0000000001007983 */ /* 0x000ea20000100800 */
[----:B------:R-:W-:Y:S01]  /*161e0*/  BSSY B0, `(.L_x_2428) ;  /* 0x0000008000007945 */ /* 0x000fe20003800000 */
[----:B0-----:R-:W-:Y:S02]  /*161f0*/  IMAD.MOV.U32 R12, RZ, RZ, RZ ;  /* 0x000000ffff0c7224 */ /* 0x001fe400078e00ff */
[----:B------:R-:W-:Y:S02]  /*16200*/  IMAD.MOV.U32 R11, RZ, RZ, 0x1f ;  /* 0x0000001fff0b7424 */ /* 0x000fe400078e00ff */
[----:B------:R-:W-:Y:S02]  /*16210*/  IMAD.MOV.U32 R15, RZ, RZ, -0x1 ;  /* 0xffffffffff0f7424 */ /* 0x000fe400078e00ff */
[----:B--2---:R-:W-:-:S07]  /*16220*/  IMAD.MOV.U32 R13, RZ, RZ, R0 ;  /* 0x000000ffff0d7224 */ /* 0x004fce00078e0000 */
[----:B-1-3--:R-:W-:Y:S05]  /*16230*/  WARPSYNC.COLLECTIVE R15, `(.L_x_2429) ;  /* 0x000000000f087348 */ /* 0x00afea0003c00000 */
[----:B------:R0:W2:Y:S02]  /*16240*/  SHFL.IDX P6, R14, R13, R12, R11 ;  /* 0x0000000c0d0e7389 */ /* 0x0000a400000c000b */
[----:B0123--:R-:W-:Y:S01]  /*16250*/  ENDCOLLECTIVE ;  /* 0x000000000000791b */ /* 0x00ffe20003800000 */
.L_x_2429:
[----:B------:R-:W-:Y:S05]  /*16260*/  BSYNC B0 ;  /* 0x0000000000007941 */ /* 0x000fea0003800000 */
.L_x_2428:
        /* <DEDUP_REMOVED lines=9> */
.L_x_2430:
        /* <DEDUP_REMOVED lines=11> */
[----:B------:R-:W-:Y:S02]  /*163b0*/  CS2R R6, SRZ ;  /* 0x0000000000067805 */ /* 0x000fe4000001ff00 */
[C---:B------:R-:W-:Y:S02]  /*163c0*/  ISETP.GE.U32.AND P2, PT, R10.reuse, 0x2, PT ;  /* 0x000000020a00780c */ /* 0x040fe40003f46070 */
[C---:B------:R-:W-:Y:S02]  /*163d0*/  ISETP.GE.U32.AND P3, PT, R10.reuse, 0x4, PT ;  /* 0x000000040a00780c */ /* 0x040fe40003f66070 */
[C---:B------:R-:W-:Y:S02]  /*163e0*/  ISETP.GE.U32.AND P4, PT, R10.reuse, 0x8, PT ;  /* 0x000000080a00780c */ /* 0x040fe40003f86070 */
[----:B------:R-:W-:Y:S01]  /*163f0*/  ISETP.GE.U32.AND P5, PT, R10, 0x10, PT ;  /* 0x000000100a00780c */ /* 0x000fe20003fa6070 */
[----:B--2---:R-:W-:-:S02]  /*16400*/  @!P1 IMAD.MOV.U32 R6, RZ, RZ, R5 ;  /* 0x000000ffff069224 */ /* 0x004fc400078e0005 */
[----:B------:R-:W-:Y:S02]  /*16410*/  IMAD.MOV.U32 R5, RZ, RZ, RZ ;  /* 0x000000ffff057224 */ /* 0x000fe400078e00ff */
[----:B---3--:R-:W-:Y:S01]  /*16420*/  @!P1 IMAD.MOV.U32 R7, RZ, RZ, R2 ;  /* 0x000000ffff079224 */ /* 0x008fe200078e0002 */
[----:B------:R-:W-:-:S03]  /*16430*/  ISETP.NE.AND P1, PT, R10, RZ, PT ;  /* 0x000000ff0a00720c */ /* 0x000fc60003f25270 */
[----:B------:R-:W-:-:S04]  /*16440*/  IMAD R2, R7, R6, RZ ;  /* 0x0000000607027224 */ /* 0x000fc800078e02ff */
[----:B------:R-:W-:-:S07]  /*16450*/  IMAD.MOV.U32 R13, RZ, RZ, R2 ;  /* 0x000000ffff0d7224 */ /* 0x000fce00078e0002 */
[----:B------:R-:W-:Y:S05]  /*16460*/  WARPSYNC.COLLECTIVE R15, `(.L_x_2431) ;  /* 0x000000000f087348 */ /* 0x000fea0003c00000 */
[----:B------:R0:W1:Y:S02]  /*16470*/  SHFL.UP P6, R14, R13, R12, R11 ;  /* 0x0400000c0d0e7389 */ /* 0x00006400000c000b */
[----:B01----:R-:W-:Y:S01]  /*16480*/  ENDCOLLECTIVE ;  /* 0x000000000000791b */ /* 0x003fe20003800000 */
.L_x_2431:
        /* <DEDUP_REMOVED lines=8> */
.L_x_2432:
        /* <DEDUP_REMOVED lines=8> */
.L_x_2433:
        /* <DEDUP_REMOVED lines=8> */
.L_x_2434:
[----:B------:R-:W-:Y:S01]  /*16610*/  IMAD.MOV.U32 R12, RZ, RZ, 0x10 ;  /* 0x00000010ff0c7424 */ /* 0x000fe200078e00ff */
[----:B------:R-:W-:-:S04]  /*16620*/  MOV R3, R14 ;  /* 0x0000000e00037202 */ /* 0x000fc80000000f00 */
[----:B------:R-:W-:-:S05]  /*16630*/  SEL R3, R3, RZ, P4 ;  /* 0x000000ff03037207 */ /* 0x000fca0002000000 */
[----:B------:R-:W-:-:S04]  /*16640*/  IMAD.IADD R2, R2, 0x1, R3 ;  /* 0x0000000102027824 */ /* 0x000fc800078e0203 */
[----:B------:R-:W-:-:S07]  /*16650*/  IMAD.MOV.U32 R13, RZ, RZ, R2 ;  /* 0x000000ffff0d7224 */ /* 0x000fce00078e0002 */
[----:B------:R-:W-:Y:S05]  /*16660*/  WARPSYNC.COLLECTIVE R15, `(.L_x_2435) ;  /* 0x000000000f087348 */ /* 0x000fea0003c00000 */
[----:B------:R0:W1:Y:S02]  /*16670*/  SHFL.UP P6, R14, R13, R12, R11 ;  /* 0x0400000c0d0e7389 */ /* 0x00006400000c000b */
[----:B01----:R-:W-:Y:S01]  /*16680*/  ENDCOLLECTIVE ;  /* 0x000000000000791b */ /* 0x003fe20003800000 */
.L_x_2435:
        /* <DEDUP_REMOVED lines=9> */
.L_x_2436:
[----:B------:R-:W-:Y:S01]  /*16720*/  IMAD.MOV.U32 R9, RZ, RZ, R14 ;  /* 0x000000ffff097224 */ /* 0x000fe200078e000e */
[----:B------:R-:W-:Y:S06]  /*16730*/  BRA `(.L_x_2437) ;  /* 0xffffffd4007c7947 */ /* 0x000fec000383ffff */
.L_x_2374:
        /* <DEDUP_REMOVED lines=8> */
.L_x_2439:
[----:B------:R-:W-:Y:S05]  /*167c0*/  BSYNC B0 ;  /* 0x0000000000007941 */ /* 0x000fea0003800000 */
.L_x_2438:
        /* <DEDUP_REMOVED lines=10> */
.L_x_2440:
        /* <DEDUP_REMOVED lines=8> */
.L_x_2441:
        /* <DEDUP_REMOVED lines=8> */
.L_x_2442:
[----:B------:R-:W-:Y:S02]  /*16970*/  IMAD.MOV.U32 R12, RZ, RZ, 0x10 ;  /* 0x00000010ff0c7424 */ /* 0x000fe400078e00ff */
[----:B------:R-:W-:-:S05]  /*16980*/  IMAD.MOV.U32 R3, RZ, RZ, R14 ;  /* 0x000000ffff037224 */ /* 0x000fca00078e000e */
[----:B------:R-:W-:-:S04]  /*16990*/  SEL R3, R3, RZ, P4 ;  /* 0x000000ff03037207 */ /* 0x000fc80002000000 */
[----:B------:R-:W-:-:S05]  /*169a0*/  IADD3 R2, R2, R3, RZ ;  /* 0x0000000302027210 */ /* 0x000fca0007ffe0ff */
[----:B------:R-:W-:-:S07]  /*169b0*/  IMAD.MOV.U32 R13, RZ, RZ, R2 ;  /* 0x000000ffff0d7224 */ /* 0x000fce00078e0002 */
[----:B------:R-:W-:Y:S05]  /*169c0*/  WARPSYNC.COLLECTIVE R15, `(.L_x_2443) ;  /* 0x000000000f087348 */ /* 0x000fea0003c00000 */
[----:B------:R0:W1:Y:S02]  /*169d0*/  SHFL.UP P6, R14, R13, R12, R11 ;  /* 0x0400000c0d0e7389 */ /* 0x00006400000c000b */
[----:B01----:R-:W-:Y:S01]  /*169e0*/  ENDCOLLECTIVE ;  /* 0x000000000000791b */ /* 0x003fe20003800000 */
.L_x_2443:
        /* <DEDUP_REMOVED lines=9> */
.L_x_2444:
[----:B------:R-:W-:Y:S01]  /*16a80*/  IMAD.MOV.U32 R9, RZ, RZ, R14 ;  /* 0x000000ffff097224 */ /* 0x000fe200078e000e */
[----:B------:R-:W-:Y:S06]  /*16a90*/  BRA `(.L_x_2445) ;  /* 0xffffffd400507947 */ /* 0x000fec000383ffff */
.L_x_2376:
[----:B------:R-:W-:Y:S01]  /*16aa0*/  BSSY B0, `(.L_x_2446) ;  /* 0x0000006000007945 */ /* 0x000fe20003800000 */
[----:B------:R-:W-:Y:S01]  /*16ab0*/  PLOP3.LUT P6, PT, P6, PT, PT, 0x8, 0x0 ;  /* 0x000000000000781c */ /* 0x000fe200037ce170 */
[----:B------:R-:W-:-:S12]  /*16ac0*/  IMAD.MOV.U32 R15, RZ, RZ, -0x1 ;  /* 0xffffffffff0f7424 */ /* 0x000fd800078e00ff */
[----:B0-----:R-:W-:Y:S05]  /*16ad0*/  WARPSYNC.COLLECTIVE R15, `(.L_x_2447) ;  /* 0x000000000f087348 */ /* 0x001fea0003c00000 */
[----:B------:R-:W-:Y:S01]  /*16ae0*/  VOTE.ANY R14, PT, P6 ;  /* 0x00000000000e7806 */ /* 0x000fe200030e0100 */
[----:B0-----:R-:W-:Y:S06]  /*16af0*/  ENDCOLLECTIVE ;  /* 0x000000000000791b */ /* 0x001fec0003800000 */
.L_x_2447:
[----:B------:R-:W-:Y:S05]  /*16b00*/  BSYNC B0 ;  /* 0x0000000000007941 */ /* 0x000fea0003800000 */
.L_x_2446:
        /* <DEDUP_REMOVED lines=10> */
.L_x_2448:
[----:B------:R-:W-:Y:S02]  /*16bb0*/  IMAD.MOV.U32 R13, RZ, RZ, R7 ;  /* 0x000000ffff0d7224 */ /* 0x000fe400078e0007 */
[----:B------:R-:W-:-:S07]  /*16bc0*/  IMAD.MOV.U32 R0, RZ, RZ, R14 ;  /* 0x000000ffff007224 */ /* 0x000fce00078e000e */
[----:B------:R-:W-:Y:S05]  /*16bd0*/  WARPSYNC.COLLECTIVE R15, `(.L_x_2449) ;  /* 0x000000000f087348 */ /* 0x000fea0003c00000 */
[----:B------:R0:W1:Y:S02]  /*16be0*/  SHFL.IDX P6, R14, R13, R12, R11 ;  /* 0x0000000c0d0e7389 */ /* 0x00006400000c000b */
[----:B01----:R-:W-:Y:S01]  /*16bf0*/  ENDCOLLECTIVE ;  /* 0x000000000000791b */ /* 0x003fe20003800000 */
.L_x_2449:
[----:B------:R-:W-:Y:S02]  /*16c00*/  IMAD.MOV.U32 R7, RZ, RZ, R14 ;  /* 0x000000ffff077224 */ /* 0x000fe400078e000e */
[----:B------:R-:W-:-:S05]  /*16c10*/  IMAD.IADD R6, R10, 0x1, R16 ;  /* 0x000000010a067824 */ /* 0x000fca00078e0210 */
[----:B------:R0:W-:Y:S01]  /*16c20*/  STL [R1+0xc], R6 ;  /* 0x00000c0601007387 */ /* 0x0001e20000100800 */
[----:B------:R-:W-:Y:S05]  /*16c30*/  BRA `(.L_x_2450) ;  /* 0xffffffd400307947 */ /* 0x000fea000383ffff */
.L_x_2378:
        /* <DEDUP_REMOVED lines=8> */
.L_x_2452:
[----:B------:R-:W-:Y:S05]  /*16cc0*/  BSYNC B0 ;  /* 0x0000000000007941 */ /* 0x000fea0003800000 */
.L_x_2451:
[----:B------:R-:W-:Y:S01]  /*16cd0*/  IMAD.MOV.U32 R2, RZ, RZ, R14 ;  /* 0x000000ffff027224 */ /* 0x000fe200078e000e */
[----:B------:R-:W-:Y:S06]  /*16ce0*/  BRA `(.L_x_2453) ;  /* 0xffffffd4001c7947 */ /* 0x000fec000383ffff */
.L_x_2384:
[----:B0-----:R0:W1:Y:S02]  /*16cf0*/  SYNCS.PHASECHK.TRANS64.TRYWAIT P0, [R0+URZ+0x34820], R3 ;  /* 0x03482003000075a7 */ /* 0x001064000800017f */
[----:B-1----:R-:W-:Y:S05]  /*16d00*/  @!P0 NANOSLEEP.SYNCS 0x989680 ;  /* 0x009896800000895d */ /* 0x002fea0003900000 */
[----:B------:R-:W1:Y:S02]  /*16d10*/  @!P0 SYNCS.PHASECHK.TRANS64 P0, [R0+URZ+0x34820], R3 ;  /* 0x03482003000085a7 */ /* 0x000e64000800007f */
[----:B-1----:R-:W-:Y:S05]  /*16d20*/  @!P0 BRA `(.L_x_2384) ;  /* 0xfffffffc00f08947 */ /* 0x002fea000383ffff */
[----:B------:R-:W-:Y:S05]  /*16d30*/  BRA `(.L_x_2454) ;  /* 0xffffffdc00bc7947 */ /* 0x000fea000383ffff */
.L_x_2385:
        /* <DEDUP_REMOVED lines=11> */
.L_x_2456:
[----:B------:R-:W-:Y:S05]  /*16df0*/  BSYNC B0 ;  /* 0x0000000000007941 */ /* 0x000fea0003800000 */
.L_x_2455:
[----:B------:R-:W-:Y:S05]  /*16e00*/  BRA `(.L_x_2457) ;  /* 0xffffffdc00a47947 */ /* 0x000fea000383ffff */
.L_x_2388:
[----:B------:R-:W-:Y:S01]  /*16e10*/  BSSY B1, `(.L_x_2458) ;  /* 0x0000006000017945 */ /* 0x000fe20003800000 */
[----:B------:R-:W-:-:S07]  /*16e20*/  IMAD.MOV.U32 R15, RZ, RZ, -0x1 ;  /* 0xffffffffff0f7424 */ /* 0x000fce00078e00ff */
[----:B01----:R-:W-:Y:S05]  /*16e30*/  WARPSYNC.COLLECTIVE R15, `(.L_x_2459) ;  /* 0x000000000f0c7348 */ /* 0x003fea0003c00000 */
[----:B------:R-:W-:Y:S02]  /*16e40*/  ELECT P6, UR62, PT ;  /* 0x00000000003e782f */ /* 0x000fe400038c0000 */
[----:B------:R-:W-:Y:S01]  /*16e50*/  MOV R14, UR62 ;  /* 0x0000003e000e7c02 */ /* 0x000fe20008000f00 */
[----:B01----:R-:W-:Y:S10]  /*16e60*/  ENDCOLLECTIVE ;  /* 0x000000000000791b */ /* 0x003ff40003800000 */
.L_x_2459:
[----:B------:R-:W-:Y:S05]  /*16e70*/  BSYNC B1 ;  /* 0x0000000000017941 */ /* 0x000fea0003800000 */
.L_x_2458:
[----:B------:R-:W-:Y:S05]  /*16e80*/  BRA `(.L_x_2460) ;  /* 0xffffffdc009c7947 */ /* 0x000fea000383ffff */
.L_x_2390:
[----:B0-----:R0:W1:Y:S02]  /*16e90*/  SYNCS.PHASECHK.TRANS64.TRYWAIT P0, [R6+URZ], R5 ;  /* 0x00000005060075a7 */ /* 0x001064000800017f */
[----:B-1----:R-:W-:Y:S05]  /*16ea0*/  @!P0 NANOSLEEP.SYNCS 0x989680 ;  /* 0x009896800000895d */ /* 0x002fea0003900000 */
[----:B------:R-:W1:Y:S02]  /*16eb0*/  @!P0 SYNCS.PHASECHK.TRANS64 P0, [R6+URZ], R5 ;  /* 0x00000005060085a7 */ /* 0x000e64000800007f */
[----:B-1----:R-:W-:Y:S05]  /*16ec0*/  @!P0 BRA `(.L_x_2390) ;  /* 0xfffffffc00f08947 */ /* 0x002fea000383ffff */
[----:B------:R-:W-:Y:S05]  /*16ed0*/  BRA `(.L_x_2461) ;  /* 0xffffffdc00d47947 */ /* 0x000fea000383ffff */
.L_x_2391:
[----:B-1----:R1:W2:Y:S02]  /*16ee0*/  SYNCS.PHASECHK.TRANS64.TRYWAIT P0, [R7+URZ], R2 ;  /* 0x00000002070075a7 */ /* 0x0022a4000800017f */
[----:B--2---:R-:W-:Y:S05]  /*16ef0*/  @!P0 NANOSLEEP.SYNCS 0x989680 ;  /* 0x009896800000895d */ /* 0x004fea0003900000 */
[----:B------:R-:W2:Y:S02]  /*16f00*/  @!P0 SYNCS.PHASECHK.TRANS64 P0, [R7+URZ], R2 ;  /* 0x00000002070085a7 */ /* 0x000ea4000800007f */
[----:B--2---:R-:W-:Y:S05]  /*16f10*/  @!P0 BRA `(.L_x_2391) ;  /* 0xfffffffc00f08947 */ /* 0x004fea000383ffff */
[----:B------:R-:W-:Y:S05]  /*16f20*/  BRA `(.L_x_2462) ;  /* 0xffffffdc00c87947 */ /* 0x000fea000383ffff */
.L_x_2393:
[----:B--2---:R2:W3:Y:S02]  /*16f30*/  SYNCS.PHASECHK.TRANS64.TRYWAIT P0, [R4+URZ], R5 ;  /* 0x00000005040075a7 */ /* 0x0044e4000800017f */
[----:B---3--:R-:W-:Y:S05]  /*16f40*/  @!P0 NANOSLEEP.SYNCS 0x989680 ;  /* 0x009896800000895d */ /* 0x008fea0003900000 */
[----:B------:R-:W3:Y:S02]  /*16f50*/  @!P0 SYNCS.PHASECHK.TRANS64 P0, [R4+URZ], R5 ;  /* 0x00000005040085a7 */ /* 0x000ee4000800007f */
[----:B---3--:R-:W-:Y:S05]  /*16f60*/  @!P0 BRA `(.L_x_2393) ;  /* 0xfffffffc00f08947 */ /* 0x008fea000383ffff */
[----:B------:R-:W-:Y:S05]  /*16f70*/  BRA `(.L_x_2463) ;  /* 0xffffffdc00cc7947 */ /* 0x000fea000383ffff */
.L_x_2464:
        /* <DEDUP_REMOVED lines=16> */
.L_x_2987:


//--------------------- .text._ZN7cutlass13device_kernelIN5flash11enable_sm90INS1_16FlashAttnFwdSm90INS1_25CollectiveMainloopFwdSm90ILi2EN4cute5tupleIJNS5_1CILi1EEES8_S8_EEENS6_IJNS7_ILi128EEESA_NS7_ILi192EEEEEELi128ENS_10bfloat16_tEfNS_4arch4Sm90ELb1ELb0ELb1ELb1ELb0ELb1ELb0ELb1ELb1ELb1ELb1ELb0EEENS1_21CollectiveEpilogueFwdINS6_IJSA_SA_SA_EEES9_SD_SF_Li256ELb1ELb1ELb1ELb0EEENS1_36VarlenDynamicPersistentTileSchedulerILi128ELi128ELi256ELi128ELb1ELb1ELb1ELb1ELb1ELb1EEEEEEEEEvNT_6ParamsE --------------------------
	.section	.text._ZN7cutlass13device_kernelIN5flash11enable_sm90INS1_16FlashAttnFwdSm90INS1_25CollectiveMainloopFwdSm90ILi2EN4cute5tupleIJNS5_1CILi1EEES8_S8_EEENS6_IJNS7_ILi128EEESA_NS7_ILi192EEEEEELi128ENS_10bfloat16_tEfNS_4arch4Sm90ELb1ELb0ELb1ELb1ELb0ELb1ELb0ELb1ELb1ELb1ELb1ELb0EEENS1_21CollectiveEpilogueFwdINS6_IJSA_SA_SA_EEES9_SD_SF_Li256ELb1ELb1ELb1ELb0EEENS1_36VarlenDynamicPersistentTileSchedulerILi128ELi128ELi256ELi128ELb1ELb1ELb1ELb1ELb1ELb1EEEEEEEEEvNT_6ParamsE,"ax",@progbits
	.align	128
.text._ZN7cutlass13device_kernelIN5flash11enable_sm90INS1_16FlashAttnFwdSm90INS1_25CollectiveMainloopFwdSm90ILi2EN4cute5tupleIJNS5_1CILi1EEES8_S8_EEENS6_IJNS7_ILi128EEESA_NS7_ILi192EEEEEELi128ENS_10bfloat16_tEfNS_4arch4Sm90ELb1ELb0ELb1ELb1ELb0ELb1ELb0ELb1ELb1ELb1ELb1ELb0EEENS1_21CollectiveEpilogueFwdINS6_IJSA_SA_SA_EEES9_SD_SF_Li256ELb1ELb1ELb1ELb0EEENS1_36VarlenDynamicPersistentTileSchedulerILi128ELi128ELi256ELi128ELb1ELb1ELb1ELb1ELb1ELb1EEEEEEEEEvNT_6ParamsE:
        .type           _ZN7cutlass13device_kernelIN5flash11enable_sm90INS1_16FlashAttnFwdSm90INS1_25CollectiveMainloopFwdSm90ILi2EN4cute5tupleIJNS5_1CILi1EEES8_S8_EEENS6_IJNS7_ILi128EEESA_NS7_ILi192EEEEEELi128ENS_10bfloat16_tEfNS_4arch4Sm90ELb1ELb0ELb1ELb1ELb0ELb1ELb0ELb1ELb1ELb1ELb1ELb0EEENS1_21CollectiveEpilogueFwdINS6_IJSA_SA_SA_EEES9_SD_SF_Li256ELb1ELb1ELb1ELb0EEENS1_36VarlenDynamicPersistentTileSchedulerILi128ELi128ELi256ELi128ELb1ELb1ELb1ELb1ELb1ELb1EEEEEEEEEvNT_6ParamsE,@function
        .size           _ZN7cutlass13device_kernelIN5flash11enable_sm90INS1_16FlashAttnFwdSm90INS1_25CollectiveMainloopFwdSm90ILi2EN4cute5tupleIJNS5_1CILi1EEES8_S8_EEENS6_IJNS7_ILi128EEESA_NS7_ILi192EEEEEELi128ENS_10bfloat16_tEfNS_4arch4Sm90ELb1ELb0ELb1ELb1ELb0ELb1ELb0ELb1ELb1ELb1ELb1ELb0EEENS1_21CollectiveEpilogueFwdINS6_IJSA_SA_SA_EEES9_SD_SF_Li256ELb1ELb1ELb1ELb0EEENS1_36VarlenDynamicPersistentTileSchedulerILi128ELi128ELi256ELi128ELb1ELb1ELb1ELb1ELb1ELb1EEEEEEEEEvNT_6ParamsE,(.L_x_2988 - _ZN7cutlass13device_kernelIN5flash11enable_sm90INS1_16FlashAttnFwdSm90INS1_25CollectiveMainloopFwdSm90ILi2EN4cute5tupleIJNS5_1CILi1EEES8_S8_EEENS6_IJNS7_ILi128EEESA_NS7_ILi192EEEEEELi128ENS_10bfloat16_tEfNS_4arch4Sm90ELb1ELb0ELb1ELb1ELb0ELb1ELb0ELb1ELb1ELb1ELb1ELb0EEENS1_21CollectiveEpilogueFwdINS6_IJSA_SA_SA_EEES9_SD_SF_Li256ELb1ELb1ELb1ELb0EEENS1_36VarlenDynamicPersistentTileSchedulerILi128ELi128ELi256ELi128ELb1ELb1ELb1ELb1ELb1ELb1EEEEEEEEEvNT_6ParamsE)
        .other          _ZN7cutlass13device_kernelIN5flash11enable_sm90INS1_16FlashAttnFwdSm90INS1_25CollectiveMainloopFwdSm90ILi2EN4cute5tupleIJNS5_1CILi1EEES8_S8_EEENS6_IJNS7_ILi128EEESA_NS7_ILi192EEEEEELi128ENS_10bfloat16_tEfNS_4arch4Sm90ELb1ELb0ELb1ELb1ELb0ELb1ELb0ELb1ELb1ELb1ELb1ELb0EEENS1_21CollectiveEpilogueFwdINS6_IJSA_SA_SA_EEES9_SD_SF_Li256ELb1ELb1ELb1ELb0EEENS1_36VarlenDynamicPersistentTileSchedulerILi128ELi128ELi256ELi128ELb1ELb1ELb1ELb1ELb1ELb1EEEEEEEEEvNT_6ParamsE,@"STO_CUDA_ENTRY STV_DEFAULT"
_ZN7cutlass13device_kernelIN5flash11enable_sm90INS1_16FlashAttnFwdSm90INS1_25CollectiveMainloopFwdSm90ILi2EN4cute5tupleIJNS5_1CILi1EEES8_S8_EEENS6_IJNS7_ILi128EEESA_NS7_ILi192EEEEEELi128ENS_10bfloat16_tEfNS_4arch4Sm90ELb1ELb0ELb1ELb1ELb0ELb1ELb0ELb1ELb1ELb1ELb1ELb0EEENS1_21CollectiveEpilogueFwdINS6_IJSA_SA_SA_EEES9_SD_SF_Li256ELb1ELb1ELb1ELb0EEENS1_36VarlenDynamicPersistentTileSchedulerILi128ELi128ELi256ELi128ELb1ELb1ELb1ELb1ELb1ELb1EEEEEEEEEvNT_6ParamsE:
        /* <DEDUP_REMOVED lines=24> */
.L_x_2466:
[----:B------:R-:W-:Y:S05]  /*0180*/  BSYNC B0 ;  /* 0x0000000000007941 */ /* 0x000fea0003800000 */
.L_x_2465:
        /* <DEDUP_REMOVED lines=41> */
.L_x_2467:
        /* <DEDUP_REMOVED lines=22> */
.L_x_2468:
        /* <DEDUP_REMOVED lines=18> */
.L_x_2469:
        /* <DEDUP_REMOVED lines=22> */
.L_x_2470:
        /* <DEDUP_REMOVED lines=22> */
.L_x_2471:
        /* <DEDUP_REMOVED lines=10> */
.L_x_2474:
        /* <DEDUP_REMOVED lines=19> */
[----:B------:R-:W-:Y:S01]  /*0b30*/  IMAD.MOV.U32 R188, RZ, RZ, RZ ;  /* 0x000000ffffbc7224 */ /* 0x000fe200078e00ff */
[----:B------:R-:W-:Y:S01]  /*0b40*/  SHF.R.S32.HI R3, RZ, 0x1f, R6 ;  /* 0x0000001fff037819 */ /* 0x000fe20000011406 */
[----:B------:R-:W-:Y:S02]  /*0b50*/  IMAD.MOV.U32 R187, RZ, RZ, RZ ;  /* 0x000000ffffbb7224 */ /* 0x000fe400078e00ff */
[----:B------:R-:W-:Y:S01]  /*0b60*/  IMAD.MOV.U32 R184, RZ, RZ, RZ ;  /* 0x000000ffffb87224 */ /* 0x000fe200078e00ff */
[----:B------:R-:W-:-:S02]  /*0b70*/  LEA.HI R4, R3, R6, RZ, 0x4 ;  /* 0x0000000603047211 */ /* 0x000fc400078f20ff */
[CC--:B------:R-:W-:Y:S02]  /*0b80*/  LEA.HI R196, R3.reuse, R6.reuse, RZ, 0x5 ;  /* 0x0000000603c47211 */ /* 0x0c0fe400078f28ff */
[CC--:B------:R-:W-:Y:S01]  /*0b90*/  LEA.HI R7, R3.reuse, R6.reuse, RZ, 0x2 ;  /* 0x0000000603077211 */ /* 0x0c0fe200078f10ff */
[----:B------:R-:W-:Y:S01]  /*0ba0*/  UIADD3 UR4, UR4, 0x10400, URZ ;  /* 0x0001040004047890 */ /* 0x000fe2000fffe03f */
[----:B------:R-:W-:Y:S02]  /*0bb0*/  LEA.HI R233, R3, R6, RZ, 0x3 ;  /* 0x0000000603e97211 */ /* 0x000fe400078f18ff */
[----:B------:R-:W-:Y:S02]  /*0bc0*/  LOP3.LUT R217, R7, 0xfffffffc, RZ, 0xc0, !PT ;  /* 0xfffffffc07d97812 */ /* 0x000fe400078ec0ff */
[----:B------:R-:W-:Y:S02]  /*0bd0*/  SHF.R.S32.HI R196, RZ, 0x5, R196 ;  /* 0x00000005ffc47819 */ /* 0x000fe400000114c4 */
[----:B------:R-:W-:Y:S01]  /*0be0*/  SHF.R.S32.HI R17, RZ, 0x2, R7 ;  /* 0x00000002ff117819 */ /* 0x000fe20000011407 */
[----:B------:R-:W-:Y:S01]  /*0bf0*/  IMAD.IADD R217, R6, 0x1, -R217 ;  /* 0x0000000106d97824 */ /* 0x000fe200078e0ad9 */
[----:B------:R-:W-:-:S02]  /*0c00*/  LOP3.LUT R9, R233, 0xfffffff8, RZ, 0xc0, !PT ;  /* 0xfffffff8e9097812 */ /* 0x000fc400078ec0ff */
[----:B------:R-:W-:Y:S01]  /*0c10*/  SHF.R.S32.HI R233, RZ, 0x3, R233 ;  /* 0x00000003ffe97819 */ /* 0x000fe200000114e9 */
[----:B------:R-:W-:Y:S02]  /*0c20*/  IMAD.SHL.U32 R22, R217, 0x4, RZ ;  /* 0x00000004d9167824 */ /* 0x000fe400078e00ff */
[----:B------:R-:W-:Y:S02]  /*0c30*/  VIADD R214, R17, 0x40 ;  /* 0x0000004011d67836 */ /* 0x000fe40000000000 */
[C---:B------:R-:W-:Y:S02]  /*0c40*/  VIADD R190, R22.reuse, 0x20 ;  /* 0x0000002016be7836 */ /* 0x040fe40000000000 */
[C---:B------:R-:W-:Y:S02]  /*0c50*/  VIADD R189, R22.reuse, 0x40 ;  /* 0x0000004016bd7836 */ /* 0x040fe40000000000 */
[C---:B------:R-:W-:Y:S02]  /*0c60*/  IMAD.IADD R185, R22.reuse, 0x1, R190 ;  /* 0x0000000116b97824 */ /* 0x040fe400078e02be */
[----:B------:R-:W-:-:S02]  /*0c70*/  IMAD.IADD R186, R22, 0x1, R189 ;  /* 0x0000000116ba7824 */ /* 0x000fc400078e02bd */
[----:B------:R-:W-:Y:S02]  /*0c80*/  IMAD.SHL.U32 R194, R214, 0x40, RZ ;  /* 0x00000040d6c27824 */ /* 0x000fe400078e00ff */
[----:B------:R-:W-:Y:S02]  /*0c90*/  IMAD.IADD R208, R6, 0x1, -R9 ;  /* 0x0000000106d07824 */ /* 0x000fe400078e0a09 */
[----:B------:R-:W-:Y:S01]  /*0ca0*/  IMAD.SHL.U32 R18, R217, 0x8, RZ ;  /* 0x00000008d9127824 */ /* 0x000fe200078e00ff */
[----:B------:R-:W-:Y:S01]  /*0cb0*/  LOP3.LUT R194, R194, 0x1c0, RZ, 0xc0, !PT ;  /* 0x000001c0c2c27812 */ /* 0x000fe200078ec0ff */
[----:B------:R-:W-:Y:S02]  /*0cc0*/  IMAD.SHL.U32 R203, R208, 0x8, RZ ;  /* 0x00000008d0cb7824 */ /* 0x000fe400078e00ff */
[----:B------:R-:W-:Y:S01]  /*0cd0*/  VIADD R193, R22, 0x50 ;  /* 0x0000005016c17836 */ /* 0x000fe20000000000 */
[----:B------:R-:W-:Y:S01]  /*0ce0*/  SHF.R.U32.HI R21, RZ, 0x3, R194 ;  /* 0x00000003ff157819 */ /* 0x000fe200000116c2 */
[----:B------:R-:W-:-:S02]  /*0cf0*/  VIADD R207, R203, 0x40 ;  /* 0x00000040cbcf7836 */ /* 0x000fc40000000000 */
[C---:B------:R-:W-:Y:S01]  /*0d00*/  VIADD R192, R22.reuse, 0x10 ;  /* 0x0000001016c07836 */ /* 0x040fe20000000000 */
[----:B------:R-:W-:Y:S01]  /*0d10*/  SHF.R.S32.HI R236, RZ, 0x1f, R193 ;  /* 0x0000001fffec7819 */ /* 0x000fe200000114c1 */
[----:B------:R-:W-:Y:S01]  /*0d20*/  VIADD R191, R22, 0x30 ;  /* 0x0000003016bf7836 */ /* 0x000fe20000000000 */
[----:B--2---:R-:W-:Y:S02]  /*0d30*/  R2UR UR5, R0 ;  /* 0x00000000000572ca */ /* 0x004fe400000e0000 */
[----:B------:R-:W-:Y:S02]  /*0d40*/  LEA.HI R0, R3, R6, RZ, 0x7 ;  /* 0x0000000603007211 */ /* 0x000fe400078f38ff */
[----:B------:R-:W-:Y:S02]  /*0d50*/  LOP3.LUT R3, R4, 0x3fffff0, RZ, 0xc0, !PT ;  /* 0x03fffff004037812 */ /* 0x000fe400078ec0ff */
[----:B------:R-:W-:Y:S02]  /*0d60*/  LOP3.LUT R5, R0, 0xffffff80, RZ, 0xc0, !PT ;  /* 0xffffff8000057812 */ /* 0x000fe400078ec0ff */
[----:B------:R-:W-:Y:S01]  /*0d70*/  SHF.R.S32.HI R16, RZ, 0x7, R0 ;  /* 0x00000007ff107819 */ /* 0x000fe20000011400 */
[----:B------:R-:W-:-:S02]  /*0d80*/  IMAD.IADD R3, R6, 0x1, -R3 ;  /* 0x0000000106037824 */ /* 0x000fc400078e0a03 */
[----:B------:R-:W-:Y:S01]  /*0d90*/  IMAD.IADD R24, R6, 0x1, -R5 ;  /* 0x0000000106187824 */ /* 0x000fe200078e0a05 */
[----:B------:R-:W-:Y:S01]  /*0da0*/  SHF.R.S32.HI R5, RZ, 0x4, R4 ;  /* 0x00000004ff057819 */ /* 0x000fe20000011404 */
[----:B------:R-:W-:Y:S01]  /*0db0*/  IMAD R3, R196, 0x10, R3 ;  /* 0x00000010c4037824 */ /* 0x000fe200078e0203 */
[----:B------:R-:W-:Y:S01]  /*0dc0*/  LEA.HI R0, R0, R16, RZ, 0x1 ;  /* 0x0000001000007211 */ /* 0x000fe200078f08ff */
[----:B------:R-:W-:Y:S01]  /*0dd0*/  ULOP3.LUT UR5, UR5, 0x1, URZ, 0xfc, !UPT ;  /* 0x0000000105057892 */ /* 0x000fe2000f8efc3f */
[----:B------:R-:W-:Y:S01]  /*0de0*/  SHF.R.S32.HI R8, RZ, 0x1f, R24 ;  /* 0x0000001fff087819 */ /* 0x000fe20000011418 */
[----:B------:R-:W-:Y:S01]  /*0df0*/  STL [R1+0x40], R24 ;  /* 0x0000401801007387 */ /* 0x000fe20000100800 */
[----:B------:R-:W-:Y:S02]  /*0e00*/  LEA.HI R4, R4, R5, RZ, 0x1 ;  /* 0x0000000504047211 */ /* 0x000fe400078f08ff */
[----:B------:R-:W-:Y:S01]  /*0e10*/  LEA.HI R10, R8, R24, RZ, 0x2 ;  /* 0x00000018080a7211 */ /* 0x000fe200078f10ff */
[----:B------:R0:W-:Y:S01]  /*0e20*/  STL [R1+0x7c], R16 ;  /* 0x00007c1001007387 */ /* 0x0001e20000100800 */
[----:B------:R-:W-:-:S02]  /*0e30*/  LOP3.LUT R4, R4, 0x1ffffffe, RZ, 0xc0, !PT ;  /* 0x1ffffffe04047812 */ /* 0x000fc400078ec0ff */
[--C-:B------:R-:W-:Y:S02]  /*0e40*/  SHF.R.S32.HI R11, RZ, 0x2, R10.reuse ;  /* 0x00000002ff0b7819 */ /* 0x100fe4000001140a */
[----:B------:R-:W-:Y:S01]  /*0e50*/  SHF.R.S32.HI R12, RZ, 0x1f, R10 ;  /* 0x0000001fff0c7819 */ /* 0x000fe2000001140a */
[----:B------:R-:W-:Y:S01]  /*0e60*/  IMAD.IADD R4, R5, 0x1, -R4 ;  /* 0x0000000105047824 */ /* 0x000fe200078e0a04 */
[----:B------:R-:W-:Y:S02]  /*0e70*/  LOP3.LUT R5, R0, 0x3fffffe, RZ, 0xc0, !PT ;  /* 0x03fffffe00057812 */ /* 0x000fe400078ec0ff */
[----:B------:R-:W-:Y:S02]  /*0e80*/  LEA.HI R12, R12, R11, RZ, 0x3 ;  /* 0x0000000b0c0c7211 */ /* 0x000fe400078f18ff */
[----:B------:R-:W-:Y:S01]  /*0e90*/  SHF.R.S32.HI R0, RZ, 0x1f, R7 ;  /* 0x0000001fff007819 */ /* 0x000fe20000011407 */
[----:B------:R-:W-:Y:S01]  /*0ea0*/  IMAD.IADD R5, R16, 0x1, -R5 ;  /* 0x0000000110057824 */ /* 0x000fe200078e0a05 */
[----:B------:R-:W-:Y:S01]  /*0eb0*/  LOP3.LUT R12, R12, 0xfffffff8, RZ, 0xc0, !PT ;  /* 0xfffffff80c0c7812 */ /* 0x000fe200078ec0ff */
[----:B0-----:R-:W-:Y:S01]  /*0ec0*/  IMAD.MOV.U32 R16, RZ, RZ, RZ ;  /* 0x000000ffff107224 */ /* 0x001fe200078e00ff */
[----:B------:R-:W-:-:S02]  /*0ed0*/  LEA.HI R0, R0, R17, RZ, 0x3 ;  /* 0x0000001100007211 */ /* 0x000fc400078f18ff */
[----:B------:R-:W-:Y:S01]  /*0ee0*/  LEA.HI R8, R8, R24, RZ, 0x5 ;  /* 0x0000001808087211 */ /* 0x000fe200078f28ff */
[----:B------:R-:W-:Y:S01]  /*0ef0*/  IMAD.IADD R11, R11, 0x1, -R12 ;  /* 0x000000010b0b7824 */ /* 0x000fe200078e0a0c */
[----:B------:R-:W-:Y:S01]  /*0f00*/  LOP3.LUT R0, R0, 0xfffffff8, RZ, 0xc0, !PT ;  /* 0xfffffff800007812 */ /* 0x000fe200078ec0ff */
[----:B------:R-:W-:Y:S01]  /*0f10*/  IMAD R12, R3, 0x8, R4 ;  /* 0x00000008030c7824 */ /* 0x000fe200078e0204 */
[----:B------:R-:W-:Y:S02]  /*0f20*/  SHF.R.S32.HI R3, RZ, 0x1f, R214 ;  /* 0x0000001fff037819 */ /* 0x000fe400000114d6 */
[----:B------:R-:W-:Y:S01]  /*0f30*/  SHF.R.S32.HI R8, RZ, 0x5, R8 ;  /* 0x00000005ff087819 */ /* 0x000fe20000011408 */
[----:B------:R-:W-:Y:S01]  /*0f40*/  IMAD.IADD R237, R17, 0x1, -R0 ;  /* 0x0000000111ed7824 */ /* 0x000fe200078e0a00 */
[----:B------:R-:W-:Y:S01]  /*0f50*/  LEA.HI R3, R3, R214, RZ, 0x3 ;  /* 0x000000d603037211 */ /* 0x000fe200078f18ff */
[----:B------:R-:W-:Y:S01]  /*0f60*/  IMAD.SHL.U32 R12, R12, 0x8, RZ ;  /* 0x000000080c0c7824 */ /* 0x000fe200078e00ff */
[----:B------:R-:W-:Y:S01]  /*0f70*/  SHF.R.S32.HI R0, RZ, 0x1f, R185 ;  /* 0x0000001fff007819 */ /* 0x000fe200000114b9 */
[----:B------:R-:W-:Y:S01]  /*0f80*/  IMAD R8, R8, 0x10, R11 ;  /* 0x0000001008087824 */ /* 0x000fe200078e020b */
[----:B------:R-:W-:Y:S01]  /*0f90*/  LOP3.LUT R10, R10, 0x7ffffffc, RZ, 0xc0, !PT ;  /* 0x7ffffffc0a0a7812 */ /* 0x000fe200078ec0ff */
[----:B------:R-:W-:Y:S01]  /*0fa0*/  IMAD.SHL.U32 R3, R3, 0x40, RZ ;  /* 0x0000004003037824 */ /* 0x000fe200078e00ff */
[CC--:B------:R-:W-:Y:S01]  /*0fb0*/  LEA.HI R234, R0.reuse, R185.reuse, RZ, 0x3 ;  /* 0x000000b900ea7211 */ /* 0x0c0fe200078f18ff */
[----:B------:R-:W-:Y:S01]  /*0fc0*/  IMAD R20, R5, 0x40, R8 ;  /* 0x0000004005147824 */ /* 0x000fe200078e0208 */
[----:B------:R-:W-:Y:S01]  /*0fd0*/  LEA.HI R0, R0, R185, RZ, 0x6 ;  /* 0x000000b900007211 */ /* 0x000fe200078f30ff */
[----:B------:R-:W-:Y:S01]  /*0fe0*/  IMAD.SHL.U32 R195, R237, 0x40, RZ ;  /* 0x00000040edc37824 */ /* 0x000fe200078e00ff */
[----:B------:R-:W-:Y:S01]  /*0ff0*/  SHF.R.S32.HI R5, RZ, 0x1f, R186 ;  /* 0x0000001fff057819 */ /* 0x000fe200000114ba */
[----:B------:R-:W-:Y:S01]  /*1000*/  IMAD.IADD R10, R24, 0x1, -R10 ;  /* 0x00000001180a7824 */ /* 0x000fe200078e0a0a */
[----:B------:R-:W-:Y:S01]  /*1010*/  LOP3.LUT R198, R3, 0xfffffe00, RZ, 0xc0, !PT ;  /* 0xfffffe0003c67812 */ /* 0x000fe200078ec0ff */
[----:B------:R-:W-:Y:S01]  /*1020*/  IMAD.SHL.U32 R3, R0, 0x80, RZ ;  /* 0x0000008000037824 */ /* 0x000fe200078e00ff */
[-C--:B------:R-:W-:Y:S01]  /*1030*/  LEA.HI R235, R5, R186.reuse, RZ, 0x3 ;  /* 0x000000ba05eb7211 */ /* 0x080fe200078f18ff */
[----:B------:R-:W-:Y:S01]  /*1040*/  STL [R1+0x80], R20 ;  /* 0x0000801401007387 */ /* 0x000fe20000100800 */
[----:B------:R-:W-:Y:S01]  /*1050*/  LOP3.LUT R195, R195, 0x1c0, RZ, 0xc0, !PT ;  /* 0x000001c0c3c37812 */ /* 0x000fe200078ec0ff */
[----:B------:R-:W-:Y:S01]  /*1060*/  IMAD.SHL.U32 R204, R10, 0x2, RZ ;  /* 0x000000020acc7824 */ /* 0x000fe200078e00ff */
[----:B------:R-:W-:-:S02]  /*1070*/  LEA.HI R4, R5, R186, RZ, 0x6 ;  /* 0x000000ba05047211 */ /* 0x000fc400078f30ff */
[--C-:B------:R-:W-:Y:S01]  /*1080*/  LOP3.LUT R6, R194, 0x38, R234.reuse, 0xf8, !PT ;  /* 0x00000038c2067812 */ /* 0x100fe200078ef8ea */
[----:B------:R-:W-:Y:S01]  /*1090*/  VIADD R229, R204, 0x20 ;  /* 0x00000020cce57836 */ /* 0x000fe20000000000 */
[----:B------:R-:W-:Y:S01]  /*10a0*/  LOP3.LUT R8, R194, 0x38, R235, 0xf8, !PT ;  /* 0x00000038c2087812 */ /* 0x000fe200078ef8eb */
[----:B------:R-:W-:Y:S01]  /*10b0*/  IMAD.SHL.U32 R5, R4, 0x80, RZ ;  /* 0x0000008004057824 */ /* 0x000fe200078e00ff */
[----:B------:R-:W-:Y:S01]  /*10c0*/  SHF.R.U32.HI R197, RZ, 0x3, R195 ;  /* 0x00000003ffc57819 */ /* 0x000fe200000116c3 */
[C---:B------:R-:W-:Y:S01]  /*10d0*/  VIADD R226, R204.reuse, 0x38 ;  /* 0x00000038cce27836 */ /* 0x040fe20000000000 */
[----:B------:R-:W-:Y:S01]  /*10e0*/  LOP3.LUT R0, R195, 0x38, R234, 0xf8, !PT ;  /* 0x00000038c3007812 */ /* 0x000fe200078ef8ea */
[C---:B------:R-:W-:Y:S01]  /*10f0*/  VIADD R223, R204.reuse, 0x50 ;  /* 0x00000050ccdf7836 */ /* 0x040fe20000000000 */
[----:B------:R-:W-:Y:S01]  /*1100*/  LOP3.LUT R3, R3, 0xffffe000, RZ, 0xc0, !PT ;  /* 0xffffe00003037812 */ /* 0x000fe200078ec0ff */
[----:B------:R-:W-:Y:S01]  /*1110*/  VIADD R220, R204, 0x68 ;  /* 0x00000068ccdc7836 */ /* 0x000fe20000000000 */
[-C--:B------:R-:W-:Y:S01]  /*1120*/  LOP3.LUT R6, R6, R21.reuse, RZ, 0x3c, !PT ;  /* 0x0000001506067212 */ /* 0x080fe200078e3cff */
[----:B------:R-:W-:Y:S01]  /*1130*/  VIADD R231, R204, 0x10 ;  /* 0x00000010cce77836 */ /* 0x000fe20000000000 */
[----:B------:R-:W-:Y:S01]  /*1140*/  LOP3.LUT R9, R8, R21, RZ, 0x3c, !PT ;  /* 0x0000001508097212 */ /* 0x000fe200078e3cff */
[----:B------:R-:W-:Y:S01]  /*1150*/  VIADD R230, R204, 0x18 ;  /* 0x00000018cce67836 */ /* 0x000fe20000000000 */
[----:B------:R-:W-:Y:S01]  /*1160*/  LOP3.LUT R0, R0, R197, RZ, 0x3c, !PT ;  /* 0x000000c500007212 */ /* 0x000fe200078e3cff */
[----:B------:R-:W-:Y:S01]  /*1170*/  VIADD R228, R204, 0x28 ;  /* 0x00000028cce47836 */ /* 0x000fe20000000000 */
[----:B------:R-:W-:Y:S01]  /*1180*/  IADD3 R8, R6, R3, R198 ;  /* 0x0000000306087210 */ /* 0x000fe20007ffe0c6 */
[----:B------:R-:W-:Y:S01]  /*1190*/  IMAD R3, R196, 0x200, R3 ;  /* 0x00000200c4037824 */ /* 0x000fe200078e0203 */
[----:B------:R-:W-:Y:S01]  /*11a0*/  LOP3.LUT R5, R5, 0xffffe000, RZ, 0xc0, !PT ;  /* 0xffffe00005057812 */ /* 0x000fe200078ec0ff */
[----:B------:R-:W-:Y:S01]  /*11b0*/  VIADD R227, R204, 0x30 ;  /* 0x00000030cce37836 */ /* 0x000fe20000000000 */
[----:B------:R-:W-:Y:S01]  /*11c0*/  LOP3.LUT R4, R195, 0x38, R235, 0xf8, !PT ;  /* 0x00000038c3047812 */ /* 0x000fe200078ef8eb */
[----:B------:R-:W-:Y:S01]  /*11d0*/  IMAD.IADD R3, R3, 0x1, R0 ;  /* 0x0000000103037824 */ /* 0x000fe200078e0200 */
[----:B------:R-:W-:Y:S01]  /*11e0*/  IADD3 R11, R9, R5, R198 ;  /* 0x00000005090b7210 */ /* 0x000fe20007ffe0c6 */
[----:B------:R-:W-:Y:S01]  /*11f0*/  IMAD.U32 R0, RZ, RZ, UR5 ;  /* 0x00000005ff007e24 */ /* 0x000fe2000f8e00ff */
[----:B------:R-:W-:Y:S01]  /*1200*/  LOP3.LUT R7, R4, R197, RZ, 0x3c, !PT ;  /* 0x000000c504077212 */ /* 0x000fe200078e3cff */
[----:B------:R-:W-:Y:S01]  /*1210*/  IMAD.U32 R9, RZ, RZ, UR4 ;  /* 0x00000004ff097e24 */ /* 0x000fe2000f8e00ff */
[----:B------:R-:W-:Y:S01]  /*1220*/  LEA R3, R3, UR4, 0x1 ;  /* 0x0000000403037c11 */ /* 0x000fe2000f8e08ff */
[----:B------:R-:W-:Y:S01]  /*1230*/  IMAD R4, R196, 0x200, R5 ;  /* 0x00000200c4047824 */ /* 0x000fe200078e0205 */
[----:B------:R0:W-:Y:S01]  /*1240*/  STL [R1+0x18], R0 ;  /* 0x0000180001007387 */ /* 0x0001e20000100800 */
[----:B------:R-:W-:Y:S01]  /*1250*/  VIADD R225, R204, 0x40 ;  /* 0x00000040cce17836 */ /* 0x000fe20000000000 */
[----:B------:R-:W-:Y:S01]  /*1260*/  SHF.R.S32.HI R10, RZ, 0x1f, R230 ;  /* 0x0000001fff0a7819 */ /* 0x000fe200000114e6 */
[----:B------:R-:W-:Y:S01]  /*1270*/  IMAD.IADD R4, R4, 0x1, R7 ;  /* 0x0000000104047824 */ /* 0x000fe200078e0207 */
[----:B------:R1:W-:Y:S01]  /*1280*/  STL [R1+0x88], R9 ;  /* 0x0000880901007387 */ /* 0x0003e20000100800 */
[C---:B------:R-:W-:Y:S01]  /*1290*/  VIADD R224, R204.reuse, 0x48 ;  /* 0x00000048cce07836 */ /* 0x040fe20000000000 */
[----:B------:R-:W-:Y:S01]  /*12a0*/  SHF.R.S32.HI R10, RZ, 0x1f, R227 ;  /* 0x0000001fff0a7819 */ /* 0x000fe200000114e3 */
[C---:B------:R-:W-:Y:S01]  /*12b0*/  VIADD R222, R204.reuse, 0x58 ;  /* 0x00000058ccde7836 */ /* 0x040fe20000000000 */
[----:B------:R2:W-:Y:S01]  /*12c0*/  STL [R1+0x84], R12 ;  /* 0x0000840c01007387 */ /* 0x0005e20000100800 */
[C---:B------:R-:W-:Y:S01]  /*12d0*/  VIADD R221, R204.reuse, 0x60 ;  /* 0x00000060ccdd7836 */ /* 0x040fe20000000000 */
[C---:B0-----:R-:W-:Y:S01]  /*12e0*/  LEA.HI R0, R217.reuse, R217, RZ, 0x1 ;  /* 0x000000d9d9007211 */ /* 0x041fe200078f08ff */
[C---:B------:R-:W-:Y:S01]  /*12f0*/  VIADD R219, R204.reuse, 0x70 ;  /* 0x00000070ccdb7836 */ /* 0x040fe20000000000 */
[----:B------:R-:W-:Y:S01]  /*1300*/  SHF.R.S32.HI R10, RZ, 0x1f, R224 ;  /* 0x0000001fff0a7819 */ /* 0x000fe200000114e0 */
[----:B------:R-:W-:Y:S01]  /*1310*/  VIADD R218, R204, 0x78 ;  /* 0x00000078ccda7836 */ /* 0x000fe20000000000 */
[----:B-1----:R-:W-:Y:S01]  /*1320*/  SHF.R.S32.HI R9, RZ, 0x1f, R203 ;  /* 0x0000001fff097819 */ /* 0x002fe200000114cb */
[----:B------:R-:W-:Y:S01]  /*1330*/  IMAD.MOV.U32 R5, RZ, RZ, R13 ;  /* 0x000000ffff057224 */ /* 0x000fe200078e000d */
[----:B------:R-:W-:Y:S01]  /*1340*/  LOP3.LUT R9, R194, 0x38, R18, 0xf8, !PT ;  /* 0x00000038c2097812 */ /* 0x000fe200078ef812 */
[----:B------:R-:W-:Y:S01]  /*1350*/  IMAD.MOV.U32 R6, RZ, RZ, R14 ;  /* 0x000000ffff067224 */ /* 0x000fe200078e000e */
[----:B------:R-:W-:Y:S01]  /*1360*/  LOP3.LUT R0, R0, 0x1ffffffe, RZ, 0xc0, !PT ;  /* 0x1ffffffe00007812 */ /* 0x000fe200078ec0ff */
[----:B------:R-:W-:Y:S01]  /*1370*/  IMAD.MOV.U32 R7, RZ, RZ, R15 ;  /* 0x000000ffff077224 */ /* 0x000fe200078e000f */
[----:B------:R-:W-:Y:S01]  /*1380*/  LOP3.LUT R9, R198, R9, R21, 0xf6, !PT ;  /* 0x00000009c6097212 */ /* 0x000fe200078ef615 */
[----:B------:R-:W-:Y:S01]  /*1390*/  VIADD R216, R204, 0x8 ;  /* 0x00000008ccd87836 */ /* 0x000fe20000000000 */
[----:B--2---:R-:W-:Y:S01]  /*13a0*/  SHF.R.S32.HI R12, RZ, 0x1f, R231 ;  /* 0x0000001fff0c7819 */ /* 0x004fe200000114e7 */
[----:B------:R-:W-:Y:S01]  /*13b0*/  IMAD.IADD R0, R217, 0x1, -R0 ;  /* 0x00000001d9007824 */ /* 0x000fe200078e0a00 */
[----:B------:R-:W-:-:S02]  /*13c0*/  LEA R9, R9, UR4, 0x1 ;  /* 0x0000000409097c11 */ /* 0x000fc4000f8e08ff */
[----:B------:R-:W-:Y:S01]  /*13d0*/  SHF.R.S32.HI R12, RZ, 0x1f, R228 ;  /* 0x0000001fff0c7819 */ /* 0x000fe200000114e4 */
[----:B------:R-:W-:Y:S01]  /*13e0*/  IMAD R205, R0, 0x8, R20 ;  /* 0x0000000800cd7824 */ /* 0x000fe200078e0214 */
[----:B------:R-:W-:Y:S01]  /*13f0*/  LEA R0, R4, UR4, 0x1 ;  /* 0x0000000404007c11 */ /* 0x000fe2000f8e08ff */
[----:B------:R0:W-:Y:S01]  /*1400*/  STL [R1+0x74], R9 ;  /* 0x0000740901007387 */ /* 0x0001e20000100800 */
[----:B------:R-:W-:Y:S02]  /*1410*/  SHF.R.S32.HI R12, RZ, 0x1f, R225 ;  /* 0x0000001fff0c7819 */ /* 0x000fe400000114e1 */
[----:B------:R-:W-:Y:S02]  /*1420*/  SHF.R.S32.HI R12, RZ, 0x1f, R222 ;  /* 0x0000001fff0c7819 */ /* 0x000fe400000114de */
[----:B------:R-:W-:Y:S02]  /*1430*/  SHF.R.S32.HI R10, RZ, 0x1f, R221 ;  /* 0x0000001fff0a7819 */ /* 0x000fe400000114dd */
[----:B------:R-:W-:-:S02]  /*1440*/  SHF.R.S32.HI R13, RZ, 0x1f, R207 ;  /* 0x0000001fff0d7819 */ /* 0x000fc400000114cf */
[----:B------:R-:W-:Y:S02]  /*1450*/  SHF.R.S32.HI R234, RZ, 0x3, R234 ;  /* 0x00000003ffea7819 */ /* 0x000fe400000114ea */
[----:B0-----:R-:W-:Y:S02]  /*1460*/  SHF.R.S32.HI R9, RZ, 0x1f, R229 ;  /* 0x0000001fff097819 */ /* 0x001fe400000114e5 */
[----:B------:R-:W-:Y:S02]  /*1470*/  SHF.R.S32.HI R9, RZ, 0x1f, R226 ;  /* 0x0000001fff097819 */ /* 0x000fe400000114e2 */
[----:B------:R-:W-:Y:S02]  /*1480*/  SHF.R.S32.HI R9, RZ, 0x1f, R223 ;  /* 0x0000001fff097819 */ /* 0x000fe400000114df */
[----:B------:R-:W-:Y:S02]  /*1490*/  SHF.R.S32.HI R9, RZ, 0x1f, R220 ;  /* 0x0000001fff097819 */ /* 0x000fe400000114dc */
[----:B------:R-:W-:-:S02]  /*14a0*/  LEA R9, R8, UR4, 0x1 ;  /* 0x0000000408097c11 */ /* 0x000fc4000f8e08ff */
[----:B------:R-:W-:Y:S02]  /*14b0*/  LEA R8, R11, UR4, 0x1 ;  /* 0x000000040b087c11 */ /* 0x000fe4000f8e08ff */
[----:B------:R-:W-:Y:S01]  /*14c0*/  SHF.R.S32.HI R235, RZ, 0x3, R235 ;  /* 0x00000003ffeb7819 */ /* 0x000fe200000114eb */
[----:B------:R0:W-:Y:S01]  /*14d0*/  STL [R1+0x6c], R9 ;  /* 0x00006c0901007387 */ /* 0x0001e20000100800 */
[----:B------:R-:W-:Y:S02]  /*14e0*/  SHF.R.S32.HI R12, RZ, 0x1f, R219 ;  /* 0x0000001fff0c7819 */ /* 0x000fe400000114db */
[----:B------:R-:W-:Y:S01]  /*14f0*/  SHF.R.S32.HI R10, RZ, 0x1f, R218 ;  /* 0x0000001fff0a7819 */ /* 0x000fe200000114da */
[----:B------:R0:W-:Y:S04]  /*1500*/  STL [R1+0x68], R8 ;  /* 0x0000680801007387 */ /* 0x0001e80000100800 */
[----:B------:R0:W-:Y:S04]  /*1510*/  STL [R1+0x70], R0 ;  /* 0x0000700001007387 */ /* 0x0001e80000100800 */
[----:B------:R0:W-:Y:S02]  /*1520*/  STL [R1+0x78], R3 ;  /* 0x0000780301007387 */ /* 0x0001e40000100800 */
.L_x_2706:
[----:B-1----:R-:W1:Y:S01]  /*1530*/  LDC.64 R210, c[0x0][0xc88] ;  /* 0x00032200ffd27b82 */ /* 0x002e620000000a00 */
[----:B------:R-:W-:Y:S01]  /*1540*/  ULDC.64 UR4, c[0x0][0xa28] ;  /* 0x00028a0000047ab9 */ /* 0x000fe20000000a00 */
[----:B------:R-:W-:Y:S01]  /*1550*/  ULDC.64 UR8, c[0x0][0xa18] ;  /* 0x0002860000087ab9 */ /* 0x000fe20000000a00 */
[----:B------:R-:W-:Y:S01]  /*1560*/  ULDC.64 UR6, c[0x0][0xa08] ;  /* 0x0002820000067ab9 */ /* 0x000fe20000000a00 */
[----:B-1----:R-:W-:-:S06]  /*1570*/  IMAD.WIDE R210, R7, 0x4, R210 ;  /* 0x0000000407d27825 */ /* 0x002fcc00078e02d2 */
[----:B--2---:R-:W2:Y:S01]  /*1580*/  LDG.E R210, desc[UR60][R210.64] ;  /* 0x0000003cd2d27981 */ /* 0x004ea2000c1e1900 */
[----:B------:R-:W-:Y:S01]  /*1590*/  ISETP.NE.U32.AND P2, PT, RZ, UR4, PT ;  /* 0x00000004ff007c0c */ /* 0x000fe2000bf45070 */
[----:B0-----:R-:W-:Y:S01]  /*15a0*/  IMAD.MOV.U32 R4, RZ, RZ, RZ ;  /* 0x000000ffff047224 */ /* 0x001fe200078e00ff */
        /* <DEDUP_REMOVED lines=8> */
[C---:B0---4-:R-:W-:Y:S02]  /*1630*/  @P2 LEA R8, P3, R210.reuse, UR4, 0x2 ;  /* 0x00000004d2082c11 */ /* 0x051fe4000f8610ff */
[C-C-:B------:R-:W-:Y:S02]  /*1640*/  SHF.L.U64.HI R212, R210.reuse, 0x2, R232.reuse ;  /* 0x00000002d2d47819 */ /* 0x140fe400000102e8 */
[----:B---3--:R-:W-:Y:S01]  /*1650*/  @P2 LEA.HI.X R9, R210, UR5, R232, 0x2, P3 ;  /* 0x00000005d2092c11 */ /* 0x008fe200098f14e8 */
[----:B------:R-:W-:Y:S01]  /*1660*/  ULDC UR4, c[0x0][0x288] ;  /* 0x0000a20000047ab9 */ /* 0x000fe20000000800 */
[----:B------:R-:W-:-:S03]  /*1670*/  IADD3 R12, P4, R211, UR6, RZ ;  /* 0x00000006d30c7c10 */ /* 0x000fc6000ff9e0ff */
[----:B------:R0:W5:Y:S01]  /*1680*/  @P2 LDG.E R4, desc[UR60][R8.64] ;  /* 0x0000003c08042981 */ /* 0x000162000c1e1900 */
[----:B------:R-:W-:Y:S01]  /*1690*/  @P1 IADD3 R10, P2, R211, UR8, RZ ;  /* 0x00000008d30a1c10 */ /* 0x000fe2000ff5e0ff */
[----:B------:R-:W-:Y:S01]  /*16a0*/  IMAD.U32 R201, RZ, RZ, UR4 ;  /* 0x00000004ffc97e24 */ /* 0x000fe2000f8e00ff */
[C---:B------:R-:W-:Y:S01]  /*16b0*/  IADD3.X R13, R212.reuse, UR7, RZ, P4, !PT ;  /* 0x00000007d40d7c10 */ /* 0x040fe2000a7fe4ff */
[----:B------:R-:W-:Y:S01]  /*16c0*/  ULDC.64 UR4, c[0x0][0x418] ;  /* 0x0001060000047ab9 */ /* 0x000fe20000000a00 */
[----:B------:R-:W-:Y:S01]  /*16d0*/  @P1 IADD3.X R11, R212, UR9, RZ, P2, !PT ;  /* 0x00000009d40b1c10 */ /* 0x000fe200097fe4ff */
[----:B------:R-:W-:Y:S02]  /*16e0*/  ULDC.64 UR6, c[0x0][0xa20] ;  /* 0x0002880000067ab9 */ /* 0x000fe40000000a00 */
[----:B------:R0:W5:Y:S04]  /*16f0*/  @P0 LDG.E R118, desc[UR60][R12.64] ;  /* 0x0000003c0c760981 */ /* 0x000168000c1e1900 */
[----:B------:R0:W5:Y:S01]  /*1700*/  @P1 LDG.E R201, desc[UR60][R10.64] ;  /* 0x0000003c0ac91981 */ /* 0x000162000c1e1900 */
[----:B------:R-:W-:Y:S01]  /*1710*/  UISETP.NE.U32.AND UP0, UPT, UR4, URZ, UPT ;  /* 0x0000003f0400728c */ /* 0x000fe2000bf05070 */
[----:B------:R-:W-:-:S02]  /*1720*/  LOP3.LUT R3, R6, 0xff000000, RZ, 0xc0, !PT ;  /* 0xff00000006037812 */ /* 0x000fc400078ec0ff */
[----:B------:R-:W-:Y:S01]  /*1730*/  ULDC UR4, c[0x0][0x424] ;  /* 0x0001090000047ab9 */ /* 0x000fe20000000800 */
[----:B------:R-:W-:Y:S01]  /*1740*/  UISETP.NE.AND.EX UP0, UPT, UR5, URZ, UPT, UP0 ;  /* 0x0000003f0500728c */ /* 0x000fe2000bf05300 */
[----:B------:R-:W-:Y:S02]  /*1750*/  ISETP.NE.U32.AND P2, PT, RZ, UR6, PT ;  /* 0x00000006ff007c0c */ /* 0x000fe4000bf45070 */
[----:B------:R-:W-:Y:S01]  /*1760*/  ULDC UR5, c[0x0][0x2f0] ;  /* 0x0000bc0000057ab9 */ /* 0x000fe20000000800 */
[----:B------:R-:W-:Y:S01]  /*1770*/  USEL UR4, UR4, 0x1, UP0 ;  /* 0x0000000104047887 */ /* 0x000fe20008000000 */
[----:B------:R-:W-:Y:S02]  /*1780*/  LOP3.LUT R0, R6, 0xff0000, RZ, 0xc0, !PT ;  /* 0x00ff000006007812 */ /* 0x000fe400078ec0ff */
[----:B------:R-:W-:Y:S01]  /*1790*/  SHF.R.U32.HI R3, RZ, 0x8, R3 ;  /* 0x00000008ff037819 */ /* 0x000fe20000011603 */
[----:B------:R-:W-:Y:S01]  /*17a0*/  UIMAD UR4, UR4, UR5, URZ ;  /* 0x00000005040472a4 */ /* 0x000fe2000f8e023f */
[----:B------:R-:W-:-:S02]  /*17b0*/  ISETP.NE.AND.EX P2, PT, RZ, UR7, PT, P2 ;  /* 0x00000007ff007c0c */ /* 0x000fc4000bf45320 */
[----:B------:R-:W-:Y:S01]  /*17c0*/  ULDC UR5, c[0x0][0x348] ;  /* 0x0000d20000057ab9 */ /* 0x000fe20000000800 */
[----:B------:R-:W-:Y:S02]  /*17d0*/  LEA.HI R209, R0, R3, RZ, 0x10 ;  /* 0x0000000300d17211 */ /* 0x000fe400078f80ff */
[----:B------:R-:W-:Y:S01]  /*17e0*/  LOP3.LUT R206, R6, 0xffff, RZ, 0xc0, !PT ;  /* 0x0000ffff06ce7812 */ /* 0x000fe200078ec0ff */
[----:B0-----:R-:W-:Y:S07]  /*17f0*/  @P1 BRA `(.L_x_2476) ;  /* 0x0000000000241947 */ /* 0x001fee0003800000 */
        /* <DEDUP_REMOVED lines=9> */
.L_x_2476:
[----:B------:R-:W-:Y:S02]  /*1890*/  IMAD.U32 R25, RZ, RZ, UR5 ;  /* 0x00000005ff197e24 */ /* 0x000fe4000f8e00ff */
[----:B------:R-:W-:Y:S01]  /*18a0*/  IMAD.U32 R27, RZ, RZ, UR4 ;  /* 0x00000004ff1b7e24 */ /* 0x000fe2000f8e00ff */
[----:B------:R-:W-:Y:S06]  /*18b0*/  @!P2 BRA `(.L_x_2477) ;  /* 0x000000000010a947 */ /* 0x000fec0003800000 */
[----:B------:R-:W-:-:S04]  /*18c0*/  IADD3 R6, P0, R211, UR6, RZ ;  /* 0x00000006d3067c10 */ /* 0x000fc8000ff1e0ff */
[----:B------:R-:W-:-:S05]  /*18d0*/  IADD3.X R7, R212, UR7, RZ, P0, !PT ;  /* 0x00000007d4077c10 */ /* 0x000fca00087fe4ff */
[----:B------:R0:W5:Y:S01]  /*18e0*/  LDG.E R27, desc[UR60][R6.64] ;  /* 0x0000003c061b7981 */ /* 0x000162000c1e1900 */
[----:B------:R-:W-:Y:S05]  /*18f0*/  BRA `(.L_x_2478) ;  /* 0x0000000000107947 */ /* 0x000fea0003800000 */
.L_x_2477:
[----:B------:R-:W-:Y:S05]  /*1900*/  @!P0 BRA `(.L_x_2478) ;  /* 0x00000000000c8947 */ /* 0x000fea0003800000 */
[----:B------:R-:W2:Y:S04]  /*1910*/  LDG.E R0, desc[UR60][R12.64] ;  /* 0x0000003c0c007981 */ /* 0x000ea8000c1e1900 */
[----:B------:R-:W2:Y:S02]  /*1920*/  LDG.E R27, desc[UR60][R12.64+0x4] ;  /* 0x0000043c0c1b7981 */ /* 0x000ea4000c1e1900 */
[----:B--2---:R-:W-:-:S07]  /*1930*/  IMAD.IADD R27, R27, 0x1, -R0 ;  /* 0x000000011b1b7824 */ /* 0x004fce00078e0a00 */
.L_x_2478:
[----:B------:R-:W-:Y:S01]  /*1940*/  ULDC.64 UR4, c[0x0][0xa10] ;  /* 0x0002840000047ab9 */ /* 0x000fe20000000a00 */
[----:B------:R-:W1:Y:S01]  /*1950*/  LDC R10, c[0x0][0x448] ;  /* 0x00011200ff0a7b82 */ /* 0x000e620000000800 */
[----:B------:R-:W-:-:S04]  /*1960*/  ISETP.NE.U32.AND P0, PT, RZ, UR4, PT ;  /* 0x00000004ff007c0c */ /* 0x000fc8000bf05070 */
[----:B------:R-:W-:Y:S01]  /*1970*/  ISETP.NE.AND.EX P0, PT, RZ, UR5, PT, P0 ;  /* 0x00000005ff007c0c */ /* 0x000fe2000bf05300 */
[----:B------:R-:W-:-:S12]  /*1980*/  ULDC.64 UR4, c[0x0][0xa30] ;  /* 0x00028c0000047ab9 */ /* 0x000fd80000000a00 */
[----:B0-----:R-:W0:Y:S02]  /*1990*/  @P0 LDC.64 R6, c[0x0][0xa10] ;  /* 0x00028400ff060b82 */ /* 0x001e240000000a00 */
[----:B0-----:R-:W-:-:S05]  /*19a0*/  @P0 IMAD.WIDE R6, R210, 0x4, R6 ;  /* 0x00000004d2060825 */ /* 0x001fca00078e0206 */
[----:B------:R-:W2:Y:S04]  /*19b0*/  @P0 LDG.E R0, desc[UR60][R6.64] ;  /* 0x0000003c06000981 */ /* 0x000ea8000c1e1900 */
[----:B------:R0:W2:Y:S01]  /*19c0*/  @P0 LDG.E R3, desc[UR60][R6.64+0x4] ;  /* 0x0000043c06030981 */ /* 0x0000a2000c1e1900 */
[----:B------:R-:W-:Y:S01]  /*19d0*/  ISETP.NE.U32.AND P1, PT, RZ, UR4, PT ;  /* 0x00000004ff007c0c */ /* 0x000fe2000bf25070 */
[----:B-----5:R-:W-:-:S03]  /*19e0*/  IMAD.MOV.U32 R141, RZ, RZ, R27 ;  /* 0x000000ffff8d7224 */ /* 0x020fc600078e001b */
[----:B------:R-:W-:-:S13]  /*19f0*/  ISETP.NE.AND.EX P1, PT, RZ, UR5, PT, P1 ;  /* 0x00000005ff007c0c */ /* 0x000fda000bf25310 */
[----:B------:R-:W-:-:S04]  /*1a00*/  @P1 IADD3 R8, P2, R211, UR4, RZ ;  /* 0x00000004d3081c10 */ /* 0x000fc8000ff5e0ff */
[----:B------:R-:W-:-:S05]  /*1a10*/  @P1 IADD3.X R9, R212, UR5, RZ, P2, !PT ;  /* 0x00000005d4091c10 */ /* 0x000fca00097fe4ff */
[----:B------:R3:W5:Y:S01]  /*1a20*/  @P1 LDG.E R141, desc[UR60][R8.64] ;  /* 0x0000003c088d1981 */ /* 0x000762000c1e1900 */
[----:B-1----:R-:W-:Y:S01]  /*1a30*/  ISETP.NE.AND P1, PT, R10, 0x1, PT ;  /* 0x000000010a00780c */ /* 0x002fe20003f25270 */
[----:B------:R-:W-:Y:S01]  /*1a40*/  IMAD.SHL.U32 R200, R5, 0x80, RZ ;  /* 0x0000008005c87824 */ /* 0x000fe200078e00ff */
[----:B------:R-:W-:Y:S01]  /*1a50*/  BSSY B0, `(.L_x_2479) ;  /* 0x0000035000007945 */ /* 0x000fe20003800000 */
[----:B------:R-:W-:Y:S01]  /*1a60*/  IMAD.IADD R12, R27, 0x1, -R4 ;  /* 0x000000011b0c7824 */ /* 0x000fe200078e0a04 */
[----:B------:R-:W-:Y:S01]  /*1a70*/  LOP3.LUT R215, R209, 0xff, RZ, 0xc0, !PT ;  /* 0x000000ffd1d77812 */ /* 0x000fe200078ec0ff */
[----:B------:R-:W-:Y:S01]  /*1a80*/  VIADD R5, R200, 0x7f ;  /* 0x0000007fc8057836 */ /* 0x000fe20000000000 */
[----:B------:R-:W-:-:S07]  /*1a90*/  SHF.R.U32.HI R209, RZ, 0x10, R209 ;  /* 0x00000010ffd17819 */ /* 0x000fce00000116d1 */
[----:B------:R-:W1:Y:S08]  /*1aa0*/  @P1 LDC R10, c[0x0][0x44c] ;  /* 0x00011300ff0a1b82 */ /* 0x000e700000000800 */
[----:B0-----:R-:W0:Y:S01]  /*1ab0*/  @P1 LDC R7, c[0x0][0x450] ;  /* 0x00011400ff071b82 */ /* 0x001e220000000800 */
[----:B--2---:R-:W-:Y:S02]  /*1ac0*/  @P0 IMAD.IADD R25, R3, 0x1, -R0 ;  /* 0x0000000103190824 */ /* 0x004fe400078e0a00 */
[----:B-1----:R-:W-:-:S04]  /*1ad0*/  @P1 IMAD.HI.U32 R0, R5, R10, RZ ;  /* 0x0000000a05001227 */ /* 0x002fc800078e00ff */
[----:B------:R-:W-:Y:S01]  /*1ae0*/  IMAD.IADD R202, R12, 0x1, R25 ;  /* 0x000000010cca7824 */ /* 0x000fe200078e0219 */
[----:B0-----:R-:W-:-:S03]  /*1af0*/  @P1 SHF.R.U32.HI R5, RZ, R7, R0 ;  /* 0x00000007ff051219 */ /* 0x001fc60000011600 */
[C---:B------:R-:W-:Y:S01]  /*1b00*/  VIADD R0, R202.reuse, 0x7f ;  /* 0x0000007fca007836 */ /* 0x040fe20000000000 */
[----:B------:R-:W-:-:S04]  /*1b10*/  IADD3 R146, R202, 0x80, -R201 ;  /* 0x00000080ca927810 */ /* 0x000fc80007ffe8c9 */
[----:B------:R-:W-:Y:S01]  /*1b20*/  SHF.R.S32.HI R3, RZ, 0x1f, R0 ;  /* 0x0000001fff037819 */ /* 0x000fe20000011400 */
[----:B------:R-:W-:-:S03]  /*1b30*/  IMAD.IADD R5, R146, 0x1, R5 ;  /* 0x0000000192057824 */ /* 0x000fc600078e0205 */
[----:B------:R-:W-:Y:S01]  /*1b40*/  LEA.HI R3, R3, R0, RZ, 0x7 ;  /* 0x0000000003037211 */ /* 0x000fe200078f38ff */
[----:B------:R-:W-:Y:S01]  /*1b50*/  IMAD.MOV.U32 R0, RZ, RZ, RZ ;  /* 0x000000ffff007224 */ /* 0x000fe200078e00ff */
[----:B------:R-:W-:Y:S02]  /*1b60*/  SHF.R.S32.HI R4, RZ, 0x1f, R5 ;  /* 0x0000001fff047819 */ /* 0x000fe40000011405 */
[----:B------:R-:W-:Y:S02]  /*1b70*/  SHF.R.S32.HI R147, RZ, 0x7, R3 ;  /* 0x00000007ff937819 */ /* 0x000fe40000011403 */
[----:B------:R-:W-:-:S04]  /*1b80*/  LEA.HI R4, R4, R5, RZ, 0x7 ;  /* 0x0000000504047211 */ /* 0x000fc800078f38ff */
[----:B------:R-:W-:-:S04]  /*1b90*/  SHF.R.S32.HI R4, RZ, 0x7, R4 ;  /* 0x00000007ff047819 */ /* 0x000fc80000011404 */
[----:B---3--:R-:W-:-:S04]  /*1ba0*/  VIMNMX R9, R147, R4, PT ;  /* 0x0000000493097248 */ /* 0x008fc80003fe0100 */
[----:B------:R-:W-:-:S13]  /*1bb0*/  ISETP.GE.AND P0, PT, R9, 0x1, PT ;  /* 0x000000010900780c */ /* 0x000fda0003f06270 */
        /* <DEDUP_REMOVED lines=30> */
.L_x_2480:
[----:B------:R-:W-:Y:S05]  /*1da0*/  BSYNC B0 ;  /* 0x0000000000007941 */ /* 0x000fea0003800000 */
.L_x_2479:
        /* <DEDUP_REMOVED lines=36> */
.L_x_2483:
[----:B------:R-:W-:Y:S05]  /*1ff0*/  BSYNC B6 ;  /* 0x0000000000067941 */ /* 0x000fea0003800000 */
.L_x_2482:
        /* <DEDUP_REMOVED lines=20> */
.L_x_2485:
[----:B------:R-:W-:Y:S05]  /*2140*/  BSYNC B6 ;  /* 0x0000000000067941 */ /* 0x000fea0003800000 */
.L_x_2484:
[----:B------:R-:W-:Y:S01]  /*2150*/  ULDC.64 UR4, c[0x0][0x9f8] ;  /* 0x00027e0000047ab9 */ /* 0x000fe20000000a00 */
[----:B------:R-:W-:Y:S01]  /*2160*/  IMAD.MOV.U32 R3, RZ, RZ, R210 ;  /* 0x000000ffff037224 */ /* 0x000fe200078e00d2 */
[----:B------:R-:W-:Y:S01]  /*2170*/  ISETP.NE.U32.AND P0, PT, RZ, UR4, PT ;  /* 0x00000004ff007c0c */ /* 0x000fe2000bf05070 */
[----:B------:R-:W2:Y:S01]  /*2180*/  LDL.LU R20, [R1+0x1c] ;  /* 0x00001c0001147983 */ /* 0x000ea20000300800 */
[----:B------:R-:W0:Y:S01]  /*2190*/  LDC.64 R6, c[0x0][0x300] ;  /* 0x0000c000ff067b82 */ /* 0x000e220000000a00 */
[----:B------:R-:W-:Y:S01]  /*21a0*/  IMAD.IADD R118, R118, 0x1, R27 ;  /* 0x0000000176767824 */ /* 0x000fe200078e021b */
[----:B------:R-:W-:Y:S01]  /*21b0*/  ISETP.NE.AND.EX P0, PT, RZ, UR5, PT, P0 ;  /* 0x00000005ff007c0c */ /* 0x000fe2000bf05300 */
[C---:B------:R-:W-:Y:S01]  /*21c0*/  VIADD R8, R18.reuse, 0x80 ;  /* 0x0000008012087836 */ /* 0x040fe20000000000 */
[----:B------:R-:W-:Y:S01]  /*21d0*/  SHF.R.S32.HI R19, RZ, 0x1f, R18 ;  /* 0x0000001fff137819 */ /* 0x000fe20000011412 */
[C---:B------:R-:W-:Y:S01]  /*21e0*/  VIADD R91, R18.reuse, 0x60 ;  /* 0x00000060125b7836 */ /* 0x040fe20000000000 */
[----:B------:R-:W-:Y:S01]  /*21f0*/  ULDC.64 UR6, c[0x0][0x330] ;  /* 0x0000cc0000067ab9 */ /* 0x000fe20000000a00 */
[----:B------:R-:W-:Y:S01]  /*2200*/  VIADD R12, R18, 0xa0 ;  /* 0x000000a0120c7836 */ /* 0x000fe20000000000 */
[----:B------:R-:W1:Y:S07]  /*2210*/  LDC R13, c[0x0][0x3f4] ;  /* 0x0000fd00ff0d7b82 */ /* 0x000e6e0000000800 */
[----:B------:R-:W-:Y:S01]  /*2220*/  @P0 IADD3 R4, P1, R211, UR4, RZ ;  /* 0x00000004d3040c10 */ /* 0x000fe2000ff3e0ff */
[----:B------:R-:W-:Y:S01]  /*2230*/  ULDC UR4, c[0x0][0x2f4] ;  /* 0x0000bd0000047ab9 */ /* 0x000fe20000000800 */
[----:B------:R-:W3:Y:S02]  /*2240*/  LDC.64 R104, c[0x0][0x3f8] ;  /* 0x0000fe00ff687b82 */ /* 0x000ee40000000a00 */
[----:B------:R-:W-:-:S05]  /*2250*/  @P0 IADD3.X R5, R212, UR5, RZ, P1, !PT ;  /* 0x00000005d4050c10 */ /* 0x000fca0008ffe4ff */
[----:B------:R4:W2:Y:S01]  /*2260*/  @P0 LDG.E R3, desc[UR60][R4.64] ;  /* 0x0000003c04030981 */ /* 0x0008a2000c1e1900 */
[----:B------:R-:W-:Y:S01]  /*2270*/  ISETP.GE.AND P1, PT, R185, UR4, PT ;  /* 0x00000004b9007c0c */ /* 0x000fe2000bf26270 */
[----:B------:R-:W-:Y:S01]  /*2280*/  IMAD.WIDE.U32 R94, R206, UR6, R18 ;  /* 0x00000006ce5e7c25 */ /* 0x000fe2000f8e0012 */
[----:B------:R-:W-:Y:S01]  /*2290*/  ISETP.GE.AND P0, PT, R18, UR4, PT ;  /* 0x0000000412007c0c */ /* 0x000fe2000bf06270 */
[----:B------:R-:W1:Y:S01]  /*22a0*/  S2R R148, SR_TID.X ;  /* 0x0000000000947919 */ /* 0x000e620000002100 */
[----:B------:R-:W-:Y:S01]  /*22b0*/  SEL R9, RZ, 0xffffffff, P1 ;  /* 0xffffffffff097807 */ /* 0x000fe20000800000 */
[----:B------:R-:W-:Y:S01]  /*22c0*/  IMAD R95, R206, UR7, R95 ;  /* 0x00000007ce5f7c24 */ /* 0x000fe2000f8e025f */
[----:B------:R-:W-:Y:S01]  /*22d0*/  SHF.R.S32.HI R0, RZ, 0x1f, R118 ;  /* 0x0000001fff007819 */ /* 0x000fe20000011476 */
[----:B------:R-:W-:Y:S01]  /*22e0*/  ULDC.64 UR6, c[0x0][0xa08] ;  /* 0x0002820000067ab9 */ /* 0x000fe20000000a00 */
[----:B------:R-:W-:Y:S01]  /*22f0*/  ISETP.GE.AND P3, PT, R8, UR4, PT ;  /* 0x0000000408007c0c */ /* 0x000fe2000bf66270 */
[----:B------:R-:W-:Y:S01]  /*2300*/  IMAD.SHL.U32 R9, R9, 0x2, RZ ;  /* 0x0000000209097824 */ /* 0x000fe200078e00ff */
[----:B----4-:R-:W-:Y:S01]  /*2310*/  SEL R4, RZ, 0x1, P0 ;  /* 0x00000001ff047807 */ /* 0x010fe20000000000 */
[----:B0-----:R-:W-:Y:S01]  /*2320*/  IMAD.SHL.U32 R31, R6, 0x80, RZ ;  /* 0x00000080061f7824 */ /* 0x001fe200078e00ff */
[----:B------:R-:W-:Y:S01]  /*2330*/  ISETP.GE.AND P0, PT, R186, UR4, PT ;  /* 0x00000004ba007c0c */ /* 0x000fe2000bf06270 */
[----:B------:R-:W-:Y:S01]  /*2340*/  IMAD.SHL.U32 R133, R6, 0x40, RZ ;  /* 0x0000004006857824 */ /* 0x000fe200078e00ff */
[----:B------:R-:W-:Y:S01]  /*2350*/  LOP3.LUT R8, R9, 0x2, R4, 0xe2, !PT ;  /* 0x0000000209087812 */ /* 0x000fe200078ee204 */
[-C--:B------:R-:W-:Y:S01]  /*2360*/  IMAD R9, R0, R6.reuse, RZ ;  /* 0x0000000600097224 */ /* 0x080fe200078e02ff */
[----:B------:R-:W-:Y:S01]  /*2370*/  ISETP.GE.AND P1, PT, R91, UR4, PT ;  /* 0x000000045b007c0c */ /* 0x000fe2000bf26270 */
[----:B------:R-:W-:Y:S01]  /*2380*/  IMAD.WIDE.U32 R4, R118, R6, RZ ;  /* 0x0000000676047225 */ /* 0x000fe200078e00ff */
[----:B------:R-:W-:Y:S01]  /*2390*/  ISETP.GE.AND P2, PT, R12, UR4, PT ;  /* 0x000000040c007c0c */ /* 0x000fe2000bf46270 */
[----:B------:R-:W-:Y:S01]  /*23a0*/  ULDC.64 UR4, c[0x0][0x308] ;  /* 0x0000c20000047ab9 */ /* 0x000fe20000000a00 */
[----:B------:R-:W-:Y:S01]  /*23b0*/  SEL R10, RZ, 0x8, P1 ;  /* 0x00000008ff0a7807 */ /* 0x000fe20000800000 */
[----:B------:R-:W-:Y:S01]  /*23c0*/  IMAD R11, R118, R7, R9 ;  /* 0x00000007760b7224 */ /* 0x000fe200078e0209 */
[----:B------:R-:W-:Y:S01]  /*23d0*/  SEL R9, RZ, 0x4, P0 ;  /* 0x00000004ff097807 */ /* 0x000fe20000000000 */
[----:B---3--:R-:W-:Y:S01]  /*23e0*/  IMAD.WIDE.U32 R98, R17, R104, R18 ;  /* 0x0000006811627225 */ /* 0x008fe200078e0012 */
[----:B------:R-:W-:-:S02]  /*23f0*/  ISETP.NE.U32.AND P0, PT, RZ, UR6, PT ;  /* 0x00000006ff007c0c */ /* 0x000fc4000bf05070 */
[----:B------:R-:W-:Y:S01]  /*2400*/  LOP3.LUT R10, R10, R8, R9, 0xfe, !PT ;  /* 0x000000080a0a7212 */ /* 0x000fe200078efe09 */
[----:B------:R-:W-:Y:S01]  /*2410*/  IMAD.IADD R5, R5, 0x1, R11 ;  /* 0x0000000105057824 */ /* 0x000fe200078e020b */
[----:B------:R-:W-:Y:S01]  /*2420*/  SEL R11, RZ, 0x10, P3 ;  /* 0x00000010ff0b7807 */ /* 0x000fe20001800000 */
[----:B------:R-:W-:Y:S01]  /*2430*/  IMAD.SHL.U32 R106, R104, 0x40, RZ ;  /* 0x00000040686a7824 */ /* 0x000fe200078e00ff */
[----:B------:R-:W-:Y:S01]  /*2440*/  ISETP.NE.AND.EX P0, PT, RZ, UR7, PT, P0 ;  /* 0x00000007ff007c0c */ /* 0x000fe2000bf05300 */
[----:B------:R-:W-:Y:S01]  /*2450*/  IMAD.WIDE.U32 R8, R206, UR4, R4 ;  /* 0x00000004ce087c25 */ /* 0x000fe2000f8e0004 */
[----:B------:R-:W-:Y:S02]  /*2460*/  LOP3.LUT R11, R10, R11, RZ, 0xfc, !PT ;  /* 0x0000000b0a0b7212 */ /* 0x000fe400078efcff */
[----:B------:R-:W-:Y:S01]  /*2470*/  SHF.R.S32.HI R143, RZ, 0x1f, R17 ;  /* 0x0000001fff8f7819 */ /* 0x000fe20000011411 */
[----:B------:R-:W-:Y:S01]  /*2480*/  IMAD R9, R206, UR5, R9 ;  /* 0x00000005ce097c24 */ /* 0x000fe2000f8e0209 */
[----:B------:R-:W-:Y:S01]  /*2490*/  ULDC.64 UR4, c[0x0][0x310] ;  /* 0x0000c40000047ab9 */ /* 0x000fe20000000a00 */
[-C--:B-1----:R-:W-:Y:S01]  /*24a0*/  ISETP.GE.AND P4, PT, R186, R13.reuse, PT ;  /* 0x0000000dba00720c */ /* 0x082fe20003f86270 */
[----:B------:R-:W-:Y:S01]  /*24b0*/  IMAD.MOV.U32 R122, RZ, RZ, 0x20 ;  /* 0x00000020ff7a7424 */ /* 0x000fe200078e00ff */
[----:B------:R-:W-:Y:S01]  /*24c0*/  SHF.R.S32.HI R23, RZ, 0x1f, R22 ;  /* 0x0000001fff177819 */ /* 0x000fe20000011416 */
[-C--:B------:R-:W-:Y:S01]  /*24d0*/  IMAD R12, R143, R104.reuse, RZ ;  /* 0x000000688f0c7224 */ /* 0x080fe200078e02ff */
[----:B------:R-:W-:Y:S01]  /*24e0*/  ISETP.GE.AND P1, PT, R185, R13, PT ;  /* 0x0000000db900720c */ /* 0x000fe20003f26270 */
[----:B------:R-:W-:Y:S01]  /*24f0*/  IMAD.SHL.U32 R120, R13, 0x2, RZ ;  /* 0x000000020d787824 */ /* 0x000fe200078e00ff */
[----:B------:R-:W-:Y:S01]  /*2500*/  SHF.R.U32.HI R30, RZ, 0x3, R194 ;  /* 0x00000003ff1e7819 */ /* 0x000fe200000116c2 */
[C---:B------:R-:W-:Y:S01]  /*2510*/  IMAD R15, R17.reuse, R105, R12 ;  /* 0x00000069110f7224 */ /* 0x040fe200078e020c */
[----:B------:R-:W-:Y:S01]  /*2520*/  SHF.L.U64.HI R128, R104, 0x7, R105 ;  /* 0x0000000768807819 */ /* 0x000fe20000010269 */
[----:B------:R-:W-:Y:S01]  /*2530*/  IMAD.WIDE.U32 R96, R17, R104, R22 ;  /* 0x0000006811607225 */ /* 0x000fe200078e0016 */
[----:B------:R-:W-:-:S02]  /*2540*/  SHF.L.U64.HI R123, R6, 0x7, R7 ;  /* 0x00000007067b7819 */ /* 0x000fc40000010207 */
[----:B------:R-:W-:Y:S01]  /*2550*/  SHF.L.U64.HI R132, R6, 0x6, R7 ;  /* 0x0000000606847819 */ /* 0x000fe20000010207 */
[----:B------:R-:W-:Y:S01]  /*2560*/  IMAD.IADD R97, R97, 0x1, R15 ;  /* 0x0000000161617824 */ /* 0x000fe200078e020f */
[----:B------:R-:W-:Y:S01]  /*2570*/  LOP3.LUT P3, RZ, R237, 0x4, RZ, 0xc0, !PT ;  /* 0x00000004edff7812 */ /* 0x000fe2000786c0ff */
[----:B------:R-:W-:Y:S01]  /*2580*/  IMAD.IADD R99, R15, 0x1, R99 ;  /* 0x000000010f637824 */ /* 0x000fe200078e0263 */
[----:B------:R-:W-:Y:S01]  /*2590*/  SEL R15, R13, RZ, P4 ;  /* 0x000000ff0d0f7207 */ /* 0x000fe20002000000 */
[CC--:B-----5:R-:W-:Y:S01]  /*25a0*/  IMAD.WIDE.U32 R96, R141.reuse, R104.reuse, R96 ;  /* 0x000000688d607225 */ /* 0x0e0fe200078e0060 */
[----:B------:R-:W-:Y:S02]  /*25b0*/  SEL R122, R122, 0xffffffe0, !P3 ;  /* 0xffffffe07a7a7807 */ /* 0x000fe40005800000 */
[----:B------:R-:W-:Y:S01]  /*25c0*/  SHF.R.S32.HI R145, RZ, 0x1f, R214 ;  /* 0x0000001fff917819 */ /* 0x000fe200000114d6 */
[----:B------:R-:W-:Y:S01]  /*25d0*/  IMAD.WIDE.U32 R98, R141, R104, R98 ;  /* 0x000000688d627225 */ /* 0x000fe200078e0062 */
[----:B------:R-:W-:-:S02]  /*25e0*/  LEA.HI R148, R148, 0x8, RZ, 0x19 ;  /* 0x0000000894947811 */ /* 0x000fc400078fc8ff */
[----:B--2---:R-:W-:-:S04]  /*25f0*/  LOP3.LUT R20, R20, 0xfffffffe, RZ, 0xc0, !PT ;  /* 0xfffffffe14147812 */ /* 0x004fc800078ec0ff */
[----:B------:R-:W-:Y:S02]  /*2600*/  @P4 LOP3.LUT R20, R20, 0x1, RZ, 0xfc, !PT ;  /* 0x0000000114144812 */ /* 0x000fe400078efcff */
[----:B------:R-:W-:-:S03]  /*2610*/  IADD3 R118, P4, R17, R118, RZ ;  /* 0x0000007611767210 */ /* 0x000fc60007f9e0ff */
[----:B------:R0:W-:Y:S02]  /*2620*/  STL [R1+0x1c], R20 ;  /* 0x00001c1401007387 */ /* 0x0001e40000100800 */
[----:B------:R-:W-:Y:S01]  /*2630*/  IMAD.X R119, R0, 0x1, R143, P4 ;  /* 0x0000000100777824 */ /* 0x000fe200020e068f */
[----:B------:R-:W-:-:S04]  /*2640*/  SEL R0, RZ, 0x20, P2 ;  /* 0x00000020ff007807 */ /* 0x000fc80001000000 */
[C---:B------:R-:W-:Y:S02]  /*2650*/  LOP3.LUT R0, R11.reuse, R0, RZ, 0xfc, !PT ;  /* 0x000000000b007212 */ /* 0x040fe400078efcff */
[----:B------:R-:W-:Y:S01]  /*2660*/  LOP3.LUT R11, R11, 0x1, RZ, 0xc0, !PT ;  /* 0x000000010b0b7812 */ /* 0x000fe200078ec0ff */
[----:B0-----:R-:W-:Y:S01]  /*2670*/  IMAD.IADD R20, R186, 0x1, R15 ;  /* 0x00000001ba147824 */ /* 0x001fe200078e020f */
[----:B------:R-:W-:Y:S02]  /*2680*/  SHF.R.S32.HI R4, RZ, 0x1f, R3 ;  /* 0x0000001fff047819 */ /* 0x000fe40000011403 */
[----:B------:R-:W-:Y:S02]  /*2690*/  SEL R3, R3, RZ, !P0 ;  /* 0x000000ff03037207 */ /* 0x000fe40004000000 */
[----:B------:R-:W-:Y:S02]  /*26a0*/  SEL R10, R4, RZ, !P0 ;  /* 0x000000ff040a7207 */ /* 0x000fe40004000000 */
[----:B------:R-:W0:Y:S01]  /*26b0*/  LDC.64 R4, c[0x0][0x408] ;  /* 0x00010200ff047b82 */ /* 0x000e220000000a00 */
        /* <DEDUP_REMOVED lines=8> */
[----:B------:R-:W-:Y:S01]  /*2740*/  IMAD R14, R17, R7, R14 ;  /* 0x00000007110e7224 */ /* 0x000fe200078e020e */
[----:B------:R-:W-:Y:S01]  /*2750*/  LOP3.LUT R7, R0, 0x10, RZ, 0xc0, !PT ;  /* 0x0000001000077812 */ /* 0x000fe200078ec0ff */
[----:B------:R-:W-:Y:S02]  /*2760*/  IMAD R10, R10, UR4, RZ ;  /* 0x000000040a0a7c24 */ /* 0x000fe4000f8e02ff */
[----:B------:R-:W-:Y:S01]  /*2770*/  IMAD.WIDE.U32 R94, R3, UR4, R94 ;  /* 0x00000004035e7c25 */ /* 0x000fe2000f8e005e */
[----:B------:R-:W-:-:S02]  /*2780*/  IADD3.X R88, R89, R9, R14, P0, !PT ;  /* 0x0000000959587210 */ /* 0x000fc400007fe40e */
[----:B------:R-:W-:Y:S01]  /*2790*/  ISETP.GE.AND P0, PT, R18, R13, PT ;  /* 0x0000000d1200720c */ /* 0x000fe20003f06270 */
[-C--:B0-----:R-:W-:Y:S01]  /*27a0*/  IMAD R8, R143, R4.reuse, RZ ;  /* 0x000000048f087224 */ /* 0x081fe200078e02ff */
[----:B------:R-:W-:Y:S01]  /*27b0*/  SHF.L.U64.HI R129, R4, 0x7, R5 ;  /* 0x0000000704817819 */ /* 0x000fe20000010205 */
[----:B------:R-:W-:Y:S01]  /*27c0*/  IMAD.WIDE.U32 R100, R17, R4, R22 ;  /* 0x0000000411647225 */ /* 0x000fe200078e0016 */
[----:B------:R-:W-:-:S03]  /*27d0*/  SEL R9, R13, RZ, P0 ;  /* 0x000000ff0d097207 */ /* 0x000fc60000000000 */
[----:B------:R-:W-:Y:S01]  /*27e0*/  IMAD R21, R17, R5, R8 ;  /* 0x0000000511157224 */ /* 0x000fe200078e0208 */
[----:B------:R-:W-:Y:S01]  /*27f0*/  SEL R8, R13, RZ, P1 ;  /* 0x000000ff0d087207 */ /* 0x000fe20000800000 */
[----:B------:R-:W-:Y:S02]  /*2800*/  IMAD.IADD R9, R18, 0x1, R9 ;  /* 0x0000000112097824 */ /* 0x000fe400078e0209 */
[----:B------:R-:W-:-:S04]  /*2810*/  IMAD.WIDE.U32 R102, R17, R4, R18 ;  /* 0x0000000411667225 */ /* 0x000fc800078e0012 */
[----:B------:R-:W-:Y:S02]  /*2820*/  IMAD R3, R3, UR5, R10 ;  /* 0x0000000503037c24 */ /* 0x000fe4000f8e020a */
[----:B------:R-:W-:Y:S01]  /*2830*/  IMAD.IADD R10, R185, 0x1, R8 ;  /* 0x00000001b90a7824 */ /* 0x000fe200078e0208 */
[----:B------:R-:W-:Y:S01]  /*2840*/  SHF.R.S32.HI R8, RZ, 0x1f, R9 ;  /* 0x0000001fff087819 */ /* 0x000fe20000011409 */
[----:B------:R-:W-:Y:S02]  /*2850*/  IMAD.IADD R101, R101, 0x1, R21 ;  /* 0x0000000165657824 */ /* 0x000fe400078e0215 */
[----:B------:R-:W-:Y:S01]  /*2860*/  IMAD.IADD R103, R21, 0x1, R103 ;  /* 0x0000000115677824 */ /* 0x000fe200078e0267 */
[----:B------:R-:W-:Y:S01]  /*2870*/  SHF.R.S32.HI R21, RZ, 0x1f, R20 ;  /* 0x0000001fff157819 */ /* 0x000fe20000011414 */
[CC--:B------:R-:W-:Y:S01]  /*2880*/  IMAD.WIDE.U32 R100, R141.reuse, R4.reuse, R100 ;  /* 0x000000048d647225 */ /* 0x0c0fe200078e0064 */
[CC--:B------:R-:W-:Y:S02]  /*2890*/  LEA.HI R14, R8.reuse, R9.reuse, RZ, 0x3 ;  /* 0x00000009080e7211 */ /* 0x0c0fe400078f18ff */
[----:B------:R-:W-:Y:S01]  /*28a0*/  LEA.HI R8, R8, R9, RZ, 0x6 ;  /* 0x0000000908087211 */ /* 0x000fe200078f30ff */
[----:B------:R-:W-:Y:S01]  /*28b0*/  IMAD.WIDE.U32 R102, R141, R4, R102 ;  /* 0x000000048d667225 */ /* 0x000fe200078e0066 */
[----:B------:R-:W-:-:S02]  /*28c0*/  LEA.HI R32, R21, R20, RZ, 0x3 ;  /* 0x0000001415207211 */ /* 0x000fc400078f18ff */
[----:B------:R-:W-:Y:S01]  /*28d0*/  LEA.HI R21, R21, R20, RZ, 0x6 ;  /* 0x0000001415157211 */ /* 0x000fe200078f30ff */
[----:B------:R-:W-:Y:S01]  /*28e0*/  IMAD.SHL.U32 R9, R8, 0x80, RZ ;  /* 0x0000008008097824 */ /* 0x000fe200078e00ff */
[----:B------:R-:W-:Y:S02]  /*28f0*/  SHF.R.S32.HI R15, RZ, 0x1f, R10 ;  /* 0x0000001fff0f7819 */ /* 0x000fe4000001140a */
[--C-:B------:R-:W-:Y:S01]  /*2900*/  LOP3.LUT R8, R195, 0x38, R14.reuse, 0xf8, !PT ;  /* 0x00000038c3087812 */ /* 0x100fe200078ef80e */
[----:B------:R-:W-:Y:S01]  /*2910*/  IMAD.SHL.U32 R27, R21, 0x80, RZ ;  /* 0x00000080151b7824 */ /* 0x000fe200078e00ff */
[----:B------:R-:W-:Y:S02]  /*2920*/  LOP3.LUT R21, R194, 0x38, R14, 0xf8, !PT ;  /* 0x00000038c2157812 */ /* 0x000fe400078ef80e */
[CC--:B------:R-:W-:Y:S02]  /*2930*/  LEA.HI R12, R15.reuse, R10.reuse, RZ, 0x3 ;  /* 0x0000000a0f0c7211 */ /* 0x0c0fe400078f18ff */
[----:B------:R-:W-:-:S02]  /*2940*/  LEA.HI R10, R15, R10, RZ, 0x6 ;  /* 0x0000000a0f0a7211 */ /* 0x000fc400078f30ff */
[----:B------:R-:W-:Y:S02]  /*2950*/  LOP3.LUT R9, R9, 0xffffe000, RZ, 0xc0, !PT ;  /* 0xffffe00009097812 */ /* 0x000fe400078ec0ff */
[----:B------:R-:W-:Y:S01]  /*2960*/  LOP3.LUT R138, R21, R30, RZ, 0x3c, !PT ;  /* 0x0000001e158a7212 */ /* 0x000fe200078e3cff */
[----:B------:R-:W-:Y:S01]  /*2970*/  IMAD.SHL.U32 R20, R10, 0x80, RZ ;  /* 0x000000800a147824 */ /* 0x000fe200078e00ff */
[----:B------:R-:W-:Y:S01]  /*2980*/  LOP3.LUT R28, R194, 0x38, R12, 0xf8, !PT ;  /* 0x00000038c21c7812 */ /* 0x000fe200078ef80c */
[----:B------:R-:W-:Y:S01]  /*2990*/  IMAD R140, R196, 0x200, R9 ;  /* 0x00000200c48c7824 */ /* 0x000fe200078e0209 */
[----:B------:R-:W-:Y:S02]  /*29a0*/  IADD3 R138, R138, R9, R198 ;  /* 0x000000098a8a7210 */ /* 0x000fe40007ffe0c6 */
[----:B------:R-:W-:Y:S02]  /*29b0*/  SHF.R.S32.HI R9, RZ, 0x1f, R141 ;  /* 0x0000001fff097819 */ /* 0x000fe4000001148d */
[----:B------:R-:W-:-:S02]  /*29c0*/  LOP3.LUT R29, R194, 0x38, R32, 0xf8, !PT ;  /* 0x00000038c21d7812 */ /* 0x000fc400078ef820 */
[----:B------:R-:W-:Y:S01]  /*29d0*/  LOP3.LUT R21, R20, 0xffffe000, RZ, 0xc0, !PT ;  /* 0xffffe00014157812 */ /* 0x000fe200078ec0ff */
[C---:B------:R-:W-:Y:S01]  /*29e0*/  IMAD R6, R9.reuse, R4, RZ ;  /* 0x0000000409067224 */ /* 0x040fe200078e02ff */
[----:B------:R-:W-:Y:S01]  /*29f0*/  LOP3.LUT R15, R8, R197, RZ, 0x3c, !PT ;  /* 0x000000c5080f7212 */ /* 0x000fe200078e3cff */
[----:B------:R-:W-:Y:S01]  /*2a00*/  IMAD R8, R9, R104, RZ ;  /* 0x0000006809087224 */ /* 0x000fe200078e02ff */
[-C--:B------:R-:W-:Y:S01]  /*2a10*/  LOP3.LUT R28, R28, R30.reuse, RZ, 0x3c, !PT ;  /* 0x0000001e1c1c7212 */ /* 0x080fe200078e3cff */
[----:B------:R-:W-:Y:S01]  /*2a20*/  IMAD R139, R196, 0x200, R21 ;  /* 0x00000200c48b7824 */ /* 0x000fe200078e0215 */
[----:B------:R-:W-:Y:S01]  /*2a30*/  LOP3.LUT R27, R27, 0xffffe000, RZ, 0xc0, !PT ;  /* 0xffffe0001b1b7812 */ /* 0x000fe200078ec0ff */
[----:B------:R-:W-:Y:S01]  /*2a40*/  IMAD.IADD R140, R140, 0x1, R15 ;  /* 0x000000018c8c7824 */ /* 0x000fe200078e020f */
[----:B------:R-:W-:Y:S01]  /*2a50*/  LOP3.LUT R29, R29, R30, RZ, 0x3c, !PT ;  /* 0x0000001e1d1d7212 */ /* 0x000fe200078e3cff */
[----:B------:R-:W-:Y:S01]  /*2a60*/  IMAD.SHL.U32 R30, R104, 0x80, RZ ;  /* 0x00000080681e7824 */ /* 0x000fe200078e00ff */
[----:B------:R-:W-:Y:S01]  /*2a70*/  IADD3 R136, R28, R21, R198 ;  /* 0x000000151c887210 */ /* 0x000fe20007ffe0c6 */
[----:B------:R-:W-:Y:S01]  /*2a80*/  IMAD R21, R141, R105, R8 ;  /* 0x000000698d157224 */ /* 0x000fe200078e0208 */
[----:B------:R-:W-:Y:S01]  /*2a90*/  IADD3 R135, R29, R27, R198 ;  /* 0x0000001b1d877210 */ /* 0x000fe20007ffe0c6 */
[----:B------:R-:W-:Y:S01]  /*2aa0*/  IMAD.SHL.U32 R28, R4, 0x80, RZ ;  /* 0x00000080041c7824 */ /* 0x000fe200078e00ff */
[----:B------:R-:W-:Y:S01]  /*2ab0*/  SHF.L.U64.HI R105, R104, 0x6, R105 ;  /* 0x0000000668697819 */ /* 0x000fe20000010269 */
[C---:B------:R-:W-:Y:S01]  /*2ac0*/  IMAD.SHL.U32 R104, R4.reuse, 0x40, RZ ;  /* 0x0000004004687824 */ /* 0x040fe200078e00ff */
[----:B------:R-:W-:Y:S01]  /*2ad0*/  SHF.L.U64.HI R29, R4, 0x6, R5 ;  /* 0x00000006041d7819 */ /* 0x000fe20000010205 */
[----:B------:R-:W-:Y:S01]  /*2ae0*/  IMAD R137, R196, 0x200, R27 ;  /* 0x00000200c4897824 */ /* 0x000fe200078e021b */
[----:B------:R-:W-:Y:S01]  /*2af0*/  LOP3.LUT R4, R195, 0x18, R18, 0xf8, !PT ;  /* 0x00000018c3047812 */ /* 0x000fe200078ef812 */
[----:B------:R-:W-:Y:S01]  /*2b00*/  IMAD R15, R141, R5, R6 ;  /* 0x000000058d0f7224 */ /* 0x000fe200078e0206 */
[----:B------:R-:W-:Y:S01]  /*2b10*/  LOP3.LUT R26, R195, 0x38, R32, 0xf8, !PT ;  /* 0x00000038c31a7812 */ /* 0x000fe200078ef820 */
[----:B------:R-:W-:Y:S01]  /*2b20*/  IMAD.IADD R5, R95, 0x1, R3 ;  /* 0x000000015f057824 */ /* 0x000fe200078e0203 */
[----:B------:R-:W-:Y:S01]  /*2b30*/  LOP3.LUT R10, R195, 0x38, R12, 0xf8, !PT ;  /* 0x00000038c30a7812 */ /* 0x000fe200078ef80c */
[----:B------:R-:W-:Y:S01]  /*2b40*/  IMAD.IADD R20, R101, 0x1, R15 ;  /* 0x0000000165147824 */ /* 0x000fe200078e020f */
[-C--:B------:R-:W-:Y:S01]  /*2b50*/  LOP3.LUT R27, R4, R197.reuse, RZ, 0x3c, !PT ;  /* 0x000000c5041b7212 */ /* 0x080fe200078e3cff */
[----:B------:R-:W-:Y:S01]  /*2b60*/  IMAD.IADD R15, R15, 0x1, R103 ;  /* 0x000000010f0f7824 */ /* 0x000fe200078e0267 */
[----:B------:R-:W-:-:S02]  /*2b70*/  LOP3.LUT R26, R26, R197, RZ, 0x3c, !PT ;  /* 0x000000c51a1a7212 */ /* 0x000fc400078e3cff */
[----:B------:R-:W-:Y:S01]  /*2b80*/  LOP3.LUT R10, R10, R197, RZ, 0x3c, !PT ;  /* 0x000000c50a0a7212 */ /* 0x000fe200078e3cff */
[----:B------:R-:W-:Y:S01]  /*2b90*/  IMAD R27, R196, 0x200, R27 ;  /* 0x00000200c41b7824 */ /* 0x000fe200078e021b */
[----:B------:R-:W-:Y:S01]  /*2ba0*/  SHF.R.S32.HI R112, RZ, 0x3, R14 ;  /* 0x00000003ff707819 */ /* 0x000fe2000001140e */
[----:B------:R-:W-:Y:S01]  /*2bb0*/  IMAD.IADD R137, R137, 0x1, R26 ;  /* 0x0000000189897824 */ /* 0x000fe200078e021a */
[----:B------:R-:W-:Y:S01]  /*2bc0*/  SHF.R.S32.HI R111, RZ, 0x3, R12 ;  /* 0x00000003ff6f7819 */ /* 0x000fe2000001140c */
[----:B------:R-:W-:Y:S01]  /*2bd0*/  IMAD.IADD R139, R139, 0x1, R10 ;  /* 0x000000018b8b7824 */ /* 0x000fe200078e020a */
[----:B------:R-:W-:Y:S01]  /*2be0*/  LOP3.LUT R13, R12, 0xfffffff8, RZ, 0xc0, !PT ;  /* 0xfffffff80c0d7812 */ /* 0x000fe200078ec0ff */
[----:B------:R-:W-:Y:S01]  /*2bf0*/  IMAD.IADD R26, R97, 0x1, R21 ;  /* 0x00000001611a7824 */ /* 0x000fe200078e0215 */
[----:B------:R-:W-:Y:S01]  /*2c00*/  LOP3.LUT R14, R14, 0xfffffff8, RZ, 0xc0, !PT ;  /* 0xfffffff80e0e7812 */ /* 0x000fe200078ec0ff */
[----:B------:R-:W-:Y:S01]  /*2c10*/  IMAD.IADD R134, R122, 0x1, R27 ;  /* 0x000000017a867824 */ /* 0x000fe200078e021b */
[----:B------:R-:W-:Y:S01]  /*2c20*/  LOP3.LUT R12, R32, 0xfffffff8, RZ, 0xc0, !PT ;  /* 0xfffffff8200c7812 */ /* 0x000fe200078ec0ff */
[----:B------:R-:W-:Y:S01]  /*2c30*/  IMAD.IADD R21, R21, 0x1, R99 ;  /* 0x0000000115157824 */ /* 0x000fe200078e0263 */
[----:B------:R-:W-:-:S02]  /*2c40*/  SHF.R.S32.HI R110, RZ, 0x3, R32 ;  /* 0x00000003ff6e7819 */ /* 0x000fc40000011420 */
[----:B------:R-:W-:Y:S02]  /*2c50*/  SHF.R.S32.HI R109, RZ, 0x1f, R14 ;  /* 0x0000001fff6d7819 */ /* 0x000fe4000001140e */
[----:B------:R-:W-:Y:S02]  /*2c60*/  SHF.R.S32.HI R108, RZ, 0x1f, R13 ;  /* 0x0000001fff6c7819 */ /* 0x000fe4000001140d */
[----:B------:R-:W-:Y:S02]  /*2c70*/  SHF.R.S32.HI R107, RZ, 0x1f, R12 ;  /* 0x0000001fff6b7819 */ /* 0x000fe4000001140c */
[C---:B------:R-:W-:Y:S02]  /*2c80*/  LOP3.LUT R10, R0.reuse, 0x2, RZ, 0xc0, !PT ;  /* 0x00000002000a7812 */ /* 0x040fe400078ec0ff */
[C---:B------:R-:W-:Y:S02]  /*2c90*/  LOP3.LUT R9, R0.reuse, 0x4, RZ, 0xc0, !PT ;  /* 0x0000000400097812 */ /* 0x040fe400078ec0ff */
[----:B------:R-:W-:-:S02]  /*2ca0*/  LOP3.LUT R8, R0, 0x8, RZ, 0xc0, !PT ;  /* 0x0000000800087812 */ /* 0x000fc400078ec0ff */
[----:B------:R-:W-:-:S07]  /*2cb0*/  LOP3.LUT R6, R0, 0x20, RZ, 0xc0, !PT ;  /* 0x0000002000067812 */ /* 0x000fce00078ec0ff */
.L_x_2585:
[----:B0-2---:R-:W2:Y:S01]  /*2cc0*/  LDL.LU R33, [R1+0x1c] ;  /* 0x00001c0001217983 */ /* 0x005ea20000300800 */
[----:B------:R-:W-:Y:S01]  /*2cd0*/  VIADD R32, R24, 0xffffffff ;  /* 0xffffffff18207836 */ /* 0x000fe20000000000 */
[----:B------:R-:W0:Y:S01]  /*2ce0*/  LDC.64 R114, c[0x0][0x2e8] ;  /* 0x0000ba00ff727b82 */ /* 0x000e220000000a00 */
[----:B------:R-:W-:Y:S01]  /*2cf0*/  IMAD R43, R16, 0x6000, R27 ;  /* 0x00006000102b7824 */ /* 0x000fe200078e021b */
[----:B------:R-:W-:Y:S05]  /*2d00*/  YIELD ;  /* 0x0000000000007946 */ /* 0x000fea0003800000 */
[----:B------:R-:W-:Y:S01]  /*2d10*/  SHF.R.S32.HI R34, RZ, 0x1f, R32 ;  /* 0x0000001fff227819 */ /* 0x000fe20000011420 */
[-C--:B------:R-:W-:Y:S01]  /*2d20*/  IMAD R0, R123, R32.reuse, RZ ;  /* 0x000000207b007224 */ /* 0x080fe200078e02ff */
[----:B------:R-:W1:Y:S01]  /*2d30*/  LDC R117, c[0x0][0x3f4] ;  /* 0x0000fd00ff757b82 */ /* 0x000e620000000800 */
[----:B------:R-:W-:Y:S01]  /*2d40*/  IMAD.WIDE.U32 R124, R31, R32, RZ ;  /* 0x000000201f7c7225 */ /* 0x000fe200078e00ff */
[----:B------:R-:W-:Y:S03]  /*2d50*/  BSSY B0, `(.L_x_2486) ;  /* 0x00007ab000007945 */ /* 0x000fe60003800000 */
[----:B------:R-:W-:Y:S01]  /*2d60*/  IMAD R3, R34, R31, R0 ;  /* 0x0000001f22037224 */ /* 0x000fe200078e0200 */
[CC--:B------:R-:W-:Y:S01]  /*2d70*/  IADD3 R0, P3, P4, R90.reuse, R124.reuse, R133 ;  /* 0x0000007c5a007210 */ /* 0x0c0fe20007c7e085 */
[----:B------:R-:W-:Y:S01]  /*2d80*/  IMAD R43, R43, 0x2, R116 ;  /* 0x000000022b2b7824 */ /* 0x000fe200078e0274 */
[----:B------:R-:W-:Y:S01]  /*2d90*/  IADD3 R4, P5, R90, R124, RZ ;  /* 0x0000007c5a047210 */ /* 0x000fe20007fbe0ff */
[----:B------:R-:W-:-:S04]  /*2da0*/  IMAD.IADD R84, R125, 0x1, R3 ;  /* 0x000000017d547824 */ /* 0x000fc800078e0203 */
[----:B------:R-:W-:Y:S01]  /*2db0*/  IMAD.X R24, R84, 0x1, R88, P5 ;  /* 0x0000000154187824 */ /* 0x000fe200028e0658 */
[----:B------:R-:W-:Y:S02]  /*2dc0*/  IADD3.X R3, R88, R84, R132, P3, P4 ;  /* 0x0000005458037210 */ /* 0x000fe40001fe8484 */
[----:B------:R-:W-:Y:S02]  /*2dd0*/  ISETP.GT.AND P3, PT, R32, R121, PT ;  /* 0x000000792000720c */ /* 0x000fe40003f64270 */
[-C--:B0-----:R-:W-:Y:S02]  /*2de0*/  LEA R44, P2, R4, R114.reuse, 0x1 ;  /* 0x00000072042c7211 */ /* 0x081fe400078408ff */
[----:B------:R-:W-:Y:S02]  /*2df0*/  LEA R40, P5, R0, R114, 0x1 ;  /* 0x0000007200287211 */ /* 0x000fe400078a08ff */
[----:B------:R-:W-:Y:S01]  /*2e00*/  LEA.HI.X R45, R4, R115, R24, 0x1, P2 ;  /* 0x00000073042d7211 */ /* 0x000fe200010f0c18 */
[----:B------:R-:W-:Y:S01]  /*2e10*/  IMAD.MOV.U32 R24, RZ, RZ, R32 ;  /* 0x000000ffff187224 */ /* 0x000fe200078e0020 */
[----:B-1----:R-:W-:-:S02]  /*2e20*/  ISETP.GE.AND P2, PT, R117, 0x1, PT ;  /* 0x000000017500780c */ /* 0x002fc40003f46270 */
[----:B------:R-:W-:Y:S01]  /*2e30*/  LEA.HI.X R41, R0, R115, R3, 0x1, P5 ;  /* 0x0000007300297211 */ /* 0x000fe200028f0c03 */
[----:B------:R-:W-:-:S04]  /*2e40*/  IMAD R3, R16, 0x6000, R134 ;  /* 0x0000600010037824 */ /* 0x000fc800078e0286 */
[----:B------:R-:W-:Y:S01]  /*2e50*/  IMAD R42, R3, 0x2, R116 ;  /* 0x00000002032a7824 */ /* 0x000fe200078e0274 */
[----:B--2---:R-:W-:-:S04]  /*2e60*/  LOP3.LUT R33, R33, 0xfffffffd, RZ, 0xc0, !PT ;  /* 0xfffffffd21217812 */ /* 0x004fc800078ec0ff */
[----:B------:R-:W-:-:S05]  /*2e70*/  @P3 LOP3.LUT R33, R33, 0x2, RZ, 0xfc, !PT ;  /* 0x0000000221213812 */ /* 0x000fca00078efcff */
[----:B------:R0:W-:Y:S01]  /*2e80*/  STL [R1+0x1c], R33 ;  /* 0x00001c2101007387 */ /* 0x0001e20000100800 */
[----:B------:R-:W-:Y:S05]  /*2e90*/  @!P2 BRA `(.L_x_2487) ;  /* 0x000000740078a947 */ /* 0x000fea0003800000 */
[----:B------:R-:W-:Y:S01]  /*2ea0*/  ULDC.U8 UR4, c[0x0][0x410] ;  /* 0x0001040000047ab9 */ /* 0x000fe20000000000 */
[-C--:B------:R-:W-:Y:S01]  /*2eb0*/  IMAD R3, R128, R32.reuse, RZ ;  /* 0x0000002080037224 */ /* 0x080fe200078e02ff */
[----:B------:R-:W-:Y:S01]  /*2ec0*/  ISETP.NE.AND P2, PT, RZ, UR4, PT ;  /* 0x00000004ff007c0c */ /* 0x000fe2000bf45270 */
[----:B0-----:R-:W-:Y:S02]  /*2ed0*/  IMAD R33, R129, R32, RZ ;  /* 0x0000002081217224 */ /* 0x001fe400078e02ff */
        /* <DEDUP_REMOVED lines=65> */
.L_x_2490:
[----:B------:R-:W-:Y:S05]  /*32f0*/  BSYNC B1 ;  /* 0x0000000000017941 */ /* 0x000fea0003800000 */
.L_x_2489:
        /* <DEDUP_REMOVED lines=12> */
[----:B-----5:R-:W-:Y:S01]  /*33c0*/  IMAD.MOV.U32 R130, RZ, RZ, R66 ;  /* 0x000000ffff827224 */ /* 0x020fe200078e0042 */
        /* <DEDUP_REMOVED lines=42> */
.L_x_2492:
[----:B------:R-:W-:Y:S05]  /*3670*/  BSYNC B1 ;  /* 0x0000000000017941 */ /* 0x000fea0003800000 */
.L_x_2491:
[----:B------:R-:W2:Y:S01]  /*3680*/  LDL R0, [R1+0x18] ;  /* 0x0000180001007983 */ /* 0x000ea20000100800 */
[----:B------:R-:W-:Y:S02]  /*3690*/  IMAD.MOV.U32 R3, RZ, RZ, R70 ;  /* 0x000000ffff037224 */ /* 0x000fe400078e0046 */
[----:B01----:R-:W-:Y:S02]  /*36a0*/  IMAD.MOV.U32 R32, RZ, RZ, R67 ;  /* 0x000000ffff207224 */ /* 0x003fe400078e0043 */
        /* <DEDUP_REMOVED lines=14> */
[----:B------:R-:W-:Y:S02]  /*3790*/  PRMT R131, R131, 0x5410, R32 ;  /* 0x0000541083837816 */ /* 0x000fe40000000020 */
[----:B--2---:R-:W-:Y:S01]  /*37a0*/  R2UR UR4, R0 ;  /* 0x00000000000472ca */ /* 0x004fe200000e0000 */
[----:B------:R-:W-:-:S05]  /*37b0*/  IMAD.MOV.U32 R0, RZ, RZ, R71 ;  /* 0x000000ffff007224 */ /* 0x000fca00078e0047 */
[----:B------:R-:W-:Y:S01]  /*37c0*/  PRMT R160, R160, 0x5410, R0 ;  /* 0x00005410a0a07816 */ /* 0x000fe20000000000 */
[----:B------:R-:W-:-:S05]  /*37d0*/  IMAD.MOV.U32 R0, RZ, RZ, R74 ;  /* 0x000000ffff007224 */ /* 0x000fca00078e004a */
[----:B------:R-:W-:Y:S01]  /*37e0*/  PRMT R163, R163, 0x5410, R0 ;  /* 0x00005410a3a37816 */ /* 0x000fe20000000000 */
[----:B------:R-:W-:Y:S01]  /*37f0*/  IMAD.MOV.U32 R0, RZ, RZ, R86 ;  /* 0x000000ffff007224 */ /* 0x000fe200078e0056 */
[----:B------:R-:W-:-:S04]  /*3800*/  UISETP.NE.AND UP0, UPT, UR4, 0x3, UPT ;  /* 0x000000030400788c */ /* 0x000fc8000bf05270 */
[----:B------:R-:W-:Y:S01]  /*3810*/  PRMT R166, R166, 0x5410, R0 ;  /* 0x00005410a6a67816 */ /* 0x000fe20000000000 */
[----:B------:R-:W-:Y:S01]  /*3820*/  IMAD.MOV.U32 R0, RZ, RZ, R69 ;  /* 0x000000ffff007224 */ /* 0x000fe200078e0045 */
[----:B------:R-:W-:-:S04]  /*3830*/  PLOP3.LUT P2, PT, PT, PT, UP0, 0x80, 0x0 ;  /* 0x000000000000781c */ /* 0x000fc80003f4f008 */
        /* <DEDUP_REMOVED lines=20> */
[----:B-----5:R-:W-:Y:S01]  /*3980*/  IMAD.MOV.U32 R3, RZ, RZ, R36 ;  /* 0x000000ffff037224 */ /* 0x020fe200078e0024 */
        /* <DEDUP_REMOVED lines=42> */
.L_x_2493:
[----:B------:R-:W-:Y:S01]  /*3c30*/  IMAD R3, R16, 0x8, R2 ;  /* 0x0000000810037824 */ /* 0x000fe200078e0202 */
[----:B------:R-:W-:Y:S01]  /*3c40*/  SHF.L.U32 R0, R188, 0x1f, RZ ;  /* 0x0000001fbc007819 */ /* 0x000fe200000006ff */
[----:B------:R-:W-:Y:S03]  /*3c50*/  BSSY B1, `(.L_x_2494) ;  /* 0x0000003000017945 */ /* 0x000fe60003800000 */
[----:B------:R-:W0:Y:S02]  /*3c60*/  SYNCS.PHASECHK.TRANS64.TRYWAIT P5, [R3+URZ+0x34890], R0 ;  /* 0x03489000030075a7 */ /* 0x000e2400080a017f */
[----:B0-----:R-:W-:Y:S05]  /*3c70*/  @!P5 BRA `(.L_x_2495) ;  /* 0x000002480068d947 */ /* 0x001fea0003800000 */
.L_x_2871:
[----:B------:R-:W-:Y:S05]  /*3c80*/  BSYNC B1 ;  /* 0x0000000000017941 */ /* 0x000fea0003800000 */
.L_x_2494:
        /* <DEDUP_REMOVED lines=56> */
.L_x_2501:
[----:B------:R-:W-:Y:S05]  /*4010*/  BSYNC B3 ;  /* 0x0000000000037941 */ /* 0x000fea0003800000 */
.L_x_2500:
[----:B--2---:R1:W-:Y:S02]  /*4020*/  STG.E.128 desc[UR60][R44.64], R32 ;  /* 0x000000202c007986 */ /* 0x0043e4000c101d3c */
.L_x_2499:
[----:B------:R-:W-:Y:S05]  /*4030*/  BSYNC B2 ;  /* 0x0000000000027941 */ /* 0x000fea0003800000 */
.L_x_2498:
        /* <DEDUP_REMOVED lines=12> */
[C---:B------:R-:W-:Y:S02]  /*4100*/  PRMT R115, R166.reuse, 0x5410, R87 ;  /* 0x00005410a6737816 */ /* 0x040fe40000000057 */
        /* <DEDUP_REMOVED lines=41> */
.L_x_2505:
[----:B------:R-:W-:Y:S05]  /*43a0*/  BSYNC B3 ;  /* 0x0000000000037941 */ /* 0x000fea0003800000 */
.L_x_2504:
[----:B--2---:R2:W-:Y:S02]  /*43b0*/  STG.E.128 desc[UR60][R44.64+0x40], R32 ;  /* 0x000040202c007986 */ /* 0x0045e4000c101d3c */
.L_x_2503:
[----:B------:R-:W-:Y:S05]  /*43c0*/  BSYNC B2 ;  /* 0x0000000000027941 */ /* 0x000fea0003800000 */
.L_x_2502:
[----:B------:R-:W-:Y:S01]  /*43d0*/  ISETP.NE.AND P3, PT, R9, RZ, PT ;  /* 0x000000ff0900720c */ /* 0x000fe20003f65270 */
[----:B------:R-:W-:-:S12]  /*43e0*/  BSSY B2, `(.L_x_2506) ;  /* 0x0000038000027945 */ /* 0x000fd80003800000 */
[----:B------:R-:W-:Y:S05]  /*43f0*/  @!P3 BRA `(.L_x_2507) ;  /* 0x0000000000d8b947 */ /* 0x000fea0003800000 */
[----:B-12---:R1:W2:Y:S01]  /*4400*/  LDS.128 R32, [R43+0x4000] ;  /* 0x004000002b207984 */ /* 0x0062a20000000c00 */
        /* <DEDUP_REMOVED lines=19> */
[C---:B------:R-:W-:Y:S02]  /*4540*/  PRMT R33, R165.reuse, 0x5432, R86 ;  /* 0x00005432a5217816 */ /* 0x040fe40000000056 */
        /* <DEDUP_REMOVED lines=31> */
.L_x_2509:
[----:B------:R-:W-:Y:S05]  /*4740*/  BSYNC B3 ;  /* 0x0000000000037941 */ /* 0x000fea0003800000 */
.L_x_2508:
[----:B--2---:R3:W-:Y:S02]  /*4750*/  STG.E.128 desc[UR60][R44.64+0x80], R32 ;  /* 0x000080202c007986 */ /* 0x0047e4000c101d3c */
.L_x_2507:
[----:B------:R-:W-:Y:S05]  /*4760*/  BSYNC B2 ;  /* 0x0000000000027941 */ /* 0x000fea0003800000 */
.L_x_2506:
        /* <DEDUP_REMOVED lines=55> */
.L_x_2513:
[----:B------:R-:W-:Y:S05]  /*4ae0*/  BSYNC B3 ;  /* 0x0000000000037941 */ /* 0x000fea0003800000 */
.L_x_2512:
[----:B--2---:R4:W-:Y:S02]  /*4af0*/  STG.E.128 desc[UR60][R44.64+0xc0], R32 ;  /* 0x0000c0202c007986 */ /* 0x0049e4000c101d3c */
.L_x_2511:
[----:B------:R-:W-:Y:S05]  /*4b00*/  BSYNC B2 ;  /* 0x0000000000027941 */ /* 0x000fea0003800000 */
.L_x_2510:
[----:B------:R-:W-:Y:S01]  /*4b10*/  ISETP.NE.AND P3, PT, R7, RZ, PT ;  /* 0x000000ff0700720c */ /* 0x000fe20003f65270 */
[----:B------:R-:W-:-:S12]  /*4b20*/  BSSY B2, `(.L_x_2514) ;  /* 0x0000038000027945 */ /* 0x000fd80003800000 */
[----:B------:R-:W-:Y:S05]  /*4b30*/  @!P3 BRA `(.L_x_2515) ;  /* 0x0000000000d8b947 */ /* 0x000fea0003800000 */
[----:B-1234-:R1:W2:Y:S01]  /*4b40*/  LDS.128 R32, [R43+0x8000] ;  /* 0x008000002b207984 */ /* 0x01e2a20000000c00 */
[----:B------:R-:W-:Y:S01]  /*4b50*/  ISETP.GE.AND P3, PT, R189, R117, PT ;  /* 0x00000075bd00720c */ /* 0x000fe20003f66270 */
[----:B------:R-:W-:-:S12]  /*4b60*/  BSSY B3, `(.L_x_2516) ;  /* 0x0000032000037945 */ /* 0x000fd80003800000 */
[----:B-1----:R-:W-:Y:S05]  /*4b70*/  @P3 BRA `(.L_x_2517) ;  /* 0x0000000000c03947 */ /* 0x002fea0003800000 */
[----:B------:R-:W-:Y:S02]  /*4b80*/  SHF.R.U64 R72, R72, 0x10, R73 ;  /* 0x0000001048487819 */ /* 0x000fe40000001249 */
[----:B------:R-:W-:Y:S02]  /*4b90*/  SHF.R.U64 R70, R70, 0x10, R71 ;  /* 0x0000001046467819 */ /* 0x000fe40000001247 */
[C---:B------:R-:W-:Y:S02]  /*4ba0*/  PRMT R72, R161.reuse, 0x5410, R72 ;  /* 0x00005410a1487816 */ /* 0x040fe40000000048 */
[----:B------:R-:W-:Y:S02]  /*4bb0*/  PRMT R70, R161, 0x5432, R70 ;  /* 0x00005432a1467816 */ /* 0x000fe40000000046 */
[----:B------:R-:W-:Y:S02]  /*4bc0*/  SHF.R.U32.HI R75, RZ, 0x10, R73 ;  /* 0x00000010ff4b7819 */ /* 0x000fe40000011649 */
[----:B--2---:R-:W-:-:S02]  /*4bd0*/  LOP3.LUT R78, R33, 0xffff0000, RZ, 0xc0, !PT ;  /* 0xffff0000214e7812 */ /* 0x004fc400078ec0ff */
[C---:B------:R-:W-:Y:S01]  /*4be0*/  LOP3.LUT R76, R72.reuse, 0xffff0000, RZ, 0xc0, !PT ;  /* 0xffff0000484c7812 */ /* 0x040fe200078ec0ff */
[----:B------:R-:W-:Y:S01]  /*4bf0*/  IMAD.U32 R72, R72, 0x10000, RZ ;  /* 0x0001000048487824 */ /* 0x000fe200078e00ff */
[C---:B------:R-:W-:Y:S01]  /*4c00*/  LOP3.LUT R73, R70.reuse, 0xffff0000, RZ, 0xc0, !PT ;  /* 0xffff000046497812 */ /* 0x040fe200078ec0ff */
[----:B------:R-:W-:Y:S01]  /*4c10*/  IMAD.U32 R70, R70, 0x10000, RZ ;  /* 0x0001000046467824 */ /* 0x000fe200078e00ff */
[----:B------:R-:W-:Y:S01]  /*4c20*/  SHF.R.U32.HI R74, RZ, 0x10, R71 ;  /* 0x00000010ff4a7819 */ /* 0x000fe20000011647 */
[----:B------:R-:W-:Y:S02]  /*4c30*/  IMAD.U32 R71, R33, 0x10000, RZ ;  /* 0x0001000021477824 */ /* 0x000fe400078e00ff */
[C---:B------:R-:W-:Y:S01]  /*4c40*/  FMUL.FTZ R77, R78.reuse, R76 ;  /* 0x0000004c4e4d7220 */ /* 0x040fe20000410000 */
[----:B------:R-:W-:Y:S01]  /*4c50*/  FMUL.FTZ R33, R78, R73 ;  /* 0x000000494e217220 */ /* 0x000fe20000410000 */
[C---:B------:R-:W-:Y:S01]  /*4c60*/  LOP3.LUT R78, R34.reuse, 0xffff0000, RZ, 0xc0, !PT ;  /* 0xffff0000224e7812 */ /* 0x040fe200078ec0ff */
[----:B------:R-:W-:-:S02]  /*4c70*/  IMAD.U32 R34, R34, 0x10000, RZ ;  /* 0x0001000022227824 */ /* 0x000fc400078e00ff */
[C---:B------:R-:W-:Y:S01]  /*4c80*/  FFMA.FTZ R73, R71.reuse, R73, -R77 ;  /* 0x0000004947497223 */ /* 0x040fe2000001084d */
        /* <DEDUP_REMOVED lines=31> */
.L_x_2517:
[----:B------:R-:W-:Y:S05]  /*4e80*/  BSYNC B3 ;  /* 0x0000000000037941 */ /* 0x000fea0003800000 */
.L_x_2516:
[----:B--2---:R1:W-:Y:S02]  /*4e90*/  STG.E.128 desc[UR60][R44.64+0x100], R32 ;  /* 0x000100202c007986 */ /* 0x0043e4000c101d3c */
.L_x_2515:
[----:B------:R-:W-:Y:S05]  /*4ea0*/  BSYNC B2 ;  /* 0x0000000000027941 */ /* 0x000fea0003800000 */
.L_x_2514:
[----:B------:R-:W-:-:S13]  /*4eb0*/  ISETP.NE.AND P3, PT, R6, RZ, PT ;  /* 0x000000ff0600720c */ /* 0x000fda0003f65270 */
[----:B------:R-:W-:Y:S05]  /*4ec0*/  @!P3 BRA `(.L_x_2497) ;  /* 0x0000000000c8b947 */ /* 0x000fea0003800000 */
[----:B-1234-:R1:W2:Y:S01]  /*4ed0*/  LDS.128 R32, [R42+0x8000] ;  /* 0x008000002a207984 */ /* 0x01e2a20000000c00 */
[----:B------:R-:W-:Y:S01]  /*4ee0*/  ISETP.GE.AND P3, PT, R193, R117, PT ;  /* 0x00000075c100720c */ /* 0x000fe20003f66270 */
[----:B------:R-:W-:-:S12]  /*4ef0*/  BSSY B2, `(.L_x_2518) ;  /* 0x000002e000027945 */ /* 0x000fd80003800000 */
[----:B-1----:R-:W-:Y:S05]  /*4f00*/  @P3 BRA `(.L_x_2519) ;  /* 0x0000000000b03947 */ /* 0x002fea0003800000 */
[--C-:B------:R-:W-:Y:S01]  /*4f10*/  SHF.R.U64 R66, R66, 0x10, R67.reuse ;  /* 0x0000001042427819 */ /* 0x100fe20000001243 */
[----:B--2---:R-:W-:Y:S01]  /*4f20*/  IMAD.U32 R73, R35, 0x10000, RZ ;  /* 0x0001000023497824 */ /* 0x004fe200078e00ff */
[----:B------:R-:W-:Y:S01]  /*4f30*/  SHF.R.U32.HI R70, RZ, 0x10, R67 ;  /* 0x00000010ff467819 */ /* 0x000fe20000011643 */
[----:B------:R-:W-:Y:S01]  /*4f40*/  IMAD.U32 R71, R34, 0x10000, RZ ;  /* 0x0001000022477824 */ /* 0x000fe200078e00ff */
[--C-:B------:R-:W-:Y:S01]  /*4f50*/  SHF.R.U64 R67, R68, 0x10, R69.reuse ;  /* 0x0000001044437819 */ /* 0x100fe20000001245 */
[----:B------:R-:W-:Y:S01]  /*4f60*/  IMAD.U32 R72, R32, 0x10000, RZ ;  /* 0x0001000020487824 */ /* 0x000fe200078e00ff */
[----:B------:R-:W-:Y:S02]  /*4f70*/  SHF.R.U32.HI R69, RZ, 0x10, R69 ;  /* 0x00000010ff457819 */ /* 0x000fe40000011645 */
[----:B------:R-:W-:Y:S02]  /*4f80*/  PRMT R67, R157, 0x5432, R67 ;  /* 0x000054329d437816 */ /* 0x000fe40000000043 */
[----:B------:R-:W-:Y:S01]  /*4f90*/  LOP3.LUT R68, R35, 0xffff0000, RZ, 0xc0, !PT ;  /* 0xffff000023447812 */ /* 0x000fe200078ec0ff */
[C---:B------:R-:W-:Y:S01]  /*4fa0*/  IMAD.U32 R35, R33.reuse, 0x10000, RZ ;  /* 0x0001000021237824 */ /* 0x040fe200078e00ff */
[----:B------:R-:W-:-:S02]  /*4fb0*/  LOP3.LUT R33, R33, 0xffff0000, RZ, 0xc0, !PT ;  /* 0xffff000021217812 */ /* 0x000fc400078ec0ff */
[C---:B------:R-:W-:Y:S01]  /*4fc0*/  LOP3.LUT R74, R67.reuse, 0xffff0000, RZ, 0xc0, !PT ;  /* 0xffff0000434a7812 */ /* 0x040fe200078ec0ff */
[----:B------:R-:W-:Y:S01]  /*4fd0*/  IMAD.U32 R67, R67, 0x10000, RZ ;  /* 0x0001000043437824 */ /* 0x000fe200078e00ff */
[C---:B------:R-:W-:Y:S02]  /*4fe0*/  PRMT R66, R158.reuse, 0x5432, R66 ;  /* 0x000054329e427816 */ /* 0x040fe40000000042 */
[----:B------:R-:W-:Y:S01]  /*4ff0*/  PRMT R69, R157, 0x5410, R69 ;  /* 0x000054109d457816 */ /* 0x000fe20000000045 */
[----:B------:R-:W-:Y:S01]  /*5000*/  FMUL.FTZ R75, R33, R74 ;  /* 0x0000004a214b7220 */ /* 0x000fe20000410000 */
[----:B------:R-:W-:Y:S02]  /*5010*/  PRMT R70, R158, 0x5410, R70 ;  /* 0x000054109e467816 */ /* 0x000fe40000000046 */
[----:B------:R-:W-:Y:S01]  /*5020*/  LOP3.LUT R77, R66, 0xffff0000, RZ, 0xc0, !PT ;  /* 0xffff0000424d7812 */ /* 0x000fe200078ec0ff */
[C---:B------:R-:W-:Y:S01]  /*5030*/  IMAD.U32 R76, R69.reuse, 0x10000, RZ ;  /* 0x00010000454c7824 */ /* 0x040fe200078e00ff */
[----:B------:R-:W-:Y:S01]  /*5040*/  LOP3.LUT R34, R34, 0xffff0000, RZ, 0xc0, !PT ;  /* 0xffff000022227812 */ /* 0x000fe200078ec0ff */
[----:B------:R-:W-:Y:S01]  /*5050*/  IMAD.U32 R78, R70, 0x10000, RZ ;  /* 0x00010000464e7824 */ /* 0x000fe200078e00ff */
[----:B------:R-:W-:Y:S01]  /*5060*/  LOP3.LUT R69, R69, 0xffff0000, RZ, 0xc0, !PT ;  /* 0xffff000045457812 */ /* 0x000fe200078ec0ff */
[-C--:B------:R-:W-:Y:S01]  /*5070*/  FMUL.FTZ R33, R33, R77.reuse ;  /* 0x0000004d21217220 */ /* 0x080fe20000410000 */
[C---:B------:R-:W-:Y:S01]  /*5080*/  FFMA.FTZ R75, R35.reuse, R77, -R75 ;  /* 0x0000004d234b7223 */ /* 0x040fe2000001084b */
[C---:B------:R-:W-:Y:S01]  /*5090*/  FMUL.FTZ R77, R34.reuse, R76 ;  /* 0x0000004c224d7220 */ /* 0x040fe20000410000 */
[----:B------:R-:W-:Y:S01]  /*50a0*/  FMUL.FTZ R34, R34, R78 ;  /* 0x0000004e22227220 */ /* 0x000fe20000410000 */
[----:B------:R-:W-:Y:S01]  /*50b0*/  LOP3.LUT R70, R70, 0xffff0000, RZ, 0xc0, !PT ;  /* 0xffff000046467812 */ /* 0x000fe200078ec0ff */
[----:B------:R-:W-:Y:S01]  /*50c0*/  IMAD.U32 R66, R66, 0x10000, RZ ;  /* 0x0001000042427824 */ /* 0x000fe200078e00ff */
[----:B------:R-:W-:Y:S01]  /*50d0*/  LOP3.LUT R32, R32, 0xffff0000, RZ, 0xc0, !PT ;  /* 0xffff000020207812 */ /* 0x000fe200078ec0ff */
[----:B------:R-:W-:Y:S01]  /*50e0*/  FFMA.FTZ R33, R35, R74, R33 ;  /* 0x0000004a23217223 */ /* 0x000fe20000010021 */
[C---:B------:R-:W-:Y:S01]  /*50f0*/  FFMA.FTZ R77, R71.reuse, R78, -R77 ;  /* 0x0000004e474d7223 */ /* 0x040fe2000001084d */
        /* <DEDUP_REMOVED lines=12> */
[----:B------:R-:W-:-:S07]  /*51c0*/  F2FP.BF16.F32.PACK_AB R32, R32, R68 ;  /* 0x000000442020723e */ /* 0x000fce00000010ff */
.L_x_2519:
[----:B------:R-:W-:Y:S05]  /*51d0*/  BSYNC B2 ;  /* 0x0000000000027941 */ /* 0x000fea0003800000 */
.L_x_2518:
[----:B--2---:R1:W-:Y:S02]  /*51e0*/  STG.E.128 desc[UR60][R44.64+0x140], R32 ;  /* 0x000140202c007986 */ /* 0x0043e4000c101d3c */
.L_x_2497:
[----:B------:R-:W-:Y:S05]  /*51f0*/  BSYNC B1 ;  /* 0x0000000000017941 */ /* 0x000fea0003800000 */
.L_x_2496:
        /* <DEDUP_REMOVED lines=53> */
.L_x_2524:
[----:B------:R-:W-:Y:S05]  /*5550*/  BSYNC B2 ;  /* 0x0000000000027941 */ /* 0x000fea0003800000 */
.L_x_2523:
[----:B--2---:R1:W-:Y:S02]  /*5560*/  STG.E.128 desc[UR60][R40.64], R32 ;  /* 0x0000002028007986 */ /* 0x0043e4000c101d3c */
.L_x_2522:
[----:B------:R-:W-:Y:S05]  /*5570*/  BSYNC B1 ;  /* 0x0000000000017941 */ /* 0x000fea0003800000 */
.L_x_2521:
        /* <DEDUP_REMOVED lines=10> */
[----:B------:R-:W-:Y:S02]  /*5620*/  PRMT R155, R155, 0x5410, R60 ;  /* 0x000054109b9b7816 */ /* 0x000fe4000000003c */
[----:B------:R-:W-:Y:S02]  /*5630*/  SHF.R.U32.HI R61, RZ, 0x10, R61 ;  /* 0x00000010ff3d7819 */ /* 0x000fe4000001163d */
[----:B------:R-:W-:Y:S02]  /*5640*/  PRMT R58, R154, 0x5410, R63 ;  /* 0x000054109a3a7816 */ /* 0x000fe4000000003f */
[----:B------:R-:W-:-:S02]  /*5650*/  SHF.R.U32.HI R59, RZ, 0x10, R59 ;  /* 0x00000010ff3b7819 */ /* 0x000fc4000001163b */
[----:B------:R-:W-:Y:S02]  /*5660*/  LOP3.LUT R63, R33, 0xffff0000, RZ, 0xc0, !PT ;  /* 0xffff0000213f7812 */ /* 0x000fe400078ec0ff */
[C---:B------:R-:W-:Y:S01]  /*5670*/  LOP3.LUT R64, R155.reuse, 0xffff0000, RZ, 0xc0, !PT ;  /* 0xffff00009b407812 */ /* 0x040fe200078ec0ff */
[----:B------:R-:W-:Y:S01]  /*5680*/  IMAD.U32 R155, R155, 0x10000, RZ ;  /* 0x000100009b9b7824 */ /* 0x000fe200078e00ff */
[----:B------:R-:W-:Y:S01]  /*5690*/  PRMT R156, R156, 0x5432, R61 ;  /* 0x000054329c9c7816 */ /* 0x000fe2000000003d */
[----:B------:R-:W-:Y:S01]  /*56a0*/  IMAD.U32 R61, R33, 0x10000, RZ ;  /* 0x00010000213d7824 */ /* 0x000fe200078e00ff */
[----:B------:R-:W-:Y:S01]  /*56b0*/  LOP3.LUT R60, R58, 0xffff0000, RZ, 0xc0, !PT ;  /* 0xffff00003a3c7812 */ /* 0x000fe200078ec0ff */
[C---:B------:R-:W-:Y:S01]  /*56c0*/  FMUL.FTZ R66, R63.reuse, R64 ;  /* 0x000000403f427220 */ /* 0x040fe20000410000 */
[----:B------:R-:W-:Y:S01]  /*56d0*/  PRMT R154, R154, 0x5432, R59 ;  /* 0x000054329a9a7816 */ /* 0x000fe2000000003b */
[----:B------:R-:W-:Y:S01]  /*56e0*/  IMAD.U32 R59, R156, 0x10000, RZ ;  /* 0x000100009c3b7824 */ /* 0x000fe200078e00ff */
[----:B------:R-:W-:Y:S01]  /*56f0*/  LOP3.LUT R45, R34, 0xffff0000, RZ, 0xc0, !PT ;  /* 0xffff0000222d7812 */ /* 0x000fe200078ec0ff */
[-C--:B------:R-:W-:Y:S01]  /*5700*/  FMUL.FTZ R63, R63, R60.reuse ;  /* 0x0000003c3f3f7220 */ /* 0x080fe20000410000 */
[----:B------:R-:W-:Y:S01]  /*5710*/  FFMA.FTZ R60, R61, R60, -R66 ;  /* 0x0000003c3d3c7223 */ /* 0x000fe20000010842 */
[----:B------:R-:W-:Y:S01]  /*5720*/  IMAD.U32 R62, R154, 0x10000, RZ ;  /* 0x000100009a3e7824 */ /* 0x000fe200078e00ff */
[----:B------:R-:W-:Y:S01]  /*5730*/  LOP3.LUT R34, R35, 0xffff0000, RZ, 0xc0, !PT ;  /* 0xffff000023227812 */ /* 0x000fe200078ec0ff */
[----:B------:R-:W-:Y:S01]  /*5740*/  FMUL.FTZ R65, R45, R59 ;  /* 0x0000003b2d417220 */ /* 0x000fe20000410000 */
[----:B------:R-:W-:Y:S01]  /*5750*/  FFMA.FTZ R61, R61, R64, R63 ;  /* 0x000000403d3d7223 */ /* 0x000fe2000001003f */
[----:B------:R-:W-:-:S02]  /*5760*/  IMAD.U32 R33, R32, 0x10000, RZ ;  /* 0x0001000020217824 */ /* 0x000fc400078e00ff */
[-C--:B------:R-:W-:Y:S01]  /*5770*/  FMUL.FTZ R63, R45, R62.reuse ;  /* 0x0000003e2d3f7220 */ /* 0x080fe20000410000 */
[----:B------:R-:W-:Y:S01]  /*5780*/  LOP3.LUT R156, R156, 0xffff0000, RZ, 0xc0, !PT ;  /* 0xffff00009c9c7812 */ /* 0x000fe200078ec0ff */
[----:B------:R-:W-:Y:S01]  /*5790*/  FFMA.FTZ R45, R44, R62, -R65 ;  /* 0x0000003e2c2d7223 */ /* 0x000fe20000010841 */
[----:B------:R-:W-:Y:S01]  /*57a0*/  LOP3.LUT R154, R154, 0xffff0000, RZ, 0xc0, !PT ;  /* 0xffff00009a9a7812 */ /* 0x000fe200078ec0ff */
[----:B------:R-:W-:Y:S01]  /*57b0*/  IMAD.U32 R58, R58, 0x10000, RZ ;  /* 0x000100003a3a7824 */ /* 0x000fe200078e00ff */
[----:B------:R-:W-:Y:S01]  /*57c0*/  LOP3.LUT R32, R32, 0xffff0000, RZ, 0xc0, !PT ;  /* 0xffff000020207812 */ /* 0x000fe200078ec0ff */
[----:B------:R-:W-:Y:S01]  /*57d0*/  FFMA.FTZ R44, R44, R59, R63 ;  /* 0x0000003b2c2c7223 */ /* 0x000fe2000001003f */
[C---:B------:R-:W-:Y:S01]  /*57e0*/  FMUL.FTZ R62, R34.reuse, R156 ;  /* 0x0000009c223e7220 */ /* 0x040fe20000410000 */
[----:B------:R-:W-:Y:S01]  /*57f0*/  FMUL.FTZ R59, R34, R154 ;  /* 0x0000009a223b7220 */ /* 0x000fe20000410000 */
[----:B------:R-:W-:Y:S02]  /*5800*/  IMAD.U32 R35, R35, 0x10000, RZ ;  /* 0x0001000023237824 */ /* 0x000fe400078e00ff */
[CC--:B------:R-:W-:Y:S01]  /*5810*/  FMUL.FTZ R34, R32.reuse, R155.reuse ;  /* 0x0000009b20227220 */ /* 0x0c0fe20000410000 */
        /* <DEDUP_REMOVED lines=9> */
[----:B------:R-:W-:Y:S01]  /*58b0*/  F2FP.BF16.F32.PACK_AB R35, R59, R62 ;  /* 0x0000003e3b23723e */ /* 0x000fe200000010ff */
[----:B------:R-:W-:-:S07]  /*58c0*/  IMAD.MOV.U32 R34, RZ, RZ, R44 ;  /* 0x000000ffff227224 */ /* 0x000fce00078e002c */
.L_x_2528:
[----:B------:R-:W-:Y:S05]  /*58d0*/  BSYNC B2 ;  /* 0x0000000000027941 */ /* 0x000fea0003800000 */
.L_x_2527:
[----:B--2---:R1:W-:Y:S02]  /*58e0*/  STG.E.128 desc[UR60][R40.64+0x40], R32 ;  /* 0x0000402028007986 */ /* 0x0043e4000c101d3c */
.L_x_2526:
[----:B------:R-:W-:Y:S05]  /*58f0*/  BSYNC B1 ;  /* 0x0000000000017941 */ /* 0x000fea0003800000 */
.L_x_2525:
        /* <DEDUP_REMOVED lines=25> */
[----:B------:R-:W-:Y:S01]  /*5a90*/  FMUL.FTZ R63, R54, R57 ;  /* 0x00000039363f7220 */ /* 0x000fe20000410000 */
[C---:B------:R-:W-:Y:S01]  /*5aa0*/  IMAD.U32 R33, R32.reuse, 0x10000, RZ ;  /* 0x0001000020217824 */ /* 0x040fe200078e00ff */
[----:B------:R-:W-:Y:S01]  /*5ab0*/  LOP3.LUT R54, R32, 0xffff0000, RZ, 0xc0, !PT ;  /* 0xffff000020367812 */ /* 0x000fe200078ec0ff */
[C---:B------:R-:W-:Y:S01]  /*5ac0*/  FMUL.FTZ R65, R56.reuse, R61 ;  /* 0x0000003d38417220 */ /* 0x040fe20000410000 */
[----:B------:R-:W-:Y:S01]  /*5ad0*/  FFMA.FTZ R32, R55, R57, -R62 ;  /* 0x0000003937207223 */ /* 0x000fe2000001083e */
[----:B------:R-:W-:Y:S01]  /*5ae0*/  LOP3.LUT R153, R153, 0xffff0000, RZ, 0xc0, !PT ;  /* 0xffff000099997812 */ /* 0x000fe200078ec0ff */
[----:B------:R-:W-:Y:S01]  /*5af0*/  FMUL.FTZ R57, R56, R59 ;  /* 0x0000003b38397220 */ /* 0x000fe20000410000 */
[----:B------:R-:W-:Y:S01]  /*5b00*/  LOP3.LUT R152, R152, 0xffff0000, RZ, 0xc0, !PT ;  /* 0xffff000098987812 */ /* 0x000fe200078ec0ff */
[----:B------:R-:W-:-:S02]  /*5b10*/  IMAD.U32 R58, R58, 0x10000, RZ ;  /* 0x000100003a3a7824 */ /* 0x000fc400078e00ff */
[----:B------:R-:W-:Y:S01]  /*5b20*/  FFMA.FTZ R55, R55, R60, R63 ;  /* 0x0000003c37377223 */ /* 0x000fe2000001003f */
[----:B------:R-:W-:Y:S02]  /*5b30*/  IMAD.U32 R45, R45, 0x10000, RZ ;  /* 0x000100002d2d7824 */ /* 0x000fe400078e00ff */
        /* <DEDUP_REMOVED lines=16> */
.L_x_2532:
[----:B------:R-:W-:Y:S05]  /*5c40*/  BSYNC B2 ;  /* 0x0000000000027941 */ /* 0x000fea0003800000 */
.L_x_2531:
[----:B--2---:R1:W-:Y:S02]  /*5c50*/  STG.E.128 desc[UR60][R40.64+0x80], R32 ;  /* 0x0000802028007986 */ /* 0x0043e4000c101d3c */
.L_x_2530:
[----:B------:R-:W-:Y:S05]  /*5c60*/  BSYNC B1 ;  /* 0x0000000000017941 */ /* 0x000fea0003800000 */
.L_x_2529:
        /* <DEDUP_REMOVED lines=23> */
[C---:B------:R-:W-:Y:S01]  /*5de0*/  IMAD.U32 R34, R35.reuse, 0x10000, RZ ;  /* 0x0001000023227824 */ /* 0x040fe200078e00ff */
[----:B------:R-:W-:Y:S01]  /*5df0*/  LOP3.LUT R44, R35, 0xffff0000, RZ, 0xc0, !PT ;  /* 0xffff0000232c7812 */ /* 0x000fe200078ec0ff */
[----:B------:R-:W-:-:S02]  /*5e00*/  IMAD.U32 R35, R33, 0x10000, RZ ;  /* 0x0001000021237824 */ /* 0x000fc400078e00ff */
[C---:B------:R-:W-:Y:S01]  /*5e10*/  FMUL.FTZ R60, R50.reuse, R56 ;  /* 0x00000038323c7220 */ /* 0x040fe20000410000 */
[-C--:B------:R-:W-:Y:S01]  /*5e20*/  FMUL.FTZ R57, R50, R53.reuse ;  /* 0x0000003532397220 */ /* 0x080fe20000410000 */
[----:B------:R-:W-:Y:S02]  /*5e30*/  IMAD.U32 R33, R32, 0x10000, RZ ;  /* 0x0001000020217824 */ /* 0x000fe400078e00ff */
[----:B------:R-:W-:Y:S01]  /*5e40*/  FMUL.FTZ R50, R51, R58 ;  /* 0x0000003a33327220 */ /* 0x000fe20000410000 */
[----:B------:R-:W-:Y:S01]  /*5e50*/  LOP3.LUT R151, R151, 0xffff0000, RZ, 0xc0, !PT ;  /* 0xffff000097977812 */ /* 0x000fe200078ec0ff */
[----:B------:R-:W-:Y:S01]  /*5e60*/  FFMA.FTZ R57, R35, R56, R57 ;  /* 0x0000003823397223 */ /* 0x000fe20000010039 */
[----:B------:R-:W-:Y:S01]  /*5e70*/  LOP3.LUT R149, R149, 0xffff0000, RZ, 0xc0, !PT ;  /* 0xffff000095957812 */ /* 0x000fe200078ec0ff */
[----:B------:R-:W-:Y:S01]  /*5e80*/  IMAD.U32 R52, R52, 0x10000, RZ ;  /* 0x0001000034347824 */ /* 0x000fe200078e00ff */
[----:B------:R-:W-:Y:S01]  /*5e90*/  LOP3.LUT R32, R32, 0xffff0000, RZ, 0xc0, !PT ;  /* 0xffff000020207812 */ /* 0x000fe200078ec0ff */
[----:B------:R-:W-:Y:S01]  /*5ea0*/  FFMA.FTZ R60, R35, R53, -R60 ;  /* 0x00000035233c7223 */ /* 0x000fe2000001083c */
[-C--:B------:R-:W-:Y:S01]  /*5eb0*/  FMUL.FTZ R56, R51, R54.reuse ;  /* 0x0000003633387220 */ /* 0x080fe20000410000 */
[C---:B------:R-:W-:Y:S01]  /*5ec0*/  FFMA.FTZ R50, R45.reuse, R54, -R50 ;  /* 0x000000362d327223 */ /* 0x040fe20000010832 */
[C---:B------:R-:W-:Y:S01]  /*5ed0*/  FMUL.FTZ R35, R44.reuse, R151 ;  /* 0x000000972c237220 */ /* 0x040fe20000410000 */
[----:B------:R-:W-:Y:S01]  /*5ee0*/  FMUL.FTZ R54, R44, R149 ;  /* 0x000000952c367220 */ /* 0x000fe20000410000 */
[C---:B------:R-:W-:Y:S01]  /*5ef0*/  FMUL.FTZ R44, R32.reuse, R55 ;  /* 0x00000037202c7220 */ /* 0x040fe20000410000 */
[----:B------:R-:W-:Y:S01]  /*5f00*/  FMUL.FTZ R32, R32, R52 ;  /* 0x0000003420207220 */ /* 0x000fe20000410000 */
[----:B------:R-:W-:Y:S01]  /*5f10*/  FFMA.FTZ R45, R45, R58, R56 ;  /* 0x0000003a2d2d7223 */ /* 0x000fe20000010038 */
[C---:B------:R-:W-:Y:S01]  /*5f20*/  FFMA.FTZ R35, R34.reuse, R149, -R35 ;  /* 0x0000009522237223 */ /* 0x040fe20000010823 */
        /* <DEDUP_REMOVED lines=8> */
.L_x_2536:
[----:B------:R-:W-:Y:S05]  /*5fb0*/  BSYNC B2 ;  /* 0x0000000000027941 */ /* 0x000fea0003800000 */
.L_x_2535:
[----:B--2---:R1:W-:Y:S02]  /*5fc0*/  STG.E.128 desc[UR60][R40.64+0xc0], R32 ;  /* 0x0000c02028007986 */ /* 0x0043e4000c101d3c */
.L_x_2534:
[----:B------:R-:W-:Y:S05]  /*5fd0*/  BSYNC B1 ;  /* 0x0000000000017941 */ /* 0x000fea0003800000 */
.L_x_2533:
        /* <DEDUP_REMOVED lines=22> */
[----:B------:R-:W-:Y:S01]  /*6140*/  FMUL.FTZ R56, R44, R52 ;  /* 0x000000342c387220 */ /* 0x000fe20000410000 */
[----:B------:R-:W-:Y:S01]  /*6150*/  LOP3.LUT R51, R50, 0xffff0000, RZ, 0xc0, !PT ;  /* 0xffff000032337812 */ /* 0x000fe200078ec0ff */
[-C--:B------:R-:W-:Y:S01]  /*6160*/  FMUL.FTZ R44, R44, R49.reuse ;  /* 0x000000312c2c7220 */ /* 0x080fe20000410000 */
[----:B------:R-:W-:Y:S01]  /*6170*/  LOP3.LUT R48, R47, 0xffff0000, RZ, 0xc0, !PT ;  /* 0xffff00002f307812 */ /* 0x000fe200078ec0ff */
[----:B------:R-:W-:Y:S01]  /*6180*/  IMAD.U32 R34, R33, 0x10000, RZ ;  /* 0x0001000021227824 */ /* 0x000fe200078e00ff */
[----:B------:R-:W-:Y:S01]  /*6190*/  LOP3.LUT R83, R83, 0xffff0000, RZ, 0xc0, !PT ;  /* 0xffff000053537812 */ /* 0x000fe200078ec0ff */
[----:B------:R-:W-:Y:S01]  /*61a0*/  FFMA.FTZ R56, R43, R49, -R56 ;  /* 0x000000312b387223 */ /* 0x000fe20000010838 */
[----:B------:R-:W-:Y:S01]  /*61b0*/  LOP3.LUT R82, R82, 0xffff0000, RZ, 0xc0, !PT ;  /* 0xffff000052527812 */ /* 0x000fe200078ec0ff */
[----:B------:R-:W-:-:S02]  /*61c0*/  IMAD.U32 R33, R32, 0x10000, RZ ;  /* 0x0001000020217824 */ /* 0x000fc400078e00ff */
[----:B------:R-:W-:Y:S01]  /*61d0*/  FFMA.FTZ R43, R43, R52, R44 ;  /* 0x000000342b2b7223 */ /* 0x000fe2000001002c */
[C---:B------:R-:W-:Y:S01]  /*61e0*/  FMUL.FTZ R53, R35.reuse, R51 ;  /* 0x0000003323357220 */ /* 0x040fe20000410000 */
[----:B------:R-:W-:Y:S01]  /*61f0*/  FMUL.FTZ R54, R35, R48 ;  /* 0x0000003023367220 */ /* 0x000fe20000410000 */
[----:B------:R-:W-:Y:S01]  /*6200*/  LOP3.LUT R32, R32, 0xffff0000, RZ, 0xc0, !PT ;  /* 0xffff000020207812 */ /* 0x000fe200078ec0ff */
[----:B------:R-:W-:Y:S01]  /*6210*/  FMUL.FTZ R44, R46, R83 ;  /* 0x000000532e2c7220 */ /* 0x000fe20000410000 */
[----:B------:R-:W-:Y:S02]  /*6220*/  IMAD.U32 R50, R50, 0x10000, RZ ;  /* 0x0001000032327824 */ /* 0x000fe400078e00ff */
[----:B------:R-:W-:Y:S01]  /*6230*/  FMUL.FTZ R46, R46, R82 ;  /* 0x000000522e2e7220 */ /* 0x000fe20000410000 */
[----:B------:R-:W-:Y:S02]  /*6240*/  IMAD.U32 R47, R47, 0x10000, RZ ;  /* 0x000100002f2f7824 */ /* 0x000fe400078e00ff */
[C---:B------:R-:W-:Y:S01]  /*6250*/  FFMA.FTZ R53, R34.reuse, R48, -R53 ;  /* 0x0000003022357223 */ /* 0x040fe20000010835 */
[----:B------:R-:W-:Y:S01]  /*6260*/  FFMA.FTZ R54, R34, R51, R54 ;  /* 0x0000003322367223 */ /* 0x000fe20000010036 */
[C---:B------:R-:W-:Y:S01]  /*6270*/  FFMA.FTZ R44, R45.reuse, R82, -R44 ;  /* 0x000000522d2c7223 */ /* 0x040fe2000001082c */
[C---:B------:R-:W-:Y:S01]  /*6280*/  FMUL.FTZ R34, R32.reuse, R50 ;  /* 0x0000003220227220 */ /* 0x040fe20000410000 */
[----:B------:R-:W-:Y:S01]  /*6290*/  FMUL.FTZ R35, R32, R47 ;  /* 0x0000002f20237220 */ /* 0x000fe20000410000 */
[----:B------:R-:W-:Y:S01]  /*62a0*/  FFMA.FTZ R45, R45, R83, R46 ;  /* 0x000000532d2d7223 */ /* 0x000fe2000001002e */
[----:B------:R-:W-:Y:S01]  /*62b0*/  F2FP.BF16.F32.PACK_AB R43, R43, R56 ;  /* 0x000000382b2b723e */ /* 0x000fe200000010ff */
[C---:B------:R-:W-:Y:S01]  /*62c0*/  FFMA.FTZ R34, R33.reuse, R47, -R34 ;  /* 0x0000002f21227223 */ /* 0x040fe20000010822 */
[----:B------:R-:W-:Y:S01]  /*62d0*/  FFMA.FTZ R35, R33, R50, R35 ;  /* 0x0000003221237223 */ /* 0x000fe20000010023 */
[----:B------:R-:W-:-:S02]  /*62e0*/  F2FP.BF16.F32.PACK_AB R33, R54, R53 ;  /* 0x000000353621723e */ /* 0x000fc400000010ff */
[----:B------:R-:W-:Y:S02]  /*62f0*/  F2FP.BF16.F32.PACK_AB R44, R45, R44 ;  /* 0x0000002c2d2c723e */ /* 0x000fe400000010ff */
[----:B------:R-:W-:Y:S01]  /*6300*/  F2FP.BF16.F32.PACK_AB R32, R35, R34 ;  /* 0x000000222320723e */ /* 0x000fe200000010ff */
[----:B------:R-:W-:Y:S02]  /*6310*/  IMAD.MOV.U32 R34, RZ, RZ, R43 ;  /* 0x000000ffff227224 */ /* 0x000fe400078e002b */
[----:B------:R-:W-:-:S07]  /*6320*/  IMAD.MOV.U32 R35, RZ, RZ, R44 ;  /* 0x000000ffff237224 */ /* 0x000fce00078e002c */
.L_x_2540:
[----:B------:R-:W-:Y:S05]  /*6330*/  BSYNC B2 ;  /* 0x0000000000027941 */ /* 0x000fea0003800000 */
.L_x_2539:
[----:B--2---:R1:W-:Y:S02]  /*6340*/  STG.E.128 desc[UR60][R40.64+0x100], R32 ;  /* 0x0001002028007986 */ /* 0x0043e4000c101d3c */
.L_x_2538:
[----:B------:R-:W-:Y:S05]  /*6350*/  BSYNC B1 ;  /* 0x0000000000017941 */ /* 0x000fea0003800000 */
.L_x_2537:
        /* <DEDUP_REMOVED lines=52> */
.L_x_2542:
[----:B------:R-:W-:Y:S05]  /*66a0*/  BSYNC B1 ;  /* 0x0000000000017941 */ /* 0x000fea0003800000 */
.L_x_2541:
[----:B--2---:R1:W-:Y:S01]  /*66b0*/  STG.E.128 desc[UR60][R40.64+0x140], R32 ;  /* 0x0001402028007986 */ /* 0x0043e2000c101d3c */
[----:B------:R-:W-:Y:S05]  /*66c0*/  BRA `(.L_x_2520) ;  /* 0x00000040004c7947 */ /* 0x000fea0003800000 */
.L_x_2488:
        /* <DEDUP_REMOVED lines=47> */
.L_x_2544:
[----:B------:R-:W-:Y:S05]  /*69c0*/  BSYNC B1 ;  /* 0x0000000000017941 */ /* 0x000fea0003800000 */
.L_x_2543:
        /* <DEDUP_REMOVED lines=14> */
[----:B------:R-:W-:Y:S01]  /*6ab0*/  IMAD.MOV.U32 R85, RZ, RZ, R35 ;  /* 0x000000ffff557224 */ /* 0x000fe200078e0023 */
        /* <DEDUP_REMOVED lines=32> */
.L_x_2546:
[----:B------:R-:W-:Y:S05]  /*6cc0*/  BSYNC B1 ;  /* 0x0000000000017941 */ /* 0x000fea0003800000 */
.L_x_2545:
[----:B------:R-:W2:Y:S01]  /*6cd0*/  LDL R0, [R1+0x18] ;  /* 0x0000180001007983 */ /* 0x000ea20000100800 */
[----:B0-----:R-:W-:Y:S01]  /*6ce0*/  IMAD.MOV.U32 R81, RZ, RZ, R32 ;  /* 0x000000ffff517224 */ /* 0x001fe200078e0020 */
[----:B------:R-:W-:Y:S01]  /*6cf0*/  PRMT R168, R86, 0x5410, R85 ;  /* 0x0000541056a87816 */ /* 0x000fe20000000055 */
[----:B------:R-:W-:Y:S02]  /*6d00*/  IMAD.MOV.U32 R80, RZ, RZ, R33 ;  /* 0x000000ffff507224 */ /* 0x000fe400078e0021 */
[----:B------:R-:W-:-:S03]  /*6d10*/  IMAD.MOV.U32 R3, RZ, RZ, R38 ;  /* 0x000000ffff037224 */ /* 0x000fc600078e0026 */
[----:B------:R-:W-:Y:S01]  /*6d20*/  PRMT R169, R81, 0x5410, R80 ;  /* 0x0000541051a97816 */ /* 0x000fe20000000050 */
[----:B------:R-:W-:Y:S02]  /*6d30*/  IMAD.MOV.U32 R80, RZ, RZ, R42 ;  /* 0x000000ffff507224 */ /* 0x000fe400078e002a */
[----:B------:R-:W-:-:S05]  /*6d40*/  IMAD.MOV.U32 R81, RZ, RZ, R43 ;  /* 0x000000ffff517224 */ /* 0x000fca00078e002b */
[----:B------:R-:W-:Y:S01]  /*6d50*/  PRMT R160, R81, 0x5410, R80 ;  /* 0x0000541051a07816 */ /* 0x000fe20000000050 */
[----:B------:R-:W-:Y:S02]  /*6d60*/  IMAD.MOV.U32 R80, RZ, RZ, R41 ;  /* 0x000000ffff507224 */ /* 0x000fe400078e0029 */
[----:B------:R-:W-:Y:S01]  /*6d70*/  IMAD.MOV.U32 R81, RZ, RZ, R46 ;  /* 0x000000ffff517224 */ /* 0x000fe200078e002e */
[----:B--2---:R-:W-:Y:S01]  /*6d80*/  R2UR UR4, R0 ;  /* 0x00000000000472ca */ /* 0x004fe200000e0000 */
[----:B------:R-:W-:-:S05]  /*6d90*/  IMAD.MOV.U32 R0, RZ, RZ, R39 ;  /* 0x000000ffff007224 */ /* 0x000fca00078e0027 */
[----:B------:R-:W-:Y:S01]  /*6da0*/  PRMT R172, R0, 0x5410, R3 ;  /* 0x0000541000ac7816 */ /* 0x000fe20000000003 */
[----:B------:R-:W-:Y:S02]  /*6db0*/  IMAD.MOV.U32 R0, RZ, RZ, R36 ;  /* 0x000000ffff007224 */ /* 0x000fe400078e0024 */
[----:B------:R-:W-:-:S03]  /*6dc0*/  IMAD.MOV.U32 R3, RZ, RZ, R37 ;  /* 0x000000ffff037224 */ /* 0x000fc600078e0025 */
[----:B------:R-:W-:Y:S01]  /*6dd0*/  PRMT R173, R173, 0x5410, R0 ;  /* 0x00005410adad7816 */ /* 0x000fe20000000000 */
[----:B------:R-:W-:Y:S01]  /*6de0*/  IMAD.MOV.U32 R0, RZ, RZ, R47 ;  /* 0x000000ffff007224 */ /* 0x000fe200078e002f */
[----:B------:R-:W-:Y:S01]  /*6df0*/  PRMT R175, R3, 0x7610, R175 ;  /* 0x0000761003af7816 */ /* 0x000fe200000000af */
[----:B------:R-:W-:Y:S01]  /*6e00*/  IMAD.MOV.U32 R3, RZ, RZ, R40 ;  /* 0x000000ffff037224 */ /* 0x000fe200078e0028 */
[----:B------:R-:W-:Y:S02]  /*6e10*/  UISETP.NE.AND UP0, UPT, UR4, 0x3, UPT ;  /* 0x000000030400788c */ /* 0x000fe4000bf05270 */
[----:B------:R-:W-:Y:S01]  /*6e20*/  PRMT R170, R81, 0x5410, R0 ;  /* 0x0000541051aa7816 */ /* 0x000fe20000000000 */
[----:B------:R-:W-:Y:S01]  /*6e30*/  IMAD.MOV.U32 R0, RZ, RZ, R45 ;  /* 0x000000ffff007224 */ /* 0x000fe200078e002d */
        /* <DEDUP_REMOVED lines=60> */
.L_x_2547:
[----:B------:R-:W-:Y:S01]  /*7200*/  IMAD R3, R16, 0x8, R2 ;  /* 0x0000000810037824 */ /* 0x000fe200078e0202 */
[----:B------:R-:W-:Y:S01]  /*7210*/  SHF.L.U32 R0, R188, 0x1f, RZ ;  /* 0x0000001fbc007819 */ /* 0x000fe200000006ff */
[----:B------:R-:W0:Y:S01]  /*7220*/  LDC R142, c[0x0][0x2f4] ;  /* 0x0000bd00ff8e7b82 */ /* 0x000e220000000800 */
[----:B------:R-:W-:Y:S01]  /*7230*/  BSSY B1, `(.L_x_2548) ;  /* 0x0000004000017945 */ /* 0x000fe20003800000 */
[----:B------:R-:W-:Y:S01]  /*7240*/  IMAD.MOV.U32 R125, RZ, RZ, R84 ;  /* 0x000000ffff7d7224 */ /* 0x000fe200078e0054 */
[----:B------:R-:W1:Y:S02]  /*7250*/  SYNCS.PHASECHK.TRANS64.TRYWAIT P5, [R3+URZ+0x34890], R0 ;  /* 0x03489000030075a7 */ /* 0x000e6400080a017f */
[----:B-1----:R-:W-:Y:S05]  /*7260*/  @!P5 BRA `(.L_x_2549) ;  /* 0x000002140000d947 */ /* 0x002fea0003800000 */
.L_x_2872:
[----:B------:R-:W-:Y:S05]  /*7270*/  BSYNC B1 ;  /* 0x0000000000017941 */ /* 0x000fea0003800000 */
.L_x_2548:
        /* <DEDUP_REMOVED lines=126> */
.L_x_2555:
[----:B------:R-:W-:Y:S05]  /*7a60*/  BSYNC B3 ;  /* 0x0000000000037941 */ /* 0x000fea0003800000 */
.L_x_2554:
        /* <DEDUP_REMOVED lines=12> */
.L_x_2553:
[----:B------:R-:W-:Y:S05]  /*7b30*/  BSYNC B2 ;  /* 0x0000000000027941 */ /* 0x000fea0003800000 */
.L_x_2552:
        /* <DEDUP_REMOVED lines=117> */
.L_x_2559:
[----:B------:R-:W-:Y:S05]  /*8290*/  BSYNC B3 ;  /* 0x0000000000037941 */ /* 0x000fea0003800000 */
.L_x_2558:
        /* <DEDUP_REMOVED lines=12> */
.L_x_2557:
[----:B------:R-:W-:Y:S05]  /*8360*/  BSYNC B2 ;  /* 0x0000000000027941 */ /* 0x000fea0003800000 */
.L_x_2556:
[----:B------:R-:W-:-:S13]  /*8370*/  ISETP.NE.AND P4, PT, R9, RZ, PT ;  /* 0x000000ff0900720c */ /* 0x000fda0003f85270 */
[----:B------:R-:W-:Y:S05]  /*8380*/  @!P4 BRA `(.L_x_2551) ;  /* 0x000000080004c947 */ /* 0x000fea0003800000 */
[----:B---3--:R-:W3:Y:S01]  /*8390*/  LDL R36, [R1+0x1c] ;  /* 0x00001c0001247983 */ /* 0x008ee20000100800 */
[----:B------:R-:W-:Y:S01]  /*83a0*/  BSSY B2, `(.L_x_2560) ;  /* 0x000007d000027945 */ /* 0x000fe20003800000 */
[----:B---3--:R-:W-:-:S04]  /*83b0*/  LOP3.LUT P5, RZ, R36, 0x1, RZ, 0xc0, !PT ;  /* 0x0000000124ff7812 */ /* 0x008fc800078ac0ff */
[----:B------:R-:W-:-:S04]  /*83c0*/  SEL R36, R120, R144, !P5 ;  /* 0x0000009078247207 */ /* 0x000fc80006800000 */
        /* <DEDUP_REMOVED lines=18> */
[----:B------:R-:W-:-:S05]  /*84f0*/  LEA.HI R36, R38, R36, RZ, 0x3 ;  /* 0x0000002426247211 */ /* 0x000fca00078f18ff */
[----:B------:R-:W-:-:S05]  /*8500*/  IMAD.SHL.U32 R36, R36, 0x400, RZ ;  /* 0x0000040024247824 */ /* 0x000fca00078e00ff */
[----:B------:R-:W-:-:S05]  /*8510*/  LOP3.LUT R36, R36, 0x7fffe000, RZ, 0xc0, !PT ;  /* 0x7fffe00024247812 */ /* 0x000fca00078ec0ff */
        /* <DEDUP_REMOVED lines=9> */
[----:B------:R-:W-:Y:S01]  /*85b0*/  SHF.R.U32.HI R53, RZ, 0x10, R45 ;  /* 0x00000010ff357819 */ /* 0x000fe2000001162d */
[----:B0-----:R-:W-:Y:S01]  /*85c0*/  IMAD.U32 R82, R41, 0x10000, RZ ;  /* 0x0001000029527824 */ /* 0x001fe200078e00ff */
[----:B------:R-:W-:Y:S01]  /*85d0*/  SHF.R.U32.HI R52, RZ, 0x10, R33 ;  /* 0x00000010ff347819 */ /* 0x000fe20000011621 */
[----:B--2---:R-:W-:Y:S01]  /*85e0*/  IMAD.U32 R80, R37, 0x10000, RZ ;  /* 0x0001000025507824 */ /* 0x004fe200078e00ff */
[----:B------:R-:W-:Y:S02]  /*85f0*/  PRMT R53, R171, 0x5432, R53 ;  /* 0x00005432ab357816 */ /* 0x000fe40000000035 */
[----:B------:R-:W-:Y:S02]  /*8600*/  PRMT R52, R169, 0x5432, R52 ;  /* 0x00005432a9347816 */ /* 0x000fe40000000034 */
[----:B------:R-:W-:Y:S01]  /*8610*/  SHF.R.U64 R44, R44, 0x10, R45 ;  /* 0x000000102c2c7819 */ /* 0x000fe2000000122d */
[C---:B------:R-:W-:Y:S01]  /*8620*/  IMAD.U32 R54, R53.reuse, 0x10000, RZ ;  /* 0x0001000035367824 */ /* 0x040fe200078e00ff */
[----:B------:R-:W-:Y:S01]  /*8630*/  LOP3.LUT R53, R53, 0xffff0000, RZ, 0xc0, !PT ;  /* 0xffff000035357812 */ /* 0x000fe200078ec0ff */
[----:B------:R-:W-:Y:S01]  /*8640*/  IMAD.U32 R55, R52, 0x10000, RZ ;  /* 0x0001000034377824 */ /* 0x000fe200078e00ff */
[----:B------:R-:W-:Y:S01]  /*8650*/  LOP3.LUT R45, R41, 0xffff0000, RZ, 0xc0, !PT ;  /* 0xffff0000292d7812 */ /* 0x000fe200078ec0ff */
[CC--:B------:R-:W-:Y:S01]  /*8660*/  FMUL.FTZ R81, R82.reuse, R54.reuse ;  /* 0x0000003652517220 */ /* 0x0c0fe20000410000 */
[----:B------:R-:W-:Y:S01]  /*8670*/  PRMT R171, R171, 0x5410, R44 ;  /* 0x00005410abab7816 */ /* 0x000fe2000000002c */
[----:B------:R-:W-:Y:S01]  /*8680*/  FMUL.FTZ R82, R82, R55 ;  /* 0x0000003752527220 */ /* 0x000fe20000410000 */
[----:B------:R-:W-:Y:S01]  /*8690*/  SHF.R.U64 R46, R46, 0x10, R47 ;  /* 0x000000102e2e7819 */ /* 0x000fe2000000122f */
[----:B------:R-:W-:Y:S01]  /*86a0*/  FMUL.FTZ R41, R45, R53 ;  /* 0x000000352d297220 */ /* 0x000fe20000410000 */
[----:B------:R-:W-:Y:S01]  /*86b0*/  SHF.R.U64 R34, R34, 0x10, R35 ;  /* 0x0000001022227819 */ /* 0x000fe20000001223 */
[----:B------:R-:W-:Y:S01]  /*86c0*/  FFMA.FTZ R82, R80, R54, R82 ;  /* 0x0000003650527223 */ /* 0x000fe20000010052 */
[----:B------:R-:W-:Y:S01]  /*86d0*/  SHF.R.U64 R54, R32, 0x10, R33 ;  /* 0x0000001020367819 */ /* 0x000fe20000001221 */
[----:B------:R-:W-:Y:S01]  /*86e0*/  FFMA.FTZ R81, R80, R55, -R81 ;  /* 0x0000003750517223 */ /* 0x000fe20000010851 */
[----:B------:R-:W-:-:S02]  /*86f0*/  LOP3.LUT R33, R52, 0xffff0000, RZ, 0xc0, !PT ;  /* 0xffff000034217812 */ /* 0x000fc400078ec0ff */
[----:B------:R-:W-:Y:S02]  /*8700*/  LOP3.LUT R32, R37, 0xffff0000, RZ, 0xc0, !PT ;  /* 0xffff000025207812 */ /* 0x000fe400078ec0ff */
[----:B------:R-:W-:Y:S01]  /*8710*/  SHF.R.U32.HI R52, RZ, 0x10, R35 ;  /* 0x00000010ff347819 */ /* 0x000fe20000011623 */
[-C--:B------:R-:W-:Y:S01]  /*8720*/  FMUL.FTZ R37, R45, R33.reuse ;  /* 0x000000212d257220 */ /* 0x080fe20000410000 */
[----:B------:R-:W-:Y:S01]  /*8730*/  SHF.R.U32.HI R45, RZ, 0x10, R47 ;  /* 0x00000010ff2d7819 */ /* 0x000fe2000001162f */
[----:B------:R-:W-:Y:S01]  /*8740*/  FFMA.FTZ R33, R32, R33, -R41 ;  /* 0x0000002120217223 */ /* 0x000fe20000010829 */
[----:B------:R-:W-:Y:S01]  /*8750*/  PRMT R52, R168, 0x5432, R52 ;  /* 0x00005432a8347816 */ /* 0x000fe20000000034 */
[----:B------:R-:W-:Y:S01]  /*8760*/  FFMA.FTZ R32, R32, R53, R37 ;  /* 0x0000003520207223 */ /* 0x000fe20000010025 */
[----:B------:R-:W-:Y:S01]  /*8770*/  PRMT R45, R170, 0x5432, R45 ;  /* 0x00005432aa2d7816 */ /* 0x000fe2000000002d */
[----:B------:R-:W-:Y:S01]  /*8780*/  IMAD.U32 R53, R43, 0x10000, RZ ;  /* 0x000100002b357824 */ /* 0x000fe200078e00ff */
[----:B------:R-:W-:Y:S01]  /*8790*/  PRMT R169, R169, 0x5410, R54 ;  /* 0x00005410a9a97816 */ /* 0x000fe20000000036 */
[C---:B------:R-:W-:Y:S01]  /*87a0*/  IMAD.U32 R44, R52.reuse, 0x10000, RZ ;  /* 0x00010000342c7824 */ /* 0x040fe200078e00ff */
[----:B------:R-:W-:Y:S01]  /*87b0*/  LOP3.LUT R43, R43, 0xffff0000, RZ, 0xc0, !PT ;  /* 0xffff00002b2b7812 */ /* 0x000fe200078ec0ff */
[C---:B------:R-:W-:Y:S01]  /*87c0*/  IMAD.U32 R37, R45.reuse, 0x10000, RZ ;  /* 0x000100002d257824 */ /* 0x040fe200078e00ff */
[----:B------:R-:W-:Y:S01]  /*87d0*/  LOP3.LUT R45, R45, 0xffff0000, RZ, 0xc0, !PT ;  /* 0xffff00002d2d7812 */ /* 0x000fe200078ec0ff */
[----:B------:R-:W-:Y:S01]  /*87e0*/  IMAD.U32 R41, R39, 0x10000, RZ ;  /* 0x0001000027297824 */ /* 0x000fe200078e00ff */
[----:B------:R-:W-:Y:S01]  /*87f0*/  LOP3.LUT R52, R52, 0xffff0000, RZ, 0xc0, !PT ;  /* 0xffff000034347812 */ /* 0x000fe200078ec0ff */
[C---:B------:R-:W-:Y:S01]  /*8800*/  FMUL.FTZ R54, R53.reuse, R37 ;  /* 0x0000002535367220 */ /* 0x040fe20000410000 */
[----:B------:R-:W-:Y:S01]  /*8810*/  FMUL.FTZ R53, R53, R44 ;  /* 0x0000002c35357220 */ /* 0x000fe20000410000 */
[----:B------:R-:W-:-:S02]  /*8820*/  PRMT R46, R170, 0x5410, R46 ;  /* 0x00005410aa2e7816 */ /* 0x000fc4000000002e */
[C---:B------:R-:W-:Y:S01]  /*8830*/  FFMA.FTZ R44, R41.reuse, R44, -R54 ;  /* 0x0000002c292c7223 */ /* 0x040fe20000010836 */
[----:B------:R-:W-:Y:S01]  /*8840*/  FFMA.FTZ R41, R41, R37, R53 ;  /* 0x0000002529297223 */ /* 0x000fe20000010035 */
[----:B------:R-:W-:Y:S01]  /*8850*/  LOP3.LUT R37, R39, 0xffff0000, RZ, 0xc0, !PT ;  /* 0xffff000027257812 */ /* 0x000fe200078ec0ff */
[CC--:B------:R-:W-:Y:S01]  /*8860*/  FMUL.FTZ R39, R43.reuse, R45.reuse ;  /* 0x0000002d2b277220 */ /* 0x0c0fe20000410000 */
        /* <DEDUP_REMOVED lines=9> */
[----:B------:R-:W-:Y:S01]  /*8900*/  IMAD.U32 R43, R36, 0x10000, RZ ;  /* 0x00010000242b7824 */ /* 0x000fe200078e00ff */
[----:B------:R-:W-:Y:S01]  /*8910*/  PRMT R34, R168, 0x5410, R34 ;  /* 0x00005410a8227816 */ /* 0x000fe20000000022 */
[C---:B------:R-:W-:Y:S01]  /*8920*/  FMUL.FTZ R54, R52.reuse, R45 ;  /* 0x0000002d34367220 */ /* 0x040fe20000410000 */
[----:B------:R-:W-:Y:S01]  /*8930*/  FMUL.FTZ R52, R52, R53 ;  /* 0x0000003534347220 */ /* 0x000fe20000410000 */
[----:B------:R-:W-:Y:S01]  /*8940*/  LOP3.LUT R36, R36, 0xffff0000, RZ, 0xc0, !PT ;  /* 0xffff000024247812 */ /* 0x000fe200078ec0ff */
[C---:B------:R-:W-:Y:S01]  /*8950*/  FMUL.FTZ R35, R40.reuse, R171 ;  /* 0x000000ab28237220 */ /* 0x040fe20000410000 */
[C---:B------:R-:W-:Y:S01]  /*8960*/  FFMA.FTZ R54, R43.reuse, R53, -R54 ;  /* 0x000000352b367223 */ /* 0x040fe20000010836 */
[----:B------:R-:W-:Y:S01]  /*8970*/  FFMA.FTZ R52, R43, R45, R52 ;  /* 0x0000002d2b347223 */ /* 0x000fe20000010034 */
[----:B------:R-:W-:Y:S01]  /*8980*/  FMUL.FTZ R40, R40, R169 ;  /* 0x000000a928287220 */ /* 0x000fe20000410000 */
[----:B------:R-:W-:-:S02]  /*8990*/  IMAD.U32 R53, R42, 0x10000, RZ ;  /* 0x000100002a357824 */ /* 0x000fc400078e00ff */
[----:B------:R-:W-:Y:S01]  /*89a0*/  FFMA.FTZ R35, R36, R169, -R35 ;  /* 0x000000a924237223 */ /* 0x000fe20000010823 */
[----:B------:R-:W-:Y:S02]  /*89b0*/  IMAD.U32 R43, R46, 0x10000, RZ ;  /* 0x000100002e2b7824 */ /* 0x000fe400078e00ff */
[----:B------:R-:W-:Y:S01]  /*89c0*/  FFMA.FTZ R40, R36, R171, R40 ;  /* 0x000000ab24287223 */ /* 0x000fe20000010028 */
        /* <DEDUP_REMOVED lines=9> */
[----:B------:R-:W-:Y:S01]  /*8a60*/  FMUL.FTZ R36, R42, R46 ;  /* 0x0000002e2a247220 */ /* 0x000fe20000410000 */
[----:B------:R-:W-:Y:S02]  /*8a70*/  LOP3.LUT R38, R38, 0xffff0000, RZ, 0xc0, !PT ;  /* 0xffff000026267812 */ /* 0x000fe400078ec0ff */
[----:B------:R-:W-:Y:S01]  /*8a80*/  F2FP.BF16.F32.PACK_AB R33, R33, R81 ;  /* 0x000000512121723e */ /* 0x000fe200000010ff */
[----:B------:R-:W-:Y:S01]  /*8a90*/  FMUL.FTZ R42, R42, R34 ;  /* 0x000000222a2a7220 */ /* 0x000fe20000410000 */
[----:B------:R-:W-:Y:S01]  /*8aa0*/  F2FP.BF16.F32.PACK_AB R32, R32, R82 ;  /* 0x000000522020723e */ /* 0x000fe200000010ff */
[C---:B------:R-:W-:Y:S01]  /*8ab0*/  FFMA.FTZ R36, R38.reuse, R34, -R36 ;  /* 0x0000002226247223 */ /* 0x040fe20000010824 */
[----:B------:R-:W-:Y:S01]  /*8ac0*/  F2FP.BF16.F32.PACK_AB R35, R35, R54 ;  /* 0x000000362323723e */ /* 0x000fe200000010ff */
[----:B------:R-:W-:Y:S01]  /*8ad0*/  FFMA.FTZ R42, R38, R46, R42 ;  /* 0x0000002e262a7223 */ /* 0x000fe2000001002a */
[----:B------:R-:W-:Y:S01]  /*8ae0*/  F2FP.BF16.F32.PACK_AB R43, R37, R41 ;  /* 0x00000029252b723e */ /* 0x000fe200000010ff */
[----:B------:R-:W-:Y:S01]  /*8af0*/  IMAD.MOV.U32 R37, RZ, RZ, R33 ;  /* 0x000000ffff257224 */ /* 0x000fe200078e0021 */
[----:B------:R-:W-:Y:S01]  /*8b00*/  F2FP.BF16.F32.PACK_AB R47, R36, R47 ;  /* 0x0000002f242f723e */ /* 0x000fe200000010ff */
[----:B------:R-:W-:Y:S01]  /*8b10*/  IMAD.MOV.U32 R36, RZ, RZ, R35 ;  /* 0x000000ffff247224 */ /* 0x000fe200078e0023 */
[----:B------:R-:W-:Y:S01]  /*8b20*/  F2FP.BF16.F32.PACK_AB R39, R39, R44 ;  /* 0x0000002c2727723e */ /* 0x000fe200000010ff */
[----:B------:R-:W-:Y:S01]  /*8b30*/  IMAD.MOV.U32 R41, RZ, RZ, R32 ;  /* 0x000000ffff297224 */ /* 0x000fe200078e0020 */
[----:B------:R-:W-:Y:S01]  /*8b40*/  F2FP.BF16.F32.PACK_AB R40, R40, R52 ;  /* 0x000000342828723e */ /* 0x000fe200000010ff */
[----:B------:R-:W-:Y:S01]  /*8b50*/  IMAD.MOV.U32 R38, RZ, RZ, R47 ;  /* 0x000000ffff267224 */ /* 0x000fe200078e002f */
[----:B------:R-:W-:-:S07]  /*8b60*/  F2FP.BF16.F32.PACK_AB R42, R42, R53 ;  /* 0x000000352a2a723e */ /* 0x000fce00000010ff */
.L_x_2561:
[----:B------:R-:W-:Y:S05]  /*8b70*/  BSYNC B2 ;  /* 0x0000000000027941 */ /* 0x000fea0003800000 */
.L_x_2560:
[----:B--2---:R4:W-:Y:S04]  /*8b80*/  STG.E.128 desc[UR60][R48.64], R36 ;  /* 0x0000002430007986 */ /* 0x0049e8000c101d3c */
[----:B0-----:R4:W-:Y:S02]  /*8b90*/  @!P4 STG.E.128 desc[UR60][R50.64], R40 ;  /* 0x000000283200c986 */ /* 0x0019e4000c101d3c */
.L_x_2551:
[----:B------:R-:W-:Y:S05]  /*8ba0*/  BSYNC B1 ;  /* 0x0000000000017941 */ /* 0x000fea0003800000 */
.L_x_2550:
        /* <DEDUP_REMOVED lines=18> */
[----:B------:R-:W-:Y:S01]  /*8cd0*/  LEA.HI R38, R38, R34, RZ, 0x3 ;  /* 0x0000002226267211 */ /* 0x000fe200078f18ff */
[----:B------:R-:W-:Y:S01]  /*8ce0*/  IMAD R34, R16, 0x6000, R138 ;  /* 0x0000600010227824 */ /* 0x000fe200078e028a */
[----:B------:R-:W-:-:S03]  /*8cf0*/  ISETP.GE.AND P3, PT, R36, R142, PT ;  /* 0x0000008e2400720c */ /* 0x000fc60003f66270 */
[----:B------:R-:W-:Y:S02]  /*8d00*/  IMAD.SHL.U32 R38, R38, 0x400, RZ ;  /* 0x0000040026267824 */ /* 0x000fe400078e00ff */
[----:B------:R-:W-:-:S03]  /*8d10*/  IMAD R34, R34, 0x2, R2 ;  /* 0x0000000222227824 */ /* 0x000fc600078e0202 */
[----:B------:R-:W-:-:S05]  /*8d20*/  LOP3.LUT R38, R38, 0x7fffe000, RZ, 0xc0, !PT ;  /* 0x7fffe00026267812 */ /* 0x000fca00078ec0ff */
[--C-:B------:R-:W-:Y:S02]  /*8d30*/  @!P3 SHF.R.S32.HI R32, RZ, 0x1f, R36.reuse ;  /* 0x0000001fff20b819 */ /* 0x100fe40000011424 */
[--C-:B------:R-:W-:Y:S02]  /*8d40*/  @!P3 IADD3 R33, P4, P5, R92, R124, R36.reuse ;  /* 0x0000007c5c21b210 */ /* 0x100fe40007d9e024 */
[----:B------:R-:W-:Y:S02]  /*8d50*/  LOP3.LUT R36, R194, 0x38, R36, 0xf8, !PT ;  /* 0x00000038c2247812 */ /* 0x000fe400078ef824 */
[----:B------:R-:W-:Y:S02]  /*8d60*/  @!P3 IADD3.X R32, R89, R44, R32, P4, P5 ;  /* 0x0000002c5920b210 */ /* 0x000fe400027ea420 */
[----:B------:R-:W-:Y:S02]  /*8d70*/  LOP3.LUT R36, R36, R39, RZ, 0x3c, !PT ;  /* 0x0000002724247212 */ /* 0x000fe400078e3cff */
[----:B------:R-:W-:-:S02]  /*8d80*/  LEA R40, P4, R35, R114, 0x1 ;  /* 0x0000007223287211 */ /* 0x000fc400078808ff */
[----:B------:R-:W-:Y:S02]  /*8d90*/  IADD3 R36, R36, R38, R198 ;  /* 0x0000002624247210 */ /* 0x000fe40007ffe0c6 */
[----:B------:R-:W-:Y:S02]  /*8da0*/  LEA.HI.X R41, R35, R115, R37, 0x1, P4 ;  /* 0x0000007323297211 */ /* 0x000fe400020f0c25 */
[----:B------:R-:W-:Y:S01]  /*8db0*/  @!P3 LEA R42, P4, R33, R114, 0x1 ;  /* 0x00000072212ab211 */ /* 0x000fe200078808ff */
[----:B------:R-:W-:-:S03]  /*8dc0*/  IMAD R36, R16, 0x6000, R36 ;  /* 0x0000600010247824 */ /* 0x000fc600078e0224 */
[----:B------:R-:W-:Y:S01]  /*8dd0*/  @!P3 LEA.HI.X R43, R33, R115, R32, 0x1, P4 ;  /* 0x00000073212bb211 */ /* 0x000fe200020f0c20 */
[----:B------:R-:W-:Y:S01]  /*8de0*/  IMAD R36, R36, 0x2, R2 ;  /* 0x0000000224247824 */ /* 0x000fe200078e0202 */
[----:B------:R-:W0:Y:S01]  /*8df0*/  LDS.128 R32, [R34+0x1c400] ;  /* 0x01c4000022207984 */ /* 0x000e220000000c00 */
[----:B------:R-:W-:-:S04]  /*8e00*/  ISETP.GE.AND P4, PT, R18, R117, PT ;  /* 0x000000751200720c */ /* 0x000fc80003f86270 */
[----:B------:R-:W2:Y:S09]  /*8e10*/  LDS.128 R36, [R36+0x1c400] ;  /* 0x01c4000024247984 */ /* 0x000eb20000000c00 */
[----:B------:R-:W-:Y:S05]  /*8e20*/  @P4 BRA `(.L_x_2565) ;  /* 0x00000004006c4947 */ /* 0x000fea0003800000 */
[----:B------:R-:W-:Y:S01]  /*8e30*/  SHF.R.U32.HI R49, RZ, 0x10, R77 ;  /* 0x00000010ff317819 */ /* 0x000fe2000001164d */
[----:B--2---:R-:W-:Y:S01]  /*8e40*/  IMAD.U32 R47, R37, 0x10000, RZ ;  /* 0x00010000252f7824 */ /* 0x004fe200078e00ff */
[----:B------:R-:W-:Y:S01]  /*8e50*/  SHF.R.U32.HI R45, RZ, 0x10, R65 ;  /* 0x00000010ff2d7819 */ /* 0x000fe20000011641 */
[----:B0-----:R-:W-:Y:S01]  /*8e60*/  IMAD.U32 R52, R33, 0x10000, RZ ;  /* 0x0001000021347824 */ /* 0x001fe200078e00ff */
[----:B------:R-:W-:Y:S01]  /*8e70*/  PRMT R49, R167, 0x5432, R49 ;  /* 0x00005432a7317816 */ /* 0x000fe20000000031 */
[----:B------:R-:W-:Y:S01]  /*8e80*/  IMAD.U32 R54, R35, 0x10000, RZ ;  /* 0x0001000023367824 */ /* 0x000fe200078e00ff */
[----:B------:R-:W-:Y:S02]  /*8e90*/  PRMT R45, R165, 0x5432, R45 ;  /* 0x00005432a52d7816 */ /* 0x000fe4000000002d */
[----:B------:R-:W-:Y:S01]  /*8ea0*/  LOP3.LUT R37, R37, 0xffff0000, RZ, 0xc0, !PT ;  /* 0xffff000025257812 */ /* 0x000fe200078ec0ff */
[C---:B------:R-:W-:Y:S01]  /*8eb0*/  IMAD.U32 R50, R49.reuse, 0x10000, RZ ;  /* 0x0001000031327824 */ /* 0x040fe200078e00ff */
[----:B------:R-:W-:Y:S01]  /*8ec0*/  LOP3.LUT R49, R49, 0xffff0000, RZ, 0xc0, !PT ;  /* 0xffff000031317812 */ /* 0x000fe200078ec0ff */
[----:B------:R-:W-:Y:S01]  /*8ed0*/  IMAD.U32 R48, R45, 0x10000, RZ ;  /* 0x000100002d307824 */ /* 0x000fe200078e00ff */
[----:B------:R-:W-:Y:S01]  /*8ee0*/  SHF.R.U64 R53, R78, 0x10, R79 ;  /* 0x000000104e357819 */ /* 0x000fe2000000124f */
[C---:B------:R-:W-:Y:S01]  /*8ef0*/  FMUL.FTZ R51, R47.reuse, R50 ;  /* 0x000000322f337220 */ /* 0x040fe20000410000 */
[----:B------:R-:W-:Y:S01]  /*8f00*/  SHF.R.U64 R46, R66, 0x10, R67 ;  /* 0x00000010422e7819 */ /* 0x000fe20000001243 */
[-C--:B------:R-:W-:Y:S01]  /*8f10*/  FMUL.FTZ R47, R47, R48.reuse ;  /* 0x000000302f2f7220 */ /* 0x080fe20000410000 */
[----:B------:R-:W-:Y:S01]  /*8f20*/  SHF.R.U32.HI R78, RZ, 0x10, R79 ;  /* 0x00000010ff4e7819 */ /* 0x000fe2000001164f */
[C---:B------:R-:W-:Y:S01]  /*8f30*/  FFMA.FTZ R51, R52.reuse, R48, -R51 ;  /* 0x0000003034337223 */ /* 0x040fe20000010833 */
[----:B------:R-:W-:Y:S01]  /*8f40*/  LOP3.LUT R48, R45, 0xffff0000, RZ, 0xc0, !PT ;  /* 0xffff00002d307812 */ /* 0x000fe200078ec0ff */
[----:B------:R-:W-:Y:S01]  /*8f50*/  FFMA.FTZ R47, R52, R50, R47 ;  /* 0x00000032342f7223 */ /* 0x000fe2000001002f */
[----:B------:R-:W-:Y:S01]  /*8f60*/  SHF.R.U32.HI R66, RZ, 0x10, R67 ;  /* 0x00000010ff427819 */ /* 0x000fe20000011643 */
[-C--:B------:R-:W-:Y:S01]  /*8f70*/  FMUL.FTZ R50, R37, R49.reuse ;  /* 0x0000003125327220 */ /* 0x080fe20000410000 */
[----:B------:R-:W-:Y:S01]  /*8f80*/  LOP3.LUT R45, R33, 0xffff0000, RZ, 0xc0, !PT ;  /* 0xffff0000212d7812 */ /* 0x000fe200078ec0ff */
[-C--:B------:R-:W-:Y:S01]  /*8f90*/  FMUL.FTZ R37, R37, R48.reuse ;  /* 0x0000003025257220 */ /* 0x080fe20000410000 */
[----:B------:R-:W-:Y:S01]  /*8fa0*/  PRMT R78, R166, 0x5432, R78 ;  /* 0x00005432a64e7816 */ /* 0x000fe2000000004e */
[----:B------:R-:W-:Y:S01]  /*8fb0*/  IMAD.U32 R33, R32, 0x10000, RZ ;  /* 0x0001000020217824 */ /* 0x000fe200078e00ff */
[----:B------:R-:W-:Y:S01]  /*8fc0*/  PRMT R66, R164, 0x5432, R66 ;  /* 0x00005432a4427816 */ /* 0x000fe20000000042 */
[C---:B------:R-:W-:Y:S01]  /*8fd0*/  FFMA.FTZ R50, R45.reuse, R48, -R50 ;  /* 0x000000302d327223 */ /* 0x040fe20000010832 */
[----:B------:R-:W-:Y:S01]  /*8fe0*/  FFMA.FTZ R37, R45, R49, R37 ;  /* 0x000000312d257223 */ /* 0x000fe20000010025 */
[C---:B------:R-:W-:Y:S01]  /*8ff0*/  IMAD.U32 R45, R39.reuse, 0x10000, RZ ;  /* 0x00010000272d7824 */ /* 0x040fe200078e00ff */
[----:B------:R-:W-:Y:S01]  /*9000*/  LOP3.LUT R39, R39, 0xffff0000, RZ, 0xc0, !PT ;  /* 0xffff000027277812 */ /* 0x000fe200078ec0ff */
[C---:B------:R-:W-:Y:S01]  /*9010*/  IMAD.U32 R49, R78.reuse, 0x10000, RZ ;  /* 0x000100004e317824 */ /* 0x040fe200078e00ff */
[----:B------:R-:W-:Y:S01]  /*9020*/  LOP3.LUT R78, R78, 0xffff0000, RZ, 0xc0, !PT ;  /* 0xffff00004e4e7812 */ /* 0x000fe200078ec0ff */
[----:B------:R-:W-:Y:S01]  /*9030*/  IMAD.U32 R52, R66, 0x10000, RZ ;  /* 0x0001000042347824 */ /* 0x000fe200078e00ff */
[----:B------:R-:W-:Y:S01]  /*9040*/  SHF.R.U64 R76, R76, 0x10, R77 ;  /* 0x000000104c4c7819 */ /* 0x000fe2000000124d */
[CC--:B------:R-:W-:Y:S01]  /*9050*/  FMUL.FTZ R55, R45.reuse, R49.reuse ;  /* 0x000000312d377220 */ /* 0x0c0fe20000410000 */
[----:B------:R-:W-:Y:S01]  /*9060*/  LOP3.LUT R66, R66, 0xffff0000, RZ, 0xc0, !PT ;  /* 0xffff000042427812 */ /* 0x000fe200078ec0ff */
[-C--:B------:R-:W-:Y:S01]  /*9070*/  FMUL.FTZ R45, R45, R52.reuse ;  /* 0x000000342d2d7220 */ /* 0x080fe20000410000 */
[----:B------:R-:W-:Y:S01]  /*9080*/  SHF.R.U64 R64, R64, 0x10, R65 ;  /* 0x0000001040407819 */ /* 0x000fe20000001241 */
[C---:B------:R-:W-:Y:S01]  /*9090*/  FFMA.FTZ R55, R54.reuse, R52, -R55 ;  /* 0x0000003436377223 */ /* 0x040fe20000010837 */
[----:B------:R-:W-:Y:S01]  /*90a0*/  PRMT R76, R167, 0x5410, R76 ;  /* 0x00005410a74c7816 */ /* 0x000fe2000000004c */
[----:B------:R-:W-:Y:S01]  /*90b0*/  FFMA.FTZ R45, R54, R49, R45 ;  /* 0x00000031362d7223 */ /* 0x000fe2000001002d */
[----:B------:R-:W-:Y:S01]  /*90c0*/  LOP3.LUT R49, R35, 0xffff0000, RZ, 0xc0, !PT ;  /* 0xffff000023317812 */ /* 0x000fe200078ec0ff */
[C---:B------:R-:W-:Y:S01]  /*90d0*/  FMUL.FTZ R54, R39.reuse, R78 ;  /* 0x0000004e27367220 */ /* 0x040fe20000410000 */
[----:B------:R-:W-:Y:S01]  /*90e0*/  FMUL.FTZ R39, R39, R66 ;  /* 0x0000004227277220 */ /* 0x000fe20000410000 */
[----:B------:R-:W-:Y:S01]  /*90f0*/  PRMT R64, R165, 0x5410, R64 ;  /* 0x00005410a5407816 */ /* 0x000fe20000000040 */
[----:B------:R-:W-:-:S02]  /*9100*/  IMAD.U32 R48, R36, 0x10000, RZ ;  /* 0x0001000024307824 */ /* 0x000fc400078e00ff */
[C---:B------:R-:W-:Y:S01]  /*9110*/  FFMA.FTZ R54, R49.reuse, R66, -R54 ;  /* 0x0000004231367223 */ /* 0x040fe20000010836 */
[----:B------:R-:W-:Y:S01]  /*9120*/  FFMA.FTZ R39, R49, R78, R39 ;  /* 0x0000004e31277223 */ /* 0x000fe20000010027 */
[----:B------:R-:W-:Y:S01]  /*9130*/  IMAD.U32 R65, R76, 0x10000, RZ ;  /* 0x000100004c417824 */ /* 0x000fe200078e00ff */
[C---:B------:R-:W-:Y:S01]  /*9140*/  LOP3.LUT R66, R64.reuse, 0xffff0000, RZ, 0xc0, !PT ;  /* 0xffff000040427812 */ /* 0x040fe200078ec0ff */
[----:B------:R-:W-:Y:S01]  /*9150*/  IMAD.U32 R49, R64, 0x10000, RZ ;  /* 0x0001000040317824 */ /* 0x000fe200078e00ff */
[----:B------:R-:W-:Y:S01]  /*9160*/  LOP3.LUT R36, R36, 0xffff0000, RZ, 0xc0, !PT ;  /* 0xffff000024247812 */ /* 0x000fe200078ec0ff */
[----:B------:R-:W-:Y:S01]  /*9170*/  FMUL.FTZ R64, R48, R65 ;  /* 0x0000004130407220 */ /* 0x000fe20000410000 */
[----:B------:R-:W-:Y:S01]  /*9180*/  LOP3.LUT R76, R76, 0xffff0000, RZ, 0xc0, !PT ;  /* 0xffff00004c4c7812 */ /* 0x000fe200078ec0ff */
[-C--:B------:R-:W-:Y:S01]  /*9190*/  FMUL.FTZ R48, R48, R49.reuse ;  /* 0x0000003130307220 */ /* 0x080fe20000410000 */
[----:B------:R-:W-:Y:S01]  /*91a0*/  PRMT R53, R166, 0x5410, R53 ;  /* 0x00005410a6357816 */ /* 0x000fe20000000035 */
[C---:B------:R-:W-:Y:S01]  /*91b0*/  FFMA.FTZ R64, R33.reuse, R49, -R64 ;  /* 0x0000003121407223 */ /* 0x040fe20000010840 */
[----:B------:R-:W-:Y:S01]  /*91c0*/  PRMT R46, R164, 0x5410, R46 ;  /* 0x00005410a42e7816 */ /* 0x000fe2000000002e */
[----:B------:R-:W-:Y:S01]  /*91d0*/  FMUL.FTZ R67, R36, R76 ;  /* 0x0000004c24437220 */ /* 0x000fe20000410000 */
[----:B------:R-:W-:Y:S01]  /*91e0*/  LOP3.LUT R32, R32, 0xffff0000, RZ, 0xc0, !PT ;  /* 0xffff000020207812 */ /* 0x000fe200078ec0ff */
[----:B------:R-:W-:Y:S01]  /*91f0*/  FFMA.FTZ R48, R33, R65, R48 ;  /* 0x0000004121307223 */ /* 0x000fe20000010030 */
[----:B------:R-:W-:-:S02]  /*9200*/  IMAD.U32 R52, R38, 0x10000, RZ ;  /* 0x0001000026347824 */ /* 0x000fc400078e00ff */
[-C--:B------:R-:W-:Y:S01]  /*9210*/  FMUL.FTZ R36, R36, R66.reuse ;  /* 0x0000004224247220 */ /* 0x080fe20000410000 */
[C---:B------:R-:W-:Y:S01]  /*9220*/  IMAD.U32 R33, R53.reuse, 0x10000, RZ ;  /* 0x0001000035217824 */ /* 0x040fe200078e00ff */
[----:B------:R-:W-:Y:S01]  /*9230*/  LOP3.LUT R38, R38, 0xffff0000, RZ, 0xc0, !PT ;  /* 0xffff000026267812 */ /* 0x000fe200078ec0ff */
[----:B------:R-:W-:Y:S01]  /*9240*/  IMAD.U32 R49, R46, 0x10000, RZ ;  /* 0x000100002e317824 */ /* 0x000fe200078e00ff */
[----:B------:R-:W-:Y:S01]  /*9250*/  LOP3.LUT R53, R53, 0xffff0000, RZ, 0xc0, !PT ;  /* 0xffff000035357812 */ /* 0x000fe200078ec0ff */
[----:B------:R-:W-:Y:S01]  /*9260*/  IMAD.U32 R35, R34, 0x10000, RZ ;  /* 0x0001000022237824 */ /* 0x000fe200078e00ff */
[----:B------:R-:W-:Y:S01]  /*9270*/  LOP3.LUT R46, R46, 0xffff0000, RZ, 0xc0, !PT ;  /* 0xffff00002e2e7812 */ /* 0x000fe200078ec0ff */
[C---:B------:R-:W-:Y:S01]  /*9280*/  FFMA.FTZ R67, R32.reuse, R66, -R67 ;  /* 0x0000004220437223 */ /* 0x040fe20000010843 */
[----:B------:R-:W-:Y:S01]  /*9290*/  FFMA.FTZ R36, R32, R76, R36 ;  /* 0x0000004c20247223 */ /* 0x000fe20000010024 */
[----:B------:R-:W-:Y:S01]  /*92a0*/  LOP3.LUT R34, R34, 0xffff0000, RZ, 0xc0, !PT ;  /* 0xffff000022227812 */ /* 0x000fe200078ec0ff */
[C---:B------:R-:W-:Y:S01]  /*92b0*/  FMUL.FTZ R32, R52.reuse, R33 ;  /* 0x0000002134207220 */ /* 0x040fe20000410000 */
[----:B------:R-:W-:Y:S01]  /*92c0*/  FMUL.FTZ R65, R52, R49 ;  /* 0x0000003134417220 */ /* 0x000fe20000410000 */
        /* <DEDUP_REMOVED lines=16> */
[----:B------:R-:W-:-:S07]  /*93d0*/  F2FP.BF16.F32.PACK_AB R38, R38, R65 ;  /* 0x000000412626723e */ /* 0x000fce00000010ff */
.L_x_2565:
[----:B------:R-:W-:Y:S05]  /*93e0*/  BSYNC B2 ;  /* 0x0000000000027941 */ /* 0x000fea0003800000 */
.L_x_2564:
[----:B0-----:R0:W-:Y:S04]  /*93f0*/  STG.E.128 desc[UR60][R40.64], R32 ;  /* 0x0000002028007986 */ /* 0x0011e8000c101d3c */
[----:B--2---:R0:W-:Y:S02]  /*9400*/  @!P3 STG.E.128 desc[UR60][R42.64], R36 ;  /* 0x000000242a00b986 */ /* 0x0041e4000c101d3c */
.L_x_2563:
[----:B------:R-:W-:Y:S05]  /*9410*/  BSYNC B1 ;  /* 0x0000000000017941 */ /* 0x000fea0003800000 */
.L_x_2562:
[----:B------:R-:W-:Y:S01]  /*9420*/  ISETP.NE.AND P3, PT, R10, RZ, PT ;  /* 0x000000ff0a00720c */ /* 0x000fe20003f65270 */
[----:B------:R-:W-:-:S12]  /*9430*/  BSSY B1, `(.L_x_2566) ;  /* 0x0000081000017945 */ /* 0x000fd80003800000 */
[----:B------:R-:W-:Y:S05]  /*9440*/  @!P3 BRA `(.L_x_2567) ;  /* 0x0000000400fcb947 */ /* 0x000fea0003800000 */
[----:B0-----:R-:W-:Y:S01]  /*9450*/  SEL R32, R120, R144, !P1 ;  /* 0x0000009078207207 */ /* 0x001fe20004800000 */
[----:B------:R-:W-:Y:S01]  /*9460*/  BSSY B2, `(.L_x_2568) ;  /* 0x000007b000027945 */ /* 0x000fe20003800000 */
[----:B---34-:R-:W-:Y:S02]  /*9470*/  IADD3 R36, P3, P4, R92, R124, R13 ;  /* 0x0000007c5c247210 */ /* 0x018fe40007c7e00d */
[----:B------:R-:W-:Y:S02]  /*9480*/  SHF.R.S32.HI R33, RZ, 0x1f, R32 ;  /* 0x0000001fff217819 */ /* 0x000fe40000011420 */
[----:B------:R-:W-:Y:S02]  /*9490*/  IADD3.X R38, R89, R44, R108, P3, P4 ;  /* 0x0000002c59267210 */ /* 0x000fe40001fe846c */
[----:B------:R-:W-:Y:S02]  /*94a0*/  LEA.HI R32, R33, R32, RZ, 0x4 ;  /* 0x0000002021207211 */ /* 0x000fe400078f20ff */
[----:B------:R-:W-:-:S02]  /*94b0*/  SHF.R.U32.HI R39, RZ, 0x3, R194 ;  /* 0x00000003ff277819 */ /* 0x000fc400000116c2 */
[----:B------:R-:W-:-:S04]  /*94c0*/  LEA.HI.SX32 R34, R32, R111, 0x1c ;  /* 0x0000006f20227211 */ /* 0x000fc800078fe2ff */
[----:B------:R-:W-:Y:S01]  /*94d0*/  SHF.R.S32.HI R37, RZ, 0x1f, R34 ;  /* 0x0000001fff257819 */ /* 0x000fe20000011422 */
[----:B------:R-:W-:-:S03]  /*94e0*/  IMAD.SHL.U32 R35, R34, 0x8, RZ ;  /* 0x0000000822237824 */ /* 0x000fc600078e00ff */
[----:B------:R-:W-:Y:S02]  /*94f0*/  LEA.HI R37, R37, R34, RZ, 0x3 ;  /* 0x0000002225257211 */ /* 0x000fe400078f18ff */
[----:B------:R-:W-:Y:S02]  /*9500*/  ISETP.GE.AND P3, PT, R35, R142, PT ;  /* 0x0000008e2300720c */ /* 0x000fe40003f66270 */
[----:B------:R-:W-:Y:S01]  /*9510*/  LOP3.LUT R34, R194, 0x38, R35, 0xf8, !PT ;  /* 0x00000038c2227812 */ /* 0x000fe200078ef823 */
[----:B------:R-:W-:-:S05]  /*9520*/  IMAD.SHL.U32 R37, R37, 0x400, RZ ;  /* 0x0000040025257824 */ /* 0x000fca00078e00ff */
[----:B------:R-:W-:-:S05]  /*9530*/  LOP3.LUT R37, R37, 0x7fffe000, RZ, 0xc0, !PT ;  /* 0x7fffe00025257812 */ /* 0x000fca00078ec0ff */
[--C-:B------:R-:W-:Y:S02]  /*9540*/  @!P3 SHF.R.S32.HI R33, RZ, 0x1f, R35.reuse ;  /* 0x0000001fff21b819 */ /* 0x100fe40000011423 */
[----:B------:R-:W-:Y:S02]  /*9550*/  @!P3 IADD3 R32, P4, P5, R92, R124, R35 ;  /* 0x0000007c5c20b210 */ /* 0x000fe40007d9e023 */
[----:B------:R-:W-:Y:S02]  /*9560*/  LOP3.LUT R35, R34, R39, RZ, 0x3c, !PT ;  /* 0x0000002722237212 */ /* 0x000fe400078e3cff */
[----:B------:R-:W-:Y:S02]  /*9570*/  @!P3 IADD3.X R33, R89, R44, R33, P4, P5 ;  /* 0x0000002c5921b210 */ /* 0x000fe400027ea421 */
[----:B------:R-:W-:Y:S01]  /*9580*/  IADD3 R37, R35, R37, R198 ;  /* 0x0000002523257210 */ /* 0x000fe20007ffe0c6 */
[----:B------:R-:W-:Y:S01]  /*9590*/  IMAD R35, R16, 0x6000, R136 ;  /* 0x0000600010237824 */ /* 0x000fe200078e0288 */
[----:B------:R-:W-:-:S03]  /*95a0*/  LEA R40, P4, R36, R114, 0x1 ;  /* 0x0000007224287211 */ /* 0x000fc600078808ff */
        /* <DEDUP_REMOVED lines=22> */
[----:B------:R-:W-:Y:S01]  /*9710*/  SHF.R.U64 R48, R74, 0x10, R75 ;  /* 0x000000104a307819 */ /* 0x000fe2000000124b */
[----:B------:R-:W-:Y:S01]  /*9720*/  IMAD.U32 R66, R60, 0x10000, RZ ;  /* 0x000100003c427824 */ /* 0x000fe200078e00ff */
[----:B------:R-:W-:Y:S01]  /*9730*/  SHF.R.U64 R46, R62, 0x10, R63 ;  /* 0x000000103e2e7819 */ /* 0x000fe2000000123f */
[----:B------:R-:W-:Y:S01]  /*9740*/  IMAD.U32 R64, R72, 0x10000, RZ ;  /* 0x0001000048407824 */ /* 0x000fe200078e00ff */
[----:B------:R-:W-:-:S02]  /*9750*/  SHF.R.U32.HI R74, RZ, 0x10, R75 ;  /* 0x00000010ff4a7819 */ /* 0x000fc4000001164b */
[----:B------:R-:W-:Y:S01]  /*9760*/  SHF.R.U32.HI R62, RZ, 0x10, R63 ;  /* 0x00000010ff3e7819 */ /* 0x000fe2000001163f */
[----:B------:R-:W-:Y:S01]  /*9770*/  FMUL.FTZ R76, R51, R64 ;  /* 0x00000040334c7220 */ /* 0x000fe20000410000 */
[----:B------:R-:W-:Y:S02]  /*9780*/  PRMT R157, R157, 0x5410, R47 ;  /* 0x000054109d9d7816 */ /* 0x000fe4000000002f */
[----:B------:R-:W-:Y:S01]  /*9790*/  LOP3.LUT R52, R37, 0xffff0000, RZ, 0xc0, !PT ;  /* 0xffff000025347812 */ /* 0x000fe200078ec0ff */
[-C--:B------:R-:W-:Y:S01]  /*97a0*/  FFMA.FTZ R76, R49, R66.reuse, -R76 ;  /* 0x00000042314c7223 */ /* 0x080fe2000001084c */
[----:B------:R-:W-:Y:S01]  /*97b0*/  LOP3.LUT R47, R72, 0xffff0000, RZ, 0xc0, !PT ;  /* 0xffff0000482f7812 */ /* 0x000fe200078ec0ff */
[----:B------:R-:W-:Y:S01]  /*97c0*/  FMUL.FTZ R72, R51, R66 ;  /* 0x0000004233487220 */ /* 0x000fe20000410000 */
[----:B------:R-:W-:Y:S01]  /*97d0*/  PRMT R74, R156, 0x5432, R74 ;  /* 0x000054329c4a7816 */ /* 0x000fe2000000004a */
[----:B------:R-:W-:Y:S01]  /*97e0*/  IMAD.U32 R37, R36, 0x10000, RZ ;  /* 0x0001000024257824 */ /* 0x000fe200078e00ff */
[----:B------:R-:W-:Y:S01]  /*97f0*/  PRMT R62, R154, 0x5432, R62 ;  /* 0x000054329a3e7816 */ /* 0x000fe2000000003e */
[----:B------:R-:W-:Y:S01]  /*9800*/  FMUL.FTZ R65, R52, R47 ;  /* 0x0000002f34417220 */ /* 0x000fe20000410000 */
[----:B------:R-:W-:Y:S01]  /*9810*/  LOP3.LUT R50, R33, 0xffff0000, RZ, 0xc0, !PT ;  /* 0xffff000021327812 */ /* 0x000fe200078ec0ff */
[----:B------:R-:W-:Y:S01]  /*9820*/  IMAD.U32 R51, R74, 0x10000, RZ ;  /* 0x000100004a337824 */ /* 0x000fe200078e00ff */
[----:B------:R-:W-:Y:S01]  /*9830*/  LOP3.LUT R63, R60, 0xffff0000, RZ, 0xc0, !PT ;  /* 0xffff00003c3f7812 */ /* 0x000fe200078ec0ff */
[----:B------:R-:W-:-:S02]  /*9840*/  IMAD.U32 R60, R62, 0x10000, RZ ;  /* 0x000100003e3c7824 */ /* 0x000fc400078e00ff */
[----:B------:R-:W-:Y:S01]  /*9850*/  FFMA.FTZ R72, R49, R64, R72 ;  /* 0x0000004031487223 */ /* 0x000fe20000010048 */
[----:B------:R-:W-:Y:S01]  /*9860*/  LOP3.LUT R39, R39, 0xffff0000, RZ, 0xc0, !PT ;  /* 0xffff000027277812 */ /* 0x000fe200078ec0ff */
[----:B------:R-:W-:Y:S02]  /*9870*/  IMAD.U32 R33, R32, 0x10000, RZ ;  /* 0x0001000020217824 */ /* 0x000fe400078e00ff */
[-C--:B------:R-:W-:Y:S01]  /*9880*/  FMUL.FTZ R67, R52, R63.reuse ;  /* 0x0000003f34437220 */ /* 0x080fe20000410000 */
[----:B------:R-:W-:Y:S01]  /*9890*/  FFMA.FTZ R49, R50, R63, -R65 ;  /* 0x0000003f32317223 */ /* 0x000fe20000010841 */
[C---:B------:R-:W-:Y:S01]  /*98a0*/  FMUL.FTZ R63, R55.reuse, R51 ;  /* 0x00000033373f7220 */ /* 0x040fe20000410000 */
[----:B------:R-:W-:Y:S01]  /*98b0*/  LOP3.LUT R74, R74, 0xffff0000, RZ, 0xc0, !PT ;  /* 0xffff00004a4a7812 */ /* 0x000fe200078ec0ff */
[-C--:B------:R-:W-:Y:S01]  /*98c0*/  FMUL.FTZ R52, R55, R60.reuse ;  /* 0x0000003c37347220 */ /* 0x080fe20000410000 */
[----:B------:R-:W-:Y:S01]  /*98d0*/  PRMT R45, R155, 0x5410, R45 ;  /* 0x000054109b2d7816 */ /* 0x000fe2000000002d */
[----:B------:R-:W-:Y:S01]  /*98e0*/  FFMA.FTZ R47, R50, R47, R67 ;  /* 0x0000002f322f7223 */ /* 0x000fe20000010043 */
[----:B------:R-:W-:Y:S01]  /*98f0*/  LOP3.LUT R62, R62, 0xffff0000, RZ, 0xc0, !PT ;  /* 0xffff00003e3e7812 */ /* 0x000fe200078ec0ff */
[C---:B------:R-:W-:Y:S01]  /*9900*/  FFMA.FTZ R50, R54.reuse, R60, -R63 ;  /* 0x0000003c36327223 */ /* 0x040fe2000001083f */
[----:B------:R-:W-:Y:S01]  /*9910*/  LOP3.LUT R35, R35, 0xffff0000, RZ, 0xc0, !PT ;  /* 0xffff000023237812 */ /* 0x000fe200078ec0ff */
[----:B------:R-:W-:Y:S01]  /*9920*/  FFMA.FTZ R51, R54, R51, R52 ;  /* 0x0000003336337223 */ /* 0x000fe20000010034 */
[----:B------:R-:W-:Y:S01]  /*9930*/  FMUL.FTZ R60, R39, R74 ;  /* 0x0000004a273c7220 */ /* 0x000fe20000410000 */
[----:B------:R-:W-:Y:S01]  /*9940*/  IMAD.U32 R52, R157, 0x10000, RZ ;  /* 0x000100009d347824 */ /* 0x000fe200078e00ff */
[----:B------:R-:W-:Y:S01]  /*9950*/  LOP3.LUT R36, R36, 0xffff0000, RZ, 0xc0, !PT ;  /* 0xffff000024247812 */ /* 0x000fe200078ec0ff */
[----:B------:R-:W-:-:S02]  /*9960*/  IMAD.U32 R54, R45, 0x10000, RZ ;  /* 0x000100002d367824 */ /* 0x000fc400078e00ff */
[-C--:B------:R-:W-:Y:S01]  /*9970*/  FMUL.FTZ R64, R39, R62.reuse ;  /* 0x0000003e27407220 */ /* 0x080fe20000410000 */
[----:B------:R-:W-:Y:S01]  /*9980*/  LOP3.LUT R157, R157, 0xffff0000, RZ, 0xc0, !PT ;  /* 0xffff00009d9d7812 */ /* 0x000fe200078ec0ff */
[----:B------:R-:W-:Y:S01]  /*9990*/  FFMA.FTZ R39, R35, R62, -R60 ;  /* 0x0000003e23277223 */ /* 0x000fe2000001083c */
[C---:B------:R-:W-:Y:S01]  /*99a0*/  FMUL.FTZ R60, R37.reuse, R52 ;  /* 0x00000034253c7220 */ /* 0x040fe20000410000 */
[----:B------:R-:W-:Y:S01]  /*99b0*/  LOP3.LUT R32, R32, 0xffff0000, RZ, 0xc0, !PT ;  /* 0xffff000020207812 */ /* 0x000fe200078ec0ff */
[----:B------:R-:W-:Y:S01]  /*99c0*/  FMUL.FTZ R37, R37, R54 ;  /* 0x0000003625257220 */ /* 0x000fe20000410000 */
[----:B------:R-:W-:Y:S01]  /*99d0*/  LOP3.LUT R45, R45, 0xffff0000, RZ, 0xc0, !PT ;  /* 0xffff00002d2d7812 */ /* 0x000fe200078ec0ff */
[----:B------:R-:W-:Y:S01]  /*99e0*/  FFMA.FTZ R74, R35, R74, R64 ;  /* 0x0000004a234a7223 */ /* 0x000fe20000010040 */
[----:B------:R-:W-:Y:S01]  /*99f0*/  PRMT R48, R156, 0x5410, R48 ;  /* 0x000054109c307816 */ /* 0x000fe20000000030 */
[----:B------:R-:W-:Y:S01]  /*9a00*/  FMUL.FTZ R35, R36, R157 ;  /* 0x0000009d24237220 */ /* 0x000fe20000410000 */
[----:B------:R-:W-:Y:S01]  /*9a10*/  PRMT R46, R154, 0x5410, R46 ;  /* 0x000054109a2e7816 */ /* 0x000fe2000000002e */
[C---:B------:R-:W-:Y:S01]  /*9a20*/  FFMA.FTZ R54, R33.reuse, R54, -R60 ;  /* 0x0000003621367223 */ /* 0x040fe2000001083c */
[----:B------:R-:W-:Y:S01]  /*9a30*/  FFMA.FTZ R33, R33, R52, R37 ;  /* 0x0000003421217223 */ /* 0x000fe20000010025 */
[----:B------:R-:W-:Y:S01]  /*9a40*/  LOP3.LUT R38, R38, 0xffff0000, RZ, 0xc0, !PT ;  /* 0xffff000026267812 */ /* 0x000fe200078ec0ff */
[-C--:B------:R-:W-:Y:S01]  /*9a50*/  FMUL.FTZ R55, R36, R45.reuse ;  /* 0x0000002d24377220 */ /* 0x080fe20000410000 */
[----:B------:R-:W-:Y:S01]  /*9a60*/  FFMA.FTZ R35, R32, R45, -R35 ;  /* 0x0000002d20237223 */ /* 0x000fe20000010823 */
[C---:B------:R-:W-:Y:S01]  /*9a70*/  LOP3.LUT R37, R48.reuse, 0xffff0000, RZ, 0xc0, !PT ;  /* 0xffff000030257812 */ /* 0x040fe200078ec0ff */
[----:B------:R-:W-:Y:S01]  /*9a80*/  IMAD.U32 R52, R48, 0x10000, RZ ;  /* 0x0001000030347824 */ /* 0x000fe200078e00ff */
[C---:B------:R-:W-:Y:S01]  /*9a90*/  LOP3.LUT R45, R46.reuse, 0xffff0000, RZ, 0xc0, !PT ;  /* 0xffff00002e2d7812 */ /* 0x040fe200078ec0ff */
[----:B------:R-:W-:-:S02]  /*9aa0*/  IMAD.U32 R36, R46, 0x10000, RZ ;  /* 0x000100002e247824 */ /* 0x000fc400078e00ff */
[----:B------:R-:W-:Y:S01]  /*9ab0*/  FFMA.FTZ R32, R32, R157, R55 ;  /* 0x0000009d20207223 */ /* 0x000fe20000010037 */
[----:B------:R-:W-:Y:S01]  /*9ac0*/  LOP3.LUT R34, R34, 0xffff0000, RZ, 0xc0, !PT ;  /* 0xffff000022227812 */ /* 0x000fe200078ec0ff */
[C---:B------:R-:W-:Y:S01]  /*9ad0*/  FMUL.FTZ R46, R61.reuse, R52 ;  /* 0x000000343d2e7220 */ /* 0x040fe20000410000 */
[C---:B------:R-:W-:Y:S01]  /*9ae0*/  FMUL.FTZ R55, R38.reuse, R37 ;  /* 0x0000002526377220 */ /* 0x040fe20000410000 */
[----:B------:R-:W-:Y:S01]  /*9af0*/  FMUL.FTZ R61, R61, R36 ;  /* 0x000000243d3d7220 */ /* 0x000fe20000410000 */
[-C--:B------:R-:W-:Y:S01]  /*9b00*/  FMUL.FTZ R38, R38, R45.reuse ;  /* 0x0000002d26267220 */ /* 0x080fe20000410000 */
        /* <DEDUP_REMOVED lines=16> */
.L_x_2569:
[----:B------:R-:W-:Y:S05]  /*9c10*/  BSYNC B2 ;  /* 0x0000000000027941 */ /* 0x000fea0003800000 */
.L_x_2568:
[----:B0-----:R0:W-:Y:S04]  /*9c20*/  STG.E.128 desc[UR60][R40.64], R32 ;  /* 0x0000002028007986 */ /* 0x0011e8000c101d3c */
[----:B--2---:R0:W-:Y:S02]  /*9c30*/  @!P3 STG.E.128 desc[UR60][R42.64], R36 ;  /* 0x000000242a00b986 */ /* 0x0041e4000c101d3c */
.L_x_2567:
[----:B------:R-:W-:Y:S05]  /*9c40*/  BSYNC B1 ;  /* 0x0000000000017941 */ /* 0x000fea0003800000 */
.L_x_2566:
[----:B------:R-:W-:-:S13]  /*9c50*/  ISETP.NE.AND P3, PT, R9, RZ, PT ;  /* 0x000000ff0900720c */ /* 0x000fda0003f65270 */
[----:B------:R-:W-:Y:S05]  /*9c60*/  @!P3 BRA `(.L_x_2520) ;  /* 0x0000000800e4b947 */ /* 0x000fea0003800000 */
[----:B0-----:R-:W2:Y:S01]  /*9c70*/  LDL R32, [R1+0x1c] ;  /* 0x00001c0001207983 */ /* 0x001ea20000100800 */
[----:B------:R-:W-:Y:S01]  /*9c80*/  SHF.R.U32.HI R35, RZ, 0x3, R194 ;  /* 0x00000003ff237819 */ /* 0x000fe200000116c2 */
[----:B------:R-:W-:Y:S01]  /*9c90*/  BSSY B1, `(.L_x_2570) ;  /* 0x0000074000017945 */ /* 0x000fe20003800000 */
[----:B--2---:R-:W-:-:S04]  /*9ca0*/  LOP3.LUT P4, RZ, R32, 0x1, RZ, 0xc0, !PT ;  /* 0x0000000120ff7812 */ /* 0x004fc8000788c0ff */
[----:B------:R-:W-:Y:S02]  /*9cb0*/  SEL R144, R120, R144, !P4 ;  /* 0x0000009078907207 */ /* 0x000fe40006000000 */
[----:B---34-:R-:W-:Y:S02]  /*9cc0*/  IADD3 R41, P3, P4, R92, R124, R12 ;  /* 0x0000007c5c297210 */ /* 0x018fe40007c7e00c */
[----:B------:R-:W-:Y:S02]  /*9cd0*/  SHF.R.S32.HI R33, RZ, 0x1f, R144 ;  /* 0x0000001fff217819 */ /* 0x000fe40000011490 */
[----:B------:R-:W-:Y:S02]  /*9ce0*/  IADD3.X R42, R89, R44, R107, P3, P4 ;  /* 0x0000002c592a7210 */ /* 0x000fe40001fe846b */
[----:B------:R-:W-:Y:S02]  /*9cf0*/  LEA.HI R33, R33, R144, RZ, 0x4 ;  /* 0x0000009021217211 */ /* 0x000fe400078f20ff */
[----:B------:R-:W-:-:S02]  /*9d00*/  ISETP.GE.AND P4, PT, R186, R117, PT ;  /* 0x00000075ba00720c */ /* 0x000fc40003f86270 */
[----:B------:R-:W-:Y:S02]  /*9d10*/  LEA.HI.SX32 R33, R33, R110, 0x1c ;  /* 0x0000006e21217211 */ /* 0x000fe400078fe2ff */
[----:B------:R-:W-:Y:S02]  /*9d20*/  LEA R40, P3, R41, R114, 0x1 ;  /* 0x0000007229287211 */ /* 0x000fe400078608ff */
[----:B------:R-:W-:Y:S01]  /*9d30*/  SHF.R.S32.HI R32, RZ, 0x1f, R33 ;  /* 0x0000001fff207819 */ /* 0x000fe20000011421 */
[----:B------:R-:W-:Y:S01]  /*9d40*/  IMAD.SHL.U32 R43, R33, 0x8, RZ ;  /* 0x00000008212b7824 */ /* 0x000fe200078e00ff */
[----:B------:R-:W-:Y:S02]  /*9d50*/  LEA.HI.X R41, R41, R115, R42, 0x1, P3 ;  /* 0x0000007329297211 */ /* 0x000fe400018f0c2a */
        /* <DEDUP_REMOVED lines=17> */
[--C-:B------:R-:W-:Y:S01]  /*9e70*/  SHF.R.U64 R51, R68, 0x10, R69.reuse ;  /* 0x0000001044337819 */ /* 0x100fe20000001245 */
[----:B------:R-:W-:Y:S01]  /*9e80*/  IMAD.U32 R54, R39, 0x10000, RZ ;  /* 0x0001000027367824 */ /* 0x000fe200078e00ff */
[----:B------:R-:W-:Y:S01]  /*9e90*/  SHF.R.U32.HI R69, RZ, 0x10, R69 ;  /* 0x00000010ff457819 */ /* 0x000fe20000011645 */
[----:B------:R-:W-:Y:S01]  /*9ea0*/  IMAD.U32 R48, R35, 0x10000, RZ ;  /* 0x0001000023307824 */ /* 0x000fe200078e00ff */
[----:B------:R-:W-:Y:S02]  /*9eb0*/  SHF.R.U32.HI R57, RZ, 0x10, R57 ;  /* 0x00000010ff397819 */ /* 0x000fe40000011639 */
[----:B------:R-:W-:-:S02]  /*9ec0*/  PRMT R47, R149, 0x5410, R56 ;  /* 0x00005410952f7816 */ /* 0x000fc40000000038 */
[----:B------:R-:W-:Y:S02]  /*9ed0*/  PRMT R49, R150, 0x5410, R49 ;  /* 0x0000541096317816 */ /* 0x000fe40000000031 */
[----:B------:R-:W-:Y:S02]  /*9ee0*/  PRMT R56, R152, 0x5432, R69 ;  /* 0x0000543298387816 */ /* 0x000fe40000000045 */
[----:B------:R-:W-:Y:S02]  /*9ef0*/  PRMT R150, R150, 0x5432, R57 ;  /* 0x0000543296967816 */ /* 0x000fe40000000039 */
[----:B------:R-:W-:Y:S01]  /*9f00*/  SHF.R.U64 R50, R70, 0x10, R71 ;  /* 0x0000001046327819 */ /* 0x000fe20000001247 */
[----:B------:R-:W-:Y:S01]  /*9f10*/  IMAD.U32 R57, R56, 0x10000, RZ ;  /* 0x0001000038397824 */ /* 0x000fe200078e00ff */
[----:B------:R-:W-:Y:S02]  /*9f20*/  SHF.R.U32.HI R58, RZ, 0x10, R59 ;  /* 0x00000010ff3a7819 */ /* 0x000fe4000001163b */
[----:B------:R-:W-:Y:S01]  /*9f30*/  SHF.R.U32.HI R70, RZ, 0x10, R71 ;  /* 0x00000010ff467819 */ /* 0x000fe20000011647 */
[----:B------:R-:W-:Y:S01]  /*9f40*/  FMUL.FTZ R59, R55, R57 ;  /* 0x00000039373b7220 */ /* 0x000fe20000410000 */
[----:B------:R-:W-:Y:S01]  /*9f50*/  PRMT R152, R152, 0x5410, R51 ;  /* 0x0000541098987816 */ /* 0x000fe20000000033 */
[----:B------:R-:W-:Y:S01]  /*9f60*/  IMAD.U32 R51, R150, 0x10000, RZ ;  /* 0x0001000096337824 */ /* 0x000fe200078e00ff */
[----:B------:R-:W-:-:S02]  /*9f70*/  PRMT R149, R149, 0x5432, R58 ;  /* 0x0000543295957816 */ /* 0x000fc4000000003a */
[----:B------:R-:W-:Y:S01]  /*9f80*/  PRMT R70, R151, 0x5432, R70 ;  /* 0x0000543297467816 */ /* 0x000fe20000000046 */
[-C--:B------:R-:W-:Y:S01]  /*9f90*/  FMUL.FTZ R55, R55, R51.reuse ;  /* 0x0000003337377220 */ /* 0x080fe20000410000 */
[----:B------:R-:W-:Y:S01]  /*9fa0*/  LOP3.LUT R53, R37, 0xffff0000, RZ, 0xc0, !PT ;  /* 0xffff000025357812 */ /* 0x000fe200078ec0ff */
[----:B------:R-:W-:Y:S01]  /*9fb0*/  FFMA.FTZ R51, R52, R51, -R59 ;  /* 0x0000003334337223 */ /* 0x000fe2000001083b */
[----:B------:R-:W-:Y:S01]  /*9fc0*/  LOP3.LUT R58, R56, 0xffff0000, RZ, 0xc0, !PT ;  /* 0xffff0000383a7812 */ /* 0x000fe200078ec0ff */
[----:B------:R-:W-:Y:S01]  /*9fd0*/  IMAD.U32 R59, R70, 0x10000, RZ ;  /* 0x00010000463b7824 */ /* 0x000fe200078e00ff */
[----:B------:R-:W-:Y:S01]  /*9fe0*/  LOP3.LUT R56, R150, 0xffff0000, RZ, 0xc0, !PT ;  /* 0xffff000096387812 */ /* 0x000fe200078ec0ff */
[----:B------:R-:W-:Y:S01]  /*9ff0*/  FFMA.FTZ R52, R52, R57, R55 ;  /* 0x0000003934347223 */ /* 0x000fe20000010037 */
[----:B------:R-:W-:Y:S01]  /*a000*/  LOP3.LUT R46, R33, 0xffff0000, RZ, 0xc0, !PT ;  /* 0xffff0000212e7812 */ /* 0x000fe200078ec0ff */
[----:B------:R-:W-:Y:S01]  /*a010*/  FMUL.FTZ R61, R53, R58 ;  /* 0x0000003a353d7220 */ /* 0x000fe20000410000 */
[----:B------:R-:W-:-:S02]  /*a020*/  IMAD.U32 R55, R149, 0x10000, RZ ;  /* 0x0001000095377824 */ /* 0x000fc400078e00ff */
[----:B------:R-:W-:Y:S01]  /*a030*/  FMUL.FTZ R53, R53, R56 ;  /* 0x0000003835357220 */ /* 0x000fe20000410000 */
[----:B------:R-:W-:Y:S01]  /*a040*/  LOP3.LUT R39, R39, 0xffff0000, RZ, 0xc0, !PT ;  /* 0xffff000027277812 */ /* 0x000fe200078ec0ff */
[----:B------:R-:W-:Y:S01]  /*a050*/  FMUL.FTZ R57, R54, R59 ;  /* 0x0000003b36397220 */ /* 0x000fe20000410000 */
[----:B------:R-:W-:Y:S01]  /*a060*/  LOP3.LUT R70, R70, 0xffff0000, RZ, 0xc0, !PT ;  /* 0xffff000046467812 */ /* 0x000fe200078ec0ff */
[-C--:B------:R-:W-:Y:S01]  /*a070*/  FMUL.FTZ R54, R54, R55.reuse ;  /* 0x0000003736367220 */ /* 0x080fe20000410000 */
[C---:B------:R-:W-:Y:S01]  /*a080*/  FFMA.FTZ R53, R46.reuse, R58, R53 ;  /* 0x0000003a2e357223 */ /* 0x040fe20000010035 */
[----:B------:R-:W-:Y:S01]  /*a090*/  LOP3.LUT R45, R35, 0xffff0000, RZ, 0xc0, !PT ;  /* 0xffff0000232d7812 */ /* 0x000fe200078ec0ff */
[----:B------:R-:W-:Y:S01]  /*a0a0*/  FFMA.FTZ R56, R46, R56, -R61 ;  /* 0x000000382e387223 */ /* 0x000fe2000001083d */
[----:B------:R-:W-:Y:S01]  /*a0b0*/  LOP3.LUT R58, R149, 0xffff0000, RZ, 0xc0, !PT ;  /* 0xffff0000953a7812 */ /* 0x000fe200078ec0ff */
[----:B------:R-:W-:Y:S01]  /*a0c0*/  FFMA.FTZ R46, R48, R55, -R57 ;  /* 0x00000037302e7223 */ /* 0x000fe20000010839 */
[----:B------:R-:W-:Y:S01]  /*a0d0*/  FMUL.FTZ R62, R39, R70 ;  /* 0x00000046273e7220 */ /* 0x000fe20000410000 */
[----:B------:R-:W-:-:S02]  /*a0e0*/  IMAD.U32 R37, R36, 0x10000, RZ ;  /* 0x0001000024257824 */ /* 0x000fc400078e00ff */
[----:B------:R-:W-:Y:S01]  /*a0f0*/  FFMA.FTZ R48, R48, R59, R54 ;  /* 0x0000003b30307223 */ /* 0x000fe20000010036 */
[----:B------:R-:W-:Y:S02]  /*a100*/  IMAD.U32 R60, R152, 0x10000, RZ ;  /* 0x00010000983c7824 */ /* 0x000fe400078e00ff */
[-C--:B------:R-:W-:Y:S01]  /*a110*/  FMUL.FTZ R64, R39, R58.reuse ;  /* 0x0000003a27407220 */ /* 0x080fe20000410000 */
[----:B------:R-:W-:Y:S02]  /*a120*/  IMAD.U32 R54, R49, 0x10000, RZ ;  /* 0x0001000031367824 */ /* 0x000fe400078e00ff */
[----:B------:R-:W-:Y:S01]  /*a130*/  FFMA.FTZ R57, R45, R58, -R62 ;  /* 0x0000003a2d397223 */ /* 0x000fe2000001083e */
[C---:B------:R-:W-:Y:S01]  /*a140*/  FMUL.FTZ R58, R37.reuse, R60 ;  /* 0x0000003c253a7220 */ /* 0x040fe20000410000 */
[----:B------:R-:W-:Y:S01]  /*a150*/  IMAD.U32 R33, R32, 0x10000, RZ ;  /* 0x0001000020217824 */ /* 0x000fe200078e00ff */
[----:B------:R-:W-:Y:S01]  /*a160*/  LOP3.LUT R36, R36, 0xffff0000, RZ, 0xc0, !PT ;  /* 0xffff000024247812 */ /* 0x000fe200078ec0ff */
[----:B------:R-:W-:Y:S01]  /*a170*/  FMUL.FTZ R37, R37, R54 ;  /* 0x0000003625257220 */ /* 0x000fe20000410000 */
[----:B------:R-:W-:Y:S01]  /*a180*/  LOP3.LUT R39, R152, 0xffff0000, RZ, 0xc0, !PT ;  /* 0xffff000098277812 */ /* 0x000fe200078ec0ff */
[C---:B------:R-:W-:Y:S01]  /*a190*/  IMAD.U32 R35, R34.reuse, 0x10000, RZ ;  /* 0x0001000022237824 */ /* 0x040fe200078e00ff */
[----:B------:R-:W-:Y:S01]  /*a1a0*/  PRMT R50, R151, 0x5410, R50 ;  /* 0x0000541097327816 */ /* 0x000fe20000000032 */
[----:B------:R-:W-:Y:S01]  /*a1b0*/  FFMA.FTZ R59, R45, R70, R64 ;  /* 0x000000462d3b7223 */ /* 0x000fe20000010040 */
[----:B------:R-:W-:Y:S01]  /*a1c0*/  LOP3.LUT R49, R49, 0xffff0000, RZ, 0xc0, !PT ;  /* 0xffff000031317812 */ /* 0x000fe200078ec0ff */
[C---:B------:R-:W-:Y:S01]  /*a1d0*/  FFMA.FTZ R58, R33.reuse, R54, -R58 ;  /* 0x00000036213a7223 */ /* 0x040fe2000001083a */
[----:B------:R-:W-:Y:S01]  /*a1e0*/  LOP3.LUT R42, R34, 0xffff0000, RZ, 0xc0, !PT ;  /* 0xffff0000222a7812 */ /* 0x000fe200078ec0ff */
[----:B------:R-:W-:Y:S01]  /*a1f0*/  IMAD.U32 R34, R38, 0x10000, RZ ;  /* 0x0001000026227824 */ /* 0x000fe200078e00ff */
[----:B------:R-:W-:Y:S01]  /*a200*/  LOP3.LUT R32, R32, 0xffff0000, RZ, 0xc0, !PT ;  /* 0xffff000020207812 */ /* 0x000fe200078ec0ff */
[----:B------:R-:W-:Y:S01]  /*a210*/  FFMA.FTZ R60, R33, R60, R37 ;  /* 0x0000003c213c7223 */ /* 0x000fe20000010025 */
[----:B------:R-:W-:Y:S01]  /*a220*/  LOP3.LUT R38, R38, 0xffff0000, RZ, 0xc0, !PT ;  /* 0xffff000026267812 */ /* 0x000fe200078ec0ff */
[----:B------:R-:W-:Y:S01]  /*a230*/  FMUL.FTZ R45, R36, R39 ;  /* 0x00000027242d7220 */ /* 0x000fe20000410000 */
[C---:B------:R-:W-:Y:S01]  /*a240*/  IMAD.U32 R33, R47.reuse, 0x10000, RZ ;  /* 0x000100002f217824 */ /* 0x040fe200078e00ff */
[----:B------:R-:W-:Y:S01]  /*a250*/  LOP3.LUT R37, R50, 0xffff0000, RZ, 0xc0, !PT ;  /* 0xffff000032257812 */ /* 0x000fe200078ec0ff */
[----:B------:R-:W-:Y:S01]  /*a260*/  FMUL.FTZ R55, R36, R49 ;  /* 0x0000003124377220 */ /* 0x000fe20000410000 */
[----:B------:R-:W-:Y:S01]  /*a270*/  LOP3.LUT R47, R47, 0xffff0000, RZ, 0xc0, !PT ;  /* 0xffff00002f2f7812 */ /* 0x000fe200078ec0ff */
[----:B------:R-:W-:-:S02]  /*a280*/  IMAD.U32 R36, R50, 0x10000, RZ ;  /* 0x0001000032247824 */ /* 0x000fc400078e00ff */
[C---:B------:R-:W-:Y:S01]  /*a290*/  FFMA.FTZ R45, R32.reuse, R49, -R45 ;  /* 0x00000031202d7223 */ /* 0x040fe2000001082d */
[----:B------:R-:W-:Y:S01]  /*a2a0*/  FFMA.FTZ R55, R32, R39, R55 ;  /* 0x0000002720377223 */ /* 0x000fe20000010037 */
[----:B------:R-:W-:Y:S01]  /*a2b0*/  FMUL.FTZ R49, R38, R37 ;  /* 0x0000002526317220 */ /* 0x000fe20000410000 */
[CC--:B------:R-:W-:Y:S01]  /*a2c0*/  FMUL.FTZ R32, R34.reuse, R36.reuse ;  /* 0x0000002422207220 */ /* 0x0c0fe20000410000 */
[----:B------:R-:W-:Y:S01]  /*a2d0*/  FMUL.FTZ R39, R34, R33 ;  /* 0x0000002122277220 */ /* 0x000fe20000410000 */
        /* <DEDUP_REMOVED lines=12> */
[----:B------:R-:W-:Y:S02]  /*a3a0*/  F2FP.BF16.F32.PACK_AB R35, R57, R46 ;  /* 0x0000002e3923723e */ /* 0x000fe400000010ff */
[----:B------:R-:W-:-:S02]  /*a3b0*/  F2FP.BF16.F32.PACK_AB R37, R53, R52 ;  /* 0x000000343525723e */ /* 0x000fc400000010ff */
[----:B------:R-:W-:-:S07]  /*a3c0*/  F2FP.BF16.F32.PACK_AB R36, R55, R60 ;  /* 0x0000003c3724723e */ /* 0x000fce00000010ff */
.L_x_2571:
[----:B------:R-:W-:Y:S05]  /*a3d0*/  BSYNC B1 ;  /* 0x0000000000017941 */ /* 0x000fea0003800000 */
.L_x_2570:
        /* <DEDUP_REMOVED lines=10> */
.L_x_2487:
[----:B------:R-:W2:Y:S02]  /*a480*/  LDL R32, [R1+0x18] ;  /* 0x0000180001207983 */ /* 0x000ea40000100800 */
[----:B--2---:R-:W-:-:S13]  /*a490*/  R2UR UR4, R32 ;  /* 0x00000000200472ca */ /* 0x004fda00000e0000 */
[----:B------:R-:W-:-:S06]  /*a4a0*/  UISETP.NE.AND UP0, UPT, UR4, 0x3, UPT ;  /* 0x000000030400788c */ /* 0x000fcc000bf05270 */
[----:B------:R-:W-:-:S13]  /*a4b0*/  PLOP3.LUT P2, PT, PT, PT, UP0, 0x80, 0x0 ;  /* 0x000000000000781c */ /* 0x000fda0003f4f008 */
[----:B------:R-:W-:Y:S05]  /*a4c0*/  @!P2 BRA `(.L_x_2572) ;  /* 0x000000000004a947 */ /* 0x000fea0003800000 */
[----:B------:R-:W-:Y:S01]  /*a4d0*/  BPT.TRAP 0x1 ;  /* 0x000000040000795c */ /* 0x000fe20000300000 */
.L_x_2572:
[----:B------:R-:W-:Y:S01]  /*a4e0*/  IMAD R3, R16, 0x8, R2 ;  /* 0x0000000810037824 */ /* 0x000fe200078e0202 */
[----:B------:R-:W-:Y:S01]  /*a4f0*/  SHF.L.U32 R0, R188, 0x1f, RZ ;  /* 0x0000001fbc007819 */ /* 0x000fe200000006ff */
[----:B------:R-:W-:Y:S01]  /*a500*/  IMAD R4, R24, -0x80, R25 ;  /* 0xffffff8018047824 */ /* 0x000fe200078e0219 */
[----:B------:R-:W-:Y:S02]  /*a510*/  BSSY B1, `(.L_x_2573) ;  /* 0x0000005000017945 */ /* 0x000fe40003800000 */
[----:B------:R-:W1:Y:S02]  /*a520*/  SYNCS.PHASECHK.TRANS64.TRYWAIT P4, [R3+URZ+0x34890], R0 ;  /* 0x03489000030075a7 */ /* 0x000e64000808017f */
[----:B------:R-:W-:-:S04]  /*a530*/  VIMNMX R4, R4, 0x80, PT ;  /* 0x0000008004047848 */ /* 0x000fc80003fe0100 */
[----:B------:R-:W-:Y:S01]  /*a540*/  ISETP.GE.AND P3, PT, R17, R4, PT ;  /* 0x000000041100720c */ /* 0x000fe20003f66270 */
[----:B-1----:R-:W-:-:S12]  /*a550*/  @!P4 BRA `(.L_x_2574) ;  /* 0x000001e00058c947 */ /* 0x002fd80003800000 */
.L_x_2873:
[----:B------:R-:W-:Y:S05]  /*a560*/  BSYNC B1 ;  /* 0x0000000000017941 */ /* 0x000fea0003800000 */
.L_x_2573:
[----:B------:R-:W-:Y:S04]  /*a570*/  BSSY B1, `(.L_x_2575) ;  /* 0x0000014000017945 */ /* 0x000fe80003800000 */
[----:B------:R-:W-:Y:S05]  /*a580*/  @P3 BRA `(.L_x_2576) ;  /* 0x0000000000483947 */ /* 0x000fea0003800000 */
[----:B------:R-:W-:Y:S02]  /*a590*/  ISETP.NE.AND P4, PT, R11, RZ, PT ;  /* 0x000000ff0b00720c */ /* 0x000fe40003f85270 */
[----:B------:R-:W-:-:S11]  /*a5a0*/  ISETP.NE.AND P3, PT, R10, RZ, PT ;  /* 0x000000ff0a00720c */ /* 0x000fd60003f65270 */
[----:B0-----:R-:W0:Y:S04]  /*a5b0*/  @P4 LDS.128 R32, [R43] ;  /* 0x000000002b204984 */ /* 0x001e280000000c00 */
[----:B------:R-:W2:Y:S04]  /*a5c0*/  @P3 LDS.128 R36, [R42] ;  /* 0x000000002a243984 */ /* 0x000ea80000000c00 */
[----:B0-----:R-:W-:Y:S01]  /*a5d0*/  @P4 STG.E.128 desc[UR60][R44.64], R32 ;  /* 0x000000202c004986 */ /* 0x001fe2000c101d3c */
[----:B------:R-:W-:-:S03]  /*a5e0*/  ISETP.NE.AND P4, PT, R9, RZ, PT ;  /* 0x000000ff0900720c */ /* 0x000fc60003f85270 */
[----:B--2---:R-:W-:Y:S01]  /*a5f0*/  @P3 STG.E.128 desc[UR60][R44.64+0x40], R36 ;  /* 0x000040242c003986 */ /* 0x004fe2000c101d3c */
[----:B------:R-:W-:-:S09]  /*a600*/  ISETP.NE.AND P3, PT, R8, RZ, PT ;  /* 0x000000ff0800720c */ /* 0x000fd20003f65270 */
[----:B------:R-:W0:Y:S04]  /*a610*/  @P4 LDS.128 R32, [R43+0x4000] ;  /* 0x004000002b204984 */ /* 0x000e280000000c00 */
[----:B------:R-:W2:Y:S04]  /*a620*/  @P3 LDS.128 R36, [R42+0x4000] ;  /* 0x004000002a243984 */ /* 0x000ea80000000c00 */
[----:B0-----:R-:W-:Y:S01]  /*a630*/  @P4 STG.E.128 desc[UR60][R44.64+0x80], R32 ;  /* 0x000080202c004986 */ /* 0x001fe2000c101d3c */
[----:B------:R-:W-:-:S03]  /*a640*/  ISETP.NE.AND P4, PT, R6, RZ, PT ;  /* 0x000000ff0600720c */ /* 0x000fc60003f85270 */
[----:B--2---:R-:W-:Y:S01]  /*a650*/  @P3 STG.E.128 desc[UR60][R44.64+0xc0], R36 ;  /* 0x0000c0242c003986 */ /* 0x004fe2000c101d3c */
[----:B------:R-:W-:-:S09]  /*a660*/  ISETP.NE.AND P3, PT, R7, RZ, PT ;  /* 0x000000ff0700720c */ /* 0x000fd20003f65270 */
[----:B------:R-:W0:Y:S04]  /*a670*/  @P4 LDS.128 R36, [R42+0x8000] ;  /* 0x008000002a244984 */ /* 0x000e280000000c00 */
[----:B------:R-:W2:Y:S04]  /*a680*/  @P3 LDS.128 R32, [R43+0x8000] ;  /* 0x008000002b203984 */ /* 0x000ea80000000c00 */
[----:B0-----:R3:W-:Y:S04]  /*a690*/  @P4 STG.E.128 desc[UR60][R44.64+0x140], R36 ;  /* 0x000140242c004986 */ /* 0x0017e8000c101d3c */
[----:B--2---:R3:W-:Y:S02]  /*a6a0*/  @P3 STG.E.128 desc[UR60][R44.64+0x100], R32 ;  /* 0x000100202c003986 */ /* 0x0047e4000c101d3c */
.L_x_2576:
[----:B------:R-:W-:Y:S05]  /*a6b0*/  BSYNC B1 ;  /* 0x0000000000017941 */ /* 0x000fea0003800000 */
.L_x_2575:
[----:B------:R-:W-:-:S13]  /*a6c0*/  ISETP.GE.AND P3, PT, R214, R4, PT ;  /* 0x00000004d600720c */ /* 0x000fda0003f66270 */
[----:B------:R-:W-:Y:S05]  /*a6d0*/  @P3 BRA `(.L_x_2520) ;  /* 0x0000000000483947 */ /* 0x000fea0003800000 */
[----:B------:R-:W-:Y:S02]  /*a6e0*/  ISETP.NE.AND P4, PT, R11, RZ, PT ;  /* 0x000000ff0b00720c */ /* 0x000fe40003f85270 */
[----:B------:R-:W-:-:S11]  /*a6f0*/  ISETP.NE.AND P3, PT, R9, RZ, PT ;  /* 0x000000ff0900720c */ /* 0x000fd60003f65270 */
[----:B0--3--:R-:W0:Y:S04]  /*a700*/  @P4 LDS.128 R32, [R43+0x2000] ;  /* 0x002000002b204984 */ /* 0x009e280000000c00 */
[----:B------:R-:W2:Y:S04]  /*a710*/  @P3 LDS.128 R36, [R43+0x6000] ;  /* 0x006000002b243984 */ /* 0x000ea80000000c00 */
        /* <DEDUP_REMOVED lines=14> */
.L_x_2520:
[----:B------:R-:W-:Y:S05]  /*a800*/  BSYNC B0 ;  /* 0x0000000000007941 */ /* 0x000fea0003800000 */
.L_x_2486:
        /* <DEDUP_REMOVED lines=17> */
.L_x_2578:
[----:B------:R-:W-:Y:S05]  /*a920*/  BSYNC B0 ;  /* 0x0000000000007941 */ /* 0x000fea0003800000 */
.L_x_2577:
        /* <DEDUP_REMOVED lines=8> */
.L_x_2874:
[----:B------:R-:W-:Y:S05]  /*a9b0*/  BSYNC B0 ;  /* 0x0000000000007941 */ /* 0x000fea0003800000 */
.L_x_2579:
        /* <DEDUP_REMOVED lines=26> */
.L_x_2582:
[----:B------:R-:W-:Y:S05]  /*ab60*/  BSYNC B0 ;  /* 0x0000000000007941 */ /* 0x000fea0003800000 */
.L_x_2581:
        /* <DEDUP_REMOVED lines=25> */
.L_x_2584:
[----:B------:R-:W-:Y:S05]  /*ad00*/  BSYNC B0 ;  /* 0x0000000000007941 */ /* 0x000fea0003800000 */
.L_x_2583:
[----:B------:R-:W3:Y:S01]  /*ad10*/  LDL R0, [R1+0x1c] ;  /* 0x00001c0001007983 */ /* 0x000ee20000100800 */
[----:B------:R-:W-:Y:S01]  /*ad20*/  @!P3 VIADD R3, R3, 0x348c0 ;  /* 0x000348c00303b836 */ /* 0x000fe20000000000 */
[----:B------:R-:W-:Y:S01]  /*ad30*/  PLOP3.LUT P2, PT, PT, PT, PT, 0x8, 0x0 ;  /* 0x000000000000781c */ /* 0x000fe20003f4e170 */
[----:B------:R-:W-:Y:S01]  /*ad40*/  VIADD R16, R16, 0x1 ;  /* 0x0000000110107836 */ /* 0x000fe20000000000 */
[----:B------:R-:W-:Y:S01]  /*ad50*/  @!PT LDS RZ, [RZ] ;  /* 0x00000000fffff984 */ /* 0x000fe20000000800 */
[----:B------:R-:W-:Y:S01]  /*ad60*/  @!PT LDS RZ, [RZ] ;  /* 0x00000000fffff984 */ /* 0x000fe20000000800 */
[----:B------:R-:W-:Y:S01]  /*ad70*/  @!PT LDS RZ, [RZ] ;  /* 0x00000000fffff984 */ /* 0x000fe20000000800 */
[----:B------:R-:W-:Y:S01]  /*ad80*/  @!PT LDS RZ, [RZ] ;  /* 0x00000000fffff984 */ /* 0x000fe20000000800 */
[----:B------:R1:W-:Y:S06]  /*ad90*/  MEMBAR.ALL.CTA ;  /* 0x0000000000007992 */ /* 0x0003ec0000008000 */
[----:B-1----:R-:W1:Y:S01]  /*ada0*/  FENCE.VIEW.ASYNC.S ;  /* 0x00000000000073c6 */ /* 0x002e620000000000 */
[----:B------:R-:W-:Y:S01]  /*adb0*/  @!P3 PRMT R3, RZ, 0x654, R3 ;  /* 0x00000654ff03b816 */ /* 0x000fe20000000003 */
[----:B-1----:R1:W-:Y:S06]  /*adc0*/  BAR.SYNC.DEFER_BLOCKING R148, 0x80 ;  /* 0x000200940000751d */ /* 0x0023ec0000010000 */
[----:B------:R4:W-:Y:S01]  /*add0*/  @!P3 SYNCS.ARRIVE.TRANS64.RED.A1T0 RZ, [R3+URZ], RZ ;  /* 0x000000ff03ffb9a7 */ /* 0x0009e2000810043f */
[----:B------:R-:W-:-:S04]  /*ade0*/  ISETP.NE.AND P3, PT, R16, 0x2, PT ;  /* 0x000000021000780c */ /* 0x000fc80003f65270 */
[----:B------:R-:W-:Y:S02]  /*adf0*/  SEL R16, R16, RZ, P3 ;  /* 0x000000ff10107207 */ /* 0x000fe40001800000 */
[----:B----4-:R-:W-:-:S04]  /*ae00*/  SEL R3, RZ, 0x1, P3 ;  /* 0x00000001ff037807 */ /* 0x010fc80001800000 */
[----:B------:R-:W-:Y:S02]  /*ae10*/  LOP3.LUT R188, R188, R3, RZ, 0x3c, !PT ;  /* 0x00000003bcbc7212 */ /* 0x000fe400078e3cff */
[----:B---3--:R-:W-:-:S13]  /*ae20*/  LOP3.LUT P4, RZ, R0, 0x2, RZ, 0xc0, !PT ;  /* 0x0000000200ff7812 */ /* 0x008fda000788c0ff */
[----:B-1----:R-:W-:Y:S05]  /*ae30*/  @P4 BRA `(.L_x_2585) ;  /* 0xffffff7c00a04947 */ /* 0x002fea000383ffff */
.L_x_2481:
[----:B------:R-:W1:Y:S01]  /*ae40*/  LDC R0, c[0x0][0x448] ;  /* 0x00011200ff007b82 */ /* 0x000e620000000800 */
[----:B------:R-:W-:Y:S01]  /*ae50*/  VIADD R3, R200, 0x7f ;  /* 0x0000007fc8037836 */ /* 0x000fe20000000000 */
[----:B------:R-:W-:Y:S01]  /*ae60*/  BSSY B0, `(.L_x_2586) ;  /* 0x0000010000007945 */ /* 0x000fe20003800000 */
[----:B------:R-:W-:Y:S01]  /*ae70*/  IMAD.MOV.U32 R88, RZ, RZ, RZ ;  /* 0x000000ffff587224 */ /* 0x000fe200078e00ff */
[----:B-1----:R-:W-:-:S13]  /*ae80*/  ISETP.NE.AND P0, PT, R0, 0x1, PT ;  /* 0x000000010000780c */ /* 0x002fda0003f05270 */
[----:B------:R-:W1:Y:S08]  /*ae90*/  @P0 LDC R0, c[0x0][0x44c] ;  /* 0x00011300ff000b82 */ /* 0x000e700000000800 */
[----:B------:R-:W3:Y:S01]  /*aea0*/  @P0 LDC R5, c[0x0][0x450] ;  /* 0x00011400ff050b82 */ /* 0x000ee20000000800 */
[----:B-1----:R-:W-:-:S05]  /*aeb0*/  @P0 IMAD.HI.U32 R0, R3, R0, RZ ;  /* 0x0000000003000227 */ /* 0x002fca00078e00ff */
[----:B---3--:R-:W-:-:S05]  /*aec0*/  @P0 SHF.R.U32.HI R3, RZ, R5, R0 ;  /* 0x00000005ff030219 */ /* 0x008fca0000011600 */
[----:B------:R-:W-:-:S05]  /*aed0*/  IMAD.IADD R3, R146, 0x1, R3 ;  /* 0x0000000192037824 */ /* 0x000fca00078e0203 */
[----:B------:R-:W-:-:S04]  /*aee0*/  SHF.R.S32.HI R0, RZ, 0x1f, R3 ;  /* 0x0000001fff007819 */ /* 0x000fc80000011403 */
[----:B------:R-:W-:-:S04]  /*aef0*/  LEA.HI R0, R0, R3, RZ, 0x7 ;  /* 0x0000000300007211 */ /* 0x000fc800078f38ff */
[----:B------:R-:W-:-:S04]  /*af00*/  SHF.R.S32.HI R0, RZ, 0x7, R0 ;  /* 0x00000007ff007819 */ /* 0x000fc80000011400 */
[----:B------:R-:W-:-:S04]  /*af10*/  VIMNMX R147, R147, R0, PT ;  /* 0x0000000093937248 */ /* 0x000fc80003fe0100 */
[----:B------:R-:W-:Y:S01]  /*af20*/  ISETP.GE.AND P0, PT, R147, 0x1, PT ;  /* 0x000000019300780c */ /* 0x000fe20003f06270 */
[----:B------:R-:W-:-:S12]  /*af30*/  @P2 BRA `(.L_x_2587) ;  /* 0x0000000000082947 */ /* 0x000fd80003800000 */
[----:B------:R-:W1:Y:S02]  /*af40*/  FENCE.VIEW.ASYNC.G ;  /* 0x00000000000073c6 */ /* 0x000e640000000100 */
[----:B-1----:R-:W-:Y:S06]  /*af50*/  BAR.ARV 0xc, 0x180 ;  /* 0x0306000000007b1d */ /* 0x002fec0000002000 */
.L_x_2587:
[----:B------:R-:W-:Y:S05]  /*af60*/  BSYNC B0 ;  /* 0x0000000000007941 */ /* 0x000fea0003800000 */
.L_x_2586:
[----:B------:R-:W-:Y:S04]  /*af70*/  BSSY B0, `(.L_x_2588) ;  /* 0x000001f000007945 */ /* 0x000fe80003800000 */
[----:B------:R-:W-:Y:S05]  /*af80*/  @!P0 BRA `(.L_x_2589) ;  /* 0x0000000000748947 */ /* 0x000fea0003800000 */
[----:B------:R-:W-:Y:S01]  /*af90*/  ISETP.NE.AND P0, PT, R209, RZ, PT ;  /* 0x000000ffd100720c */ /* 0x000fe20003f05270 */
[----:B------:R-:W-:-:S03]  /*afa0*/  ULDC UR4, c[0x0][0x9f0] ;  /* 0x00027c0000047ab9 */ /* 0x000fc60000000800 */
[----:B------:R-:W-:-:S04]  /*afb0*/  SEL R9, R209, UR4, P0 ;  /* 0x00000004d1097c07 */ /* 0x000fc80008000000 */
[-C--:B------:R-:W-:Y:S02]  /*afc0*/  IABS R6, R9.reuse ;  /* 0x0000000900067213 */ /* 0x080fe40000000000 */
[----:B------:R-:W-:Y:S02]  /*afd0*/  IADD3 R0, R9, -0x1, R147 ;  /* 0xffffffff09007810 */ /* 0x000fe40007ffe093 */
[----:B------:R-:W1:Y:S01]  /*afe0*/  I2F.RP R3, R6 ;  /* 0x0000000600037306 */ /* 0x000e620000209400 */
[-C--:B------:R-:W-:Y:S02]  /*aff0*/  IABS R10, R9.reuse ;  /* 0x00000009000a7213 */ /* 0x080fe40000000000 */
        /* <DEDUP_REMOVED lines=22> */
.L_x_2589:
[----:B------:R-:W-:Y:S05]  /*b160*/  BSYNC B0 ;  /* 0x0000000000007941 */ /* 0x000fea0003800000 */
.L_x_2588:
        /* <DEDUP_REMOVED lines=28> */
[----:B0-----:R-:W-:Y:S02]  /*b330*/  CS2R R42, SRZ ;  /* 0x00000000002a7805 */ /* 0x001fe4000001ff00 */
[----:B--2---:R-:W-:Y:S02]  /*b340*/  CS2R R40, SRZ ;  /* 0x0000000000287805 */ /* 0x004fe4000001ff00 */
        /* <DEDUP_REMOVED lines=12> */
[----:B---3--:R-:W-:Y:S02]  /*b410*/  R2UR UR4, R5 ;  /* 0x00000000050472ca */ /* 0x008fe400000e0000 */
[----:B0-----:R-:W-:-:S04]  /*b420*/  LEA.HI R3, R0, R0, RZ, 0x1 ;  /* 0x0000000000037211 */ /* 0x001fc800078f08ff */
[----:B------:R-:W-:-:S05]  /*b430*/  LOP3.LUT R3, R3, 0x1e, RZ, 0xc0, !PT ;  /* 0x0000001e03037812 */ /* 0x000fca00078ec0ff */
[----:B------:R-:W-:Y:S02]  /*b440*/  IMAD.IADD R3, R0, 0x1, -R3 ;  /* 0x0000000100037824 */ /* 0x000fe400078e0a03 */
        /* <DEDUP_REMOVED lines=23> */
.L_x_2591:
        /* <DEDUP_REMOVED lines=12> */
.L_x_2595:
[----:B-1----:R1:W2:Y:S02]  /*b680*/  SYNCS.PHASECHK.TRANS64.TRYWAIT P0, [R2+URZ+0x34800], R3 ;  /* 0x03480003020075a7 */ /* 0x0022a4000800017f */
[----:B--2---:R-:W-:Y:S05]  /*b690*/  @!P0 NANOSLEEP.SYNCS 0x989680 ;  /* 0x009896800000895d */ /* 0x004fea0003900000 */
[----:B------:R-:W2:Y:S02]  /*b6a0*/  @!P0 SYNCS.PHASECHK.TRANS64 P0, [R2+URZ+0x34800], R3 ;  /* 0x03480003020085a7 */ /* 0x000ea4000800007f */
[----:B--2---:R-:W-:Y:S05]  /*b6b0*/  @!P0 BRA `(.L_x_2595) ;  /* 0xfffffffc00f08947 */ /* 0x004fea000383ffff */
.L_x_2594:
[----:B------:R-:W-:Y:S05]  /*b6c0*/  BSYNC B0 ;  /* 0x0000000000007941 */ /* 0x000fea0003800000 */
.L_x_2593:
[----:B------:R-:W-:Y:S05]  /*b6d0*/  BRA `(.L_x_2596) ;  /* 0x0000007400207947 */ /* 0x000fea0003800000 */
.L_x_2592:
[----:B------:R-:W-:Y:S01]  /*b6e0*/  ISETP.NE.AND P0, PT, R24, RZ, PT ;  /* 0x000000ff1800720c */ /* 0x000fe20003f05270 */
[----:B------:R-:W-:Y:S01]  /*b6f0*/  ULDC.64 UR4, c[0x0][0x3f8] ;  /* 0x0000fe0000047ab9 */ /* 0x000fe20000000a00 */
[----:B-----5:R-:W-:Y:S01]  /*b700*/  SHF.R.S32.HI R0, RZ, 0x1f, R141 ;  /* 0x0000001fff007819 */ /* 0x020fe2000001148d */
[----:B------:R-:W-:Y:S01]  /*b710*/  ULDC.64 UR6, c[0x0][0x408] ;  /* 0x0001020000067ab9 */ /* 0x000fe20000000a00 */
[----:B------:R-:W-:-:S04]  /*b720*/  IMAD.WIDE.U32 R24, R141, UR4, RZ ;  /* 0x000000048d187c25 */ /* 0x000fc8000f8e00ff */
[C---:B------:R-:W-:Y:S02]  /*b730*/  IMAD R4, R0.reuse, UR4, RZ ;  /* 0x0000000400047c24 */ /* 0x040fe4000f8e02ff */
[----:B------:R-:W-:Y:S02]  /*b740*/  IMAD R0, R0, UR6, RZ ;  /* 0x0000000600007c24 */ /* 0x000fe4000f8e02ff */
[C---:B------:R-:W-:Y:S02]  /*b750*/  IMAD R29, R141.reuse, UR5, R4 ;  /* 0x000000058d1d7c24 */ /* 0x040fe4000f8e0204 */
[C---:B------:R-:W-:Y:S02]  /*b760*/  IMAD R31, R141.reuse, UR7, R0 ;  /* 0x000000078d1f7c24 */ /* 0x040fe4000f8e0200 */
[----:B------:R-:W-:-:S04]  /*b770*/  IMAD.WIDE.U32 R26, R141, UR6, RZ ;  /* 0x000000068d1a7c25 */ /* 0x000fc8000f8e00ff */
[----:B------:R-:W-:Y:S02]  /*b780*/  IMAD.IADD R29, R29, 0x1, R25 ;  /* 0x000000011d1d7824 */ /* 0x000fe400078e0219 */
[----:B------:R-:W-:Y:S01]  /*b790*/  IMAD.IADD R31, R31, 0x1, R27 ;  /* 0x000000011f1f7824 */ /* 0x000fe200078e021b */
        /* <DEDUP_REMOVED lines=17> */
.L_x_2597:
        /* <DEDUP_REMOVED lines=9> */
[----:B------:R-:W-:Y:S01]  /*b940*/  IMAD.MOV.U32 R6, RZ, RZ, R24 ;  /* 0x000000ffff067224 */ /* 0x000fe200078e0018 */
[----:B------:R-:W-:Y:S01]  /*b950*/  SHF.R.S32.HI R73, RZ, 0x1f, R192 ;  /* 0x0000001fff497819 */ /* 0x000fe200000114c0 */
[----:B------:R-:W-:Y:S01]  /*b960*/  IMAD.MOV.U32 R7, RZ, RZ, R29 ;  /* 0x000000ffff077224 */ /* 0x000fe200078e001d */
[----:B------:R-:W-:Y:S01]  /*b970*/  SHF.R.S32.HI R75, RZ, 0x1f, R190 ;  /* 0x0000001fff4b7819 */ /* 0x000fe200000114be */
[----:B------:R-:W-:Y:S01]  /*b980*/  IMAD.MOV.U32 R8, RZ, RZ, R26 ;  /* 0x000000ffff087224 */ /* 0x000fe200078e001a */
[----:B------:R-:W-:Y:S01]  /*b990*/  SHF.R.S32.HI R72, RZ, 0x1f, R189 ;  /* 0x0000001fff487819 */ /* 0x000fe200000114bd */
[----:B------:R-:W-:Y:S01]  /*b9a0*/  IMAD.MOV.U32 R9, RZ, RZ, R31 ;  /* 0x000000ffff097224 */ /* 0x000fe200078e001f */
[----:B------:R-:W-:-:S02]  /*b9b0*/  SHF.R.S32.HI R74, RZ, 0x1f, R191 ;  /* 0x0000001fff4a7819 */ /* 0x000fc400000114bf */
[----:B0-----:R-:W-:-:S13]  /*b9c0*/  ISETP.NE.AND P0, PT, R10, 0x1, PT ;  /* 0x000000010a00780c */ /* 0x001fda0003f05270 */
[----:B------:R-:W0:Y:S08]  /*b9d0*/  @P0 LDC R0, c[0x0][0x44c] ;  /* 0x00011300ff000b82 */ /* 0x000e300000000800 */
[----:B------:R-:W1:Y:S01]  /*b9e0*/  @P0 LDC R5, c[0x0][0x450] ;  /* 0x00011400ff050b82 */ /* 0x000e620000000800 */
[----:B0-----:R-:W-:-:S05]  /*b9f0*/  @P0 IMAD.HI.U32 R0, R3, R0, RZ ;  /* 0x0000000003000227 */ /* 0x001fca00078e00ff */
[----:B-1----:R-:W-:-:S04]  /*ba00*/  @P0 SHF.R.U32.HI R3, RZ, R5, R0 ;  /* 0x00000005ff030219 */ /* 0x002fc80000011600 */
        /* <DEDUP_REMOVED lines=21> */
.L_x_2880:
        /* <DEDUP_REMOVED lines=32> */
[----:B-1----:R-:W-:Y:S02]  /*bd60*/  @!P4 IMAD.MOV.U32 R9, RZ, RZ, R5 ;  /* 0x000000ffff09c224 */ /* 0x002fe400078e0005 */
[--C-:B------:R-:W-:Y:S01]  /*bd70*/  @!P3 IMAD.X R31, R5, 0x1, R6.reuse, P6 ;  /* 0x00000001051fb824 */ /* 0x100fe200030e0606 */
[-C--:B------:R-:W-:Y:S01]  /*bd80*/  @!P2 IADD3 R26, P6, R8, R25.reuse, RZ ;  /* 0x00000019081aa210 */ /* 0x080fe20007fde0ff */
[----:B---3--:R-:W-:Y:S01]  /*bd90*/  @!P3 IMAD.X R29, R33, 0x1, R6, P5 ;  /* 0x00000001211db824 */ /* 0x008fe200028e0606 */
[----:B------:R-:W-:Y:S01]  /*bda0*/  @!P2 IADD3 R24, P5, R32, R25, RZ ;  /* 0x000000192018a210 */ /* 0x000fe20007fbe0ff */
[----:B------:R-:W-:Y:S01]  /*bdb0*/  @!P4 IMAD.WIDE R36, R22, 0x2, R8 ;  /* 0x000000021624c825 */ /* 0x000fe200078e0208 */
[----:B------:R-:W-:-:S03]  /*bdc0*/  @!P1 SHF.L.U64.HI R6, R191, 0x1, R74 ;  /* 0x00000001bf069819 */ /* 0x000fc6000001024a */
[--C-:B------:R-:W-:Y:S01]  /*bdd0*/  @!P2 IMAD.X R27, R5, 0x1, R10.reuse, P6 ;  /* 0x00000001051ba824 */ /* 0x100fe200030e060a */
[-C--:B------:R-:W-:Y:S01]  /*bde0*/  @!P1 IADD3 R20, P6, R8, R15.reuse, RZ ;  /* 0x0000000f08149210 */ /* 0x080fe20007fde0ff */
[----:B------:R-:W-:Y:S01]  /*bdf0*/  @!P2 IMAD.X R25, R33, 0x1, R10, P5 ;  /* 0x000000012119a824 */ /* 0x000fe200028e060a */
[----:B------:R-:W-:Y:S01]  /*be00*/  ISETP.GE.AND P5, PT, R193, UR4, PT ;  /* 0x00000004c1007c0c */ /* 0x000fe2000bfa6270 */
[----:B------:R-:W-:Y:S01]  /*be10*/  @!P4 IMAD.WIDE R34, R22, 0x2, R32 ;  /* 0x000000021622c825 */ /* 0x000fe200078e0220 */
[----:B------:R-:W-:Y:S01]  /*be20*/  @!P0 SHF.L.U64.HI R10, R189, 0x1, R72 ;  /* 0x00000001bd0a8819 */ /* 0x000fe20000010248 */
[----:B------:R1:W5:Y:S02]  /*be30*/  @!P4 LD.E.64 R60, desc[UR60][R36.64] ;  /* 0x0000003c243cc980 */ /* 0x000364000c101b00 */
[--C-:B------:R-:W-:Y:S01]  /*be40*/  @!P1 IMAD.X R21, R5, 0x1, R6.reuse, P6 ;  /* 0x0000000105159824 */ /* 0x100fe200030e0606 */
[----:B------:R-:W-:Y:S01]  /*be50*/  @!P1 IADD3 R14, P6, R32, R15, RZ ;  /* 0x0000000f200e9210 */ /* 0x000fe20007fde0ff */
[----:B------:R2:W5:Y:S04]  /*be60*/  @!P4 LD.E.64 R58, desc[UR60][R34.64] ;  /* 0x0000003c223ac980 */ /* 0x000568000c101b00 */
[----:B------:R-:W-:Y:S01]  /*be70*/  @!P1 IMAD.X R15, R33, 0x1, R6, P6 ;  /* 0x00000001210f9824 */ /* 0x000fe200030e0606 */
[----:B------:R-:W-:Y:S01]  /*be80*/  @!P0 IADD3 R12, P6, R8, R7, RZ ;  /* 0x00000007080c8210 */ /* 0x000fe20007fde0ff */
[----:B------:R-:W-:-:S04]  /*be90*/  @!P5 IMAD.SHL.U32 R11, R193, 0x2, RZ ;  /* 0x00000002c10bd824 */ /* 0x000fc800078e00ff */
[----:B------:R-:W-:Y:S01]  /*bea0*/  @!P0 IMAD.X R13, R5, 0x1, R10, P6 ;  /* 0x00000001050d8824 */ /* 0x000fe200030e060a */
[----:B------:R-:W-:Y:S02]  /*beb0*/  @!P0 IADD3 R6, P6, R32, R7, RZ ;  /* 0x0000000720068210 */ /* 0x000fe40007fde0ff */
[----:B------:R-:W-:Y:S02]  /*bec0*/  @!P5 SHF.L.U64.HI R38, R193, 0x1, R236 ;  /* 0x00000001c126d819 */ /* 0x000fe400000102ec */
[-C--:B------:R-:W-:Y:S01]  /*bed0*/  @!P5 IADD3 R8, P4, R8, R11.reuse, RZ ;  /* 0x0000000b0808d210 */ /* 0x080fe20007f9e0ff */
[----:B------:R-:W-:Y:S01]  /*bee0*/  @!P0 IMAD.X R7, R33, 0x1, R10, P6 ;  /* 0x0000000121078824 */ /* 0x000fe200030e060a */
[----:B------:R-:W-:Y:S02]  /*bef0*/  @!P5 IADD3 R10, P6, R32, R11, RZ ;  /* 0x0000000b200ad210 */ /* 0x000fe40007fde0ff */
[----:B------:R-:W-:Y:S02]  /*bf00*/  CS2R R56, SRZ ;  /* 0x0000000000387805 */ /* 0x000fe4000001ff00 */
[----:B------:R-:W-:Y:S01]  /*bf10*/  CS2R R54, SRZ ;  /* 0x0000000000367805 */ /* 0x000fe2000001ff00 */
[--C-:B------:R-:W-:Y:S01]  /*bf20*/  @!P5 IMAD.X R9, R5, 0x1, R38.reuse, P4 ;  /* 0x000000010509d824 */ /* 0x100fe200020e0626 */
[----:B------:R-:W-:Y:S01]  /*bf30*/  CS2R R52, SRZ ;  /* 0x0000000000347805 */ /* 0x000fe2000001ff00 */
[----:B------:R-:W-:Y:S01]  /*bf40*/  @!P5 IMAD.X R11, R33, 0x1, R38, P6 ;  /* 0x00000001210bd824 */ /* 0x000fe200030e0626 */
[----:B------:R-:W-:-:S02]  /*bf50*/  CS2R R50, SRZ ;  /* 0x0000000000327805 */ /* 0x000fc4000001ff00 */
[----:B------:R-:W-:Y:S02]  /*bf60*/  CS2R R48, SRZ ;  /* 0x0000000000307805 */ /* 0x000fe4000001ff00 */
[----:B------:R-:W-:Y:S02]  /*bf70*/  CS2R R46, SRZ ;  /* 0x00000000002e7805 */ /* 0x000fe4000001ff00 */
[----:B------:R-:W-:Y:S02]  /*bf80*/  CS2R R44, SRZ ;  /* 0x00000000002c7805 */ /* 0x000fe4000001ff00 */
[----:B------:R-:W-:Y:S02]  /*bf90*/  CS2R R42, SRZ ;  /* 0x00000000002a7805 */ /* 0x000fe4000001ff00 */
[----:B-1----:R-:W-:Y:S02]  /*bfa0*/  CS2R R36, SRZ ;  /* 0x0000000000247805 */ /* 0x002fe4000001ff00 */
        /* <DEDUP_REMOVED lines=11> */
.L_x_2602:
[----:B------:R-:W-:Y:S05]  /*c060*/  BSYNC B1 ;  /* 0x0000000000017941 */ /* 0x000fea0003800000 */
.L_x_2601:
[----:B-1---5:R-:W-:Y:S01]  /*c070*/  IMAD.MOV.U32 R5, RZ, RZ, R58 ;  /* 0x000000ffff057224 */ /* 0x022fe200078e003a */
[----:B------:R-:W-:Y:S01]  /*c080*/  UMOV UR4, 0xffffffff ;  /* 0xffffffff00047882 */ /* 0x000fe20000000000 */
[----:B--2---:R-:W-:Y:S01]  /*c090*/  IMAD.MOV.U32 R6, RZ, RZ, R59 ;  /* 0x000000ffff067224 */ /* 0x004fe200078e003b */
[----:B------:R-:W-:Y:S01]  /*c0a0*/  CS2R R30, SRZ ;  /* 0x00000000001e7805 */ /* 0x000fe2000001ff00 */
        /* <DEDUP_REMOVED lines=45> */
[----:B------:R-:W-:Y:S01]  /*c380*/  PRMT R66, R8, 0x7610, R66 ;  /* 0x0000761008427816 */ /* 0x000fe20000000042 */
[----:B------:R-:W-:Y:S06]  /*c390*/  BRA.DIV UR4, `(.L_x_2603) ;  /* 0x000001c604647947 */ /* 0x000fec000b800000 */
[----:B0-----:R-:W0:Y:S04]  /*c3a0*/  SHFL.IDX PT, R0, R0, 0x1, 0x1c1f ;  /* 0x003c1f0000007f89 */ /* 0x001e2800000e0000 */
[----:B------:R1:W2:Y:S04]  /*c3b0*/  SHFL.IDX PT, R65, R4, 0x1, 0x1c1f ;  /* 0x003c1f0004417f89 */ /* 0x0002a800000e0000 */
[----:B------:R-:W0:Y:S04]  /*c3c0*/  SHFL.IDX PT, R63, R63, 0x1, 0x1c1f ;  /* 0x003c1f003f3f7f89 */ /* 0x000e2800000e0000 */
[----:B------:R1:W0:Y:S02]  /*c3d0*/  SHFL.IDX PT, R62, R3, 0x1, 0x1c1f ;  /* 0x003c1f00033e7f89 */ /* 0x00022400000e0000 */
.L_x_2886:
[----:B------:R-:W-:Y:S01]  /*c3e0*/  VIADD R64, R64, 0x40 ;  /* 0x0000004040407836 */ /* 0x000fe20000000000 */
[----:B-1----:R-:W-:Y:S01]  /*c3f0*/  LOP3.LUT R4, R195, 0x18, R18, 0xf8, !PT ;  /* 0x00000018c3047812 */ /* 0x002fe200078ef812 */
[----:B------:R-:W-:Y:S01]  /*c400*/  BSSY B1, `(.L_x_2604) ;  /* 0x0000055000017945 */ /* 0x000fe20003800000 */
[----:B------:R-:W-:Y:S02]  /*c410*/  LOP3.LUT P0, RZ, R237, 0x4, RZ, 0xc0, !PT ;  /* 0x00000004edff7812 */ /* 0x000fe4000780c0ff */
[----:B---34-:R-:W-:Y:S02]  /*c420*/  CS2R R32, SRZ ;  /* 0x0000000000207805 */ /* 0x018fe4000001ff00 */
[----:B------:R-:W-:Y:S02]  /*c430*/  ISETP.GE.AND P1, PT, R64, R67, PT ;  /* 0x000000434000720c */ /* 0x000fe40003f26270 */
[----:B------:R-:W-:Y:S02]  /*c440*/  CS2R R26, SRZ ;  /* 0x00000000001a7805 */ /* 0x000fe4000001ff00 */
[----:B------:R-:W-:-:S02]  /*c450*/  LOP3.LUT R3, R4, R197, RZ, 0x3c, !PT ;  /* 0x000000c504037212 */ /* 0x000fc400078e3cff */
[----:B------:R-:W-:Y:S02]  /*c460*/  CS2R R20, SRZ ;  /* 0x0000000000147805 */ /* 0x000fe4000001ff00 */
[----:B------:R-:W-:Y:S02]  /*c470*/  CS2R R12, SRZ ;  /* 0x00000000000c7805 */ /* 0x000fe4000001ff00 */
[----:B------:R-:W-:Y:S02]  /*c480*/  CS2R R8, SRZ ;  /* 0x0000000000087805 */ /* 0x000fe4000001ff00 */
[----:B------:R-:W-:Y:S01]  /*c490*/  CS2R R40, SRZ ;  /* 0x0000000000287805 */ /* 0x000fe2000001ff00 */
[----:B------:R-:W-:Y:S01]  /*c4a0*/  IMAD R3, R196, 0x200, R3 ;  /* 0x00000200c4037824 */ /* 0x000fe200078e0203 */
        /* <DEDUP_REMOVED lines=19> */
[-C--:B--2---:R-:W-:Y:S01]  /*c5e0*/  @!P4 IADD3 R26, P5, R65, R24.reuse, RZ ;  /* 0x00000018411ac210 */ /* 0x084fe20007fbe0ff */
[----:B------:R-:W-:Y:S01]  /*c5f0*/  @!P1 IMAD.SHL.U32 R4, R189, 0x2, RZ ;  /* 0x00000002bd049824 */ /* 0x000fe200078e00ff */
[----:B0-----:R-:W-:Y:S02]  /*c600*/  @!P4 IADD3 R24, P6, R62, R24, RZ ;  /* 0x000000183e18c210 */ /* 0x001fe40007fde0ff */
[----:B------:R-:W-:Y:S01]  /*c610*/  @!P2 SHF.L.U64.HI R74, R191, 0x1, R74 ;  /* 0x00000001bf4aa819 */ /* 0x000fe2000001024a */
[--C-:B------:R-:W-:Y:S01]  /*c620*/  @!P4 IMAD.X R27, R0, 0x1, R73.reuse, P5 ;  /* 0x00000001001bc824 */ /* 0x100fe200028e0649 */
[-C--:B------:R-:W-:Y:S01]  /*c630*/  @!P3 IADD3 R20, P5, R65, R14.reuse, RZ ;  /* 0x0000000e4114b210 */ /* 0x080fe20007fbe0ff */
[----:B------:R-:W-:Y:S01]  /*c640*/  @!P4 IMAD.X R25, R63, 0x1, R73, P6 ;  /* 0x000000013f19c824 */ /* 0x000fe200030e0649 */
[----:B------:R-:W-:-:S02]  /*c650*/  @!P3 IADD3 R14, P6, R62, R14, RZ ;  /* 0x0000000e3e0eb210 */ /* 0x000fc40007fde0ff */
        /* <DEDUP_REMOVED lines=47> */
.L_x_2605:
[----:B------:R-:W-:Y:S05]  /*c950*/  BSYNC B1 ;  /* 0x0000000000017941 */ /* 0x000fea0003800000 */
.L_x_2604:
[----:B---3--:R-:W-:Y:S01]  /*c960*/  LEA.HI R4, R213, R213, RZ, 0x1 ;  /* 0x000000d5d5047211 */ /* 0x008fe200078f08ff */
[----:B-----5:R-:W-:Y:S01]  /*c970*/  IMAD.MOV.U32 R5, RZ, RZ, R30 ;  /* 0x000000ffff057224 */ /* 0x020fe200078e001e */
[----:B------:R-:W-:Y:S01]  /*c980*/  VIADDMNMX R67, R67, -R200, 0x80, PT ;  /* 0x0000008043437446 */ /* 0x000fe200038009c8 */
[C---:B------:R-:W-:Y:S01]  /*c990*/  VIADD R6, R3.reuse, 0x10400 ;  /* 0x0001040003067836 */ /* 0x040fe20000000000 */
[----:B------:R-:W-:Y:S01]  /*c9a0*/  LOP3.LUT R4, R4, 0xfffffffe, RZ, 0xc0, !PT ;  /* 0xfffffffe04047812 */ /* 0x000fe200078ec0ff */
[----:B0-----:R-:W-:Y:S01]  /*c9b0*/  VIADD R0, R3, 0x10440 ;  /* 0x0001044003007836 */ /* 0x001fe20000000000 */
[----:B------:R-:W-:Y:S01]  /*c9c0*/  PRMT R105, R5, 0x7610, R105 ;  /* 0x0000761005697816 */ /* 0x000fe20000000069 */
[----:B------:R-:W-:Y:S01]  /*c9d0*/  IMAD.MOV.U32 R5, RZ, RZ, R31 ;  /* 0x000000ffff057224 */ /* 0x000fe200078e001f */
[----:B------:R-:W-:Y:S01]  /*c9e0*/  BSSY B1, `(.L_x_2606) ;  /* 0x0000031000017945 */ /* 0x000fe20003800000 */
[----:B------:R-:W-:Y:S01]  /*c9f0*/  IMAD.IADD R4, R213, 0x1, -R4 ;  /* 0x00000001d5047824 */ /* 0x000fe200078e0a04 */
[----:B------:R-:W-:Y:S01]  /*ca00*/  ISETP.GE.AND P1, PT, R17, R67, PT ;  /* 0x000000431100720c */ /* 0x000fe20003f26270 */
[----:B------:R-:W-:Y:S01]  /*ca10*/  @P0 VIADD R0, R6, 0xffffffc0 ;  /* 0xffffffc006000836 */ /* 0x000fe20000000000 */
[----:B------:R-:W-:Y:S01]  /*ca20*/  PRMT R106, R5, 0x7610, R106 ;  /* 0x00007610056a7816 */ /* 0x000fe2000000006a */
[----:B------:R-:W-:Y:S01]  /*ca30*/  IMAD.MOV.U32 R6, RZ, RZ, R32 ;  /* 0x000000ffff067224 */ /* 0x000fe200078e0020 */
[----:B------:R-:W-:Y:S01]  /*ca40*/  SHF.L.U32 R5, R4, 0x1f, RZ ;  /* 0x0000001f04057819 */ /* 0x000fe200000006ff */
[----:B------:R-:W-:-:S02]  /*ca50*/  IMAD.MOV.U32 R7, RZ, RZ, R33 ;  /* 0x000000ffff077224 */ /* 0x000fc400078e0021 */
        /* <DEDUP_REMOVED lines=41> */
.L_x_2887:
[----:B------:R-:W-:Y:S05]  /*ccf0*/  BSYNC B1 ;  /* 0x0000000000017941 */ /* 0x000fea0003800000 */
.L_x_2606:
[----:B------:R-:W-:Y:S01]  /*cd00*/  BSSY B1, `(.L_x_2608) ;  /* 0x000012f000017945 */ /* 0x000fe20003800000 */
[----:B------:R-:W-:Y:S02]  /*cd10*/  PRMT R64, R4, 0x7610, R64 ;  /* 0x0000761004407816 */ /* 0x000fe40000000040 */
[----:B--2---:R-:W-:Y:S01]  /*cd20*/  PRMT R65, R6, 0x7610, R65 ;  /* 0x0000761006417816 */ /* 0x004fe20000000041 */
[----:B------:R-:W-:Y:S06]  /*cd30*/  @P1 BRA `(.L_x_2609) ;  /* 0x0000001000ac1947 */ /* 0x000fec0003800000 */
[----:B------:R-:W1:Y:S01]  /*cd40*/  LDC R4, c[0x0][0x3f4] ;  /* 0x0000fd00ff047b82 */ /* 0x000e620000000800 */
[----:B------:R-:W-:Y:S01]  /*cd50*/  BSSY B2, `(.L_x_2610) ;  /* 0x0000036000027945 */ /* 0x000fe20003800000 */
[-C--:B-1----:R-:W-:Y:S02]  /*cd60*/  ISETP.GE.AND P0, PT, R22, R4.reuse, PT ;  /* 0x000000041600720c */ /* 0x082fe40003f06270 */
[-C--:B------:R-:W-:Y:S02]  /*cd70*/  ISETP.GE.AND P1, PT, R192, R4.reuse, PT ;  /* 0x00000004c000720c */ /* 0x080fe40003f26270 */
[-C--:B------:R-:W-:Y:S02]  /*cd80*/  ISETP.GE.AND P2, PT, R190, R4.reuse, PT ;  /* 0x00000004be00720c */ /* 0x080fe40003f46270 */
[-C--:B------:R-:W-:Y:S02]  /*cd90*/  ISETP.GE.AND P3, PT, R191, R4.reuse, PT ;  /* 0x00000004bf00720c */ /* 0x080fe40003f66270 */
[----:B------:R-:W-:-:S02]  /*cda0*/  ISETP.GE.AND P4, PT, R189, R4, PT ;  /* 0x00000004bd00720c */ /* 0x000fc40003f86270 */
[----:B------:R-:W-:-:S03]  /*cdb0*/  ISETP.GE.AND P5, PT, R193, R4, PT ;  /* 0x00000004c100720c */ /* 0x000fc60003fa6270 */
[----:B------:R-:W-:Y:S10]  /*cdc0*/  @P0 BRA `(.L_x_2611) ;  /* 0x0000000000b80947 */ /* 0x000ff40003800000 */
[----:B0-----:R-:W0:Y:S01]  /*cdd0*/  LDS.128 R4, [R3+0x10400] ;  /* 0x0104000003047984 */ /* 0x001e220000000c00 */
        /* <DEDUP_REMOVED lines=8> */
[C---:B------:R-:W-:Y:S01]  /*ce60*/  IMAD.U32 R114, R113.reuse, 0x10000, RZ ;  /* 0x0001000071727824 */ /* 0x040fe200078e00ff */
[----:B------:R-:W-:Y:S01]  /*ce70*/  LOP3.LUT R113, R113, 0xffff0000, RZ, 0xc0, !PT ;  /* 0xffff000071717812 */ /* 0x000fe200078ec0ff */
[C---:B------:R-:W-:Y:S01]  /*ce80*/  IMAD.U32 R109, R111.reuse, 0x10000, RZ ;  /* 0x000100006f6d7824 */ /* 0x040fe200078e00ff */
[----:B------:R-:W-:Y:S02]  /*ce90*/  LOP3.LUT R111, R111, 0xffff0000, RZ, 0xc0, !PT ;  /* 0xffff00006f6f7812 */ /* 0x000fe400078ec0ff */
[C---:B0-----:R-:W-:Y:S01]  /*cea0*/  LOP3.LUT R59, R6.reuse, 0xffff0000, RZ, 0xc0, !PT ;  /* 0xffff0000063b7812 */ /* 0x041fe200078ec0ff */
[----:B------:R-:W-:Y:S01]  /*ceb0*/  IMAD.U32 R58, R6, 0x10000, RZ ;  /* 0x00010000063a7824 */ /* 0x000fe200078e00ff */
[C---:B------:R-:W-:Y:S01]  /*cec0*/  LOP3.LUT R61, R7.reuse, 0xffff0000, RZ, 0xc0, !PT ;  /* 0xffff0000073d7812 */ /* 0x040fe200078ec0ff */
        /* <DEDUP_REMOVED lines=30> */
.L_x_2611:
[----:B------:R-:W-:Y:S05]  /*d0b0*/  BSYNC B2 ;  /* 0x0000000000027941 */ /* 0x000fea0003800000 */
.L_x_2610:
[----:B------:R-:W-:Y:S04]  /*d0c0*/  BSSY B2, `(.L_x_2612) ;  /* 0x0000030000027945 */ /* 0x000fe80003800000 */
[----:B------:R-:W-:Y:S05]  /*d0d0*/  @P1 BRA `(.L_x_2613) ;  /* 0x0000000000b81947 */ /* 0x000fea0003800000 */
[----:B01----:R-:W0:Y:S01]  /*d0e0*/  LDS.128 R4, [R0] ;  /* 0x0000000000047984 */ /* 0x003e220000000c00 */
[--C-:B------:R-:W-:Y:S02]  /*d0f0*/  SHF.R.U64 R59, R56, 0x10, R57.reuse ;  /* 0x00000010383b7819 */ /* 0x100fe40000001239 */
[----:B------:R-:W-:Y:S02]  /*d100*/  SHF.R.U32.HI R56, RZ, 0x10, R57 ;  /* 0x00000010ff387819 */ /* 0x000fe40000011639 */
[--C-:B------:R-:W-:Y:S02]  /*d110*/  SHF.R.U64 R57, R54, 0x10, R55.reuse ;  /* 0x0000001036397819 */ /* 0x100fe40000001237 */
        /* <DEDUP_REMOVED lines=17> */
[----:B------:R-:W-:Y:S01]  /*d230*/  FFMA.FTZ R109, R54, R59, R60 ;  /* 0x0000003b366d7223 */ /* 0x000fe2000001003c */
[-C--:B------:R-:W-:Y:S01]  /*d240*/  FMUL.FTZ R59, R57, R103.reuse ;  /* 0x00000067393b7220 */ /* 0x080fe20000410000 */
[----:B------:R-:W-:Y:S01]  /*d250*/  FFMA.FTZ R103, R56, R103, -R55 ;  /* 0x0000006738677223 */ /* 0x000fe20000010837 */
        /* <DEDUP_REMOVED lines=22> */
.L_x_2613:
[----:B------:R-:W-:Y:S05]  /*d3c0*/  BSYNC B2 ;  /* 0x0000000000027941 */ /* 0x000fea0003800000 */
.L_x_2612:
        /* <DEDUP_REMOVED lines=48> */
.L_x_2615:
[----:B------:R-:W-:Y:S05]  /*d6d0*/  BSYNC B2 ;  /* 0x0000000000027941 */ /* 0x000fea0003800000 */
.L_x_2614:
        /* <DEDUP_REMOVED lines=48> */
.L_x_2617:
[----:B------:R-:W-:Y:S05]  /*d9e0*/  BSYNC B2 ;  /* 0x0000000000027941 */ /* 0x000fea0003800000 */
.L_x_2616:
[----:B------:R-:W-:Y:S04]  /*d9f0*/  BSSY B2, `(.L_x_2618) ;  /* 0x0000030000027945 */ /* 0x000fe80003800000 */
        /* <DEDUP_REMOVED lines=47> */
.L_x_2619:
[----:B------:R-:W-:Y:S05]  /*dcf0*/  BSYNC B2 ;  /* 0x0000000000027941 */ /* 0x000fea0003800000 */
.L_x_2618:
        /* <DEDUP_REMOVED lines=47> */
.L_x_2609:
[----:B------:R-:W-:Y:S05]  /*dff0*/  BSYNC B1 ;  /* 0x0000000000017941 */ /* 0x000fea0003800000 */
.L_x_2608:
        /* <DEDUP_REMOVED lines=57> */
.L_x_2622:
[----:B------:R-:W-:Y:S05]  /*e390*/  BSYNC B1 ;  /* 0x0000000000017941 */ /* 0x000fea0003800000 */
.L_x_2621:
        /* <DEDUP_REMOVED lines=48> */
.L_x_2624:
[----:B------:R-:W-:Y:S05]  /*e6a0*/  BSYNC B1 ;  /* 0x0000000000017941 */ /* 0x000fea0003800000 */
.L_x_2623:
        /* <DEDUP_REMOVED lines=48> */
.L_x_2626:
[----:B------:R-:W-:Y:S05]  /*e9b0*/  BSYNC B1 ;  /* 0x0000000000017941 */ /* 0x000fea0003800000 */
.L_x_2625:
        /* <DEDUP_REMOVED lines=48> */
.L_x_2628:
[----:B------:R-:W-:Y:S05]  /*ecc0*/  BSYNC B1 ;  /* 0x0000000000017941 */ /* 0x000fea0003800000 */
.L_x_2627:
        /* <DEDUP_REMOVED lines=48> */
.L_x_2630:
[----:B------:R-:W-:Y:S05]  /*efd0*/  BSYNC B1 ;  /* 0x0000000000017941 */ /* 0x000fea0003800000 */
.L_x_2629:
        /* <DEDUP_REMOVED lines=48> */
.L_x_2599:
        /* <DEDUP_REMOVED lines=30> */
[----:B------:R-:W0:Y:S04]  /*f4c0*/  SHFL.IDX PT, R3, R61, RZ, 0x1c1f ;  /* 0x001c1fff3d037589 */ /* 0x000e2800000e0000 */
[----:B------:R-:W1:Y:S04]  /*f4d0*/  SHFL.IDX PT, R0, R60, RZ, 0x1c1f ;  /* 0x001c1fff3c007589 */ /* 0x000e6800000e0000 */
[----:B------:R2:W3:Y:S04]  /*f4e0*/  SHFL.IDX PT, R5, R67, RZ, 0x1c1f ;  /* 0x001c1fff43057589 */ /* 0x0004e800000e0000 */
[----:B------:R2:W4:Y:S01]  /*f4f0*/  SHFL.IDX PT, R14, R66, RZ, 0x1c1f ;  /* 0x001c1fff420e7589 */ /* 0x00052200000e0000 */
[----:B0-----:R-:W-:-:S02]  /*f500*/  IMAD.MOV.U32 R7, RZ, RZ, R3 ;  /* 0x000000ffff077224 */ /* 0x001fc400078e0003 */
[----:B-12---:R-:W-:-:S07]  /*f510*/  IMAD.MOV.U32 R6, RZ, RZ, R0 ;  /* 0x000000ffff067224 */ /* 0x006fce00078e0000 */
.L_x_2893:
[----:B------:R-:W-:Y:S01]  /*f520*/  IMAD R71, R201, R10, RZ ;  /* 0x0000000ac9477224 */ /* 0x000fe200078e02ff */
[----:B------:R-:W-:Y:S01]  /*f530*/  BSSY B1, `(.L_x_2632) ;  /* 0x000002e000017945 */ /* 0x000fe20003800000 */
[----:B---3--:R-:W-:Y:S01]  /*f540*/  IMAD.MOV.U32 R15, RZ, RZ, R5 ;  /* 0x000000ffff0f7224 */ /* 0x008fe200078e0005 */
[----:B------:R-:W-:Y:S02]  /*f550*/  CS2R R44, SRZ ;  /* 0x00000000002c7805 */ /* 0x000fe4000001ff00 */
[----:B------:R-:W-:Y:S02]  /*f560*/  CS2R R46, SRZ ;  /* 0x00000000002e7805 */ /* 0x000fe4000001ff00 */
[----:B------:R-:W-:Y:S02]  /*f570*/  ISETP.GE.AND P0, PT, R64, R71, PT ;  /* 0x000000474000720c */ /* 0x000fe40003f06270 */
        /* <DEDUP_REMOVED lines=20> */
[----:B------:R-:W-:-:S04]  /*f6c0*/  @!P0 IMAD.WIDE R8, R18, 0x2, R6 ;  /* 0x0000000212088825 */ /* 0x000fc800078e0206 */
        /* <DEDUP_REMOVED lines=11> */
[----:B------:R-:W-:Y:S01]  /*f780*/  CS2R R38, SRZ ;  /* 0x0000000000267805 */ /* 0x000fe2000001ff00 */
[--C-:B----4-:R-:W-:Y:S01]  /*f790*/  @!P1 IMAD.WIDE R8, R3, 0x2, R14.reuse ;  /* 0x0000000203089825 */ /* 0x110fe200078e020e */
[----:B------:R0:W5:Y:S03]  /*f7a0*/  @!P1 LD.E.128 R28, desc[UR60][R4.64] ;  /* 0x0000003c041c9980 */ /* 0x000166000c101d00 */
[--C-:B------:R-:W-:Y:S01]  /*f7b0*/  @!P2 IMAD.WIDE R10, R11, 0x2, R14.reuse ;  /* 0x000000020b0aa825 */ /* 0x100fe200078e020e */
[----:B------:R0:W5:Y:S03]  /*f7c0*/  @!P1 LD.E.128 R40, desc[UR60][R8.64] ;  /* 0x0000003c08289980 */ /* 0x000166000c101d00 */
[----:B------:R-:W-:Y:S01]  /*f7d0*/  @!P0 IMAD.WIDE R14, R18, 0x2, R14 ;  /* 0x00000002120e8825 */ /* 0x000fe200078e020e */
[----:B------:R0:W5:Y:S04]  /*f7e0*/  @!P2 LD.E.128 R24, desc[UR60][R6.64] ;  /* 0x0000003c0618a980 */ /* 0x000168000c101d00 */
[----:B------:R0:W5:Y:S04]  /*f7f0*/  @!P0 LD.E.128 R44, desc[UR60][R14.64] ;  /* 0x0000003c0e2c8980 */ /* 0x000168000c101d00 */
[----:B------:R0:W5:Y:S02]  /*f800*/  @!P2 LD.E.128 R36, desc[UR60][R10.64] ;  /* 0x0000003c0a24a980 */ /* 0x000164000c101d00 */
.L_x_2633:
[----:B------:R-:W-:Y:S05]  /*f810*/  BSYNC B1 ;  /* 0x0000000000017941 */ /* 0x000fea0003800000 */
.L_x_2632:
[----:B-----5:R-:W-:Y:S01]  /*f820*/  IMAD.MOV.U32 R3, RZ, RZ, R45 ;  /* 0x000000ffff037224 */ /* 0x020fe200078e002d */
[----:B------:R-:W-:Y:S01]  /*f830*/  UMOV UR4, 0xffffffff ;  /* 0xffffffff00047882 */ /* 0x000fe20000000000 */
[----:B0-----:R-:W-:Y:S02]  /*f840*/  IMAD.MOV.U32 R4, RZ, RZ, R46 ;  /* 0x000000ffff047224 */ /* 0x001fe400078e002e */
        /* <DEDUP_REMOVED lines=48> */
[----:B------:R-:W0:Y:S04]  /*fb50*/  SHFL.IDX PT, R61, R61, 0x1, 0x1c1f ;  /* 0x003c1f003d3d7f89 */ /* 0x000e2800000e0000 */
[----:B------:R-:W1:Y:S04]  /*fb60*/  SHFL.IDX PT, R60, R60, 0x1, 0x1c1f ;  /* 0x003c1f003c3c7f89 */ /* 0x000e6800000e0000 */
[----:B------:R-:W2:Y:S04]  /*fb70*/  SHFL.IDX PT, R67, R67, 0x1, 0x1c1f ;  /* 0x003c1f0043437f89 */ /* 0x000ea800000e0000 */
[----:B------:R-:W3:Y:S02]  /*fb80*/  SHFL.IDX PT, R66, R66, 0x1, 0x1c1f ;  /* 0x003c1f0042427f89 */ /* 0x000ee400000e0000 */
.L_x_2899:
[----:B------:R-:W-:Y:S01]  /*fb90*/  VIADD R64, R64, 0x40 ;  /* 0x0000004040407836 */ /* 0x000fe20000000000 */
[----:B------:R-:W-:Y:S01]  /*fba0*/  BSSY B1, `(.L_x_2635) ;  /* 0x000002c000017945 */ /* 0x000fe20003800000 */
[----:B------:R-:W-:Y:S02]  /*fbb0*/  CS2R R6, SRZ ;  /* 0x0000000000067805 */ /* 0x000fe4000001ff00 */
[----:B------:R-:W-:Y:S02]  /*fbc0*/  CS2R R8, SRZ ;  /* 0x0000000000087805 */ /* 0x000fe4000001ff00 */
[----:B------:R-:W-:Y:S02]  /*fbd0*/  CS2R R10, SRZ ;  /* 0x00000000000a7805 */ /* 0x000fe4000001ff00 */
[----:B------:R-:W-:Y:S02]  /*fbe0*/  ISETP.GE.AND P0, PT, R64, R71, PT ;  /* 0x000000474000720c */ /* 0x000fe40003f06270 */
[----:B------:R-:W-:-:S02]  /*fbf0*/  CS2R R12, SRZ ;  /* 0x00000000000c7805 */ /* 0x000fc4000001ff00 */
[----:B----4-:R-:W-:Y:S02]  /*fc00*/  CS2R R14, SRZ ;  /* 0x00000000000e7805 */ /* 0x010fe4000001ff00 */
        /* <DEDUP_REMOVED lines=16> */
[----:B01----:R-:W-:-:S04]  /*fd10*/  @!P0 IMAD.WIDE R12, R18, 0x2, R60 ;  /* 0x00000002120c8825 */ /* 0x003fc800078e023c */
        /* <DEDUP_REMOVED lines=12> */
[--C-:B--23--:R-:W-:Y:S01]  /*fde0*/  @!P1 IMAD.WIDE R62, R63, 0x2, R66.reuse ;  /* 0x000000023f3e9825 */ /* 0x10cfe200078e0242 */
[----:B------:R4:W5:Y:S03]  /*fdf0*/  @!P1 LD.E.128 R52, desc[UR60][R20.64] ;  /* 0x0000003c14349980 */ /* 0x000966000c101d00 */
[--C-:B------:R-:W-:Y:S01]  /*fe00*/  @!P2 IMAD.WIDE R64, R65, 0x2, R66.reuse ;  /* 0x000000024140a825 */ /* 0x100fe200078e0242 */
[----:B------:R4:W5:Y:S03]  /*fe10*/  @!P1 LD.E.128 R8, desc[UR60][R62.64] ;  /* 0x0000003c3e089980 */ /* 0x000966000c101d00 */
[----:B------:R-:W-:Y:S01]  /*fe20*/  @!P0 IMAD.WIDE R66, R18, 0x2, R66 ;  /* 0x0000000212428825 */ /* 0x000fe200078e0242 */
[----:B------:R4:W5:Y:S04]  /*fe30*/  @!P2 LD.E.128 R56, desc[UR60][R60.64] ;  /* 0x0000003c3c38a980 */ /* 0x000968000c101d00 */
[----:B------:R4:W5:Y:S04]  /*fe40*/  @!P0 LD.E.128 R4, desc[UR60][R66.64] ;  /* 0x0000003c42048980 */ /* 0x000968000c101d00 */
[----:B------:R4:W5:Y:S02]  /*fe50*/  @!P2 LD.E.128 R12, desc[UR60][R64.64] ;  /* 0x0000003c400ca980 */ /* 0x000964000c101d00 */
.L_x_2636:
[----:B------:R-:W-:Y:S05]  /*fe60*/  BSYNC B1 ;  /* 0x0000000000017941 */ /* 0x000fea0003800000 */
.L_x_2635:
[----:B------:R-:W-:Y:S01]  /*fe70*/  LEA.HI R0, R213, R213, RZ, 0x1 ;  /* 0x000000d5d5007211 */ /* 0x000fe200078f08ff */
[----:B----45:R-:W-:Y:S01]  /*fe80*/  IMAD.MOV.U32 R20, RZ, RZ, R4 ;  /* 0x000000ffff147224 */ /* 0x030fe200078e0004 */
[----:B------:R-:W-:Y:S01]  /*fe90*/  BSSY B1, `(.L_x_2637) ;  /* 0x0000035000017945 */ /* 0x000fe20003800000 */
[----:B------:R-:W-:Y:S01]  /*fea0*/  IMAD.MOV.U32 R21, RZ, RZ, R5 ;  /* 0x000000ffff157224 */ /* 0x000fe200078e0005 */
[----:B------:R-:W-:Y:S01]  /*feb0*/  LOP3.LUT R0, R0, 0xfffffffe, RZ, 0xc0, !PT ;  /* 0xfffffffe00007812 */ /* 0x000fe200078ec0ff */
[----:B-1----:R-:W-:Y:S01]  /*fec0*/  IMAD.MOV.U32 R60, RZ, RZ, R7 ;  /* 0x000000ffff3c7224 */ /* 0x002fe200078e0007 */
        /* <DEDUP_REMOVED lines=8> */
[----:B0-----:R-:W-:Y:S01]  /*ff50*/  SHF.L.U32 R61, R0, 0x1f, RZ ;  /* 0x0000001f003d7819 */ /* 0x001fe200000006ff */
[----:B------:R-:W-:Y:S01]  /*ff60*/  IMAD.MOV.U32 R60, RZ, RZ, R10 ;  /* 0x000000ffff3c7224 */ /* 0x000fe200078e000a */
[----:B------:R-:W-:Y:S01]  /*ff70*/  PRMT R75, R21, 0x7610, R75 ;  /* 0x00007610154b7816 */ /* 0x000fe2000000004b */
[----:B------:R-:W-:Y:S01]  /*ff80*/  IMAD.MOV.U32 R21, RZ, RZ, R13 ;  /* 0x000000ffff157224 */ /* 0x000fe200078e000d */
[----:B------:R-:W0:Y:S01]  /*ff90*/  SYNCS.PHASECHK.TRANS64.TRYWAIT P0, [R2+URZ+0x34800], R61 ;  /* 0x0348003d020075a7 */ /* 0x000e22000800017f */
        /* <DEDUP_REMOVED lines=36> */
.L_x_2900:
[----:B------:R-:W-:Y:S05]  /*101e0*/  BSYNC B1 ;  /* 0x0000000000017941 */ /* 0x000fea0003800000 */
.L_x_2637:
        /* <DEDUP_REMOVED lines=10> */
[----:B0-----:R-:W-:Y:S02]  /*10290*/  LEA.HI R61, R78, R217, RZ, 0x1d ;  /* 0x000000d94e3d7211 */ /* 0x001fe400078fe8ff */
[----:B------:R-:W-:Y:S02]  /*102a0*/  LOP3.LUT R60, R195, 0x38, R18, 0xf8, !PT ;  /* 0x00000038c33c7812 */ /* 0x000fe400078ef812 */
[----:B------:R-:W-:Y:S02]  /*102b0*/  SHF.R.S32.HI R62, RZ, 0x1f, R61 ;  /* 0x0000001fff3e7819 */ /* 0x000fe4000001143d */
[----:B------:R-:W-:Y:S02]  /*102c0*/  SHF.R.U64 R111, R44, 0x10, R45 ;  /* 0x000000102c6f7819 */ /* 0x000fe4000000122d */
[----:B------:R-:W-:Y:S01]  /*102d0*/  LEA.HI R63, R62, R61, RZ, 0x3 ;  /* 0x0000003d3e3f7211 */ /* 0x000fe200078f18ff */
[----:B------:R-:W-:Y:S01]  /*102e0*/  IMAD.SHL.U32 R62, R61, 0x8, RZ ;  /* 0x000000083d3e7824 */ /* 0x000fe200078e00ff */
[----:B------:R-:W-:-:S02]  /*102f0*/  LOP3.LUT R61, R60, R197, RZ, 0x3c, !PT ;  /* 0x000000c53c3d7212 */ /* 0x000fc400078e3cff */
[----:B------:R-:W-:Y:S01]  /*10300*/  SHF.R.U64 R113, R32, 0x10, R33 ;  /* 0x0000001020717819 */ /* 0x000fe20000001221 */
[----:B------:R-:W-:Y:S01]  /*10310*/  IMAD.SHL.U32 R63, R63, 0x400, RZ ;  /* 0x000004003f3f7824 */ /* 0x000fe200078e00ff */
[----:B------:R-:W-:Y:S01]  /*10320*/  LOP3.LUT R62, R195, 0x38, R62, 0xf8, !PT ;  /* 0x00000038c33e7812 */ /* 0x000fe200078ef83e */
[----:B------:R-:W-:Y:S01]  /*10330*/  IMAD R61, R196, 0x200, R61 ;  /* 0x00000200c43d7824 */ /* 0x000fe200078e023d */
[----:B------:R-:W-:Y:S02]  /*10340*/  SHF.R.U32.HI R114, RZ, 0x10, R35 ;  /* 0x00000010ff727819 */ /* 0x000fe40000011623 */
[----:B------:R-:W-:Y:S01]  /*10350*/  LOP3.LUT R63, R63, 0x7fffe000, RZ, 0xc0, !PT ;  /* 0x7fffe0003f3f7812 */ /* 0x000fe200078ec0ff */
[----:B------:R-:W-:Y:S01]  /*10360*/  IMAD R99, R61, 0x2, R2 ;  /* 0x000000023d637824 */ /* 0x000fe200078e0202 */
[----:B------:R-:W-:Y:S02]  /*10370*/  LOP3.LUT R62, R62, R197, RZ, 0x3c, !PT ;  /* 0x000000c53e3e7212 */ /* 0x000fe400078e3cff */
[----:B------:R-:W-:Y:S01]  /*10380*/  PRMT R112, R112, 0x5410, R111 ;  /* 0x0000541070707816 */ /* 0x000fe2000000006f */
[----:B------:R-:W-:Y:S01]  /*10390*/  IMAD R63, R196, 0x200, R63 ;  /* 0x00000200c43f7824 */ /* 0x000fe200078e023f */
[----:B------:R-:W-:-:S02]  /*103a0*/  SHF.R.U32.HI R32, RZ, 0x10, R33 ;  /* 0x00000010ff207819 */ /* 0x000fc40000011621 */
[----:B------:R-:W-:Y:S01]  /*103b0*/  SHF.R.U64 R33, R34, 0x10, R35 ;  /* 0x0000001022217819 */ /* 0x000fe20000001223 */
[----:B------:R-:W-:Y:S01]  /*103c0*/  IMAD.IADD R65, R63, 0x1, R62 ;  /* 0x000000013f417824 */ /* 0x000fe200078e023e */
[----:B------:R-:W-:Y:S01]  /*103d0*/  SHF.R.U32.HI R45, RZ, 0x10, R45 ;  /* 0x00000010ff2d7819 */ /* 0x000fe2000001162d */
[----:B------:R-:W0:Y:S01]  /*103e0*/  LDS.128 R60, [R99+0x10400] ;  /* 0x01040000633c7984 */ /* 0x000e220000000c00 */
[----:B------:R-:W-:Y:S01]  /*103f0*/  SHF.R.U64 R110, R46, 0x10, R47 ;  /* 0x000000102e6e7819 */ /* 0x000fe2000000122f */
[----:B------:R-:W-:Y:S01]  /*10400*/  IMAD R100, R65, 0x2, R2 ;  /* 0x0000000241647824 */ /* 0x000fe200078e0202 */
[----:B------:R-:W-:Y:S01]  /*10410*/  PRMT R34, R72, 0x5432, R113 ;  /* 0x0000543248227816 */ /* 0x000fe20000000071 */
[----:B------:R-:W-:Y:S01]  /*10420*/  IMAD.U32 R120, R112, 0x10000, RZ ;  /* 0x0001000070787824 */ /* 0x000fe200078e00ff */
[----:B------:R-:W-:Y:S02]  /*10430*/  PRMT R35, R75, 0x5432, R114 ;  /* 0x000054324b237816 */ /* 0x000fe40000000072 */
[----:B--23--:R-:W1:Y:S01]  /*10440*/  LDS.128 R64, [R100+0x10400] ;  /* 0x0104000064407984 */ /* 0x00ce620000000c00 */
[----:B------:R-:W-:Y:S01]  /*10450*/  SHF.R.U32.HI R44, RZ, 0x10, R47 ;  /* 0x00000010ff2c7819 */ /* 0x000fe2000001162f */
[----:B------:R-:W-:Y:S01]  /*10460*/  IMAD.U32 R119, R34, 0x10000, RZ ;  /* 0x0001000022777824 */ /* 0x000fe200078e00ff */
[----:B------:R-:W-:-:S02]  /*10470*/  PRMT R46, R70, 0x5432, R45 ;  /* 0x00005432462e7816 */ /* 0x000fc4000000002d */
[----:B------:R-:W-:Y:S02]  /*10480*/  PRMT R45, R69, 0x5432, R110 ;  /* 0x00005432452d7816 */ /* 0x000fe4000000006e */
[----:B------:R-:W-:Y:S01]  /*10490*/  PRMT R32, R73, 0x5432, R32 ;  /* 0x0000543249207816 */ /* 0x000fe20000000020 */
[----:B------:R-:W-:Y:S01]  /*104a0*/  IMAD.U32 R121, R46, 0x10000, RZ ;  /* 0x000100002e797824 */ /* 0x000fe200078e00ff */
[----:B------:R-:W-:Y:S02]  /*104b0*/  PRMT R44, R3, 0x5432, R44 ;  /* 0x00005432032c7816 */ /* 0x000fe4000000002c */
[----:B------:R-:W-:Y:S02]  /*104c0*/  LOP3.LUT R34, R34, 0xffff0000, RZ, 0xc0, !PT ;  /* 0xffff000022227812 */ /* 0x000fe400078ec0ff */
[----:B------:R-:W-:Y:S02]  /*104d0*/  LOP3.LUT R46, R46, 0xffff0000, RZ, 0xc0, !PT ;  /* 0xffff00002e2e7812 */ /* 0x000fe400078ec0ff */
[----:B------:R-:W-:Y:S01]  /*104e0*/  PRMT R33, R74, 0x5432, R33 ;  /* 0x000054324a217816 */ /* 0x000fe20000000021 */
[C---:B0-----:R-:W-:Y:S01]  /*104f0*/  IMAD.U32 R113, R60.reuse, 0x10000, RZ ;  /* 0x000100003c717824 */ /* 0x041fe200078e00ff */
[----:B------:R-:W-:Y:S01]  /*10500*/  LOP3.LUT R110, R60, 0xffff0000, RZ, 0xc0, !PT ;  /* 0xffff00003c6e7812 */ /* 0x000fe200078ec0ff */
[C---:B------:R-:W-:Y:S01]  /*10510*/  IMAD.U32 R60, R62.reuse, 0x10000, RZ ;  /* 0x000100003e3c7824 */ /* 0x040fe200078e00ff */
[----:B------:R-:W-:Y:S01]  /*10520*/  LOP3.LUT R47, R62, 0xffff0000, RZ, 0xc0, !PT ;  /* 0xffff00003e2f7812 */ /* 0x000fe200078ec0ff */
[C---:B------:R-:W-:Y:S01]  /*10530*/  IMAD.U32 R115, R63.reuse, 0x10000, RZ ;  /* 0x000100003f737824 */ /* 0x040fe200078e00ff */
[----:B------:R-:W-:Y:S01]  /*10540*/  LOP3.LUT R62, R63, 0xffff0000, RZ, 0xc0, !PT ;  /* 0xffff00003f3e7812 */ /* 0x000fe200078ec0ff */
[----:B------:R-:W-:Y:S01]  /*10550*/  IMAD.U32 R116, R61, 0x10000, RZ ;  /* 0x000100003d747824 */ /* 0x000fe200078e00ff */
[C---:B-1----:R-:W-:Y:S01]  /*10560*/  LOP3.LUT R111, R64.reuse, 0xffff0000, RZ, 0xc0, !PT ;  /* 0xffff0000406f7812 */ /* 0x042fe200078ec0ff */
[----:B------:R-:W-:Y:S01]  /*10570*/  IMAD.U32 R114, R64, 0x10000, RZ ;  /* 0x0001000040727824 */ /* 0x000fe200078e00ff */
[C---:B------:R-:W-:Y:S01]  /*10580*/  LOP3.LUT R63, R66.reuse, 0xffff0000, RZ, 0xc0, !PT ;  /* 0xffff0000423f7812 */ /* 0x040fe200078ec0ff */
[----:B------:R-:W-:Y:S01]  /*10590*/  IMAD.U32 R64, R66, 0x10000, RZ ;  /* 0x0001000042407824 */ /* 0x000fe200078e00ff */
[C---:B------:R-:W-:Y:S01]  /*105a0*/  LOP3.LUT R66, R67.reuse, 0xffff0000, RZ, 0xc0, !PT ;  /* 0xffff000043427812 */ /* 0x040fe200078ec0ff */
[----:B------:R-:W-:Y:S01]  /*105b0*/  FMUL.FTZ R122, R114, R120 ;  /* 0x00000078727a7220 */ /* 0x000fe20000410000 */
[----:B------:R-:W-:-:S02]  /*105c0*/  IMAD.U32 R118, R67, 0x10000, RZ ;  /* 0x0001000043767824 */ /* 0x000fc400078e00ff */
[-C--:B------:R-:W-:Y:S01]  /*105d0*/  FMUL.FTZ R124, R114, R119.reuse ;  /* 0x00000077727c7220 */ /* 0x080fe20000410000 */
[----:B------:R-:W-:Y:S02]  /*105e0*/  IMAD.U32 R117, R65, 0x10000, RZ ;  /* 0x0001000041757824 */ /* 0x000fe400078e00ff */
[C---:B------:R-:W-:Y:S01]  /*105f0*/  FFMA.FTZ R67, R113.reuse, R119, -R122 ;  /* 0x0000007771437223 */ /* 0x040fe2000001087a */
[----:B------:R-:W-:Y:S02]  /*10600*/  IMAD.U32 R114, R32, 0x10000, RZ ;  /* 0x0001000020727824 */ /* 0x000fe400078e00ff */
[----:B------:R-:W-:Y:S01]  /*10610*/  FFMA.FTZ R113, R113, R120, R124 ;  /* 0x0000007871717223 */ /* 0x000fe2000001007c */
[----:B------:R-:W-:Y:S02]  /*10620*/  IMAD.U32 R122, R44, 0x10000, RZ ;  /* 0x000100002c7a7824 */ /* 0x000fe400078e00ff */
[C---:B------:R-:W-:Y:S01]  /*10630*/  FMUL.FTZ R123, R117.reuse, R121 ;  /* 0x00000079757b7220 */ /* 0x040fe20000410000 */
[----:B------:R-:W-:Y:S01]  /*10640*/  FMUL.FTZ R125, R117, R114 ;  /* 0x00000072757d7220 */ /* 0x000fe20000410000 */
[----:B------:R-:W-:-:S02]  /*10650*/  IMAD.U32 R119, R35, 0x10000, RZ ;  /* 0x0001000023777824 */ /* 0x000fc400078e00ff */
[----:B------:R-:W-:Y:S01]  /*10660*/  FMUL.FTZ R120, R118, R122 ;  /* 0x0000007a76787220 */ /* 0x000fe20000410000 */
[----:B------:R-:W-:Y:S01]  /*10670*/  LOP3.LUT R117, R112, 0xffff0000, RZ, 0xc0, !PT ;  /* 0xffff000070757812 */ /* 0x000fe200078ec0ff */
[----:B------:R-:W-:Y:S01]  /*10680*/  FFMA.FTZ R114, R116, R114, -R123 ;  /* 0x0000007274727223 */ /* 0x000fe2000001087b */
[-C--:B------:R-:W-:Y:S01]  /*10690*/  FMUL.FTZ R123, R118, R119.reuse ;  /* 0x00000077767b7220 */ /* 0x080fe20000410000 */
[----:B------:R-:W-:Y:S01]  /*106a0*/  FFMA.FTZ R112, R115, R119, -R120 ;  /* 0x0000007773707223 */ /* 0x000fe20000010878 */
[----:B------:R-:W-:Y:S01]  /*106b0*/  LOP3.LUT R65, R65, 0xffff0000, RZ, 0xc0, !PT ;  /* 0xffff000041417812 */ /* 0x000fe200078ec0ff */
[----:B------:R-:W-:Y:S01]  /*106c0*/  FMUL.FTZ R119, R111, R117 ;  /* 0x000000756f777220 */ /* 0x000fe20000410000 */
[----:B------:R-:W-:Y:S01]  /*106d0*/  LOP3.LUT R118, R32, 0xffff0000, RZ, 0xc0, !PT ;  /* 0xffff000020767812 */ /* 0x000fe200078ec0ff */
[----:B------:R-:W-:Y:S01]  /*106e0*/  FFMA.FTZ R116, R116, R121, R125 ;  /* 0x0000007974747223 */ /* 0x000fe2000001007d */
[----:B------:R-:W-:Y:S01]  /*106f0*/  LOP3.LUT R61, R61, 0xffff0000, RZ, 0xc0, !PT ;  /* 0xffff00003d3d7812 */ /* 0x000fe200078ec0ff */
[-C--:B------:R-:W-:Y:S01]  /*10700*/  FMUL.FTZ R121, R111, R34.reuse ;  /* 0x000000226f797220 */ /* 0x080fe20000410000 */
[C---:B------:R-:W-:Y:S01]  /*10710*/  FFMA.FTZ R32, R110.reuse, R34, -R119 ;  /* 0x000000226e207223 */ /* 0x040fe20000010877 */
[----:B------:R-:W-:Y:S01]  /*10720*/  FFMA.FTZ R115, R115, R122, R123 ;  /* 0x0000007a73737223 */ /* 0x000fe2000001007b */
[C---:B------:R-:W-:Y:S01]  /*10730*/  FMUL.FTZ R34, R65.reuse, R46 ;  /* 0x0000002e41227220 */ /* 0x040fe20000410000 */
[-C--:B------:R-:W-:Y:S01]  /*10740*/  FMUL.FTZ R123, R65, R118.reuse ;  /* 0x00000076417b7220 */ /* 0x080fe20000410000 */
[----:B------:R-:W-:Y:S01]  /*10750*/  IMAD.U32 R111, R33, 0x10000, RZ ;  /* 0x00010000216f7824 */ /* 0x000fe200078e00ff */
[----:B------:R-:W-:Y:S01]  /*10760*/  LOP3.LUT R35, R35, 0xffff0000, RZ, 0xc0, !PT ;  /* 0xffff000023237812 */ /* 0x000fe200078ec0ff */
[C---:B------:R-:W-:Y:S01]  /*10770*/  FFMA.FTZ R65, R61.reuse, R118, -R34 ;  /* 0x000000763d417223 */ /* 0x040fe20000010822 */
[----:B------:R-:W-:Y:S01]  /*10780*/  FFMA.FTZ R123, R61, R46, R123 ;  /* 0x0000002e3d7b7223 */ /* 0x000fe2000001007b */
[----:B------:R-:W-:Y:S01]  /*10790*/  LOP3.LUT R34, R33, 0xffff0000, RZ, 0xc0, !PT ;  /* 0xffff000021227812 */ /* 0x000fe200078ec0ff */
[C---:B------:R-:W-:Y:S01]  /*107a0*/  IMAD.U32 R119, R45.reuse, 0x10000, RZ ;  /* 0x000100002d777824 */ /* 0x040fe200078e00ff */
[----:B------:R-:W-:Y:S01]  /*107b0*/  LOP3.LUT R46, R45, 0xffff0000, RZ, 0xc0, !PT ;  /* 0xffff00002d2e7812 */ /* 0x000fe200078ec0ff */
[----:B------:R-:W-:Y:S01]  /*107c0*/  FFMA.FTZ R110, R110, R117, R121 ;  /* 0x000000756e6e7223 */ /* 0x000fe20000010079 */
[----:B------:R-:W-:Y:S01]  /*107d0*/  LOP3.LUT R33, R44, 0xffff0000, RZ, 0xc0, !PT ;  /* 0xffff00002c217812 */ /* 0x000fe200078ec0ff */
[C---:B------:R-:W-:Y:S01]  /*107e0*/  FMUL.FTZ R117, R64.reuse, R119 ;  /* 0x0000007740757220 */ /* 0x040fe20000410000 */
[----:B------:R-:W-:Y:S01]  /*107f0*/  FMUL.FTZ R61, R64, R111 ;  /* 0x0000006f403d7220 */ /* 0x000fe20000410000 */
[C---:B------:R-:W-:Y:S01]  /*10800*/  FMUL.FTZ R44, R63.reuse, R46 ;  /* 0x0000002e3f2c7220 */ /* 0x040fe20000410000 */
[-C--:B------:R-:W-:Y:S01]  /*10810*/  FMUL.FTZ R63, R63, R34.reuse ;  /* 0x000000223f3f7220 */ /* 0x080fe20000410000 */
[C---:B------:R-:W-:Y:S01]  /*10820*/  FMUL.FTZ R45, R66.reuse, R33 ;  /* 0x00000021422d7220 */ /* 0x040fe20000410000 */
[----:B------:R-:W-:Y:S01]  /*10830*/  FMUL.FTZ R66, R66, R35 ;  /* 0x0000002342427220 */ /* 0x000fe20000410000 */
[----:B------:R-:W-:Y:S01]  /*10840*/  FFMA.FTZ R117, R60, R111, -R117 ;  /* 0x0000006f3c757223 */ /* 0x000fe20000010875 */
        /* <DEDUP_REMOVED lines=15> */
.L_x_2642:
[----:B------:R-:W-:Y:S05]  /*10940*/  BSYNC B2 ;  /* 0x0000000000027941 */ /* 0x000fea0003800000 */
.L_x_2641:
[----:B------:R-:W-:Y:S04]  /*10950*/  BSSY B2, `(.L_x_2643) ;  /* 0x000006a000027945 */ /* 0x000fe80003800000 */
[----:B------:R-:W-:Y:S05]  /*10960*/  @P1 BRA `(.L_x_2644) ;  /* 0x0000000400a01947 */ /* 0x000fea0003800000 */
[----:B-1----:R-:W4:Y:S01]  /*10970*/  LDL R100, [R1+0x78] ;  /* 0x0000780001647983 */ /* 0x002f220000100800 */
[----:B------:R-:W-:Y:S02]  /*10980*/  LEA.HI R32, R78, R234, RZ, 0x1d ;  /* 0x000000ea4e207211 */ /* 0x000fe400078fe8ff */
[--C-:B0-----:R-:W-:Y:S02]  /*10990*/  SHF.R.U64 R61, R30, 0x10, R31.reuse ;  /* 0x000000101e3d7819 */ /* 0x101fe4000000121f */
[----:B------:R-:W-:Y:S02]  /*109a0*/  SHF.R.S32.HI R33, RZ, 0x1f, R32 ;  /* 0x0000001fff217819 */ /* 0x000fe40000011420 */
[----:B------:R-:W-:Y:S02]  /*109b0*/  SHF.R.U32.HI R30, RZ, 0x10, R31 ;  /* 0x00000010ff1e7819 */ /* 0x000fe4000001161f */
[----:B------:R-:W-:Y:S01]  /*109c0*/  LEA.HI R33, R33, R32, RZ, 0x3 ;  /* 0x0000002021217211 */ /* 0x000fe200078f18ff */
[----:B------:R-:W-:Y:S01]  /*109d0*/  IMAD.SHL.U32 R32, R32, 0x8, RZ ;  /* 0x0000000820207824 */ /* 0x000fe200078e00ff */
[----:B------:R-:W-:-:S02]  /*109e0*/  SHF.R.U64 R31, R40, 0x10, R41 ;  /* 0x00000010281f7819 */ /* 0x000fc40000001229 */
[----:B------:R-:W-:Y:S01]  /*109f0*/  SHF.R.U64 R63, R28, 0x10, R29 ;  /* 0x000000101c3f7819 */ /* 0x000fe2000000121d */
[----:B------:R-:W-:Y:S01]  /*10a00*/  IMAD.SHL.U32 R33, R33, 0x400, RZ ;  /* 0x0000040021217824 */ /* 0x000fe200078e00ff */
[----:B------:R-:W-:Y:S02]  /*10a10*/  LOP3.LUT R32, R195, 0x38, R32, 0xf8, !PT ;  /* 0x00000038c3207812 */ /* 0x000fe400078ef820 */
[----:B------:R-:W-:Y:S02]  /*10a20*/  PRMT R102, R102, 0x5410, R31 ;  /* 0x0000541066667816 */ /* 0x000fe4000000001f */
[----:B------:R-:W-:Y:S02]  /*10a30*/  LOP3.LUT R33, R33, 0x7fffe000, RZ, 0xc0, !PT ;  /* 0x7fffe00021217812 */ /* 0x000fe400078ec0ff */
[----:B------:R-:W-:Y:S02]  /*10a40*/  LOP3.LUT R32, R32, R197, RZ, 0x3c, !PT ;  /* 0x000000c520207212 */ /* 0x000fe400078e3cff */
[----:B------:R-:W-:Y:S01]  /*10a50*/  SHF.R.U32.HI R40, RZ, 0x10, R41 ;  /* 0x00000010ff287819 */ /* 0x000fe20000011629 */
[----:B------:R-:W-:Y:S01]  /*10a60*/  IMAD R33, R196, 0x200, R33 ;  /* 0x00000200c4217824 */ /* 0x000fe200078e0221 */
[----:B------:R-:W-:-:S02]  /*10a70*/  SHF.R.U32.HI R28, RZ, 0x10, R29 ;  /* 0x00000010ff1c7819 */ /* 0x000fc4000001161d */
[----:B------:R-:W-:Y:S01]  /*10a80*/  PRMT R106, R106, 0x5410, R63 ;  /* 0x000054106a6a7816 */ /* 0x000fe2000000003f */
[----:B------:R-:W-:Y:S01]  /*10a90*/  IMAD.IADD R45, R33, 0x1, R32 ;  /* 0x00000001212d7824 */ /* 0x000fe200078e0220 */
[--C-:B------:R-:W-:Y:S01]  /*10aa0*/  SHF.R.U64 R29, R42, 0x10, R43.reuse ;  /* 0x000000102a1d7819 */ /* 0x100fe2000000122b */
[----:B------:R-:W-:Y:S01]  /*10ab0*/  IMAD.U32 R63, R102, 0x10000, RZ ;  /* 0x00010000663f7824 */ /* 0x000fe200078e00ff */
[----:B------:R-:W-:Y:S01]  /*10ac0*/  SHF.R.U32.HI R42, RZ, 0x10, R43 ;  /* 0x00000010ff2a7819 */ /* 0x000fe2000001162b */
[----:B------:R-:W-:Y:S01]  /*10ad0*/  IMAD R60, R45, 0x2, R2 ;  /* 0x000000022d3c7824 */ /* 0x000fe200078e0202 */
[----:B------:R-:W-:Y:S02]  /*10ae0*/  PRMT R103, R103, 0x5410, R40 ;  /* 0x0000541067677816 */ /* 0x000fe40000000028 */
[----:B------:R-:W-:Y:S02]  /*10af0*/  PRMT R105, R105, 0x5410, R42 ;  /* 0x0000541069697816 */ /* 0x000fe4000000002a */
[----:B------:R-:W0:Y:S01]  /*10b00*/  LDS.128 R44, [R60+0x10400] ;  /* 0x010400003c2c7984 */ /* 0x000e220000000c00 */
[----:B------:R-:W-:Y:S01]  /*10b10*/  PRMT R107, R107, 0x5410, R28 ;  /* 0x000054106b6b7816 */ /* 0x000fe2000000001c */
[----:B------:R-:W-:Y:S01]  /*10b20*/  IMAD.U32 R64, R103, 0x10000, RZ ;  /* 0x0001000067407824 */ /* 0x000fe200078e00ff */
[----:B------:R-:W-:-:S02]  /*10b30*/  PRMT R109, R109, 0x5410, R30 ;  /* 0x000054106d6d7816 */ /* 0x000fc4000000001e */
[----:B------:R-:W-:Y:S02]  /*10b40*/  PRMT R104, R104, 0x5410, R29 ;  /* 0x0000541068687816 */ /* 0x000fe4000000001d */
[----:B------:R-:W-:Y:S02]  /*10b50*/  PRMT R108, R108, 0x5410, R61 ;  /* 0x000054106c6c7816 */ /* 0x000fe4000000003d */
[----:B------:R-:W-:Y:S02]  /*10b60*/  LOP3.LUT R102, R102, 0xffff0000, RZ, 0xc0, !PT ;  /* 0xffff000066667812 */ /* 0x000fe400078ec0ff */
[----:B------:R-:W-:Y:S01]  /*10b70*/  LOP3.LUT R103, R103, 0xffff0000, RZ, 0xc0, !PT ;  /* 0xffff000067677812 */ /* 0x000fe200078ec0ff */
[----:B0-----:R-:W-:Y:S01]  /*10b80*/  IMAD.U32 R31, R44, 0x10000, RZ ;  /* 0x000100002c1f7824 */ /* 0x001fe200078e00ff */
[----:B------:R-:W-:Y:S01]  /*10b90*/  LOP3.LUT R30, R46, 0xffff0000, RZ, 0xc0, !PT ;  /* 0xffff00002e1e7812 */ /* 0x000fe200078ec0ff */
[----:B------:R-:W-:Y:S02]  /*10ba0*/  IMAD.U32 R62, R47, 0x10000, RZ ;  /* 0x000100002f3e7824 */ /* 0x000fe400078e00ff */
[----:B------:R-:W-:Y:S01]  /*10bb0*/  FMUL.FTZ R65, R31, R63 ;  /* 0x0000003f1f417220 */ /* 0x000fe20000410000 */
[----:B----4-:R-:W0:Y:S02]  /*10bc0*/  LDS.128 R32, [R100] ;  /* 0x0000000064207984 */ /* 0x010e240000000c00 */
[C---:B0-----:R-:W-:Y:S01]  /*10bd0*/  IMAD.U32 R40, R32.reuse, 0x10000, RZ ;  /* 0x0001000020287824 */ /* 0x041fe200078e00ff */
[----:B------:R-:W-:Y:S01]  /*10be0*/  LOP3.LUT R41, R32, 0xffff0000, RZ, 0xc0, !PT ;  /* 0xffff000020297812 */ /* 0x000fe200078ec0ff */
[----:B------:R-:W-:Y:S01]  /*10bf0*/  IMAD.U32 R32, R106, 0x10000, RZ ;  /* 0x000100006a207824 */ /* 0x000fe200078e00ff */
[C---:B------:R-:W-:Y:S01]  /*10c00*/  LOP3.LUT R28, R34.reuse, 0xffff0000, RZ, 0xc0, !PT ;  /* 0xffff0000221c7812 */ /* 0x040fe200078ec0ff */
[----:B------:R-:W-:Y:S01]  /*10c10*/  IMAD.U32 R29, R34, 0x10000, RZ ;  /* 0x00010000221d7824 */ /* 0x000fe200078e00ff */
[----:B------:R-:W-:Y:S01]  /*10c20*/  LOP3.LUT R34, R35, 0xffff0000, RZ, 0xc0, !PT ;  /* 0xffff000023227812 */ /* 0x000fe200078ec0ff */
[-C--:B--2---:R-:W-:Y:S01]  /*10c30*/  FMUL.FTZ R67, R31, R32.reuse ;  /* 0x000000201f437220 */ /* 0x084fe20000410000 */
[----:B------:R-:W-:Y:S01]  /*10c40*/  FFMA.FTZ R31, R40, R32, -R65 ;  /* 0x00000020281f7223 */ /* 0x000fe20000010841 */
[----:B------:R-:W-:Y:S01]  /*10c50*/  IMAD.U32 R61, R35, 0x10000, RZ ;  /* 0x00010000233d7824 */ /* 0x000fe200078e00ff */
[----:B------:R-:W-:Y:S01]  /*10c60*/  LOP3.LUT R43, R33, 0xffff0000, RZ, 0xc0, !PT ;  /* 0xffff0000212b7812 */ /* 0x000fe200078ec0ff */
[----:B------:R-:W-:Y:S01]  /*10c70*/  IMAD.U32 R65, R105, 0x10000, RZ ;  /* 0x0001000069417824 */ /* 0x000fe200078e00ff */
[----:B------:R-:W-:Y:S01]  /*10c80*/  LOP3.LUT R35, R44, 0xffff0000, RZ, 0xc0, !PT ;  /* 0xffff00002c237812 */ /* 0x000fe200078ec0ff */
[----:B------:R-:W-:Y:S01]  /*10c90*/  IMAD.U32 R42, R33, 0x10000, RZ ;  /* 0x00010000212a7824 */ /* 0x000fe200078e00ff */
[C---:B------:R-:W-:Y:S01]  /*10ca0*/  LOP3.LUT R44, R45.reuse, 0xffff0000, RZ, 0xc0, !PT ;  /* 0xffff00002d2c7812 */ /* 0x040fe200078ec0ff */
[----:B------:R-:W-:-:S02]  /*10cb0*/  IMAD.U32 R33, R45, 0x10000, RZ ;  /* 0x000100002d217824 */ /* 0x000fc400078e00ff */
[----:B------:R-:W-:Y:S01]  /*10cc0*/  FFMA.FTZ R32, R40, R63, R67 ;  /* 0x0000003f28207223 */ /* 0x000fe20000010043 */
[----:B------:R-:W-:Y:S01]  /*10cd0*/  IMAD.U32 R45, R46, 0x10000, RZ ;  /* 0x000100002e2d7824 */ /* 0x000fe200078e00ff */
[----:B------:R-:W-:Y:S01]  /*10ce0*/  LOP3.LUT R46, R47, 0xffff0000, RZ, 0xc0, !PT ;  /* 0xffff00002f2e7812 */ /* 0x000fe200078ec0ff */
[----:B------:R-:W-:Y:S02]  /*10cf0*/  IMAD.U32 R40, R109, 0x10000, RZ ;  /* 0x000100006d287824 */ /* 0x000fe400078e00ff */
[----:B---3--:R-:W-:Y:S01]  /*10d00*/  FMUL.FTZ R66, R62, R65 ;  /* 0x000000413e427220 */ /* 0x008fe20000410000 */
[----:B------:R-:W-:Y:S01]  /*10d10*/  IMAD.U32 R47, R107, 0x10000, RZ ;  /* 0x000100006b2f7824 */ /* 0x000fe200078e00ff */
[----:B------:R-:W-:Y:S01]  /*10d20*/  LOP3.LUT R106, R106, 0xffff0000, RZ, 0xc0, !PT ;  /* 0xffff00006a6a7812 */ /* 0x000fe200078ec0ff */
[-C--:B------:R-:W-:Y:S01]  /*10d30*/  FMUL.FTZ R62, R62, R40.reuse ;  /* 0x000000283e3e7220 */ /* 0x080fe20000410000 */
[----:B------:R-:W-:Y:S01]  /*10d40*/  FFMA.FTZ R67, R61, R40, -R66 ;  /* 0x000000283d437223 */ /* 0x000fe20000010842 */
[C---:B------:R-:W-:Y:S01]  /*10d50*/  FMUL.FTZ R99, R33.reuse, R64 ;  /* 0x0000004021637220 */ /* 0x040fe20000410000 */
[----:B------:R-:W-:Y:S01]  /*10d60*/  FMUL.FTZ R63, R33, R47 ;  /* 0x0000002f213f7220 */ /* 0x000fe20000410000 */
[----:B------:R-:W-:Y:S01]  /*10d70*/  FMUL.FTZ R40, R35, R102 ;  /* 0x0000006623287220 */ /* 0x000fe20000410000 */
[----:B------:R-:W-:Y:S01]  /*10d80*/  FFMA.FTZ R61, R61, R65, R62 ;  /* 0x000000413d3d7223 */ /* 0x000fe2000001003e */
[----:B------:R-:W-:Y:S01]  /*10d90*/  FMUL.FTZ R62, R35, R106 ;  /* 0x0000006a233e7220 */ /* 0x000fe20000410000 */
[C---:B------:R-:W-:Y:S01]  /*10da0*/  FFMA.FTZ R33, R42.reuse, R47, -R99 ;  /* 0x0000002f2a217223 */ /* 0x040fe20000010863 */
[----:B------:R-:W-:Y:S01]  /*10db0*/  FFMA.FTZ R63, R42, R64, R63 ;  /* 0x000000402a3f7223 */ /* 0x000fe2000001003f */
[----:B------:R-:W-:Y:S01]  /*10dc0*/  LOP3.LUT R107, R107, 0xffff0000, RZ, 0xc0, !PT ;  /* 0xffff00006b6b7812 */ /* 0x000fe200078ec0ff */
[----:B------:R-:W-:Y:S01]  /*10dd0*/  FFMA.FTZ R106, R41, R106, -R40 ;  /* 0x0000006a296a7223 */ /* 0x000fe20000010828 */
[----:B------:R-:W-:-:S02]  /*10de0*/  IMAD.U32 R42, R104, 0x10000, RZ ;  /* 0x00010000682a7824 */ /* 0x000fc400078e00ff */
[----:B------:R-:W-:Y:S01]  /*10df0*/  FMUL.FTZ R64, R44, R103 ;  /* 0x000000672c407220 */ /* 0x000fe20000410000 */
[----:B------:R-:W-:Y:S02]  /*10e00*/  IMAD.U32 R40, R108, 0x10000, RZ ;  /* 0x000100006c287824 */ /* 0x000fe400078e00ff */
[----:B------:R-:W-:Y:S01]  /*10e10*/  FFMA.FTZ R47, R41, R102, R62 ;  /* 0x00000066292f7223 */ /* 0x000fe2000001003e */
[-C--:B------:R-:W-:Y:S01]  /*10e20*/  FMUL.FTZ R44, R44, R107.reuse ;  /* 0x0000006b2c2c7220 */ /* 0x080fe20000410000 */
[C---:B------:R-:W-:Y:S01]  /*10e30*/  FMUL.FTZ R62, R45.reuse, R42 ;  /* 0x0000002a2d3e7220 */ /* 0x040fe20000410000 */
[-C--:B------:R-:W-:Y:S01]  /*10e40*/  FMUL.FTZ R66, R45, R40.reuse ;  /* 0x000000282d427220 */ /* 0x080fe20000410000 */
[----:B------:R-:W-:Y:S01]  /*10e50*/  LOP3.LUT R41, R104, 0xffff0000, RZ, 0xc0, !PT ;  /* 0xffff000068297812 */ /* 0x000fe200078ec0ff */
[----:B------:R-:W-:Y:S01]  /*10e60*/  FFMA.FTZ R64, R43, R107, -R64 ;  /* 0x0000006b2b407223 */ /* 0x000fe20000010840 */
[----:B------:R-:W-:Y:S01]  /*10e70*/  LOP3.LUT R105, R105, 0xffff0000, RZ, 0xc0, !PT ;  /* 0xffff000069697812 */ /* 0x000fe200078ec0ff */
[----:B------:R-:W-:Y:S01]  /*10e80*/  FFMA.FTZ R44, R43, R103, R44 ;  /* 0x000000672b2c7223 */ /* 0x000fe2000001002c */
[----:B------:R-:W-:Y:S01]  /*10e90*/  LOP3.LUT R35, R108, 0xffff0000, RZ, 0xc0, !PT ;  /* 0xffff00006c237812 */ /* 0x000fe200078ec0ff */
[----:B------:R-:W-:Y:S01]  /*10ea0*/  FFMA.FTZ R62, R29, R40, -R62 ;  /* 0x000000281d3e7223 */ /* 0x000fe2000001083e */
[----:B------:R-:W-:Y:S01]  /*10eb0*/  LOP3.LUT R109, R109, 0xffff0000, RZ, 0xc0, !PT ;  /* 0xffff00006d6d7812 */ /* 0x000fe200078ec0ff */
        /* <DEDUP_REMOVED lines=19> */
.L_x_2644:
[----:B------:R-:W-:Y:S05]  /*10ff0*/  BSYNC B2 ;  /* 0x0000000000027941 */ /* 0x000fea0003800000 */
.L_x_2643:
[----:B------:R-:W-:Y:S05]  /*11000*/  @P2 BRA `(.L_x_2640) ;  /* 0x0000000400a02947 */ /* 0x000fea0003800000 */
[----:B----4-:R-:W4:Y:S01]  /*11010*/  LDL R60, [R1+0x70] ;  /* 0x00007000013c7983 */ /* 0x010f220000100800 */
[----:B------:R-:W-:Y:S02]  /*11020*/  LEA.HI R78, R78, R235, RZ, 0x1d ;  /* 0x000000eb4e4e7211 */ /* 0x000fe400078fe8ff */
[--C-:B-1----:R-:W-:Y:S02]  /*11030*/  SHF.R.U64 R46, R24, 0x10, R25.reuse ;  /* 0x00000010182e7819 */ /* 0x102fe40000001219 */
        /* <DEDUP_REMOVED lines=8> */
[----:B------:R-:W-:Y:S02]  /*110c0*/  SHF.R.U64 R24, R38, 0x10, R39 ;  /* 0x0000001026187819 */ /* 0x000fe40000001227 */
[----:B------:R-:W-:Y:S02]  /*110d0*/  LOP3.LUT R29, R29, 0x7fffe000, RZ, 0xc0, !PT ;  /* 0x7fffe0001d1d7812 */ /* 0x000fe400078ec0ff */
[----:B------:R-:W-:Y:S02]  /*110e0*/  LOP3.LUT R78, R78, R197, RZ, 0x3c, !PT ;  /* 0x000000c54e4e7212 */ /* 0x000fe400078e3cff */
[----:B------:R-:W-:Y:S01]  /*110f0*/  SHF.R.U32.HI R42, RZ, 0x10, R27 ;  /* 0x00000010ff2a7819 */ /* 0x000fe2000001161b */
[----:B------:R-:W-:Y:S01]  /*11100*/  IMAD R29, R196, 0x200, R29 ;  /* 0x00000200c41d7824 */ /* 0x000fe200078e021d */
[----:B------:R-:W-:-:S02]  /*11110*/  SHF.R.U32.HI R37, RZ, 0x10, R37 ;  /* 0x00000010ff257819 */ /* 0x000fc40000011625 */
[----:B------:R-:W-:Y:S01]  /*11120*/  PRMT R90, R90, 0x5410, R25 ;  /* 0x000054105a5a7816 */ /* 0x000fe20000000019 */
[----:B------:R-:W-:Y:S01]  /*11130*/  IMAD.IADD R33, R29, 0x1, R78 ;  /* 0x000000011d217824 */ /* 0x000fe200078e024e */
[----:B------:R-:W-:Y:S02]  /*11140*/  PRMT R83, R83, 0x5410, R26 ;  /* 0x0000541053537816 */ /* 0x000fe4000000001a */
[----:B------:R-:W-:Y:S01]  /*11150*/  PRMT R85, R85, 0x5410, R24 ;  /* 0x0000541055557816 */ /* 0x000fe20000000018 */
[----:B------:R-:W-:Y:S01]  /*11160*/  IMAD R40, R33, 0x2, R2 ;  /* 0x0000000221287824 */ /* 0x000fe200078e0202 */
[----:B------:R-:W-:Y:S02]  /*11170*/  PRMT R87, R87, 0x5410, R46 ;  /* 0x0000541057577816 */ /* 0x000fe4000000002e */
[----:B------:R-:W-:Y:S01]  /*11180*/  PRMT R91, R91, 0x5410, R42 ;  /* 0x000054105b5b7816 */ /* 0x000fe2000000002a */
[----:B------:R-:W-:Y:S01]  /*11190*/  IMAD.U32 R42, R83, 0x10000, RZ ;  /* 0x00010000532a7824 */ /* 0x000fe200078e00ff */
[----:B------:R-:W1:Y:S01]  /*111a0*/  LDS.128 R32, [R40+0x10400] ;  /* 0x0104000028207984 */ /* 0x000e620000000c00 */
[----:B------:R-:W-:Y:S01]  /*111b0*/  PRMT R84, R84, 0x5410, R37 ;  /* 0x0000541054547816 */ /* 0x000fe20000000025 */
[----:B------:R-:W-:Y:S01]  /*111c0*/  IMAD.U32 R41, R87, 0x10000, RZ ;  /* 0x0001000057297824 */ /* 0x000fe200078e00ff */
[----:B------:R-:W-:-:S02]  /*111d0*/  SHF.R.U32.HI R39, RZ, 0x10, R39 ;  /* 0x00000010ff277819 */ /* 0x000fc40000011627 */
[----:B------:R-:W-:Y:S01]  /*111e0*/  PRMT R89, R89, 0x5410, R44 ;  /* 0x0000541059597816 */ /* 0x000fe2000000002c */
[----:B------:R-:W-:Y:S01]  /*111f0*/  IMAD.U32 R43, R84, 0x10000, RZ ;  /* 0x00010000542b7824 */ /* 0x000fe200078e00ff */
[----:B------:R-:W-:Y:S02]  /*11200*/  PRMT R86, R86, 0x5410, R39 ;  /* 0x0000541056567816 */ /* 0x000fe40000000027 */
[----:B------:R-:W-:Y:S02]  /*11210*/  LOP3.LUT R83, R83, 0xffff0000, RZ, 0xc0, !PT ;  /* 0xffff000053537812 */ /* 0x000fe400078ec0ff */
[----:B------:R-:W-:Y:S02]  /*11220*/  LOP3.LUT R87, R87, 0xffff0000, RZ, 0xc0, !PT ;  /* 0xffff000057577812 */ /* 0x000fe400078ec0ff */
        /* <DEDUP_REMOVED lines=8> */
[----:B----4-:R-:W0:Y:S02]  /*112b0*/  LDS.128 R28, [R60] ;  /* 0x000000003c1c7984 */ /* 0x010e240000000c00 */
        /* <DEDUP_REMOVED lines=14> */
[----:B------:R-:W-:Y:S01]  /*113a0*/  FFMA.FTZ R45, R24, R41, -R45 ;  /* 0x00000029182d7223 */ /* 0x000fe2000001082d */
        /* <DEDUP_REMOVED lines=10> */
[----:B------:R-:W-:Y:S01]  /*11450*/  FMUL.FTZ R24, R32, R83 ;  /* 0x0000005320187220 */ /* 0x000fe20000410000 */
[----:B------:R-:W-:Y:S01]  /*11460*/  FFMA.FTZ R41, R36, R41, R42 ;  /* 0x0000002924297223 */ /* 0x000fe2000001002a */
[-C--:B------:R-:W-:Y:S01]  /*11470*/  FMUL.FTZ R36, R32, R87.reuse ;  /* 0x0000005720247220 */ /* 0x080fe20000410000 */
[----:B------:R-:W-:Y:S01]  /*11480*/  FMUL.FTZ R44, R38, R26 ;  /* 0x0000001a262c7220 */ /* 0x000fe20000410000 */
        /* <DEDUP_REMOVED lines=8> */
[----:B------:R-:W-:Y:S01]  /*11510*/  LOP3.LUT R91, R91, 0xffff0000, RZ, 0xc0, !PT ;  /* 0xffff00005b5b7812 */ /* 0x000fe200078ec0ff */
[C---:B------:R-:W-:Y:S01]  /*11520*/  FMUL.FTZ R24, R34.reuse, R85 ;  /* 0x0000005522187220 */ /* 0x040fe20000410000 */
[----:B------:R-:W-:Y:S01]  /*11530*/  FMUL.FTZ R34, R34, R90 ;  /* 0x0000005a22227220 */ /* 0x000fe20000410000 */
[----:B------:R-:W-:Y:S01]  /*11540*/  FMUL.FTZ R31, R33, R84 ;  /* 0x00000054211f7220 */ /* 0x000fe20000410000 */
[----:B------:R-:W-:Y:S01]  /*11550*/  FMUL.FTZ R25, R35, R86 ;  /* 0x0000005623197220 */ /* 0x000fe20000410000 */
[----:B------:R-:W-:Y:S01]  /*11560*/  FMUL.FTZ R33, R33, R89 ;  /* 0x0000005921217220 */ /* 0x000fe20000410000 */
[----:B------:R-:W-:Y:S01]  /*11570*/  FMUL.FTZ R35, R35, R91 ;  /* 0x0000005b23237220 */ /* 0x000fe20000410000 */
[----:B------:R-:W-:Y:S01]  /*11580*/  FFMA.FTZ R38, R27, R26, R38 ;  /* 0x0000001a1b267223 */ /* 0x000fe20000010026 */
[C---:B------:R-:W-:Y:S01]  /*11590*/  FFMA.FTZ R27, R29.reuse, R90, -R24 ;  /* 0x0000005a1d1b7223 */ /* 0x040fe20000010818 */
[----:B------:R-:W-:Y:S01]  /*115a0*/  FFMA.FTZ R85, R29, R85, R34 ;  /* 0x000000551d557223 */ /* 0x000fe20000010022 */
        /* <DEDUP_REMOVED lines=14> */
.L_x_2640:
[----:B------:R-:W-:Y:S05]  /*11690*/  BSYNC B1 ;  /* 0x0000000000017941 */ /* 0x000fea0003800000 */
.L_x_2639:
[----:B------:R-:W-:-:S13]  /*116a0*/  ISETP.GE.AND P0, PT, R214, R0, PT ;  /* 0x00000000d600720c */ /* 0x000fda0003f06270 */
[----:B------:R-:W-:Y:S05]  /*116b0*/  @P0 BRA `(.L_x_2620) ;  /* 0x0000001400040947 */ /* 0x000fea0003800000 */
[----:B------:R-:W5:Y:S01]  /*116c0*/  LDC R0, c[0x0][0x3f4] ;  /* 0x0000fd00ff007b82 */ /* 0x000f620000000800 */
[----:B------:R-:W-:Y:S01]  /*116d0*/  BSSY B1, `(.L_x_2645) ;  /* 0x000006d000017945 */ /* 0x000fe20003800000 */
[----:B------:R-:W-:Y:S02]  /*116e0*/  SHF.R.U32.HI R42, RZ, 0x3, R194 ;  /* 0x00000003ff2a7819 */ /* 0x000fe400000116c2 */
[-C--:B-----5:R-:W-:Y:S02]  /*116f0*/  ISETP.GE.AND P0, PT, R18, R0.reuse, PT ;  /* 0x000000001200720c */ /* 0x0a0fe40003f06270 */
[-C--:B------:R-:W-:Y:S02]  /*11700*/  ISETP.GE.AND P1, PT, R185, R0.reuse, PT ;  /* 0x00000000b900720c */ /* 0x080fe40003f26270 */
[----:B------:R-:W-:-:S09]  /*11710*/  ISETP.GE.AND P2, PT, R186, R0, PT ;  /* 0x00000000ba00720c */ /* 0x000fd20003f46270 */
[----:B------:R-:W-:Y:S05]  /*11720*/  @P0 BRA `(.L_x_2646) ;  /* 0x00000004009c0947 */ /* 0x000fea0003800000 */
[----:B-1----:R-:W5:Y:S01]  /*11730*/  LDL R44, [R1+0x74] ;  /* 0x00007400012c7983 */ /* 0x002f620000100800 */
[----:B0-----:R-:W-:Y:S02]  /*11740*/  LEA.HI R24, R0, R217, RZ, 0x1d ;  /* 0x000000d900187211 */ /* 0x001fe400078fe8ff */
[--C-:B----4-:R-:W-:Y:S02]  /*11750*/  SHF.R.U64 R33, R4, 0x10, R5.reuse ;  /* 0x0000001004217819 */ /* 0x110fe40000001205 */
        /* <DEDUP_REMOVED lines=100> */
.L_x_2646:
[----:B------:R-:W-:Y:S05]  /*11da0*/  BSYNC B1 ;  /* 0x0000000000017941 */ /* 0x000fea0003800000 */
.L_x_2645:
[----:B------:R-:W-:Y:S04]  /*11db0*/  BSSY B1, `(.L_x_2647) ;  /* 0x0000069000017945 */ /* 0x000fe80003800000 */
[----:B------:R-:W-:Y:S05]  /*11dc0*/  @P1 BRA `(.L_x_2648) ;  /* 0x00000004009c1947 */ /* 0x000fea0003800000 */
[----:B0-----:R-:W5:Y:S01]  /*11dd0*/  LDL R40, [R1+0x6c] ;  /* 0x00006c0001287983 */ /* 0x001f620000100800 */
[----:B------:R-:W-:Y:S02]  /*11de0*/  LEA.HI R4, R0, R234, RZ, 0x1d ;  /* 0x000000ea00047211 */ /* 0x000fe400078fe8ff */
[----:B----4-:R-:W-:Y:S02]  /*11df0*/  SHF.R.U64 R29, R8, 0x10, R9 ;  /* 0x00000010081d7819 */ /* 0x010fe40000001209 */
[----:B------:R-:W-:Y:S01]  /*11e00*/  SHF.R.S32.HI R7, RZ, 0x1f, R4 ;  /* 0x0000001fff077819 */ /* 0x000fe20000011404 */
[----:B------:R-:W-:Y:S01]  /*11e10*/  IMAD.SHL.U32 R5, R4, 0x8, RZ ;  /* 0x0000000804057824 */ /* 0x000fe200078e00ff */
[----:B-1----:R-:W-:Y:S02]  /*11e20*/  SHF.R.U64 R32, R52, 0x10, R53 ;  /* 0x0000001034207819 */ /* 0x002fe40000001235 */
[----:B------:R-:W-:Y:S02]  /*11e30*/  LEA.HI R7, R7, R4, RZ, 0x3 ;  /* 0x0000000407077211 */ /* 0x000fe400078f18ff */
[----:B------:R-:W-:-:S02]  /*11e40*/  LOP3.LUT R4, R194, 0x38, R5, 0xf8, !PT ;  /* 0x00000038c2047812 */ /* 0x000fc400078ef805 */
[----:B------:R-:W-:Y:S01]  /*11e50*/  SHF.R.U32.HI R8, RZ, 0x10, R9 ;  /* 0x00000010ff087819 */ /* 0x000fe20000011609 */
        /* <DEDUP_REMOVED lines=9> */
[----:B------:R-:W-:Y:S01]  /*11ef0*/  SHF.R.U64 R30, R54, 0x10, R55 ;  /* 0x00000010361e7819 */ /* 0x000fe20000001237 */
[----:B------:R-:W-:Y:S01]  /*11f00*/  IMAD R28, R25, 0x2, R2 ;  /* 0x00000002191c7824 */ /* 0x000fe200078e0202 */
[----:B------:R-:W-:Y:S02]  /*11f10*/  PRMT R75, R75, 0x5410, R8 ;  /* 0x000054104b4b7816 */ /* 0x000fe40000000008 */
[--C-:B------:R-:W-:Y:S02]  /*11f20*/  SHF.R.U64 R9, R10, 0x10, R11.reuse ;  /* 0x000000100a097819 */ /* 0x100fe4000000120b */
[----:B------:R-:W0:Y:S01]  /*11f30*/  LDS.128 R24, [R28+0x10400] ;  /* 0x010400001c187984 */ /* 0x000e220000000c00 */
[----:B------:R-:W-:Y:S01]  /*11f40*/  SHF.R.U32.HI R10, RZ, 0x10, R11 ;  /* 0x00000010ff0a7819 */ /* 0x000fe2000001160b */
[----:B------:R-:W-:Y:S01]  /*11f50*/  IMAD.U32 R35, R75, 0x10000, RZ ;  /* 0x000100004b237824 */ /* 0x000fe200078e00ff */
[----:B------:R-:W-:-:S02]  /*11f60*/  SHF.R.U32.HI R55, RZ, 0x10, R55 ;  /* 0x00000010ff377819 */ /* 0x000fc40000011637 */
[----:B------:R-:W-:Y:S02]  /*11f70*/  PRMT R80, R80, 0x5410, R53 ;  /* 0x0000541050507816 */ /* 0x000fe40000000035 */
[----:B------:R-:W-:Y:S02]  /*11f80*/  PRMT R81, R81, 0x5410, R30 ;  /* 0x0000541051517816 */ /* 0x000fe4000000001e */
[----:B------:R-:W-:Y:S02]  /*11f90*/  PRMT R77, R77, 0x5410, R10 ;  /* 0x000054104d4d7816 */ /* 0x000fe4000000000a */
        /* <DEDUP_REMOVED lines=10> */
[----:B------:R-:W-:Y:S01]  /*12040*/  FMUL.FTZ R36, R30, R35 ;  /* 0x000000231e247220 */ /* 0x000fe20000410000 */
[C---:B------:R-:W-:Y:S01]  /*12050*/  IMAD.U32 R32, R27.reuse, 0x10000, RZ ;  /* 0x000100001b207824 */ /* 0x040fe200078e00ff */
[----:B------:R-:W-:Y:S01]  /*12060*/  LOP3.LUT R80, R80, 0xffff0000, RZ, 0xc0, !PT ;  /* 0xffff000050507812 */ /* 0x000fe200078ec0ff */
[----:B------:R-:W-:Y:S01]  /*12070*/  FMUL.FTZ R30, R30, R29 ;  /* 0x0000001d1e1e7220 */ /* 0x000fe20000410000 */
[C---:B------:R-:W-:Y:S01]  /*12080*/  IMAD.U32 R31, R26.reuse, 0x10000, RZ ;  /* 0x000100001a1f7824 */ /* 0x040fe200078e00ff */
[----:B------:R-:W-:Y:S02]  /*12090*/  LOP3.LUT R26, R26, 0xffff0000, RZ, 0xc0, !PT ;  /* 0xffff00001a1a7812 */ /* 0x000fe400078ec0ff */
        /* <DEDUP_REMOVED lines=11> */
[----:B------:R-:W-:Y:S01]  /*12150*/  LOP3.LUT R29, R74, 0xffff0000, RZ, 0xc0, !PT ;  /* 0xffff00004a1d7812 */ /* 0x000fe200078ec0ff */
[C---:B------:R-:W-:Y:S01]  /*12160*/  FMUL.FTZ R34, R32.reuse, R33 ;  /* 0x0000002120227220 */ /* 0x040fe20000410000 */
[----:B------:R-:W-:Y:S02]  /*12170*/  IMAD.U32 R11, R7, 0x10000, RZ ;  /* 0x00010000070b7824 */ /* 0x000fe400078e00ff */
[-C--:B------:R-:W-:Y:S01]  /*12180*/  FMUL.FTZ R32, R32, R8.reuse ;  /* 0x0000000820207220 */ /* 0x080fe20000410000 */
[----:B------:R-:W-:Y:S01]  /*12190*/  FFMA.FTZ R35, R9, R35, R30 ;  /* 0x0000002309237223 */ /* 0x000fe2000001001e */
[----:B------:R-:W-:Y:S01]  /*121a0*/  LOP3.LUT R30, R75, 0xffff0000, RZ, 0xc0, !PT ;  /* 0xffff00004b1e7812 */ /* 0x000fe200078ec0ff */
[C---:B------:R-:W-:Y:S01]  /*121b0*/  FMUL.FTZ R9, R24.reuse, R29 ;  /* 0x0000001d18097220 */ /* 0x040fe20000410000 */
[C---:B------:R-:W-:Y:S01]  /*121c0*/  FFMA.FTZ R38, R11.reuse, R8, -R34 ;  /* 0x000000080b267223 */ /* 0x040fe20000010822 */
[----:B------:R-:W-:Y:S01]  /*121d0*/  FFMA.FTZ R33, R11, R33, R32 ;  /* 0x000000210b217223 */ /* 0x000fe20000010020 */
[-C--:B------:R-:W-:Y:S01]  /*121e0*/  FMUL.FTZ R11, R24, R79.reuse ;  /* 0x0000004f180b7220 */ /* 0x080fe20000410000 */
[----:B------:R-:W-:Y:S01]  /*121f0*/  FFMA.FTZ R24, R4, R79, -R9 ;  /* 0x0000004f04187223 */ /* 0x000fe20000010809 */
[----:B------:R-:W-:Y:S01]  /*12200*/  FMUL.FTZ R34, R25, R30 ;  /* 0x0000001e19227220 */ /* 0x000fe20000410000 */
[----:B------:R-:W-:-:S02]  /*12210*/  IMAD.U32 R9, R76, 0x10000, RZ ;  /* 0x000100004c097824 */ /* 0x000fc400078e00ff */
[-C--:B------:R-:W-:Y:S01]  /*12220*/  FMUL.FTZ R25, R25, R80.reuse ;  /* 0x0000005019197220 */ /* 0x080fe20000410000 */
[----:B------:R-:W-:Y:S02]  /*12230*/  IMAD.U32 R8, R81, 0x10000, RZ ;  /* 0x0001000051087824 */ /* 0x000fe400078e00ff */
[----:B------:R-:W-:Y:S01]  /*12240*/  FFMA.FTZ R32, R4, R29, R11 ;  /* 0x0000001d04207223 */ /* 0x000fe2000001000b */
[----:B------:R-:W-:Y:S02]  /*12250*/  IMAD.U32 R10, R6, 0x10000, RZ ;  /* 0x00010000060a7824 */ /* 0x000fe400078e00ff */
[-C--:B------:R-:W-:Y:S01]  /*12260*/  FMUL.FTZ R29, R31, R9.reuse ;  /* 0x000000091f1d7220 */ /* 0x080fe20000410000 */
[C---:B------:R-:W-:Y:S01]  /*12270*/  FFMA.FTZ R11, R5.reuse, R80, -R34 ;  /* 0x00000050050b7223 */ /* 0x040fe20000010822 */
[----:B------:R-:W-:Y:S01]  /*12280*/  FFMA.FTZ R30, R5, R30, R25 ;  /* 0x0000001e051e7223 */ /* 0x000fe20000010019 */
        /* <DEDUP_REMOVED lines=9> */
[----:B------:R-:W-:Y:S01]  /*12320*/  LOP3.LUT R6, R6, 0xffff0000, RZ, 0xc0, !PT ;  /* 0xffff000006067812 */ /* 0x000fe200078ec0ff */
[----:B------:R-:W-:Y:S01]  /*12330*/  FMUL.FTZ R8, R26, R81 ;  /* 0x000000511a087220 */ /* 0x000fe20000410000 */
[----:B------:R-:W-:Y:S01]  /*12340*/  LOP3.LUT R7, R7, 0xffff0000, RZ, 0xc0, !PT ;  /* 0xffff000007077812 */ /* 0x000fe200078ec0ff */
[----:B------:R-:W-:-:S02]  /*12350*/  FMUL.FTZ R31, R27, R82 ;  /* 0x000000521b1f7220 */ /* 0x000fc40000410000 */
[C---:B------:R-:W-:Y:S01]  /*12360*/  FFMA.FTZ R26, R6.reuse, R81, -R9 ;  /* 0x00000051061a7223 */ /* 0x040fe20000010809 */
[----:B------:R-:W-:Y:S01]  /*12370*/  FFMA.FTZ R25, R6, R5, R8 ;  /* 0x0000000506197223 */ /* 0x000fe20000010008 */
[C---:B------:R-:W-:Y:S01]  /*12380*/  FFMA.FTZ R27, R7.reuse, R82, -R34 ;  /* 0x00000052071b7223 */ /* 0x040fe20000010822 */
[----:B------:R-:W-:Y:S01]  /*12390*/  FFMA.FTZ R34, R7, R4, R31 ;  /* 0x0000000407227223 */ /* 0x000fe2000001001f */
[----:B------:R-:W-:Y:S02]  /*123a0*/  F2FP.BF16.F32.PACK_AB R4, R24, R37 ;  /* 0x000000251804723e */ /* 0x000fe400000010ff */
[----:B------:R-:W-:Y:S02]  /*123b0*/  F2FP.BF16.F32.PACK_AB R5, R11, R36 ;  /* 0x000000240b05723e */ /* 0x000fe400000010ff */
[----:B------:R-:W-:Y:S02]  /*123c0*/  F2FP.BF16.F32.PACK_AB R6, R26, R29 ;  /* 0x0000001d1a06723e */ /* 0x000fe400000010ff */
[----:B------:R-:W-:-:S02]  /*123d0*/  F2FP.BF16.F32.PACK_AB R7, R27, R38 ;  /* 0x000000261b07723e */ /* 0x000fc400000010ff */
[----:B------:R-:W-:Y:S02]  /*123e0*/  F2FP.BF16.F32.PACK_AB R8, R32, R39 ;  /* 0x000000272008723e */ /* 0x000fe400000010ff */
[----:B------:R-:W-:Y:S01]  /*123f0*/  F2FP.BF16.F32.PACK_AB R9, R30, R35 ;  /* 0x000000231e09723e */ /* 0x000fe200000010ff */
[----:B------:R0:W-:Y:S01]  /*12400*/  STS.128 [R40], R4 ;  /* 0x0000000428007388 */ /* 0x0001e20000000c00 */
[----:B------:R-:W-:Y:S02]  /*12410*/  F2FP.BF16.F32.PACK_AB R10, R25, R10 ;  /* 0x0000000a190a723e */ /* 0x000fe400000010ff */
[----:B------:R-:W-:-:S05]  /*12420*/  F2FP.BF16.F32.PACK_AB R11, R34, R33 ;  /* 0x00000021220b723e */ /* 0x000fca00000010ff */
[----:B------:R0:W-:Y:S02]  /*12430*/  STS.128 [R28+0x10400], R8 ;  /* 0x010400081c007388 */ /* 0x0001e40000000c00 */
.L_x_2648:
[----:B------:R-:W-:Y:S05]  /*12440*/  BSYNC B1 ;  /* 0x0000000000017941 */ /* 0x000fea0003800000 */
.L_x_2647:
[----:B------:R-:W-:Y:S05]  /*12450*/  @P2 BRA `(.L_x_2620) ;  /* 0x00000004009c2947 */ /* 0x000fea0003800000 */
[----:B------:R-:W5:Y:S01]  /*12460*/  LDL R36, [R1+0x68] ;  /* 0x0000680001247983 */ /* 0x000f620000100800 */
[----:B------:R-:W-:Y:S02]  /*12470*/  LEA.HI R0, R0, R235, RZ, 0x1d ;  /* 0x000000eb00007211 */ /* 0x000fe400078fe8ff */
[----:B0-----:R-:W-:Y:S02]  /*12480*/  SHF.R.U64 R25, R58, 0x10, R59 ;  /* 0x000000103a197819 */ /* 0x001fe4000000123b */
[----:B------:R-:W-:Y:S01]  /*12490*/  SHF.R.S32.HI R7, RZ, 0x1f, R0 ;  /* 0x0000001fff077819 */ /* 0x000fe20000011400 */
[----:B------:R-:W-:Y:S01]  /*124a0*/  IMAD.SHL.U32 R5, R0, 0x8, RZ ;  /* 0x0000000800057824 */ /* 0x000fe200078e00ff */
[----:B----4-:R-:W-:Y:S02]  /*124b0*/  SHF.R.U64 R29, R56, 0x10, R57 ;  /* 0x00000010381d7819 */ /* 0x010fe40000001239 */
[----:B------:R-:W-:Y:S02]  /*124c0*/  LEA.HI R7, R7, R0, RZ, 0x3 ;  /* 0x0000000007077211 */ /* 0x000fe400078f18ff */
[----:B------:R-:W-:-:S02]  /*124d0*/  LOP3.LUT R0, R194, 0x38, R5, 0xf8, !PT ;  /* 0x00000038c2007812 */ /* 0x000fc400078ef805 */
[--C-:B------:R-:W-:Y:S01]  /*124e0*/  SHF.R.U64 R12, R12, 0x10, R13.reuse ;  /* 0x000000100c0c7819 */ /* 0x100fe2000000120d */
[----:B------:R-:W-:Y:S01]  /*124f0*/  IMAD.SHL.U32 R7, R7, 0x400, RZ ;  /* 0x0000040007077824 */ /* 0x000fe200078e00ff */
[----:B------:R-:W-:Y:S02]  /*12500*/  LOP3.LUT R5, R0, R42, RZ, 0x3c, !PT ;  /* 0x0000002a00057212 */ /* 0x000fe400078e3cff */
[----:B------:R-:W-:Y:S02]  /*12510*/  SHF.R.U32.HI R27, RZ, 0x10, R13 ;  /* 0x00000010ff1b7819 */ /* 0x000fe4000001160d */
[----:B------:R-:W-:Y:S02]  /*12520*/  LOP3.LUT R7, R7, 0x7fffe000, RZ, 0xc0, !PT ;  /* 0x7fffe00007077812 */ /* 0x000fe400078ec0ff */
[----:B------:R-:W-:Y:S02]  /*12530*/  PRMT R72, R72, 0x5410, R25 ;  /* 0x0000541048487816 */ /* 0x000fe40000000019 */
[----:B------:R-:W-:-:S02]  /*12540*/  IADD3 R9, R5, R7, R198 ;  /* 0x0000000705097210 */ /* 0x000fc40007ffe0c6 */
[----:B------:R-:W-:Y:S02]  /*12550*/  PRMT R70, R70, 0x5410, R29 ;  /* 0x0000541046467816 */ /* 0x000fe4000000001d */
[----:B------:R-:W-:Y:S01]  /*12560*/  PRMT R25, R3, 0x5410, R12 ;  /* 0x0000541003197816 */ /* 0x000fe2000000000c */
[----:B------:R-:W-:Y:S01]  /*12570*/  IMAD R0, R9, 0x2, R2 ;  /* 0x0000000209007824 */ /* 0x000fe200078e0202 */
[----:B------:R-:W-:Y:S01]  /*12580*/  SHF.R.U32.HI R56, RZ, 0x10, R57 ;  /* 0x00000010ff387819 */ /* 0x000fe20000011639 */
[----:B------:R-:W-:Y:S01]  /*12590*/  IMAD.U32 R26, R70, 0x10000, RZ ;  /* 0x00010000461a7824 */ /* 0x000fe200078e00ff */
[----:B------:R-:W-:Y:S01]  /*125a0*/  SHF.R.U64 R30, R14, 0x10, R15 ;  /* 0x000000100e1e7819 */ /* 0x000fe2000000120f */
[----:B------:R-:W-:Y:S01]  /*125b0*/  IMAD.U32 R28, R25, 0x10000, RZ ;  /* 0x00010000191c7824 */ /* 0x000fe200078e00ff */
[----:B------:R-:W0:Y:S01]  /*125c0*/  LDS.128 R8, [R0+0x10400] ;  /* 0x0104000000087984 */ /* 0x000e220000000c00 */
[----:B------:R-:W-:Y:S02]  /*125d0*/  PRMT R27, R20, 0x5410, R27 ;  /* 0x00005410141b7816 */ /* 0x000fe4000000001b */
[----:B------:R-:W-:-:S02]  /*125e0*/  SHF.R.U32.HI R14, RZ, 0x10, R15 ;  /* 0x00000010ff0e7819 */ /* 0x000fc4000001160f */
[----:B------:R-:W-:Y:S01]  /*125f0*/  SHF.R.U32.HI R58, RZ, 0x10, R59 ;  /* 0x00000010ff3a7819 */ /* 0x000fe2000001163b */
[----:B------:R-:W-:Y:S01]  /*12600*/  IMAD.U32 R29, R27, 0x10000, RZ ;  /* 0x000100001b1d7824 */ /* 0x000fe200078e00ff */
[----:B------:R-:W-:Y:S02]  /*12610*/  PRMT R71, R71, 0x5410, R56 ;  /* 0x0000541047477816 */ /* 0x000fe40000000038 */
[----:B------:R-:W-:Y:S02]  /*12620*/  PRMT R69, R69, 0x5410, R14 ;  /* 0x0000541045457816 */ /* 0x000fe4000000000e */
[----:B------:R-:W-:Y:S02]  /*12630*/  PRMT R73, R73, 0x5410, R58 ;  /* 0x0000541049497816 */ /* 0x000fe4000000003a */
[----:B------:R-:W-:Y:S01]  /*12640*/  LOP3.LUT R25, R25, 0xffff0000, RZ, 0xc0, !PT ;  /* 0xffff000019197812 */ /* 0x000fe200078ec0ff */
[----:B------:R-:W-:Y:S01]  /*12650*/  IMAD.U32 R31, R69, 0x10000, RZ ;  /* 0x00010000451f7824 */ /* 0x000fe200078e00ff */
[----:B------:R-:W-:Y:S01]  /*12660*/  PRMT R30, R21, 0x5410, R30 ;  /* 0x00005410151e7816 */ /* 0x000fe2000000001e */
[C---:B0-----:R-:W-:Y:S01]  /*12670*/  IMAD.U32 R15, R8.reuse, 0x10000, RZ ;  /* 0x00010000080f7824 */ /* 0x041fe200078e00ff */
[----:B------:R-:W-:Y:S01]  /*12680*/  LOP3.LUT R8, R8, 0xffff0000, RZ, 0xc0, !PT ;  /* 0xffff000008087812 */ /* 0x000fe200078ec0ff */
[C---:B------:R-:W-:Y:S01]  /*12690*/  IMAD.U32 R20, R9.reuse, 0x10000, RZ ;  /* 0x0001000009147824 */ /* 0x040fe200078e00ff */
[----:B------:R-:W-:Y:S01]  /*126a0*/  LOP3.LUT R9, R9, 0xffff0000, RZ, 0xc0, !PT ;  /* 0xffff000009097812 */ /* 0x000fe200078ec0ff */
[C---:B-1----:R-:W-:Y:S01]  /*126b0*/  FMUL.FTZ R32, R15.reuse, R28 ;  /* 0x0000001c0f207220 */ /* 0x042fe20000410000 */
        /* <DEDUP_REMOVED lines=8> */
[----:B------:R-:W-:Y:S01]  /*12740*/  IMAD.U32 R20, R30, 0x10000, RZ ;  /* 0x000100001e147824 */ /* 0x000fe200078e00ff */
[----:B-----5:R-:W0:Y:S02]  /*12750*/  LDS.128 R4, [R36] ;  /* 0x0000000024047984 */ /* 0x020e240000000c00 */
        /* <DEDUP_REMOVED lines=8> */
[----:B------:R-:W-:Y:S02]  /*127e0*/  IMAD.U32 R14, R7, 0x10000, RZ ;  /* 0x00010000070e7824 */ /* 0x000fe400078e00ff */
[C---:B------:R-:W-:Y:S01]  /*127f0*/  FMUL.FTZ R15, R24.reuse, R31 ;  /* 0x0000001f180f7220 */ /* 0x040fe20000410000 */
[----:B------:R-:W-:Y:S01]  /*12800*/  FMUL.FTZ R24, R24, R3 ;  /* 0x0000000318187220 */ /* 0x000fe20000410000 */
[----:B------:R-:W-:Y:S01]  /*12810*/  FFMA.FTZ R35, R12, R29, R35 ;  /* 0x0000001d0c237223 */ /* 0x000fe20000010023 */
[----:B------:R-:W-:Y:S01]  /*12820*/  LOP3.LUT R12, R71, 0xffff0000, RZ, 0xc0, !PT ;  /* 0xffff0000470c7812 */ /* 0x000fe200078ec0ff */
[----:B------:R-:W-:Y:S01]  /*12830*/  FFMA.FTZ R28, R14, R3, -R15 ;  /* 0x000000030e1c7223 */ /* 0x000fe2000001080f */
[----:B------:R-:W-:Y:S01]  /*12840*/  LOP3.LUT R3, R70, 0xffff0000, RZ, 0xc0, !PT ;  /* 0xffff000046037812 */ /* 0x000fe200078ec0ff */
[----:B------:R-:W-:Y:S01]  /*12850*/  FFMA.FTZ R31, R14, R31, R24 ;  /* 0x0000001f0e1f7223 */ /* 0x000fe20000010018 */
[----:B------:R-:W-:Y:S01]  /*12860*/  LOP3.LUT R14, R27, 0xffff0000, RZ, 0xc0, !PT ;  /* 0xffff00001b0e7812 */ /* 0x000fe200078ec0ff */
[----:B------:R-:W-:Y:S01]  /*12870*/  FMUL.FTZ R15, R8, R25 ;  /* 0x00000019080f7220 */ /* 0x000fe20000410000 */
[----:B------:R-:W-:-:S02]  /*12880*/  IMAD.U32 R13, R6, 0x10000, RZ ;  /* 0x00010000060d7824 */ /* 0x000fc400078e00ff */
[-C--:B------:R-:W-:Y:S01]  /*12890*/  FMUL.FTZ R27, R8, R3.reuse ;  /* 0x00000003081b7220 */ /* 0x080fe20000410000 */
[----:B------:R-:W-:Y:S02]  /*128a0*/  IMAD.U32 R8, R72, 0x10000, RZ ;  /* 0x0001000048087824 */ /* 0x000fe400078e00ff */
[C---:B------:R-:W-:Y:S01]  /*128b0*/  FMUL.FTZ R24, R9.reuse, R14 ;  /* 0x0000000e09187220 */ /* 0x040fe20000410000 */
[C---:B------:R-:W-:Y:S01]  /*128c0*/  FFMA.FTZ R15, R4.reuse, R3, -R15 ;  /* 0x00000003040f7223 */ /* 0x040fe2000001080f */
[----:B------:R-:W-:Y:S01]  /*128d0*/  FMUL.FTZ R9, R9, R12 ;  /* 0x0000000c09097220 */ /* 0x000fe20000410000 */
[----:B------:R-:W-:Y:S01]  /*128e0*/  FFMA.FTZ R27, R4, R25, R27 ;  /* 0x00000019041b7223 */ /* 0x000fe2000001001b */
[----:B------:R-:W-:Y:S01]  /*128f0*/  FMUL.FTZ R4, R21, R20 ;  /* 0x0000001415047220 */ /* 0x000fe20000410000 */
[C---:B------:R-:W-:Y:S01]  /*12900*/  FFMA.FTZ R24, R5.reuse, R12, -R24 ;  /* 0x0000000c05187223 */ /* 0x040fe20000010818 */
[----:B------:R-:W-:Y:S01]  /*12910*/  FFMA.FTZ R14, R5, R14, R9 ;  /* 0x0000000e050e7223 */ /* 0x000fe20000010009 */
[-C--:B------:R-:W-:Y:S01]  /*12920*/  FMUL.FTZ R26, R21, R8.reuse ;  /* 0x00000008151a7220 */ /* 0x080fe20000410000 */
[----:B------:R-:W-:Y:S01]  /*12930*/  FFMA.FTZ R12, R13, R8, -R4 ;  /* 0x000000080d0c7223 */ /* 0x000fe20000010804 */
[----:B------:R-:W-:-:S02]  /*12940*/  LOP3.LUT R5, R30, 0xffff0000, RZ, 0xc0, !PT ;  /* 0xffff00001e057812 */ /* 0x000fc400078ec0ff */
[----:B------:R-:W-:Y:S01]  /*12950*/  LOP3.LUT R3, R72, 0xffff0000, RZ, 0xc0, !PT ;  /* 0xffff000048037812 */ /* 0x000fe200078ec0ff */
[----:B------:R-:W-:Y:S01]  /*12960*/  FFMA.FTZ R26, R13, R20, R26 ;  /* 0x000000140d1a7223 */ /* 0x000fe2000001001a */
        /* <DEDUP_REMOVED lines=22> */
.L_x_2620:
[----:B------:R-:W-:Y:S05]  /*12ad0*/  BSYNC B0 ;  /* 0x0000000000007941 */ /* 0x000fea0003800000 */
.L_x_2598:
        /* <DEDUP_REMOVED lines=8> */
.L_x_2596:
[----:B01234-:R-:W2:Y:S02]  /*12b60*/  LDL R0, [R1+0x18] ;  /* 0x0000180001007983 */ /* 0x01fea40000100800 */
[----:B--2---:R-:W-:-:S13]  /*12b70*/  R2UR UR4, R0 ;  /* 0x00000000000472ca */ /* 0x004fda00000e0000 */
[----:B------:R-:W-:-:S05]  /*12b80*/  IMAD.U32 R0, RZ, RZ, UR4 ;  /* 0x00000004ff007e24 */ /* 0x000fca000f8e00ff */
[----:B------:R-:W-:-:S13]  /*12b90*/  ISETP.NE.AND P0, PT, R0, 0x3, PT ;  /* 0x000000030000780c */ /* 0x000fda0003f05270 */
[----:B------:R-:W-:Y:S05]  /*12ba0*/  @!P0 BRA `(.L_x_2649) ;  /* 0x0000000000048947 */ /* 0x000fea0003800000 */
[----:B------:R-:W-:Y:S01]  /*12bb0*/  BPT.TRAP 0x1 ;  /* 0x000000040000795c */ /* 0x000fe20000300000 */
.L_x_2649:
[----:B------:R-:W-:Y:S01]  /*12bc0*/  IMAD R0, R184, 0x8, R2 ;  /* 0x00000008b8007824 */ /* 0x000fe200078e0202 */
[----:B------:R-:W-:-:S04]  /*12bd0*/  SHF.L.U32 R3, R187, 0x1f, RZ ;  /* 0x0000001fbb037819 */ /* 0x000fc800000006ff */
[----:B------:R0:W1:Y:S01]  /*12be0*/  SYNCS.PHASECHK.TRANS64.TRYWAIT P2, [R0+URZ+0x34830], R3 ;  /* 0x03483003000075a7 */ /* 0x000062000804017f */
[----:B------:R-:W-:Y:S05]  /*12bf0*/  @!P0 BRA `(.L_x_2650) ;  /* 0x0000000000048947 */ /* 0x000fea0003800000 */
[----:B------:R-:W-:Y:S01]  /*12c00*/  BPT.TRAP 0x1 ;  /* 0x000000040000795c */ /* 0x000fe20000300000 */
.L_x_2650:
[----:B------:R-:W2:Y:S02]  /*12c10*/  S2R R4, SR_TID.X ;  /* 0x0000000000047919 */ /* 0x000ea40000002100 */
[----:B--2---:R-:W-:-:S04]  /*12c20*/  LOP3.LUT R4, R4, 0x7f, RZ, 0xc0, !PT ;  /* 0x0000007f04047812 */ /* 0x004fc800078ec0ff */
[----:B------:R-:W-:Y:S01]  /*12c30*/  ISETP.NE.AND P1, PT, R4, RZ, PT ;  /* 0x000000ff0400720c */ /* 0x000fe20003f25270 */
[----:B-1----:R-:W-:-:S12]  /*12c40*/  @P2 BRA `(.L_x_2651) ;  /* 0x0000000000082947 */ /* 0x002fd80003800000 */
[----:B------:R-:W1:Y:S02]  /*12c50*/  SYNCS.PHASECHK.TRANS64.TRYWAIT P2, [R0+URZ+0x34830], R3 ;  /* 0x03483003000075a7 */ /* 0x000e64000804017f */
[----:B-1----:R-:W-:Y:S05]  /*12c60*/  @!P2 BRA `(.L_x_2652) ;  /* 0x0000016000b8a947 */ /* 0x002fea0003800000 */
.L_x_2651:
        /* <DEDUP_REMOVED lines=16> */
[----:B------:R-:W-:Y:S01]  /*12d70*/  IMAD.MOV.U32 R7, RZ, RZ, 0x40000040 ;  /* 0x40000040ff077424 */ /* 0x000fe200078e00ff */
        /* <DEDUP_REMOVED lines=9> */
[----:B------:R-:W-:Y:S01]  /*12e10*/  R2UR UR11, R9 ;  /* 0x00000000090b72ca */ /* 0x000fe200000e0000 */
[----:B------:R-:W-:Y:S01]  /*12e20*/  IMAD.MOV.U32 R9, RZ, RZ, 0x40000040 ;  /* 0x40000040ff097424 */ /* 0x000fe200078e00ff */
[----:B------:R-:W-:Y:S01]  /*12e30*/  R2UR UR50, R8 ;  /* 0x00000000083272ca */ /* 0x000fe200000e0000 */
[----:B------:R-:W-:Y:S01]  /*12e40*/  VIADD R8, R6, 0x4 ;  /* 0x0000000406087836 */ /* 0x000fe20000000000 */
[----:B------:R-:W-:Y:S01]  /*12e50*/  UIADD3 UR56, UR52, 0x804, URZ ;  /* 0x0000080434387890 */ /* 0x000fe2000fffe03f */
[----:B------:R-:W-:Y:S01]  /*12e60*/  IMAD.U32 R11, RZ, RZ, UR9 ;  /* 0x00000009ff0b7e24 */ /* 0x000fe2000f8e00ff */
[----:B------:R-:W-:Y:S01]  /*12e70*/  UMOV UR8, UR4 ;  /* 0x0000000400087c82 */ /* 0x000fe20008000000 */
[----:B------:R-:W-:Y:S01]  /*12e80*/  UIADD3 UR4, UR52, 0x400, URZ ;  /* 0x0000040034047890 */ /* 0x000fe2000fffe03f */
[----:B------:R-:W-:Y:S01]  /*12e90*/  R2UR UR46, R8 ;  /* 0x00000000082e72ca */ /* 0x000fe200000e0000 */
[----:B------:R-:W-:Y:S01]  /*12ea0*/  VIADD R8, R6, 0x6 ;  /* 0x0000000606087836 */ /* 0x000fe20000000000 */
[----:B------:R-:W-:Y:S01]  /*12eb0*/  UMOV UR57, 0x40000040 ;  /* 0x4000004000397882 */ /* 0x000fe20000000000 */
[----:B------:R-:W-:Y:S01]  /*12ec0*/  HGMMA.64x128x16.F32.BF16 R24, gdesc[UR52], RZ, !UPT, gsb0 ;  /* 0x01e00000341879f0 */ /* 0x000fe2000c0018ff */
[----:B------:R-:W-:Y:S01]  /*12ed0*/  IMAD.U32 R10, RZ, RZ, UR8 ;  /* 0x00000008ff0a7e24 */ /* 0x000fe2000f8e00ff */
[----:B------:R-:W-:Y:S01]  /*12ee0*/  R2UR UR39, R7 ;  /* 0x00000000072772ca */ /* 0x000fe200000e0000 */
[----:B------:R-:W-:Y:S01]  /*12ef0*/  UIADD3 UR36, UR52, 0x806, URZ ;  /* 0x0000080634247890 */ /* 0x000fe2000fffe03f */
[----:B------:R-:W-:Y:S01]  /*12f00*/  R2UR UR10, R8 ;  /* 0x00000000080a72ca */ /* 0x000fe200000e0000 */
[----:B------:R-:W-:Y:S01]  /*12f10*/  VIADD R8, R6, 0x400 ;  /* 0x0000040006087836 */ /* 0x000fe20000000000 */
[----:B------:R0:W-:Y:S01]  /*12f20*/  STL.64 [R1+0x38], R10 ;  /* 0x0000380a01007387 */ /* 0x0001e20000100a00 */
[----:B------:R-:W-:Y:S01]  /*12f30*/  UMOV UR37, 0x40000040 ;  /* 0x4000004000257882 */ /* 0x000fe20000000000 */
[----:B------:R-:W1:Y:S01]  /*12f40*/  LDC R7, c[0x0][0x448] ;  /* 0x00011200ff077b82 */ /* 0x000e620000000800 */
[----:B------:R-:W-:Y:S01]  /*12f50*/  ULDC UR5, c[0x0][0x988] ;  /* 0x0002620000057ab9 */ /* 0x000fe20000000800 */
[----:B------:R-:W-:Y:S01]  /*12f60*/  @!P1 VIADD R0, R0, 0x34840 ;  /* 0x0003484000009836 */ /* 0x000fe20000000000 */
[----:B------:R-:W-:Y:S01]  /*12f70*/  BSSY B0, `(.L_x_2653) ;  /* 0x000062f000007945 */ /* 0x000fe20003800000 */
[----:B------:R-:W-:-:S02]  /*12f80*/  CS2R R150, SRZ ;  /* 0x0000000000967805 */ /* 0x000fc4000001ff00 */
[----:B------:R-:W-:Y:S02]  /*12f90*/  CS2R R148, SRZ ;  /* 0x0000000000947805 */ /* 0x000fe4000001ff00 */
[----:B------:R-:W-:Y:S02]  /*12fa0*/  CS2R R146, SRZ ;  /* 0x0000000000927805 */ /* 0x000fe4000001ff00 */
[----:B------:R-:W-:Y:S02]  /*12fb0*/  @!P1 PRMT R0, RZ, 0x654, R0 ;  /* 0x00000654ff009816 */ /* 0x000fe40000000000 */
[----:B------:R-:W-:Y:S02]  /*12fc0*/  CS2R R144, SRZ ;  /* 0x0000000000907805 */ /* 0x000fe4000001ff00 */
[----:B------:R-:W-:Y:S02]  /*12fd0*/  CS2R R142, SRZ ;  /* 0x00000000008e7805 */ /* 0x000fe4000001ff00 */
[----:B-----5:R-:W-:-:S02]  /*12fe0*/  CS2R R140, SRZ ;  /* 0x00000000008c7805 */ /* 0x020fc4000001ff00 */
[----:B------:R-:W-:Y:S02]  /*12ff0*/  CS2R R138, SRZ ;  /* 0x00000000008a7805 */ /* 0x000fe4000001ff00 */
[----:B------:R-:W-:Y:S02]  /*13000*/  CS2R R136, SRZ ;  /* 0x0000000000887805 */ /* 0x000fe4000001ff00 */
[----:B------:R-:W-:Y:S02]  /*13010*/  CS2R R134, SRZ ;  /* 0x0000000000867805 */ /* 0x000fe4000001ff00 */
[----:B------:R-:W-:Y:S02]  /*13020*/  CS2R R132, SRZ ;  /* 0x0000000000847805 */ /* 0x000fe4000001ff00 */
[----:B------:R-:W-:Y:S02]  /*13030*/  CS2R R130, SRZ ;  /* 0x0000000000827805 */ /* 0x000fe4000001ff00 */
[----:B------:R-:W-:-:S02]  /*13040*/  CS2R R128, SRZ ;  /* 0x0000000000807805 */ /* 0x000fc4000001ff00 */
[----:B-1----:R-:W-:Y:S01]  /*13050*/  ISETP.NE.AND P2, PT, R7, 0x1, PT ;  /* 0x000000010700780c */ /* 0x002fe20003f45270 */
        /* <DEDUP_REMOVED lines=78> */
[C---:B------:R-:W-:Y:S01]  /*13540*/  VIADD R8, R6.reuse, 0x804 ;  /* 0x0000080406087836 */ /* 0x040fe20000000000 */
[----:B------:R-:W-:Y:S01]  /*13550*/  ULDC UR4, c[0x0][0x9d8] ;  /* 0x0002760000047ab9 */ /* 0x000fe20000000800 */
[----:B------:R-:W-:Y:S02]  /*13560*/  IMAD.MOV.U32 R9, RZ, RZ, 0x40000040 ;  /* 0x40000040ff097424 */ /* 0x000fe400078e00ff */
[----:B------:R-:W-:Y:S01]  /*13570*/  VIADD R6, R6, 0x806 ;  /* 0x0000080606067836 */ /* 0x000fe20000000000 */
[----:B------:R-:W-:Y:S01]  /*13580*/  R2UR UR58, R8 ;  /* 0x00000000083a72ca */ /* 0x000fe200000e0000 */
[----:B0-----:R-:W-:Y:S01]  /*13590*/  IMAD.U32 R10, RZ, RZ, UR8 ;  /* 0x00000008ff0a7e24 */ /* 0x001fe2000f8e00ff */
[----:B------:R-:W-:Y:S01]  /*135a0*/  R2UR UR59, R9 ;  /* 0x00000000093b72ca */ /* 0x000fe200000e0000 */
[----:B------:R-:W0:Y:S01]  /*135b0*/  @P2 LDC R8, c[0x0][0x44c] ;  /* 0x00011300ff082b82 */ /* 0x000e220000000800 */
[----:B------:R-:W-:Y:S01]  /*135c0*/  R2UR UR38, R6 ;  /* 0x00000000062672ca */ /* 0x000fe200000e0000 */
[----:B------:R-:W-:-:S05]  /*135d0*/  IMAD.U32 R11, RZ, RZ, UR9 ;  /* 0x00000009ff0b7e24 */ /* 0x000fca000f8e00ff */
[----:B------:R1:W-:Y:S01]  /*135e0*/  STL.64 [R1], R10 ;  /* 0x0000000a01007387 */ /* 0x0003e20000100a00 */
[----:B------:R-:W-:Y:S02]  /*135f0*/  WARPGROUP.DEPBAR.LE gsb0, 0x0 ;  /* 0x00008000000079c5 */ /* 0x000fe40000010000 */
[----:B------:R-:W-:-:S06]  /*13600*/  WARPGROUP.ARRIVE ;  /* 0x00000000000079c5 */ /* 0x000fcc0000000000 */
[----:B------:R-:W-:Y:S03]  /*13610*/  HGMMA.64x128x16.F32.BF16 R24, gdesc[UR8], R24, gsb0 ;  /* 0x01e00000081879f0 */ /* 0x000fe60008001818 */
[----:B------:R-:W-:Y:S02]  /*13620*/  WARPGROUP.DEPBAR.LE gsb0, 0x0 ;  /* 0x00008000000079c5 */ /* 0x000fe40000010000 */
[----:B------:R-:W-:-:S07]  /*13630*/  WARPGROUP.ARRIVE ;  /* 0x00000000000079c5 */ /* 0x000fce0000000000 */
[----:B------:R-:W-:Y:S01]  /*13640*/  HGMMA.64x128x16.F32.BF16 R24, gdesc[UR56], R24, gsb0 ;  /* 0x01e00000381879f0 */ /* 0x000fe20008001818 */
[----:B------:R-:W-:Y:S01]  /*13650*/  ULDC UR58, c[0x0][0x9d8] ;  /* 0x00027600003a7ab9 */ /* 0x000fe20000000800 */
[----:B------:R-:W-:Y:S01]  /*13660*/  ULDC UR59, c[0x0][0x9d8] ;  /* 0x00027600003b7ab9 */ /* 0x000fe20000000800 */
[----:B------:R-:W-:Y:S02]  /*13670*/  WARPGROUP.DEPBAR.LE gsb0, 0x0 ;  /* 0x00008000000079c5 */ /* 0x000fe40000010000 */
[----:B------:R-:W-:-:S07]  /*13680*/  WARPGROUP.ARRIVE ;  /* 0x00000000000079c5 */ /* 0x000fce0000000000 */
[----:B------:R-:W-:Y:S03]  /*13690*/  HGMMA.64x128x16.F32.BF16 R24, gdesc[UR36], R24, gsb0 ;  /* 0x01e00000241879f0 */ /* 0x000fe60008001818 */
[----:B------:R-:W-:Y:S02]  /*136a0*/  WARPGROUP.DEPBAR.LE gsb0, 0x0 ;  /* 0x00008000000079c5 */ /* 0x000fe40000010000 */
[----:B------:R-:W-:Y:S01]  /*136b0*/  FMUL.FTZ R3, R36, UR4 ;  /* 0x0000000424037c20 */ /* 0x000fe20008410000 */
[----:B------:R-:W-:Y:S01]  /*136c0*/  FMUL.FTZ R35, R35, UR4 ;  /* 0x0000000423237c20 */ /* 0x000fe20008410000 */
[----:B------:R-:W2:Y:S01]  /*136d0*/  @P2 LDC R36, c[0x0][0x450] ;  /* 0x00011400ff242b82 */ /* 0x000ea20000000800 */
        /* <DEDUP_REMOVED lines=11> */
[----:B---3--:R-:W-:-:S02]  /*13790*/  IMAD.IADD R35, R205, 0x1, R200 ;  /* 0x00000001cd237824 */ /* 0x008fc400078e02c8 */
[----:B------:R-:W-:Y:S01]  /*137a0*/  FMUL.FTZ R46, R46, UR4 ;  /* 0x000000042e2e7c20 */ /* 0x000fe20008410000 */
[----:B------:R-:W-:Y:S01]  /*137b0*/  FMUL.FTZ R47, R47, UR4 ;  /* 0x000000042f2f7c20 */ /* 0x000fe20008410000 */
[----:B------:R-:W-:Y:S01]  /*137c0*/  FMUL.FTZ R50, R50, UR4 ;  /* 0x0000000432327c20 */ /* 0x000fe20008410000 */
[----:B0-----:R-:W-:-:S04]  /*137d0*/  @P2 IMAD.HI.U32 R7, R35, R8, RZ ;  /* 0x0000000823072227 */ /* 0x001fc800078e00ff */
[----:B------:R-:W-:Y:S01]  /*137e0*/  FMUL.FTZ R51, R51, UR4 ;  /* 0x0000000433337c20 */ /* 0x000fe20008410000 */
[----:B------:R-:W-:Y:S01]  /*137f0*/  FMUL.FTZ R54, R54, UR4 ;  /* 0x0000000436367c20 */ /* 0x000fe20008410000 */
[----:B------:R-:W0:Y:S01]  /*13800*/  MUFU.TANH R26, R26 ;  /* 0x0000001a001a7308 */ /* 0x000e220000002400 */
[----:B----4-:R-:W-:Y:S02]  /*13810*/  IMAD.MOV.U32 R31, RZ, RZ, -0x80 ;  /* 0xffffff80ff1f7424 */ /* 0x010fe400078e00ff */
[----:B------:R-:W-:Y:S01]  /*13820*/  FMUL.FTZ R55, R55, UR4 ;  /* 0x0000000437377c20 */ /* 0x000fe20008410000 */
[----:B------:R-:W-:Y:S01]  /*13830*/  FMUL.FTZ R58, R58, UR4 ;  /* 0x000000043a3a7c20 */ /* 0x000fe20008410000 */
[----:B------:R-:W-:Y:S01]  /*13840*/  FMUL.FTZ R59, R59, UR4 ;  /* 0x000000043b3b7c20 */ /* 0x000fe20008410000 */
[----:B--2---:R-:W-:Y:S01]  /*13850*/  @P2 SHF.R.U32.HI R35, RZ, R36, R7 ;  /* 0x00000024ff232219 */ /* 0x004fe20000011607 */
[----:B------:R-:W-:Y:S02]  /*13860*/  IMAD R31, R88, R31, 0x80 ;  /* 0x00000080581f7424 */ /* 0x000fe400078e021f */
[----:B------:R-:W-:Y:S01]  /*13870*/  FMUL.FTZ R62, R62, UR4 ;  /* 0x000000043e3e7c20 */ /* 0x000fe20008410000 */
[----:B------:R-:W2:Y:S01]  /*13880*/  MUFU.TANH R27, R27 ;  /* 0x0000001b001b7308 */ /* 0x000ea20000002400 */
[----:B------:R-:W-:Y:S01]  /*13890*/  FMUL.FTZ R8, R74, UR4 ;  /* 0x000000044a087c20 */ /* 0x000fe20008410000 */
[----:B------:R-:W3:Y:S01]  /*138a0*/  SHFL.IDX PT, R7, R35, 0x1, 0x1c1f ;  /* 0x003c1f0023077f89 */ /* 0x000ee200000e0000 */
        /* <DEDUP_REMOVED lines=13> */
[----:B------:R-:W4:Y:S01]  /*13980*/  MUFU.TANH R34, R34 ;  /* 0x0000002200227308 */ /* 0x000f220000002400 */
[----:B------:R-:W-:Y:S01]  /*13990*/  FMUL.FTZ R78, R78, UR4 ;  /* 0x000000044e4e7c20 */ /* 0x000fe20008410000 */
[----:B------:R-:W-:Y:S01]  /*139a0*/  FMUL.FTZ R79, R79, UR4 ;  /* 0x000000044f4f7c20 */ /* 0x000fe20008410000 */
[----:B-1----:R-:W-:Y:S01]  /*139b0*/  FMUL.FTZ R10, R32, UR4 ;  /* 0x00000004200a7c20 */ /* 0x002fe20008410000 */
[----:B------:R-:W-:Y:S01]  /*139c0*/  FMUL.FTZ R32, R56, UR4 ;  /* 0x0000000438207c20 */ /* 0x000fe20008410000 */
[----:B------:R-:W-:Y:S01]  /*139d0*/  FMUL.FTZ R82, R82, UR4 ;  /* 0x0000000452527c20 */ /* 0x000fe20008410000 */
[----:B------:R-:W-:Y:S01]  /*139e0*/  FMUL.FTZ R21, R25, UR4 ;  /* 0x0000000419157c20 */ /* 0x000fe20008410000 */
[----:B------:R-:W-:Y:S01]  /*139f0*/  FMUL.FTZ R25, R52, UR4 ;  /* 0x0000000434197c20 */ /* 0x000fe20008410000 */
[----:B------:R-:W1:Y:S01]  /*13a00*/  MUFU.TANH R38, R38 ;  /* 0x0000002600267308 */ /* 0x000e620000002400 */
[----:B------:R-:W-:Y:S01]  /*13a10*/  FMUL.FTZ R83, R83, UR4 ;  /* 0x0000000453537c20 */ /* 0x000fe20008410000 */
[----:B---3--:R-:W-:Y:S01]  /*13a20*/  VIADDMNMX R7, R7, R110, R31, PT ;  /* 0x0000006e07077246 */ /* 0x008fe2000380011f */
[----:B------:R-:W-:Y:S01]  /*13a30*/  FMUL.FTZ R86, R86, UR4 ;  /* 0x0000000456567c20 */ /* 0x000fe20008410000 */
[----:B------:R-:W-:Y:S01]  /*13a40*/  FMUL.FTZ R87, R87, UR4 ;  /* 0x0000000457577c20 */ /* 0x000fe20008410000 */
[----:B------:R-:W-:Y:S01]  /*13a50*/  FMUL.FTZ R5, R37, UR4 ;  /* 0x0000000425057c20 */ /* 0x000fe20008410000 */
[C---:B------:R-:W-:Y:S01]  /*13a60*/  ISETP.GT.AND P3, PT, R7.reuse, RZ, PT ;  /* 0x000000ff0700720c */ /* 0x040fe20003f64270 */
[----:B------:R-:W-:Y:S01]  /*13a70*/  FMUL.FTZ R37, R60, UR4 ;  /* 0x000000043c257c20 */ /* 0x000fe20008410000 */
[C---:B------:R-:W-:Y:S01]  /*13a80*/  ISETP.GT.AND P4, PT, R7.reuse, 0x1, PT ;  /* 0x000000010700780c */ /* 0x040fe20003f84270 */
[----:B------:R-:W3:Y:S01]  /*13a90*/  MUFU.TANH R39, R39 ;  /* 0x0000002700277308 */ /* 0x000ee20000002400 */
[----:B------:R-:W-:Y:S01]  /*13aa0*/  ISETP.GT.AND P5, PT, R7, 0x8, PT ;  /* 0x000000080700780c */ /* 0x000fe20003fa4270 */
[----:B------:R-:W3:Y:S01]  /*13ab0*/  SHFL.IDX PT, R35, R35, RZ, 0x1c1f ;  /* 0x001c1fff23237589 */ /* 0x000ee200000e0000 */
[----:B0-----:R-:W-:Y:S01]  /*13ac0*/  FSEL R116, R26, -INF , P3 ;  /* 0xff8000001a747808 */ /* 0x001fe20001800000 */
[----:B------:R-:W-:Y:S01]  /*13ad0*/  FMUL.FTZ R24, R24, UR4 ;  /* 0x0000000418187c20 */ /* 0x000fe20008410000 */
[----:B--2---:R-:W-:Y:S01]  /*13ae0*/  FSEL R114, R27, -INF , P4 ;  /* 0xff8000001b727808 */ /* 0x004fe20002000000 */
[----:B------:R-:W-:Y:S01]  /*13af0*/  FMUL.FTZ R20, R28, UR4 ;  /* 0x000000041c147c20 */ /* 0x000fe20008410000 */
[----:B------:R-:W-:Y:S01]  /*13b00*/  ISETP.GT.AND P3, PT, R7, 0x9, PT ;  /* 0x000000090700780c */ /* 0x000fe20003f64270 */
[----:B------:R-:W0:Y:S01]  /*13b10*/  MUFU.TANH R42, R42 ;  /* 0x0000002a002a7308 */ /* 0x000e220000002400 */
[----:B----4-:R-:W-:Y:S01]  /*13b20*/  FSEL R112, R30, -INF , P5 ;  /* 0xff8000001e707808 */ /* 0x010fe20002800000 */
[----:B------:R-:W-:Y:S01]  /*13b30*/  FMUL.FTZ R13, R29, UR4 ;  /* 0x000000041d0d7c20 */ /* 0x000fe20008410000 */
[----:B------:R-:W-:Y:S01]  /*13b40*/  FMNMX.FTZ R27, R116, R114, !PT ;  /* 0x00000072741b7209 */ /* 0x000fe20007810000 */
[----:B------:R-:W-:Y:S01]  /*13b50*/  FMUL.FTZ R12, R33, UR4 ;  /* 0x00000004210c7c20 */ /* 0x000fe20008410000 */
[----:B------:R-:W-:Y:S01]  /*13b60*/  ISETP.GT.AND P4, PT, R7, 0x10, PT ;  /* 0x000000100700780c */ /* 0x000fe20003f84270 */
[----:B------:R-:W-:Y:S01]  /*13b70*/  FMUL.FTZ R11, R41, UR4 ;  /* 0x00000004290b7c20 */ /* 0x000fe20008410000 */
[----:B------:R-:W-:Y:S01]  /*13b80*/  FSEL R108, R108, -INF , P3 ;  /* 0xff8000006c6c7808 */ /* 0x000fe20001800000 */
[----:B------:R-:W2:Y:S01]  /*13b90*/  MUFU.TANH R43, R43 ;  /* 0x0000002b002b7308 */ /* 0x000ea20000002400 */
[----:B------:R-:W-:Y:S01]  /*13ba0*/  FMNMX.FTZ R27, R112, R27, !PT ;  /* 0x0000001b701b7209 */ /* 0x000fe20007810000 */
[----:B------:R-:W-:Y:S01]  /*13bb0*/  FMUL.FTZ R14, R45, UR4 ;  /* 0x000000042d0e7c20 */ /* 0x000fe20008410000 */
[----:B------:R-:W-:Y:S01]  /*13bc0*/  ISETP.GT.AND P3, PT, R7, 0x11, PT ;  /* 0x000000110700780c */ /* 0x000fe20003f64270 */
[----:B------:R-:W-:Y:S01]  /*13bd0*/  FMUL.FTZ R33, R57, UR4 ;  /* 0x0000000439217c20 */ /* 0x000fe20008410000 */
[----:B------:R-:W-:Y:S01]  /*13be0*/  FSEL R106, R34, -INF , P4 ;  /* 0xff800000226a7808 */ /* 0x000fe20002000000 */
[----:B------:R-:W-:Y:S01]  /*13bf0*/  FMUL.FTZ R57, R80, UR4 ;  /* 0x0000000450397c20 */ /* 0x000fe20008410000 */
[----:B------:R-:W-:Y:S01]  /*13c00*/  FMNMX.FTZ R27, R108, R27, !PT ;  /* 0x0000001b6c1b7209 */ /* 0x000fe20007810000 */
[----:B------:R-:W4:Y:S01]  /*13c10*/  MUFU.TANH R46, R46 ;  /* 0x0000002e002e7308 */ /* 0x000f220000002400 */
[----:B------:R-:W-:Y:S01]  /*13c20*/  ISETP.GT.AND P4, PT, R7, 0x18, PT ;  /* 0x000000180700780c */ /* 0x000fe20003f84270 */
[----:B------:R-:W-:Y:S01]  /*13c30*/  FMUL.FTZ R28, R49, UR4 ;  /* 0x00000004311c7c20 */ /* 0x000fe20008410000 */
[----:B------:R-:W-:Y:S01]  /*13c40*/  FSEL R104, R104, -INF , P3 ;  /* 0xff80000068687808 */ /* 0x000fe20001800000 */
[----:B------:R-:W-:Y:S01]  /*13c50*/  FMUL.FTZ R29, R53, UR4 ;  /* 0x00000004351d7c20 */ /* 0x000fe20008410000 */
[----:B------:R-:W-:Y:S01]  /*13c60*/  FMNMX.FTZ R27, R106, R27, !PT ;  /* 0x0000001b6a1b7209 */ /* 0x000fe20007810000 */
[----:B------:R-:W-:Y:S01]  /*13c70*/  FMUL.FTZ R41, R64, UR4 ;  /* 0x0000000440297c20 */ /* 0x000fe20008410000 */
[----:B------:R-:W-:Y:S01]  /*13c80*/  ISETP.GT.AND P3, PT, R7, 0x19, PT ;  /* 0x000000190700780c */ /* 0x000fe20003f64270 */
[----:B------:R-:W4:Y:S01]  /*13c90*/  MUFU.TANH R47, R47 ;  /* 0x0000002f002f7308 */ /* 0x000f220000002400 */
[----:B-1----:R-:W-:Y:S01]  /*13ca0*/  FSEL R102, R38, -INF , P4 ;  /* 0xff80000026667808 */ /* 0x002fe20002000000 */
[----:B------:R-:W-:Y:S01]  /*13cb0*/  FMUL.FTZ R45, R65, UR4 ;  /* 0x00000004412d7c20 */ /* 0x000fe20008410000 */
[----:B------:R-:W-:Y:S01]  /*13cc0*/  FMNMX.FTZ R27, R104, R27, !PT ;  /* 0x0000001b681b7209 */ /* 0x000fe20007810000 */
[----:B------:R-:W-:Y:S01]  /*13cd0*/  FMUL.FTZ R49, R69, UR4 ;  /* 0x0000000445317c20 */ /* 0x000fe20008410000 */
[----:B------:R-:W-:Y:S01]  /*13ce0*/  ISETP.GT.AND P4, PT, R7, 0x20, PT ;  /* 0x000000200700780c */ /* 0x000fe20003f84270 */
[----:B------:R-:W-:Y:S01]  /*13cf0*/  FMUL.FTZ R53, R73, UR4 ;  /* 0x0000000449357c20 */ /* 0x000fe20008410000 */
[----:B---3--:R-:W-:Y:S01]  /*13d00*/  FSEL R100, R39, -INF , P3 ;  /* 0xff80000027647808 */ /* 0x008fe20001800000 */
[----:B------:R-:W1:Y:S01]  /*13d10*/  MUFU.TANH R50, R50 ;  /* 0x0000003200327308 */ /* 0x000e620000002400 */
[----:B------:R-:W-:Y:S01]  /*13d20*/  FMNMX.FTZ R27, R102, R27, !PT ;  /* 0x0000001b661b7209 */ /* 0x000fe20007810000 */
[----:B------:R-:W-:Y:S01]  /*13d30*/  FMUL.FTZ R39, R61, UR4 ;  /* 0x000000043d277c20 */ /* 0x000fe20008410000 */
[C---:B------:R-:W-:Y:S01]  /*13d40*/  ISETP.GT.AND P3, PT, R7.reuse, 0x21, PT ;  /* 0x000000210700780c */ /* 0x040fe20003f64270 */
[----:B------:R-:W-:Y:S01]  /*13d50*/  FMUL.FTZ R61, R84, UR4 ;  /* 0x00000004543d7c20 */ /* 0x000fe20008410000 */
[----:B0-----:R-:W-:Y:S01]  /*13d60*/  FSEL R98, R42, -INF , P4 ;  /* 0xff8000002a627808 */ /* 0x001fe20002000000 */
[----:B------:R0:W-:Y:S01]  /*13d70*/  @!P1 SYNCS.ARRIVE.TRANS64.RED.A1T0 RZ, [R0+URZ], RZ ;  /* 0x000000ff00ff99a7 */ /* 0x0001e2000810043f */
[----:B------:R-:W-:Y:S01]  /*13d80*/  FMNMX.FTZ R27, R100, R27, !PT ;  /* 0x0000001b641b7209 */ /* 0x000fe20007810000 */
[----:B------:R-:W3:Y:S01]  /*13d90*/  MUFU.TANH R51, R51 ;  /* 0x0000003300337308 */ /* 0x000ee20000002400 */
[----:B------:R-:W-:-:S02]  /*13da0*/  ISETP.GT.AND P4, PT, R7, 0x28, PT ;  /* 0x000000280700780c */ /* 0x000fc40003f84270 */
[----:B--2---:R-:W-:Y:S01]  /*13db0*/  FSEL R96, R43, -INF , P3 ;  /* 0xff8000002b607808 */ /* 0x004fe20001800000 */
[----:B------:R-:W-:Y:S01]  /*13dc0*/  FMUL.FTZ R43, R68, UR4 ;  /* 0x00000004442b7c20 */ /* 0x000fe20008410000 */
[----:B------:R-:W-:Y:S02]  /*13dd0*/  FMNMX.FTZ R27, R98, R27, !PT ;  /* 0x0000001b621b7209 */ /* 0x000fe40007810000 */
[C---:B------:R-:W-:Y:S01]  /*13de0*/  ISETP.GT.AND P3, PT, R7.reuse, 0x29, PT ;  /* 0x000000290700780c */ /* 0x040fe20003f64270 */
[----:B------:R-:W2:Y:S01]  /*13df0*/  MUFU.TANH R54, R54 ;  /* 0x0000003600367308 */ /* 0x000ea20000002400 */
[----:B----4-:R-:W-:Y:S02]  /*13e00*/  FSEL R94, R46, -INF , P4 ;  /* 0xff8000002e5e7808 */ /* 0x010fe40002000000 */
[----:B------:R-:W-:Y:S02]  /*13e10*/  FMNMX.FTZ R27, R96, R27, !PT ;  /* 0x0000001b601b7209 */ /* 0x000fe40007810000 */
[----:B------:R-:W-:-:S02]  /*13e20*/  ISETP.GT.AND P4, PT, R7, 0x30, PT ;  /* 0x000000300700780c */ /* 0x000fc40003f84270 */
[----:B------:R-:W-:Y:S01]  /*13e30*/  FSEL R92, R47, -INF , P3 ;  /* 0xff8000002f5c7808 */ /* 0x000fe20001800000 */
[----:B------:R-:W4:Y:S01]  /*13e40*/  MUFU.TANH R55, R55 ;  /* 0x0000003700377308 */ /* 0x000f220000002400 */
[----:B------:R-:W-:Y:S01]  /*13e50*/  FMNMX.FTZ R27, R94, R27, !PT ;  /* 0x0000001b5e1b7209 */ /* 0x000fe20007810000 */
[----:B------:R-:W-:Y:S01]  /*13e60*/  FMUL.FTZ R47, R72, UR4 ;  /* 0x00000004482f7c20 */ /* 0x000fe20008410000 */
[C---:B------:R-:W-:Y:S02]  /*13e70*/  ISETP.GT.AND P3, PT, R7.reuse, 0x31, PT ;  /* 0x000000310700780c */ /* 0x040fe40003f64270 */
[----:B-1----:R-:W-:Y:S02]  /*13e80*/  FSEL R90, R50, -INF , P4 ;  /* 0xff800000325a7808 */ /* 0x002fe40002000000 */
[----:B------:R-:W-:Y:S01]  /*13e90*/  FMNMX.FTZ R27, R92, R27, !PT ;  /* 0x0000001b5c1b7209 */ /* 0x000fe20007810000 */
[----:B------:R-:W1:Y:S01]  /*13ea0*/  MUFU.TANH R58, R58 ;  /* 0x0000003a003a7308 */ /* 0x000e620000002400 */
[----:B------:R-:W-:-:S02]  /*13eb0*/  ISETP.GT.AND P4, PT, R7, 0x38, PT ;  /* 0x000000380700780c */ /* 0x000fc40003f84270 */
[----:B---3--:R-:W-:Y:S01]  /*13ec0*/  FSEL R74, R51, -INF , P3 ;  /* 0xff800000334a7808 */ /* 0x008fe20001800000 */
[----:B------:R-:W-:Y:S01]  /*13ed0*/  FMUL.FTZ R51, R76, UR4 ;  /* 0x000000044c337c20 */ /* 0x000fe20008410000 */
[----:B------:R-:W-:Y:S02]  /*13ee0*/  FMNMX.FTZ R27, R90, R27, !PT ;  /* 0x0000001b5a1b7209 */ /* 0x000fe40007810000 */
[C---:B------:R-:W-:Y:S01]  /*13ef0*/  ISETP.GT.AND P3, PT, R7.reuse, 0x39, PT ;  /* 0x000000390700780c */ /* 0x040fe20003f64270 */
[----:B------:R-:W3:Y:S01]  /*13f00*/  MUFU.TANH R59, R59 ;  /* 0x0000003b003b7308 */ /* 0x000ee20000002400 */
[----:B--2---:R-:W-:Y:S02]  /*13f10*/  FSEL R38, R54, -INF , P4 ;  /* 0xff80000036267808 */ /* 0x004fe40002000000 */
[----:B------:R-:W-:Y:S02]  /*13f20*/  FMNMX.FTZ R27, R74, R27, !PT ;  /* 0x0000001b4a1b7209 */ /* 0x000fe40007810000 */
[----:B------:R-:W-:-:S02]  /*13f30*/  ISETP.GT.AND P4, PT, R7, 0x40, PT ;  /* 0x000000400700780c */ /* 0x000fc40003f84270 */
[----:B----4-:R-:W-:Y:S01]  /*13f40*/  FSEL R26, R55, -INF , P3 ;  /* 0xff800000371a7808 */ /* 0x010fe20001800000 */
[----:B------:R-:W2:Y:S01]  /*13f50*/  MUFU.TANH R36, R62 ;  /* 0x0000003e00247308 */ /* 0x000ea20000002400 */
[----:B------:R-:W-:Y:S01]  /*13f60*/  FMNMX.FTZ R27, R38, R27, !PT ;  /* 0x0000001b261b7209 */ /* 0x000fe20007810000 */
[----:B------:R-:W-:Y:S01]  /*13f70*/  FMUL.FTZ R55, R77, UR4 ;  /* 0x000000044d377c20 */ /* 0x000fe20008410000 */
[C---:B------:R-:W-:Y:S02]  /*13f80*/  ISETP.GT.AND P3, PT, R7.reuse, 0x41, PT ;  /* 0x000000410700780c */ /* 0x040fe40003f64270 */
[----:B-1----:R-:W-:Y:S02]  /*13f90*/  FSEL R30, R58, -INF , P4 ;  /* 0xff8000003a1e7808 */ /* 0x002fe40002000000 */
[----:B------:R-:W-:Y:S01]  /*13fa0*/  FMNMX.FTZ R27, R26, R27, !PT ;  /* 0x0000001b1a1b7209 */ /* 0x000fe20007810000 */
[----:B------:R1:W4:Y:S01]  /*13fb0*/  MUFU.TANH R40, R63 ;  /* 0x0000003f00287308 */ /* 0x0003220000002400 */
[----:B------:R-:W-:-:S02]  /*13fc0*/  ISETP.GT.AND P4, PT, R7, 0x48, PT ;  /* 0x000000480700780c */ /* 0x000fc40003f84270 */
[----:B---3--:R-:W-:Y:S01]  /*13fd0*/  FSEL R34, R59, -INF , P3 ;  /* 0xff8000003b227808 */ /* 0x008fe20001800000 */
[----:B------:R-:W-:Y:S01]  /*13fe0*/  FMUL.FTZ R59, R81, UR4 ;  /* 0x00000004513b7c20 */ /* 0x000fe20008410000 */
[----:B------:R-:W-:Y:S02]  /*13ff0*/  FMNMX.FTZ R27, R30, R27, !PT ;  /* 0x0000001b1e1b7209 */ /* 0x000fe40007810000 */
[----:B------:R-:W-:Y:S01]  /*14000*/  ISETP.GT.AND P3, PT, R7, 0x49, PT ;  /* 0x000000490700780c */ /* 0x000fe20003f64270 */
[----:B------:R-:W3:Y:S01]  /*14010*/  MUFU.TANH R66, R66 ;  /* 0x0000004200427308 */ /* 0x000ee20000002400 */
[----:B--2---:R-:W-:Y:S01]  /*14020*/  FSEL R36, R36, -INF , P4 ;  /* 0xff80000024247808 */ /* 0x004fe20002000000 */
[----:B-1----:R-:W-:Y:S01]  /*14030*/  FMUL.FTZ R63, R85, UR4 ;  /* 0x00000004553f7c20 */ /* 0x002fe20008410000 */
[----:B------:R-:W-:Y:S02]  /*14040*/  FMNMX.FTZ R27, R34, R27, !PT ;  /* 0x0000001b221b7209 */ /* 0x000fe40007810000 */
[----:B------:R-:W-:-:S02]  /*14050*/  ISETP.GT.AND P4, PT, R7, 0x50, PT ;  /* 0x000000500700780c */ /* 0x000fc40003f84270 */
[----:B------:R-:W-:Y:S01]  /*14060*/  FMNMX.FTZ R27, R36, R27, !PT ;  /* 0x0000001b241b7209 */ /* 0x000fe20007810000 */
[----:B------:R-:W1:Y:S01]  /*14070*/  MUFU.TANH R44, R67 ;  /* 0x00000043002c7308 */ /* 0x000e620000002400 */
[----:B----4-:R-:W-:Y:S02]  /*14080*/  FSEL R40, R40, -INF , P3 ;  /* 0xff80000028287808 */ /* 0x010fe40001800000 */
[----:B------:R-:W-:Y:S02]  /*14090*/  ISETP.GT.AND P3, PT, R7, 0x51, PT ;  /* 0x000000510700780c */ /* 0x000fe40003f64270 */
[----:B------:R-:W-:Y:S02]  /*140a0*/  FMNMX.FTZ R27, R40, R27, !PT ;  /* 0x0000001b281b7209 */ /* 0x000fe40007810000 */
[----:B------:R-:W-:Y:S01]  /*140b0*/  VIADDMNMX R31, R35, R110, R31, PT ;  /* 0x0000006e231f7246 */ /* 0x000fe2000380011f */
[----:B------:R-:W2:Y:S01]  /*140c0*/  MUFU.TANH R70, R70 ;  /* 0x0000004600467308 */ /* 0x000ea20000002400 */
[----:B---3--:R-:W-:-:S02]  /*140d0*/  FSEL R42, R66, -INF , P4 ;  /* 0xff800000422a7808 */ /* 0x008fc40002000000 */
[----:B------:R-:W-:Y:S02]  /*140e0*/  ISETP.GT.AND P4, PT, R7, 0x58, PT ;  /* 0x000000580700780c */ /* 0x000fe40003f84270 */
[----:B------:R-:W-:Y:S02]  /*140f0*/  FMNMX.FTZ R27, R42, R27, !PT ;  /* 0x0000001b2a1b7209 */ /* 0x000fe40007810000 */
[----:B------:R-:W-:Y:S01]  /*14100*/  ISETP.GT.AND P5, PT, R31, 0x8, PT ;  /* 0x000000081f00780c */ /* 0x000fe20003fa4270 */
[----:B------:R-:W3:Y:S01]  /*14110*/  MUFU.TANH R48, R71 ;  /* 0x0000004700307308 */ /* 0x000ee20000002400 */
[----:B-1----:R-:W-:Y:S02]  /*14120*/  FSEL R44, R44, -INF , P3 ;  /* 0xff8000002c2c7808 */ /* 0x002fe40001800000 */
[----:B------:R-:W-:Y:S02]  /*14130*/  ISETP.GT.AND P3, PT, R7, 0x59, PT ;  /* 0x000000590700780c */ /* 0x000fe40003f64270 */
[----:B------:R-:W-:-:S03]  /*14140*/  FMNMX.FTZ R27, R44, R27, !PT ;  /* 0x0000001b2c1b7209 */ /* 0x000fc60007810000 */
[----:B------:R-:W1:Y:S01]  /*14150*/  MUFU.TANH R8, R8 ;  /* 0x0000000800087308 */ /* 0x000e620000002400 */
[----:B--2---:R-:W-:Y:S02]  /*14160*/  FSEL R46, R70, -INF , P4 ;  /* 0xff800000462e7808 */ /* 0x004fe40002000000 */
[----:B------:R-:W-:Y:S02]  /*14170*/  ISETP.GT.AND P4, PT, R7, 0x60, PT ;  /* 0x000000600700780c */ /* 0x000fe40003f84270 */
[----:B------:R-:W-:-:S03]  /*14180*/  FMNMX.FTZ R27, R46, R27, !PT ;  /* 0x0000001b2e1b7209 */ /* 0x000fc60007810000 */
[----:B------:R-:W2:Y:S01]  /*14190*/  MUFU.TANH R50, R75 ;  /* 0x0000004b00327308 */ /* 0x000ea20000002400 */
[----:B---3--:R-:W-:Y:S02]  /*141a0*/  FSEL R48, R48, -INF , P3 ;  /* 0xff80000030307808 */ /* 0x008fe40001800000 */
[----:B------:R-:W-:Y:S02]  /*141b0*/  ISETP.GT.AND P3, PT, R7, 0x61, PT ;  /* 0x000000610700780c */ /* 0x000fe40003f64270 */
[----:B------:R-:W-:-:S03]  /*141c0*/  FMNMX.FTZ R27, R48, R27, !PT ;  /* 0x0000001b301b7209 */ /* 0x000fc60007810000 */
        /* <DEDUP_REMOVED lines=24> */
[----:B------:R-:W-:Y:S01]  /*14350*/  MUFU.TANH R24, R24 ;  /* 0x0000001800187308 */ /* 0x000fe20000002400 */
[----:B-1----:R-:W-:Y:S02]  /*14360*/  FSEL R62, R62, -INF , P4 ;  /* 0xff8000003e3e7808 */ /* 0x002fe40002000000 */
[----:B------:R-:W-:Y:S02]  /*14370*/  ISETP.GT.AND P4, PT, R31, 0x1, PT ;  /* 0x000000011f00780c */ /* 0x000fe40003f84270 */
[----:B------:R-:W-:-:S03]  /*14380*/  FMNMX.FTZ R27, R62, R27, !PT ;  /* 0x0000001b3e1b7209 */ /* 0x000fc60007810000 */
[----:B------:R-:W1:Y:S01]  /*14390*/  MUFU.TANH R21, R21 ;  /* 0x0000001500157308 */ /* 0x000e620000002400 */
[----:B--2---:R-:W-:Y:S01]  /*143a0*/  FSEL R60, R87, -INF , P3 ;  /* 0xff800000573c7808 */ /* 0x004fe20001800000 */
[----:B------:R-:W-:-:S03]  /*143b0*/  IMAD.MOV.U32 R87, RZ, RZ, 0x3f800000 ;  /* 0x3f800000ff577424 */ /* 0x000fc600078e00ff */
[----:B------:R-:W-:-:S03]  /*143c0*/  FMNMX.FTZ R27, R60, R27, !PT ;  /* 0x0000001b3c1b7209 */ /* 0x000fc60007810000 */
[----:B------:R-:W2:Y:S02]  /*143d0*/  MUFU.TANH R20, R20 ;  /* 0x0000001400147308 */ /* 0x000ea40000002400 */
[----:B------:R-:W3:Y:S06]  /*143e0*/  SHFL.BFLY PT, R8, R27, 0x2, 0x1f ;  /* 0x0c401f001b087f89 */ /* 0x000eec00000e0000 */
[----:B------:R-:W-:Y:S01]  /*143f0*/  MUFU.TANH R13, R13 ;  /* 0x0000000d000d7308 */ /* 0x000fe20000002400 */
[----:B-1----:R-:W-:Y:S02]  /*14400*/  FSEL R21, R21, -INF , P4 ;  /* 0xff80000015157808 */ /* 0x002fe40002000000 */
[----:B------:R-:W-:-:S05]  /*14410*/  ISETP.GT.AND P4, PT, R31, 0x10, PT ;  /* 0x000000101f00780c */ /* 0x000fca0003f84270 */
[----:B------:R-:W1:Y:S01]  /*14420*/  MUFU.TANH R10, R10 ;  /* 0x0000000a000a7308 */ /* 0x000e620000002400 */
[----:B--2---:R-:W-:-:S07]  /*14430*/  FSEL R68, R20, -INF , P5 ;  /* 0xff80000014447808 */ /* 0x004fce0002800000 */
[----:B------:R-:W-:Y:S01]  /*14440*/  MUFU.TANH R12, R12 ;  /* 0x0000000c000c7308 */ /* 0x000fe20000002400 */
[----:B---3--:R-:W-:-:S05]  /*14450*/  FMNMX.FTZ R8, R27, R8, !PT ;  /* 0x000000081b087209 */ /* 0x008fca0007810000 */
[----:B------:R-:W2:Y:S02]  /*14460*/  SHFL.BFLY PT, R7, R8, 0x1, 0x1f ;  /* 0x0c201f0008077f89 */ /* 0x000ea400000e0000 */
[----:B------:R-:W3:Y:S01]  /*14470*/  MUFU.TANH R3, R3 ;  /* 0x0000000300037308 */ /* 0x000ee20000002400 */
[----:B-1----:R-:W-:Y:S02]  /*14480*/  FSEL R70, R10, -INF , P4 ;  /* 0xff8000000a467808 */ /* 0x002fe40002000000 */
[----:B------:R-:W-:-:S05]  /*14490*/  ISETP.GT.AND P4, PT, R31, 0x18, PT ;  /* 0x000000181f00780c */ /* 0x000fca0003f84270 */
[----:B------:R-:W-:Y:S08]  /*144a0*/  MUFU.TANH R5, R5 ;  /* 0x0000000500057308 */ /* 0x000ff00000002400 */
[----:B------:R-:W1:Y:S01]  /*144b0*/  MUFU.TANH R6, R6 ;  /* 0x0000000600067308 */ /* 0x000e620000002400 */
[----:B---3--:R-:W-:Y:S02]  /*144c0*/  FSEL R78, R3, -INF , P4 ;  /* 0xff800000034e7808 */ /* 0x008fe40002000000 */
[----:B------:R-:W-:-:S02]  /*144d0*/  ISETP.GT.AND P4, PT, R31, 0x20, PT ;  /* 0x000000201f00780c */ /* 0x000fc40003f84270 */
[----:B--2---:R-:W-:Y:S01]  /*144e0*/  FMNMX.FTZ R8, R8, R7, !PT ;  /* 0x0000000708087209 */ /* 0x004fe20007810000 */
[----:B------:R-:W-:Y:S02]  /*144f0*/  IMAD.U32 R7, RZ, RZ, UR5 ;  /* 0x00000005ff077e24 */ /* 0x000fe4000f8e00ff */
[----:B------:R-:W2:Y:S01]  /*14500*/  MUFU.TANH R11, R11 ;  /* 0x0000000b000b7308 */ /* 0x000ea20000002400 */
[C---:B------:R-:W-:Y:S01]  /*14510*/  FSETP.NEU.FTZ.AND P3, PT, R8.reuse, -INF , PT ;  /* 0xff8000000800780b */ /* 0x040fe20003f7d000 */
[----:B------:R-:W-:-:S05]  /*14520*/  FMUL.FTZ R27, R8, R7 ;  /* 0x00000007081b7220 */ /* 0x000fca0000410000 */
[----:B------:R-:W-:Y:S01]  /*14530*/  FSEL R27, R27, RZ, P3 ;  /* 0x000000ff1b1b7208 */ /* 0x000fe20001800000 */
[----:B------:R-:W3:Y:S01]  /*14540*/  MUFU.TANH R9, R9 ;  /* 0x0000000900097308 */ /* 0x000ee20000002400 */
[C---:B------:R-:W-:Y:S02]  /*14550*/  ISETP.GT.AND P3, PT, R31.reuse, RZ, PT ;  /* 0x000000ff1f00720c */ /* 0x040fe40003f64270 */
[----:B-1----:R-:W-:Y:S01]  /*14560*/  FSEL R82, R6, -INF , P4 ;  /* 0xff80000006527808 */ /* 0x002fe20002000000 */
[-CC-:B------:R-:W-:Y:S01]  /*14570*/  FFMA.FTZ R6, R100, R7.reuse, -R27.reuse ;  /* 0x0000000764067223 */ /* 0x180fe2000001081b */
[----:B------:R-:W-:Y:S01]  /*14580*/  FSEL R24, R24, -INF , P3 ;  /* 0xff80000018187808 */ /* 0x000fe20001800000 */
[--C-:B------:R-:W-:Y:S01]  /*14590*/  FFMA.FTZ R179, R102, R7, -R27.reuse ;  /* 0x0000000766b37223 */ /* 0x100fe2000001081b */
[----:B------:R-:W-:Y:S01]  /*145a0*/  ISETP.GT.AND P3, PT, R31, 0x9, PT ;  /* 0x000000091f00780c */ /* 0x000fe20003f64270 */
[----:B------:R-:W1:Y:S01]  /*145b0*/  MUFU.TANH R14, R14 ;  /* 0x0000000e000e7308 */ /* 0x000e620000002400 */
[----:B------:R-:W-:Y:S01]  /*145c0*/  FMNMX.FTZ R35, R24, R21, !PT ;  /* 0x0000001518237209 */ /* 0x000fe20007810000 */
[-CC-:B------:R-:W-:Y:S01]  /*145d0*/  FFMA.FTZ R173, R98, R7.reuse, -R27.reuse ;  /* 0x0000000762ad7223 */ /* 0x180fe2000001081b */
[----:B------:R-:W-:Y:S01]  /*145e0*/  FSEL R72, R13, -INF , P3 ;  /* 0xff8000000d487808 */ /* 0x000fe20001800000 */
[--C-:B------:R-:W-:Y:S01]  /*145f0*/  FFMA.FTZ R10, R104, R7, -R27.reuse ;  /* 0x00000007680a7223 */ /* 0x100fe2000001081b */
[----:B------:R-:W-:Y:S01]  /*14600*/  FMNMX.FTZ R35, R68, R35, !PT ;  /* 0x0000002344237209 */ /* 0x000fe20007810000 */
[--C-:B------:R-:W-:Y:S01]  /*14610*/  FFMA.FTZ R175, R94, R7, -R27.reuse ;  /* 0x000000075eaf7223 */ /* 0x100fe2000001081b */
[C---:B------:R-:W-:Y:S01]  /*14620*/  ISETP.GT.AND P3, PT, R31.reuse, 0x11, PT ;  /* 0x000000111f00780c */ /* 0x040fe20003f64270 */
[----:B------:R-:W4:Y:S01]  /*14630*/  MUFU.TANH R15, R15 ;  /* 0x0000000f000f7308 */ /* 0x000f220000002400 */
[----:B------:R-:W-:Y:S01]  /*14640*/  FMNMX.FTZ R35, R72, R35, !PT ;  /* 0x0000002348237209 */ /* 0x000fe20007810000 */
[-CC-:B------:R-:W-:Y:S01]  /*14650*/  FFMA.FTZ R177, R106, R7.reuse, -R27.reuse ;  /* 0x000000076ab17223 */ /* 0x180fe2000001081b */
[----:B------:R-:W-:Y:S01]  /*14660*/  FSEL R76, R12, -INF , P3 ;  /* 0xff8000000c4c7808 */ /* 0x000fe20001800000 */
[--C-:B------:R-:W-:Y:S01]  /*14670*/  FFMA.FTZ R12, R96, R7, -R27.reuse ;  /* 0x00000007600c7223 */ /* 0x100fe2000001081b */
[----:B------:R-:W-:Y:S01]  /*14680*/  FMNMX.FTZ R35, R70, R35, !PT ;  /* 0x0000002346237209 */ /* 0x000fe20007810000 */
[--C-:B------:R-:W-:Y:S01]  /*14690*/  FFMA.FTZ R20, R108, R7, -R27.reuse ;  /* 0x000000076c147223 */ /* 0x100fe2000001081b */
[----:B------:R-:W-:Y:S01]  /*146a0*/  ISETP.GT.AND P3, PT, R31, 0x19, PT ;  /* 0x000000191f00780c */ /* 0x000fe20003f64270 */
[----:B------:R-:W0:Y:S01]  /*146b0*/  MUFU.TANH R28, R28 ;  /* 0x0000001c001c7308 */ /* 0x000e220000002400 */
[----:B------:R-:W-:Y:S01]  /*146c0*/  FMNMX.FTZ R35, R76, R35, !PT ;  /* 0x000000234c237209 */ /* 0x000fe20007810000 */
[-CC-:B------:R-:W-:Y:S01]  /*146d0*/  FFMA.FTZ R169, R90, R7.reuse, -R27.reuse ;  /* 0x000000075aa97223 */ /* 0x180fe2000001081b */
[----:B------:R-:W-:Y:S01]  /*146e0*/  FSEL R80, R5, -INF , P3 ;  /* 0xff80000005507808 */ /* 0x000fe20001800000 */
[--C-:B------:R-:W-:Y:S01]  /*146f0*/  FFMA.FTZ R183, R112, R7, -R27.reuse ;  /* 0x0000000770b77223 */ /* 0x100fe2000001081b */
[----:B------:R-:W-:Y:S01]  /*14700*/  FMNMX.FTZ R35, R78, R35, !PT ;  /* 0x000000234e237209 */ /* 0x000fe20007810000 */
[--C-:B------:R-:W-:Y:S01]  /*14710*/  FFMA.FTZ R171, R38, R7, -R27.reuse ;  /* 0x0000000726ab7223 */ /* 0x100fe2000001081b */
[C---:B------:R-:W-:Y:S01]  /*14720*/  ISETP.GT.AND P3, PT, R31.reuse, 0x21, PT ;  /* 0x000000211f00780c */ /* 0x040fe20003f64270 */
[----:B------:R-:W0:Y:S01]  /*14730*/  MUFU.TANH R25, R25 ;  /* 0x0000001900197308 */ /* 0x000e220000002400 */
[----:B------:R-:W-:Y:S01]  /*14740*/  FMNMX.FTZ R35, R80, R35, !PT ;  /* 0x0000002350237209 */ /* 0x000fe20007810000 */
[-CC-:B------:R-:W-:Y:S01]  /*14750*/  FFMA.FTZ R64, R114, R7.reuse, -R27.reuse ;  /* 0x0000000772407223 */ /* 0x180fe2000001081b */
[----:B------:R-:W-:Y:S01]  /*14760*/  ISETP.GT.AND P4, PT, R31, 0x28, PT ;  /* 0x000000281f00780c */ /* 0x000fe20003f84270 */
[-CC-:B------:R-:W-:Y:S01]  /*14770*/  FFMA.FTZ R181, R116, R7.reuse, -R27.reuse ;  /* 0x0000000774b57223 */ /* 0x180fe2000001081b */
[----:B--2---:R-:W-:Y:S01]  /*14780*/  FSEL R84, R11, -INF , P3 ;  /* 0xff8000000b547808 */ /* 0x004fe20001800000 */
[--C-:B------:R-:W-:Y:S01]  /*14790*/  FFMA.FTZ R161, R42, R7, -R27.reuse ;  /* 0x000000072aa17223 */ /* 0x100fe2000001081b */
[----:B------:R-:W-:Y:S01]  /*147a0*/  FMNMX.FTZ R35, R82, R35, !PT ;  /* 0x0000002352237209 */ /* 0x000fe20007810000 */
[----:B------:R-:W2:Y:S01]  /*147b0*/  MUFU.TANH R29, R29 ;  /* 0x0000001d001d7308 */ /* 0x000ea20000002400 */
[----:B------:R-:W-:Y:S01]  /*147c0*/  ISETP.GT.AND P3, PT, R31, 0x29, PT ;  /* 0x000000291f00780c */ /* 0x000fe20003f64270 */
[--C-:B------:R-:W-:Y:S01]  /*147d0*/  FFMA.FTZ R42, R50, R7, -R27.reuse ;  /* 0x00000007322a7223 */ /* 0x100fe2000001081b */
[----:B---3--:R-:W-:Y:S01]  /*147e0*/  FSEL R86, R9, -INF , P4 ;  /* 0xff80000009567808 */ /* 0x008fe20002000000 */
[----:B------:R-:W3:Y:S01]  /*147f0*/  @P2 LDC R50, c[0x0][0x450] ;  /* 0x00011400ff322b82 */ /* 0x000ee20000000800 */
[----:B------:R-:W-:Y:S01]  /*14800*/  FMNMX.FTZ R35, R84, R35, !PT ;  /* 0x0000002354237209 */ /* 0x000fe20007810000 */
[-CC-:B------:R-:W-:Y:S01]  /*14810*/  FFMA.FTZ R26, R26, R7.reuse, -R27.reuse ;  /* 0x000000071a1a7223 */ /* 0x180fe2000001081b */
[C---:B------:R-:W-:Y:S01]  /*14820*/  ISETP.GT.AND P4, PT, R31.reuse, 0x30, PT ;  /* 0x000000301f00780c */ /* 0x040fe20003f84270 */
[----:B------:R-:W2:Y:S01]  /*14830*/  MUFU.TANH R32, R32 ;  /* 0x0000002000207308 */ /* 0x000ea20000002400 */
[----:B-1----:R-:W-:Y:S01]  /*14840*/  FSEL R100, R14, -INF , P3 ;  /* 0xff8000000e647808 */ /* 0x002fe20001800000 */
[--C-:B------:R-:W-:Y:S01]  /*14850*/  FFMA.FTZ R14, R92, R7, -R27.reuse ;  /* 0x000000075c0e7223 */ /* 0x100fe2000001081b */
[----:B------:R-:W-:Y:S01]  /*14860*/  FMNMX.FTZ R35, R86, R35, !PT ;  /* 0x0000002356237209 */ /* 0x000fe20007810000 */
[-CC-:B------:R-:W-:Y:S01]  /*14870*/  FFMA.FTZ R165, R30, R7.reuse, -R27.reuse ;  /* 0x000000071ea57223 */ /* 0x180fe2000001081b */
[----:B------:R-:W-:Y:S01]  /*14880*/  ISETP.GT.AND P3, PT, R31, 0x31, PT ;  /* 0x000000311f00780c */ /* 0x000fe20003f64270 */
[--C-:B------:R-:W-:Y:S01]  /*14890*/  FFMA.FTZ R30, R34, R7, -R27.reuse ;  /* 0x00000007221e7223 */ /* 0x100fe2000001081b */
[----:B----4-:R-:W-:Y:S01]  /*148a0*/  FSEL R102, R15, -INF , P4 ;  /* 0xff8000000f667808 */ /* 0x010fe20002000000 */
[----:B------:R-:W1:Y:S01]  /*148b0*/  MUFU.TANH R33, R33 ;  /* 0x0000002100217308 */ /* 0x000e620000002400 */
[----:B------:R-:W-:Y:S01]  /*148c0*/  FMNMX.FTZ R35, R100, R35, !PT ;  /* 0x0000002364237209 */ /* 0x000fe20007810000 */
[-CC-:B------:R-:W-:Y:S01]  /*148d0*/  FFMA.FTZ R167, R36, R7.reuse, -R27.reuse ;  /* 0x0000000724a77223 */ /* 0x180fe2000001081b */
[C---:B------:R-:W-:Y:S01]  /*148e0*/  ISETP.GT.AND P4, PT, R31.reuse, 0x38, PT ;  /* 0x000000381f00780c */ /* 0x040fe20003f84270 */
[-CC-:B------:R-:W-:Y:S01]  /*148f0*/  FFMA.FTZ R34, R40, R7.reuse, -R27.reuse ;  /* 0x0000000728227223 */ /* 0x180fe2000001081b */
[----:B0-----:R-:W-:Y:S01]  /*14900*/  FSEL R98, R28, -INF , P3 ;  /* 0xff8000001c627808 */ /* 0x001fe20001800000 */
[--C-:B------:R-:W-:Y:S01]  /*14910*/  FFMA.FTZ R28, R74, R7, -R27.reuse ;  /* 0x000000074a1c7223 */ /* 0x100fe2000001081b */
[----:B------:R-:W-:Y:S01]  /*14920*/  FMNMX.FTZ R35, R102, R35, !PT ;  /* 0x0000002366237209 */ /* 0x000fe20007810000 */
[----:B------:R-:W0:Y:S01]  /*14930*/  MUFU.TANH R37, R37 ;  /* 0x0000002500257308 */ /* 0x000e220000002400 */
[----:B------:R-:W-:Y:S01]  /*14940*/  ISETP.GT.AND P3, PT, R31, 0x39, PT ;  /* 0x000000391f00780c */ /* 0x000fe20003f64270 */
[-CC-:B------:R-:W-:Y:S01]  /*14950*/  FFMA.FTZ R36, R44, R7.reuse, -R27.reuse ;  /* 0x000000072c247223 */ /* 0x180fe2000001081b */
[----:B------:R-:W-:Y:S01]  /*14960*/  FSEL R104, R25, -INF , P4 ;  /* 0xff80000019687808 */ /* 0x000fe20002000000 */
[--C-:B------:R-:W-:Y:S01]  /*14970*/  FFMA.FTZ R163, R46, R7, -R27.reuse ;  /* 0x000000072ea37223 */ /* 0x100fe2000001081b */
[----:B------:R-:W-:Y:S01]  /*14980*/  FMNMX.FTZ R35, R98, R35, !PT ;  /* 0x0000002362237209 */ /* 0x000fe20007810000 */
[-CC-:B------:R-:W-:Y:S01]  /*14990*/  FFMA.FTZ R40, R48, R7.reuse, -R27.reuse ;  /* 0x0000000730287223 */ /* 0x180fe2000001081b */
[----:B------:R-:W-:Y:S01]  /*149a0*/  ISETP.GT.AND P4, PT, R31, 0x40, PT ;  /* 0x000000401f00780c */ /* 0x000fe20003f84270 */
[----:B------:R-:W4:Y:S01]  /*149b0*/  MUFU.TANH R39, R39 ;  /* 0x0000002700277308 */ /* 0x000f220000002400 */
[----:B--2---:R-:W-:Y:S01]  /*149c0*/  FSEL R96, R29, -INF , P3 ;  /* 0xff8000001d607808 */ /* 0x004fe20001800000 */
[--C-:B------:R-:W-:Y:S01]  /*149d0*/  FFMA.FTZ R157, R52, R7, -R27.reuse ;  /* 0x00000007349d7223 */ /* 0x100fe2000001081b */
[----:B------:R-:W-:Y:S01]  /*149e0*/  FMNMX.FTZ R35, R104, R35, !PT ;  /* 0x0000002368237209 */ /* 0x000fe20007810000 */
[-CC-:B------:R-:W-:Y:S01]  /*149f0*/  FFMA.FTZ R159, R54, R7.reuse, -R27.reuse ;  /* 0x00000007369f7223 */ /* 0x180fe2000001081b */
[C---:B------:R-:W-:Y:S01]  /*14a00*/  ISETP.GT.AND P3, PT, R31.reuse, 0x41, PT ;  /* 0x000000411f00780c */ /* 0x040fe20003f64270 */
[--C-:B------:R-:W-:Y:S01]  /*14a10*/  FFMA.FTZ R44, R56, R7, -R27.reuse ;  /* 0x00000007382c7223 */ /* 0x100fe2000001081b */
[----:B------:R-:W-:Y:S01]  /*14a20*/  FSEL R32, R32, -INF , P4 ;  /* 0xff80000020207808 */ /* 0x000fe20002000000 */
[----:B------:R-:W2:Y:S01]  /*14a30*/  MUFU.TANH R41, R41 ;  /* 0x0000002900297308 */ /* 0x000ea20000002400 */
[----:B------:R-:W-:Y:S01]  /*14a40*/  FMNMX.FTZ R35, R96, R35, !PT ;  /* 0x0000002360237209 */ /* 0x000fe20007810000 */
[-CC-:B------:R-:W-:Y:S01]  /*14a50*/  FFMA.FTZ R153, R58, R7.reuse, -R27.reuse ;  /* 0x000000073a997223 */ /* 0x180fe2000001081b */
[----:B------:R-:W-:Y:S01]  /*14a60*/  ISETP.GT.AND P4, PT, R31, 0x48, PT ;  /* 0x000000481f00780c */ /* 0x000fe20003f84270 */
[-CC-:B------:R-:W-:Y:S01]  /*14a70*/  FFMA.FTZ R46, R66, R7.reuse, -R27.reuse ;  /* 0x00000007422e7223 */ /* 0x180fe2000001081b */
[----:B-1----:R-:W-:Y:S01]  /*14a80*/  FSEL R94, R33, -INF , P3 ;  /* 0xff800000215e7808 */ /* 0x002fe20001800000 */
[--C-:B------:R-:W-:Y:S01]  /*14a90*/  FFMA.FTZ R155, R62, R7, -R27.reuse ;  /* 0x000000073e9b7223 */ /* 0x100fe2000001081b */
[----:B------:R-:W-:Y:S01]  /*14aa0*/  FMNMX.FTZ R35, R32, R35, !PT ;  /* 0x0000002320237209 */ /* 0x000fe20007810000 */
[----:B------:R-:W1:Y:S01]  /*14ab0*/  MUFU.TANH R45, R45 ;  /* 0x0000002d002d7308 */ /* 0x000e620000002400 */
[----:B------:R-:W-:Y:S01]  /*14ac0*/  ISETP.GT.AND P3, PT, R31, 0x49, PT ;  /* 0x000000491f00780c */ /* 0x000fe20003f64270 */
[----:B------:R-:W-:Y:S01]  /*14ad0*/  FFMA.FTZ R48, R60, R7, -R27 ;  /* 0x000000073c307223 */ /* 0x000fe2000001081b */
[----:B0-----:R-:W-:-:S02]  /*14ae0*/  FSEL R106, R37, -INF , P4 ;  /* 0xff800000256a7808 */ /* 0x001fc40002000000 */
[----:B------:R-:W-:Y:S02]  /*14af0*/  FMNMX.FTZ R35, R94, R35, !PT ;  /* 0x000000235e237209 */ /* 0x000fe40007810000 */
[----:B------:R-:W-:Y:S01]  /*14b00*/  ISETP.GT.AND P4, PT, R31, 0x50, PT ;  /* 0x000000501f00780c */ /* 0x000fe20003f84270 */
[----:B------:R-:W0:Y:S01]  /*14b10*/  MUFU.TANH R43, R43 ;  /* 0x0000002b002b7308 */ /* 0x000e220000002400 */
[----:B----4-:R-:W-:Y:S02]  /*14b20*/  FSEL R92, R39, -INF , P3 ;  /* 0xff800000275c7808 */ /* 0x010fe40001800000 */
[----:B------:R-:W-:Y:S01]  /*14b30*/  FMNMX.FTZ R35, R106, R35, !PT ;  /* 0x000000236a237209 */ /* 0x000fe20007810000 */
[----:B------:R-:W4:Y:S01]  /*14b40*/  @P2 LDC R39, c[0x0][0x44c] ;  /* 0x00011300ff272b82 */ /* 0x000f220000000800 */
[----:B------:R-:W-:Y:S02]  /*14b50*/  ISETP.GT.AND P3, PT, R31, 0x51, PT ;  /* 0x000000511f00780c */ /* 0x000fe40003f64270 */
[----:B--2---:R-:W-:Y:S01]  /*14b60*/  FSEL R108, R41, -INF , P4 ;  /* 0xff800000296c7808 */ /* 0x004fe20002000000 */
[----:B------:R-:W2:Y:S01]  /*14b70*/  MUFU.TANH R49, R49 ;  /* 0x0000003100317308 */ /* 0x000ea20000002400 */
[----:B------:R-:W-:-:S02]  /*14b80*/  FMNMX.FTZ R35, R92, R35, !PT ;  /* 0x000000235c237209 */ /* 0x000fc40007810000 */
[----:B------:R-:W-:Y:S02]  /*14b90*/  ISETP.GT.AND P4, PT, R31, 0x58, PT ;  /* 0x000000581f00780c */ /* 0x000fe40003f84270 */
[----:B-1----:R-:W-:Y:S02]  /*14ba0*/  FSEL R90, R45, -INF , P3 ;  /* 0xff8000002d5a7808 */ /* 0x002fe40001800000 */
[----:B------:R-:W-:Y:S01]  /*14bb0*/  FMNMX.FTZ R35, R108, R35, !PT ;  /* 0x000000236c237209 */ /* 0x000fe20007810000 */
[----:B------:R-:W1:Y:S01]  /*14bc0*/  MUFU.TANH R47, R47 ;  /* 0x0000002f002f7308 */ /* 0x000e620000002400 */
[----:B------:R-:W-:Y:S02]  /*14bd0*/  ISETP.GT.AND P3, PT, R31, 0x59, PT ;  /* 0x000000591f00780c */ /* 0x000fe40003f64270 */
[----:B0-----:R-:W-:Y:S02]  /*14be0*/  FSEL R110, R43, -INF , P4 ;  /* 0xff8000002b6e7808 */ /* 0x001fe40002000000 */
[----:B------:R-:W-:-:S02]  /*14bf0*/  FMNMX.FTZ R35, R90, R35, !PT ;  /* 0x000000235a237209 */ /* 0x000fc40007810000 */
[----:B------:R-:W-:Y:S01]  /*14c00*/  ISETP.GT.AND P4, PT, R31, 0x60, PT ;  /* 0x000000601f00780c */ /* 0x000fe20003f84270 */
[----:B------:R-:W0:Y:S01]  /*14c10*/  MUFU.TANH R53, R53 ;  /* 0x0000003500357308 */ /* 0x000e220000002400 */
[----:B--2---:R-:W-:Y:S02]  /*14c20*/  FSEL R74, R49, -INF , P3 ;  /* 0xff800000314a7808 */ /* 0x004fe40001800000 */
[----:B------:R-:W-:Y:S01]  /*14c30*/  FMNMX.FTZ R35, R110, R35, !PT ;  /* 0x000000236e237209 */ /* 0x000fe20007810000 */
[----:B----4-:R-:W-:Y:S01]  /*14c40*/  @P2 IMAD.HI.U32 R39, R200, R39, RZ ;  /* 0x00000027c8272227 */ /* 0x010fe200078e00ff */
[----:B------:R-:W-:Y:S02]  /*14c50*/  ISETP.GT.AND P3, PT, R31, 0x61, PT ;  /* 0x000000611f00780c */ /* 0x000fe40003f64270 */
[----:B------:R-:W-:Y:S01]  /*14c60*/  FMNMX.FTZ R35, R74, R35, !PT ;  /* 0x000000234a237209 */ /* 0x000fe20007810000 */
[----:B------:R-:W2:Y:S01]  /*14c70*/  MUFU.TANH R51, R51 ;  /* 0x0000003300337308 */ /* 0x000ea20000002400 */
[----:B-1----:R-:W-:-:S02]  /*14c80*/  FSEL R112, R47, -INF , P4 ;  /* 0xff8000002f707808 */ /* 0x002fc40002000000 */
[----:B------:R-:W-:Y:S02]  /*14c90*/  ISETP.GT.AND P4, PT, R31, 0x68, PT ;  /* 0x000000681f00780c */ /* 0x000fe40003f84270 */
[----:B------:R-:W-:-:S03]  /*14ca0*/  FMNMX.FTZ R35, R112, R35, !PT ;  /* 0x0000002370237209 */ /* 0x000fc60007810000 */
[----:B------:R-:W1:Y:S01]  /*14cb0*/  MUFU.TANH R55, R55 ;  /* 0x0000003700377308 */ /* 0x000e620000002400 */
[----:B0-----:R-:W-:Y:S02]  /*14cc0*/  FSEL R38, R53, -INF , P3 ;  /* 0xff80000035267808 */ /* 0x001fe40001800000 */
[----:B------:R-:W-:Y:S02]  /*14cd0*/  ISETP.GT.AND P3, PT, R31, 0x69, PT ;  /* 0x000000691f00780c */ /* 0x000fe40003f64270 */
[----:B------:R-:W-:-:S03]  /*14ce0*/  FMNMX.FTZ R35, R38, R35, !PT ;  /* 0x0000002326237209 */ /* 0x000fc60007810000 */
[----:B------:R-:W0:Y:S01]  /*14cf0*/  MUFU.TANH R57, R57 ;  /* 0x0000003900397308 */ /* 0x000e220000002400 */
[----:B--2---:R-:W-:Y:S02]  /*14d00*/  FSEL R114, R51, -INF , P4 ;  /* 0xff80000033727808 */ /* 0x004fe40002000000 */
[----:B------:R-:W-:Y:S02]  /*14d10*/  ISETP.GT.AND P4, PT, R31, 0x70, PT ;  /* 0x000000701f00780c */ /* 0x000fe40003f84270 */
[----:B------:R-:W-:-:S03]  /*14d20*/  FMNMX.FTZ R35, R114, R35, !PT ;  /* 0x0000002372237209 */ /* 0x000fc60007810000 */
[----:B------:R-:W2:Y:S01]  /*14d30*/  MUFU.TANH R59, R59 ;  /* 0x0000003b003b7308 */ /* 0x000ea20000002400 */
[----:B-1----:R-:W-:Y:S02]  /*14d40*/  FSEL R116, R55, -INF , P3 ;  /* 0xff80000037747808 */ /* 0x002fe40001800000 */
        /* <DEDUP_REMOVED lines=10> */
[----:B------:R-:W-:Y:S01]  /*14df0*/  MUFU.EX2 R181, R181 ;  /* 0x000000b500b57308 */ /* 0x000fe20000000800 */
[----:B-1----:R-:W-:-:S04]  /*14e00*/  FSEL R122, R61, -INF , P4 ;  /* 0xff8000003d7a7808 */ /* 0x002fc80002000000 */
[----:B------:R-:W-:-:S03]  /*14e10*/  FMNMX.FTZ R35, R122, R35, !PT ;  /* 0x000000237a237209 */ /* 0x000fc60007810000 */
[----:B------:R-:W1:Y:S01]  /*14e20*/  MUFU.EX2 R64, R64 ;  /* 0x0000004000407308 */ /* 0x000e620000000800 */
[----:B0-----:R-:W-:-:S04]  /*14e30*/  FSEL R124, R63, -INF , P3 ;  /* 0xff8000003f7c7808 */ /* 0x001fc80001800000 */
[----:B------:R-:W-:-:S03]  /*14e40*/  FMNMX.FTZ R35, R124, R35, !PT ;  /* 0x000000237c237209 */ /* 0x000fc60007810000 */
[----:B------:R-:W0:Y:S02]  /*14e50*/  MUFU.EX2 R183, R183 ;  /* 0x000000b700b77308 */ /* 0x000e240000000800 */
[----:B------:R-:W2:Y:S06]  /*14e60*/  SHFL.BFLY PT, R126, R35, 0x2, 0x1f ;  /* 0x0c401f00237e7f89 */ /* 0x000eac00000e0000 */
[----:B------:R-:W4:Y:S08]  /*14e70*/  MUFU.EX2 R20, R20 ;  /* 0x0000001400147308 */ /* 0x000f300000000800 */
[----:B------:R-:W3:Y:S08]  /*14e80*/  MUFU.EX2 R177, R177 ;  /* 0x000000b100b17308 */ /* 0x000ef00000000800 */
[----:B------:R-:W3:Y:S01]  /*14e90*/  MUFU.EX2 R10, R10 ;  /* 0x0000000a000a7308 */ /* 0x000ee20000000800 */
[----:B--2---:R-:W-:-:S05]  /*14ea0*/  FMNMX.FTZ R126, R35, R126, !PT ;  /* 0x0000007e237e7209 */ /* 0x004fca0007810000 */
[----:B------:R-:W2:Y:S02]  /*14eb0*/  SHFL.BFLY PT, R9, R126, 0x1, 0x1f ;  /* 0x0c201f007e097f89 */ /* 0x000ea400000e0000 */
[----:B------:R-:W3:Y:S08]  /*14ec0*/  MUFU.EX2 R179, R179 ;  /* 0x000000b300b37308 */ /* 0x000ef00000000800 */
[----:B------:R-:W3:Y:S08]  /*14ed0*/  MUFU.EX2 R6, R6 ;  /* 0x0000000600067308 */ /* 0x000ef00000000800 */
[----:B------:R-:W-:Y:S01]  /*14ee0*/  MUFU.EX2 R173, R173 ;  /* 0x000000ad00ad7308 */ /* 0x000fe20000000800 */
[----:B--2---:R-:W-:-:S07]  /*14ef0*/  FMNMX.FTZ R9, R126, R9, !PT ;  /* 0x000000097e097209 */ /* 0x004fce0007810000 */
[----:B------:R-:W-:Y:S01]  /*14f00*/  MUFU.EX2 R12, R12 ;  /* 0x0000000c000c7308 */ /* 0x000fe20000000800 */
[----:B------:R-:W-:Y:S02]  /*14f10*/  CS2R R126, SRZ ;  /* 0x00000000007e7805 */ /* 0x000fe4000001ff00 */
[C---:B------:R-:W-:Y:S01]  /*14f20*/  FSETP.NEU.FTZ.AND P3, PT, R9.reuse, -INF , PT ;  /* 0xff8000000900780b */ /* 0x040fe20003f7d000 */
[----:B------:R-:W-:-:S04]  /*14f30*/  FMUL.FTZ R5, R9, R7 ;  /* 0x0000000709057220 */ /* 0x000fc80000410000 */
[----:B------:R-:W-:Y:S01]  /*14f40*/  MUFU.EX2 R175, R175 ;  /* 0x000000af00af7308 */ /* 0x000fe20000000800 */
[----:B------:R-:W-:-:S05]  /*14f50*/  FSEL R5, R5, RZ, P3 ;  /* 0x000000ff05057208 */ /* 0x000fca0001800000 */
[-CC-:B------:R-:W-:Y:S01]  /*14f60*/  FFMA.FTZ R180, R24, R7.reuse, -R5.reuse ;  /* 0x0000000718b47223 */ /* 0x180fe20000010805 */
[-CC-:B------:R-:W-:Y:S01]  /*14f70*/  FFMA.FTZ R3, R21, R7.reuse, -R5.reuse ;  /* 0x0000000715037223 */ /* 0x180fe20000010805 */
[-CC-:B------:R-:W-:Y:S01]  /*14f80*/  FFMA.FTZ R182, R68, R7.reuse, -R5.reuse ;  /* 0x0000000744b67223 */ /* 0x180fe20000010805 */
[----:B-1----:R-:W-:Y:S01]  /*14f90*/  FADD.FTZ R24, R181, R64 ;  /* 0x00000040b5187221 */ /* 0x002fe20000010000 */
[-CC-:B------:R-:W-:Y:S01]  /*14fa0*/  FFMA.FTZ R11, R72, R7.reuse, -R5.reuse ;  /* 0x00000007480b7223 */ /* 0x180fe20000010805 */
[-CC-:B------:R-:W-:Y:S01]  /*14fb0*/  FFMA.FTZ R176, R70, R7.reuse, -R5.reuse ;  /* 0x0000000746b07223 */ /* 0x180fe20000010805 */
[----:B------:R-:W-:Y:S01]  /*14fc0*/  MUFU.EX2 R180, R180 ;  /* 0x000000b400b47308 */ /* 0x000fe20000000800 */
[----:B0-----:R-:W-:Y:S01]  /*14fd0*/  FADD.FTZ R31, R183, R24 ;  /* 0x00000018b71f7221 */ /* 0x001fe20000010000 */
[-CC-:B------:R-:W-:Y:S01]  /*14fe0*/  FFMA.FTZ R13, R76, R7.reuse, -R5.reuse ;  /* 0x000000074c0d7223 */ /* 0x180fe20000010805 */
[-CC-:B------:R-:W-:Y:S01]  /*14ff0*/  FFMA.FTZ R178, R78, R7.reuse, -R5.reuse ;  /* 0x000000074eb27223 */ /* 0x180fe20000010805 */
[-C--:B------:R-:W-:Y:S01]  /*15000*/  FFMA.FTZ R15, R80, R7.reuse, -R5 ;  /* 0x00000007500f7223 */ /* 0x080fe20000010805 */
[----:B----4-:R-:W-:Y:S01]  /*15010*/  FADD.FTZ R24, R20, R31 ;  /* 0x0000001f14187221 */ /* 0x010fe20000010000 */
[-CC-:B------:R-:W-:Y:S01]  /*15020*/  FFMA.FTZ R172, R82, R7.reuse, -R5.reuse ;  /* 0x0000000752ac7223 */ /* 0x180fe20000010805 */
[-CC-:B------:R-:W-:Y:S01]  /*15030*/  FFMA.FTZ R164, R32, R7.reuse, -R5.reuse ;  /* 0x0000000720a47223 */ /* 0x180fe20000010805 */
[----:B------:R-:W0:Y:S01]  /*15040*/  MUFU.EX2 R3, R3 ;  /* 0x0000000300037308 */ /* 0x000e220000000800 */
[----:B---3--:R-:W-:Y:S01]  /*15050*/  FADD.FTZ R33, R177, R24 ;  /* 0x00000018b1217221 */ /* 0x008fe20000010000 */
[-CC-:B------:R-:W-:Y:S01]  /*15060*/  FFMA.FTZ R21, R84, R7.reuse, -R5.reuse ;  /* 0x0000000754157223 */ /* 0x180fe20000010805 */
[-CC-:B------:R-:W-:Y:S01]  /*15070*/  FFMA.FTZ R174, R86, R7.reuse, -R5.reuse ;  /* 0x0000000756ae7223 */ /* 0x180fe20000010805 */
[-C--:B------:R-:W-:Y:S01]  /*15080*/  FFMA.FTZ R25, R100, R7.reuse, -R5 ;  /* 0x0000000764197223 */ /* 0x080fe20000010805 */
[----:B------:R-:W-:Y:S01]  /*15090*/  FADD.FTZ R24, R10, R33 ;  /* 0x000000210a187221 */ /* 0x000fe20000010000 */
        /* <DEDUP_REMOVED lines=13> */
[----:B------:R-:W-:Y:S01]  /*15170*/  IMAD.MOV.U32 R32, RZ, RZ, R200 ;  /* 0x000000ffff207224 */ /* 0x000fe200078e00c8 */
[----:B------:R-:W-:Y:S01]  /*15180*/  @P2 SHF.R.U32.HI R32, RZ, R50, R39 ;  /* 0x00000032ff202219 */ /* 0x000fe20000011627 */
[-CC-:B------:R-:W-:Y:S01]  /*15190*/  FFMA.FTZ R160, R108, R7.reuse, -R5.reuse ;  /* 0x000000076ca07223 */ /* 0x180fe20000010805 */
[-CC-:B------:R-:W-:Y:S01]  /*151a0*/  FFMA.FTZ R162, R110, R7.reuse, -R5.reuse ;  /* 0x000000076ea27223 */ /* 0x180fe20000010805 */
[-C--:B------:R-:W-:Y:S01]  /*151b0*/  FFMA.FTZ R156, R112, R7.reuse, -R5 ;  /* 0x00000007709c7223 */ /* 0x080fe20000010805 */
[----:B------:R-:W0:Y:S01]  /*151c0*/  MUFU.EX2 R176, R176 ;  /* 0x000000b000b07308 */ /* 0x000e220000000800 */
[----:B-1----:R-:W-:Y:S01]  /*151d0*/  FADD.FTZ R24, R182, R35 ;  /* 0x00000023b6187221 */ /* 0x002fe20000010000 */
[----:B------:R-:W-:Y:S01]  /*151e0*/  IADD3 R32, R32, R202, -R201 ;  /* 0x000000ca20207210 */ /* 0x000fe20007ffe8c9 */
[--C-:B------:R-:W-:Y:S01]  /*151f0*/  FFMA.FTZ R114, R114, R7, -R5.reuse ;  /* 0x0000000772727223 */ /* 0x100fe20000010805 */
[----:B------:R-:W-:Y:S01]  /*15200*/  F2FP.BF16.F32.PACK_AB R177, R10, R177 ;  /* 0x000000b10ab1723e */ /* 0x000fe200000010ff */
[-CC-:B------:R-:W-:Y:S01]  /*15210*/  FFMA.FTZ R116, R116, R7.reuse, -R5.reuse ;  /* 0x0000000774747223 */ /* 0x180fe20000010805 */
[----:B------:R-:W-:Y:S01]  /*15220*/  SHF.R.S32.HI R45, RZ, 0x1f, R32 ;  /* 0x0000001fff2d7819 */ /* 0x000fe20000011420 */
[-C--:B------:R-:W-:Y:S01]  /*15230*/  FFMA.FTZ R118, R118, R7.reuse, -R5 ;  /* 0x0000000776767223 */ /* 0x080fe20000010805 */
[----:B------:R-:W1:Y:S01]  /*15240*/  MUFU.EX2 R13, R13 ;  /* 0x0000000d000d7308 */ /* 0x000e620000000800 */
[----:B--2---:R-:W-:Y:S01]  /*15250*/  FADD.FTZ R35, R11, R24 ;  /* 0x000000180b237221 */ /* 0x004fe20000010000 */
[----:B------:R-:W-:Y:S01]  /*15260*/  FADD.FTZ R24, R12, R37 ;  /* 0x000000250c187221 */ /* 0x000fe20000010000 */
[-CC-:B------:R-:W-:Y:S01]  /*15270*/  FFMA.FTZ R120, R120, R7.reuse, -R5.reuse ;  /* 0x0000000778787223 */ /* 0x180fe20000010805 */
[-CC-:B------:R-:W-:Y:S01]  /*15280*/  FFMA.FTZ R122, R122, R7.reuse, -R5.reuse ;  /* 0x000000077a7a7223 */ /* 0x180fe20000010805 */
[----:B------:R-:W-:Y:S01]  /*15290*/  FFMA.FTZ R124, R124, R7, -R5 ;  /* 0x000000077c7c7223 */ /* 0x000fe20000010805 */
[----:B------:R-:W-:-:S02]  /*152a0*/  F2FP.BF16.F32.PACK_AB R179, R6, R179 ;  /* 0x000000b306b3723e */ /* 0x000fc400000010ff */
[----:B------:R-:W-:Y:S01]  /*152b0*/  CS2R R112, SRZ ;  /* 0x0000000000707805 */ /* 0x000fe2000001ff00 */
[----:B------:R-:W2:Y:S01]  /*152c0*/  MUFU.EX2 R178, R178 ;  /* 0x000000b200b27308 */ /* 0x000ea20000000800 */
[----:B0-----:R-:W-:Y:S01]  /*152d0*/  FADD.FTZ R0, R176, R35 ;  /* 0x00000023b0007221 */ /* 0x001fe20000010000 */
[----:B------:R-:W-:Y:S01]  /*152e0*/  FADD.FTZ R35, R175, R24 ;  /* 0x00000018af237221 */ /* 0x000fe20000010000 */
[----:B------:R-:W-:Y:S02]  /*152f0*/  F2FP.BF16.F32.PACK_AB R182, R11, R182 ;  /* 0x000000b60bb6723e */ /* 0x000fe400000010ff */
[----:B------:R-:W-:Y:S02]  /*15300*/  CS2R R110, SRZ ;  /* 0x00000000006e7805 */ /* 0x000fe4000001ff00 */
[----:B------:R-:W-:Y:S02]  /*15310*/  F2FP.BF16.F32.PACK_AB R180, R3, R180 ;  /* 0x000000b403b4723e */ /* 0x000fe400000010ff */
[----:B------:R-:W-:-:S02]  /*15320*/  CS2R R108, SRZ ;  /* 0x00000000006c7805 */ /* 0x000fc4000001ff00 */
[----:B------:R-:W-:Y:S01]  /*15330*/  F2FP.BF16.F32.PACK_AB R173, R12, R173 ;  /* 0x000000ad0cad723e */ /* 0x000fe200000010ff */
[----:B------:R-:W0:Y:S01]  /*15340*/  MUFU.EX2 R14, R14 ;  /* 0x0000000e000e7308 */ /* 0x000e220000000800 */
[----:B-1----:R-:W-:Y:S01]  /*15350*/  FADD.FTZ R37, R13, R0 ;  /* 0x000000000d257221 */ /* 0x002fe20000010000 */
[----:B------:R-:W-:Y:S01]  /*15360*/  VIADD R12, R88, 0xfffffffe ;  /* 0xfffffffe580c7836 */ /* 0x000fe20000000000 */
[----:B------:R-:W-:Y:S02]  /*15370*/  F2FP.BF16.F32.PACK_AB R181, R64, R181 ;  /* 0x000000b540b5723e */ /* 0x000fe400000010ff */
[----:B------:R-:W-:Y:S02]  /*15380*/  CS2R R106, SRZ ;  /* 0x00000000006a7805 */ /* 0x000fe4000001ff00 */
[----:B------:R-:W-:Y:S02]  /*15390*/  F2FP.BF16.F32.PACK_AB R183, R20, R183 ;  /* 0x000000b714b7723e */ /* 0x000fe400000010ff */
[----:B------:R-:W-:-:S02]  /*153a0*/  CS2R R104, SRZ ;  /* 0x0000000000687805 */ /* 0x000fc4000001ff00 */
[----:B------:R-:W-:Y:S01]  /*153b0*/  F2FP.BF16.F32.PACK_AB R176, R13, R176 ;  /* 0x000000b00db0723e */ /* 0x000fe200000010ff */
[----:B------:R-:W1:Y:S01]  /*153c0*/  MUFU.EX2 R15, R15 ;  /* 0x0000000f000f7308 */ /* 0x000e620000000800 */
[----:B--2---:R-:W-:Y:S01]  /*153d0*/  FADD.FTZ R0, R178, R37 ;  /* 0x00000025b2007221 */ /* 0x004fe20000010000 */
[----:B------:R-:W-:Y:S02]  /*153e0*/  CS2R R102, SRZ ;  /* 0x0000000000667805 */ /* 0x000fe4000001ff00 */
[----:B------:R-:W-:Y:S02]  /*153f0*/  CS2R R100, SRZ ;  /* 0x0000000000647805 */ /* 0x000fe4000001ff00 */
[----:B------:R-:W-:Y:S02]  /*15400*/  CS2R R98, SRZ ;  /* 0x0000000000627805 */ /* 0x000fe4000001ff00 */
[----:B------:R-:W-:Y:S02]  /*15410*/  CS2R R96, SRZ ;  /* 0x0000000000607805 */ /* 0x000fe4000001ff00 */
[----:B------:R-:W-:-:S02]  /*15420*/  CS2R R94, SRZ ;  /* 0x00000000005e7805 */ /* 0x000fc4000001ff00 */
[----:B------:R-:W-:Y:S01]  /*15430*/  CS2R R92, SRZ ;  /* 0x00000000005c7805 */ /* 0x000fe2000001ff00 */
[----:B------:R-:W2:Y:S01]  /*15440*/  MUFU.EX2 R169, R169 ;  /* 0x000000a900a97308 */ /* 0x000ea20000000800 */
[----:B0-----:R-:W-:Y:S01]  /*15450*/  FADD.FTZ R24, R14, R35 ;  /* 0x000000230e187221 */ /* 0x001fe20000010000 */
[----:B------:R-:W-:Y:S01]  /*15460*/  FFMA.FTZ R35, R90, R7, -R5 ;  /* 0x000000075a237223 */ /* 0x000fe20000010805 */
[----:B------:R-:W-:Y:S02]  /*15470*/  F2FP.BF16.F32.PACK_AB R175, R14, R175 ;  /* 0x000000af0eaf723e */ /* 0x000fe400000010ff */
[----:B------:R-:W-:Y:S02]  /*15480*/  CS2R R90, SRZ ;  /* 0x00000000005a7805 */ /* 0x000fe4000001ff00 */
[----:B------:R-:W-:Y:S01]  /*15490*/  CS2R R88, SRZ ;  /* 0x0000000000587805 */ /* 0x000fe2000001ff00 */
[----:B------:R-:W0:Y:S01]  /*154a0*/  MUFU.EX2 R172, R172 ;  /* 0x000000ac00ac7308 */ /* 0x000e220000000800 */
[C---:B-1----:R-:W-:Y:S01]  /*154b0*/  FADD.FTZ R37, R15.reuse, R0 ;  /* 0x000000000f257221 */ /* 0x042fe20000010000 */
[----:B------:R-:W-:-:S06]  /*154c0*/  F2FP.BF16.F32.PACK_AB R178, R15, R178 ;  /* 0x000000b20fb2723e */ /* 0x000fcc00000010ff */
[----:B------:R-:W1:Y:S01]  /*154d0*/  MUFU.EX2 R28, R28 ;  /* 0x0000001c001c7308 */ /* 0x000e620000000800 */
[----:B--2---:R-:W-:-:S07]  /*154e0*/  FADD.FTZ R39, R169, R24 ;  /* 0x00000018a9277221 */ /* 0x004fce0000010000 */
[----:B------:R-:W2:Y:S01]  /*154f0*/  MUFU.EX2 R21, R21 ;  /* 0x0000001500157308 */ /* 0x000ea20000000800 */
[----:B0-----:R-:W-:Y:S01]  /*15500*/  FADD.FTZ R0, R172, R37 ;  /* 0x00000025ac007221 */ /* 0x001fe20000010000 */
[----:B------:R-:W-:-:S06]  /*15510*/  FFMA.FTZ R37, R74, R7, -R5 ;  /* 0x000000074a257223 */ /* 0x000fcc0000010805 */
        /* <DEDUP_REMOVED lines=11> */
[----:B--2---:R-:W-:Y:S01]  /*155d0*/  FADD.FTZ R24, R26, R39 ;  /* 0x000000271a187221 */ /* 0x004fe20000010000 */
[----:B------:R-:W-:Y:S01]  /*155e0*/  FFMA.FTZ R39, R38, R7, -R5 ;  /* 0x0000000726277223 */ /* 0x000fe20000010805 */
[----:B------:R-:W-:Y:S02]  /*155f0*/  LEA.HI R5, R45, R32, RZ, 0x7 ;  /* 0x000000202d057211 */ /* 0x000fe400078f38ff */
[----:B------:R-:W-:Y:S01]  /*15600*/  F2FP.BF16.F32.PACK_AB R171, R26, R171 ;  /* 0x000000ab1aab723e */ /* 0x000fe200000010ff */
[----:B------:R-:W-:Y:S02]  /*15610*/  IMAD.MOV.U32 R26, RZ, RZ, 0x3f800000 ;  /* 0x3f800000ff1a7424 */ /* 0x000fe400078e00ff */
        /* <DEDUP_REMOVED lines=73> */
[----:B------:R1:W3:Y:S01]  /*15ab0*/  MUFU.EX2 R41, R116 ;  /* 0x0000007400297308 */ /* 0x0002e20000000800 */
[----:B--2---:R-:W-:-:S07]  /*15ac0*/  FADD.FTZ R47, R155, R6 ;  /* 0x000000069b2f7221 */ /* 0x004fce0000010000 */
[----:B------:R-:W2:Y:S01]  /*15ad0*/  MUFU.EX2 R118, R118 ;  /* 0x0000007600767308 */ /* 0x000ea20000000800 */
[----:B0-----:R-:W-:Y:S01]  /*15ae0*/  FADD.FTZ R6, R114, R45 ;  /* 0x0000002d72067221 */ /* 0x001fe20000010000 */
[----:B-1----:R-:W-:-:S06]  /*15af0*/  CS2R R116, SRZ ;  /* 0x0000000000747805 */ /* 0x002fcc000001ff00 */
[----:B------:R0:W1:Y:S01]  /*15b00*/  MUFU.EX2 R43, R120 ;  /* 0x00000078002b7308 */ /* 0x0000620000000800 */
[C---:B---3--:R-:W-:Y:S01]  /*15b10*/  FADD.FTZ R3, R41.reuse, R6 ;  /* 0x0000000629037221 */ /* 0x048fe20000010000 */
[----:B------:R-:W-:Y:S02]  /*15b20*/  F2FP.BF16.F32.PACK_AB R158, R41, R114 ;  /* 0x00000072299e723e */ /* 0x000fe400000010ff */
[----:B------:R-:W-:-:S04]  /*15b30*/  CS2R R114, SRZ ;  /* 0x0000000000727805 */ /* 0x000fc8000001ff00 */
[----:B------:R-:W3:Y:S01]  /*15b40*/  MUFU.EX2 R122, R122 ;  /* 0x0000007a007a7308 */ /* 0x000ee20000000800 */
[----:B--2---:R-:W-:Y:S01]  /*15b50*/  FADD.FTZ R6, R118, R3 ;  /* 0x0000000376067221 */ /* 0x004fe20000010000 */
[----:B0-----:R-:W-:-:S06]  /*15b60*/  CS2R R120, SRZ ;  /* 0x0000000000787805 */ /* 0x001fcc000001ff00 */
[----:B------:R0:W2:Y:S01]  /*15b70*/  MUFU.EX2 R11, R124 ;  /* 0x0000007c000b7308 */ /* 0x0000a20000000800 */
[C---:B-1----:R-:W-:Y:S01]  /*15b80*/  FADD.FTZ R3, R43.reuse, R6 ;  /* 0x000000062b037221 */ /* 0x042fe20000010000 */
[----:B------:R-:W-:Y:S02]  /*15b90*/  F2FP.BF16.F32.PACK_AB R152, R43, R118 ;  /* 0x000000762b98723e */ /* 0x000fe400000010ff */
[----:B------:R-:W-:-:S04]  /*15ba0*/  CS2R R118, SRZ ;  /* 0x0000000000767805 */ /* 0x000fc8000001ff00 */
[----:B------:R-:W1:Y:S01]  /*15bb0*/  MUFU.EX2 R48, R48 ;  /* 0x0000003000307308 */ /* 0x000e620000000800 */
[----:B---3--:R-:W-:Y:S01]  /*15bc0*/  FADD.FTZ R6, R122, R3 ;  /* 0x000000037a067221 */ /* 0x008fe20000010000 */
[----:B0-----:R-:W-:-:S03]  /*15bd0*/  CS2R R124, SRZ ;  /* 0x00000000007c7805 */ /* 0x001fc6000001ff00 */
[C---:B--2---:R-:W-:Y:S01]  /*15be0*/  FADD.FTZ R3, R11.reuse, R6 ;  /* 0x000000060b037221 */ /* 0x044fe20000010000 */
[----:B------:R-:W-:Y:S02]  /*15bf0*/  SHF.R.S32.HI R6, RZ, 0x7, R5 ;  /* 0x00000007ff067819 */ /* 0x000fe40000011405 */
[----:B------:R-:W-:Y:S02]  /*15c00*/  F2FP.BF16.F32.PACK_AB R154, R11, R122 ;  /* 0x0000007a0b9a723e */ /* 0x000fe400000010ff */
[----:B------:R-:W-:Y:S02]  /*15c10*/  CS2R R122, SRZ ;  /* 0x00000000007a7805 */ /* 0x000fe4000001ff00 */
[----:B------:R-:W-:Y:S01]  /*15c20*/  VIMNMX R5, R199, R6, !PT ;  /* 0x00000006c7057248 */ /* 0x000fe20007fe0100 */
[----:B-1----:R-:W-:-:S03]  /*15c30*/  FADD.FTZ R0, R48, R47 ;  /* 0x0000002f30007221 */ /* 0x002fc60000010000 */
[----:B------:R-:W-:Y:S02]  /*15c40*/  ISETP.GE.AND P3, PT, R12, R5, PT ;  /* 0x000000050c00720c */ /* 0x000fe40003f66270 */
[----:B------:R-:W-:-:S11]  /*15c50*/  F2FP.BF16.F32.PACK_AB R155, R48, R155 ;  /* 0x0000009b309b723e */ /* 0x000fd600000010ff */
[----:B------:R-:W-:Y:S05]  /*15c60*/  @!P3 BRA `(.L_x_2654) ;  /* 0x00000034007cb947 */ /* 0x000fea0003800000 */
[----:B------:R-:W-:Y:S01]  /*15c70*/  BSSY B1, `(.L_x_2654) ;  /* 0x000035e000017945 */ /* 0x000fe20003800000 */
[----:B------:R-:W-:Y:S02]  /*15c80*/  IMAD.MOV.U32 R10, RZ, RZ, R8 ;  /* 0x000000ffff0a7224 */ /* 0x000fe400078e0008 */
[----:B------:R-:W-:Y:S02]  /*15c90*/  IMAD.MOV.U32 R11, RZ, RZ, R9 ;  /* 0x000000ffff0b7224 */ /* 0x000fe400078e0009 */
[----:B------:R-:W-:Y:S02]  /*15ca0*/  IMAD.MOV.U32 R14, RZ, RZ, R187 ;  /* 0x000000ffff0e7224 */ /* 0x000fe400078e00bb */
[----:B------:R-:W-:Y:S02]  /*15cb0*/  IMAD.MOV.U32 R6, RZ, RZ, R184 ;  /* 0x000000ffff067224 */ /* 0x000fe400078e00b8 */
[----:B------:R-:W-:Y:S02]  /*15cc0*/  IMAD.MOV.U32 R87, RZ, RZ, 0x3f800000 ;  /* 0x3f800000ff577424 */ /* 0x000fe400078e00ff */
[----:B------:R-:W-:-:S07]  /*15cd0*/  IMAD.MOV.U32 R151, RZ, RZ, RZ ;  /* 0x000000ffff977224 */ /* 0x000fce00078e00ff */
.L_x_2665:
[----:B------:R-:W-:-:S05]  /*15ce0*/  VIADD R7, R6, 0x1 ;  /* 0x0000000106077836 */ /* 0x000fca0000000000 */
[----:B------:R-:W-:-:S04]  /*15cf0*/  ISETP.NE.AND P3, PT, R7, 0x2, PT ;  /* 0x000000020700780c */ /* 0x000fc80003f65270 */
[----:B------:R-:W-:Y:S02]  /*15d00*/  SEL R187, RZ, 0x1, P3 ;  /* 0x00000001ffbb7807 */ /* 0x000fe40001800000 */
[----:B------:R-:W-:Y:S02]  /*15d10*/  SEL R184, R7, RZ, P3 ;  /* 0x000000ff07b87207 */ /* 0x000fe40001800000 */
[----:B------:R-:W-:Y:S01]  /*15d20*/  LOP3.LUT R187, R14, R187, RZ, 0x3c, !PT ;  /* 0x000000bb0ebb7212 */ /* 0x000fe200078e3cff */
[----:B------:R-:W-:Y:S06]  /*15d30*/  @!P0 BRA `(.L_x_2655) ;  /* 0x0000000000048947 */ /* 0x000fec0003800000 */
[----:B------:R-:W-:Y:S01]  /*15d40*/  BPT.TRAP 0x1 ;  /* 0x000000040000795c */ /* 0x000fe20000300000 */
.L_x_2655:
[----:B------:R-:W-:Y:S01]  /*15d50*/  IMAD R13, R184, 0x8, R2 ;  /* 0x00000008b80d7824 */ /* 0x000fe200078e0202 */
[----:B------:R-:W-:-:S04]  /*15d60*/  SHF.L.U32 R8, R187, 0x1f, RZ ;  /* 0x0000001fbb087819 */ /* 0x000fc800000006ff */
[----:B------:R0:W1:Y:S01]  /*15d70*/  SYNCS.PHASECHK.TRANS64.TRYWAIT P3, [R13+URZ+0x34830], R8 ;  /* 0x034830080d0075a7 */ /* 0x000062000806017f */
[----:B------:R-:W-:Y:S05]  /*15d80*/  @!P0 BRA `(.L_x_2656) ;  /* 0x0000000000048947 */ /* 0x000fea0003800000 */
[----:B------:R-:W-:Y:S01]  /*15d90*/  BPT.TRAP 0x1 ;  /* 0x000000040000795c */ /* 0x000fe20000300000 */
.L_x_2656:
[----:B------:R-:W-:Y:S01]  /*15da0*/  IMAD R7, R184, 0xc00, R4 ;  /* 0x00000c00b8077824 */ /* 0x000fe200078e0204 */
[----:B------:R-:W-:Y:S03]  /*15db0*/  BSSY B2, `(.L_x_2657) ;  /* 0x0000006000027945 */ /* 0x000fe60003800000 */
[C---:B------:R-:W-:Y:S02]  /*15dc0*/  VIADD R20, R7.reuse, 0x2 ;  /* 0x0000000207147836 */ /* 0x040fe40000000000 */
[----:B------:R-:W-:Y:S01]  /*15dd0*/  VIADD R15, R7, 0x4 ;  /* 0x00000004070f7836 */ /* 0x000fe20000000000 */
[----:B-1----:R-:W-:Y:S06]  /*15de0*/  @P3 BRA `(.L_x_2658) ;  /* 0x0000000000083947 */ /* 0x002fec0003800000 */
[----:B------:R-:W1:Y:S02]  /*15df0*/  SYNCS.PHASECHK.TRANS64.TRYWAIT P3, [R13+URZ+0x34830], R8 ;  /* 0x034830080d0075a7 */ /* 0x000e64000806017f */
[----:B-1----:R-:W-:Y:S05]  /*15e00*/  @!P3 BRA `(.L_x_2659) ;  /* 0x000001300064b947 */ /* 0x002fea0003800000 */
.L_x_2658:
[----:B------:R-:W-:Y:S05]  /*15e10*/  BSYNC B2 ;  /* 0x0000000000027941 */ /* 0x000fea0003800000 */
.L_x_2657:
[----:B01----:R-:W-:Y:S01]  /*15e20*/  IMAD.MOV.U32 R8, RZ, RZ, R7 ;  /* 0x000000ffff087224 */ /* 0x003fe200078e0007 */
[----:B------:R0:W-:Y:S01]  /*15e30*/  STL.64 [R1+0xa8], R12 ;  /* 0x0000a80c01007387 */ /* 0x0001e20000100a00 */
[----:B------:R-:W-:Y:S02]  /*15e40*/  IMAD.MOV.U32 R9, RZ, RZ, 0x40000040 ;  /* 0x40000040ff097424 */ /* 0x000fe400078e00ff */
[----:B------:R-:W-:Y:S01]  /*15e50*/  VIADD R24, R7, 0x400 ;  /* 0x0000040007187836 */ /* 0x000fe20000000000 */
[----:B------:R-:W-:Y:S01]  /*15e60*/  R2UR UR54, R8 ;  /* 0x00000000083672ca */ /* 0x000fe200000e0000 */
[----:B------:R-:W-:Y:S01]  /*15e70*/  IMAD.MOV.U32 R25, RZ, RZ, 0x40000040 ;  /* 0x40000040ff197424 */ /* 0x000fe200078e00ff */
[----:B------:R-:W-:Y:S02]  /*15e80*/  R2UR UR55, R9 ;  /* 0x00000000093772ca */ /* 0x000fe400000e0000 */
        /* <DEDUP_REMOVED lines=69> */
[----:B0-----:R-:W2:Y:S01]  /*162e0*/  LDL.64 R12, [R1+0x30] ;  /* 0x00003000010c7983 */ /* 0x001ea20000100a00 */
[----:B------:R-:W-:Y:S01]  /*162f0*/  WARPGROUP.ARRIVE ;  /* 0x00000000000079c5 */ /* 0x000fe20000000000 */
[----:B------:R-:W-:-:S02]  /*16300*/  IMAD.MOV.U32 R8, RZ, RZ, R15 ;  /* 0x000000ffff087224 */ /* 0x000fc400078e000f */
[----:B------:R0:W-:Y:S03]  /*16310*/  STL.64 [R1+0xa0], R10 ;  /* 0x0000a00a01007387 */ /* 0x0001e60000100a00 */
[----:B------:R-:W-:Y:S01]  /*16320*/  HGMMA.64x128x16.F32.BF16 R24, gdesc[UR52], RZ, !UPT, gsb0 ;  /* 0x01e00000341879f0 */ /* 0x000fe2000c0018ff */
[----:B------:R-:W-:Y:S01]  /*16330*/  R2UR UR46, R8 ;  /* 0x00000000082e72ca */ /* 0x000fe200000e0000 */
[----:B------:R-:W-:-:S05]  /*16340*/  VIADD R8, R7, 0x402 ;  /* 0x0000040207087836 */ /* 0x000fca0000000000 */
[----:B------:R-:W-:Y:S01]  /*16350*/  R2UR UR26, R8 ;  /* 0x00000000081a72ca */ /* 0x000fe200000e0000 */
[C---:B------:R-:W-:Y:S01]  /*16360*/  VIADD R8, R7.reuse, 0x800 ;  /* 0x0000080007087836 */ /* 0x040fe20000000000 */
[----:B0-----:R-:W3:Y:S04]  /*16370*/  LDL.64 R10, [R1+0x28] ;  /* 0x00002800010a7983 */ /* 0x001ee80000100a00 */
[----:B------:R-:W-:Y:S01]  /*16380*/  R2UR UR14, R8 ;  /* 0x00000000080e72ca */ /* 0x000fe200000e0000 */
[----:B------:R-:W-:Y:S01]  /*16390*/  VIADD R8, R7, 0x804 ;  /* 0x0000080407087836 */ /* 0x000fe20000000000 */
[----:B------:R0:W-:Y:S01]  /*163a0*/  STL.64 [R1+0x98], R4 ;  /* 0x0000980401007387 */ /* 0x0001e20000100a00 */
[C---:B------:R-:W-:Y:S02]  /*163b0*/  R2UR UR47, R9.reuse ;  /* 0x00000000092f72ca */ /* 0x040fe400000e0000 */
[----:B------:R-:W-:-:S02]  /*163c0*/  R2UR UR27, R9 ;  /* 0x00000000091b72ca */ /* 0x000fc400000e0000 */
[C---:B------:R-:W-:Y:S02]  /*163d0*/  R2UR UR15, R9.reuse ;  /* 0x00000000090f72ca */ /* 0x040fe400000e0000 */
[----:B------:R-:W-:Y:S02]  /*163e0*/  R2UR UR6, R8 ;  /* 0x00000000080672ca */ /* 0x000fe400000e0000 */
[----:B------:R-:W-:Y:S01]  /*163f0*/  R2UR UR7, R9 ;  /* 0x00000000090772ca */ /* 0x000fe200000e0000 */
[----:B0-----:R-:W4:Y:S04]  /*16400*/  LDL.64 R4, [R1+0x20] ;  /* 0x0000200001047983 */ /* 0x001f280000100a00 */
[----:B------:R0:W-:Y:S04]  /*16410*/  STL.64 [R1+0x90], R2 ;  /* 0x0000900201007387 */ /* 0x0001e80000100a00 */
[----:B------:R-:W2:Y:S01]  /*16420*/  LDL.64 R8, [R1+0x38] ;  /* 0x0000380001087983 */ /* 0x000ea20000100a00 */
[----:B------:R-:W-:Y:S01]  /*16430*/  IMAD.MOV.U32 R21, RZ, RZ, 0x40000040 ;  /* 0x40000040ff157424 */ /* 0x000fe200078e00ff */
[----:B------:R-:W-:-:S04]  /*16440*/  R2UR UR50, R20 ;  /* 0x00000000143272ca */ /* 0x000fc800000e0000 */
[----:B------:R-:W-:Y:S01]  /*16450*/  R2UR UR51, R21 ;  /* 0x00000000153372ca */ /* 0x000fe200000e0000 */
[----:B------:R-:W-:Y:S02]  /*16460*/  WARPGROUP.DEPBAR.LE gsb0, 0x0 ;  /* 0x00008000000079c5 */ /* 0x000fe40000010000 */
[----:B------:R-:W-:Y:S01]  /*16470*/  WARPGROUP.ARRIVE ;  /* 0x00000000000079c5 */ /* 0x000fe20000000000 */
[----:B0-----:R-:W4:Y:S01]  /*16480*/  LDL.64 R2, [R1+0x10] ;  /* 0x0000100001027983 */ /* 0x001f220000100a00 */
[----:B------:R-:W-:Y:S01]  /*16490*/  VIADD R20, R7, 0x6 ;  /* 0x0000000607147836 */ /* 0x000fe20000000000 */
[C---:B------:R-:W-:Y:S02]  /*164a0*/  R2UR UR35, R21.reuse ;  /* 0x00000000152372ca */ /* 0x040fe400000e0000 */
[----:B------:R-:W-:-:S05]  /*164b0*/  R2UR UR23, R21 ;  /* 0x00000000151772ca */ /* 0x000fca00000e0000 */
[----:B------:R-:W-:Y:S01]  /*164c0*/  HGMMA.64x128x16.F32.BF16 R24, gdesc[UR48], R24, gsb0 ;  /* 0x01e00000301879f0 */ /* 0x000fe20008001818 */
[----:B------:R-:W-:Y:S01]  /*164d0*/  R2UR UR34, R20 ;  /* 0x00000000142272ca */ /* 0x000fe200000e0000 */
[----:B------:R-:W-:Y:S01]  /*164e0*/  VIADD R20, R7, 0x404 ;  /* 0x0000040407147836 */ /* 0x000fe20000000000 */
[----:B------:R-:W-:-:S04]  /*164f0*/  R2UR UR11, R21 ;  /* 0x00000000150b72ca */ /* 0x000fc800000e0000 */
[----:B------:R-:W-:Y:S01]  /*16500*/  R2UR UR22, R20 ;  /* 0x00000000141672ca */ /* 0x000fe200000e0000 */
[----:B------:R-:W-:-:S05]  /*16510*/  VIADD R20, R7, 0x802 ;  /* 0x0000080207147836 */ /* 0x000fca0000000000 */
[----:B------:R-:W-:Y:S01]  /*16520*/  R2UR UR10, R20 ;  /* 0x00000000140a72ca */ /* 0x000fe200000e0000 */
[----:B------:R-:W-:Y:S01]  /*16530*/  VIADD R20, R7, 0x806 ;  /* 0x0000080607147836 */ /* 0x000fe20000000000 */
[----:B------:R-:W-:Y:S02]  /*16540*/  WARPGROUP.DEPBAR.LE gsb0, 0x0 ;  /* 0x00008000000079c5 */ /* 0x000fe40000010000 */
[----:B------:R-:W-:-:S06]  /*16550*/  WARPGROUP.ARRIVE ;  /* 0x00000000000079c5 */ /* 0x000fcc0000000000 */
[----:B------:R-:W-:Y:S01]  /*16560*/  HGMMA.64x128x16.F32.BF16 R24, gdesc[UR44], R24, gsb0 ;  /* 0x01e000002c1879f0 */ /* 0x000fe20008001818 */
[----:B--2---:R-:W-:Y:S02]  /*16570*/  R2UR UR32, R8 ;  /* 0x00000000082072ca */ /* 0x004fe400000e0000 */
[----:B------:R-:W-:Y:S02]  /*16580*/  R2UR UR33, R9 ;  /* 0x00000000092172ca */ /* 0x000fe400000e0000 */
[----:B------:R-:W-:Y:S01]  /*16590*/  R2UR UR28, R12 ;  /* 0x000000000c1c72ca */ /* 0x000fe200000e0000 */
[----:B------:R-:W2:Y:S01]  /*165a0*/  LDL.64 R8, [R1] ;  /* 0x0000000001087983 */ /* 0x000ea20000100a00 */
[----:B------:R-:W-:Y:S02]  /*165b0*/  WARPGROUP.DEPBAR.LE gsb0, 0x0 ;  /* 0x00008000000079c5 */ /* 0x000fe40000010000 */
[----:B------:R-:W-:-:S07]  /*165c0*/  WARPGROUP.ARRIVE ;  /* 0x00000000000079c5 */ /* 0x000fce0000000000 */
[----:B------:R-:W-:Y:S01]  /*165d0*/  HGMMA.64x128x16.F32.BF16 R24, gdesc[UR32], R24, gsb0 ;  /* 0x01e00000201879f0 */ /* 0x000fe20008001818 */
[----:B------:R-:W-:Y:S02]  /*165e0*/  R2UR UR29, R13 ;  /* 0x000000000d1d72ca */ /* 0x000fe400000e0000 */
[----:B---3--:R-:W-:Y:S02]  /*165f0*/  R2UR UR24, R10 ;  /* 0x000000000a1872ca */ /* 0x008fe400000e0000 */
[----:B------:R-:W-:Y:S01]  /*16600*/  R2UR UR25, R11 ;  /* 0x000000000b1972ca */ /* 0x000fe200000e0000 */
[----:B------:R-:W-:Y:S02]  /*16610*/  WARPGROUP.DEPBAR.LE gsb0, 0x0 ;  /* 0x00008000000079c5 */ /* 0x000fe40000010000 */
[----:B------:R-:W-:-:S06]  /*16620*/  WARPGROUP.ARRIVE ;  /* 0x00000000000079c5 */ /* 0x000fcc0000000000 */
[----:B------:R-:W-:Y:S01]  /*16630*/  HGMMA.64x128x16.F32.BF16 R24, gdesc[UR28], R24, gsb0 ;  /* 0x01e000001c1879f0 */ /* 0x000fe20008001818 */
[----:B------:R-:W-:Y:S02]  /*16640*/  R2UR UR38, R20 ;  /* 0x00000000142672ca */ /* 0x000fe400000e0000 */
[----:B------:R-:W-:Y:S02]  /*16650*/  R2UR UR39, R21 ;  /* 0x00000000152772ca */ /* 0x000fe400000e0000 */
[----:B------:R-:W3:Y:S01]  /*16660*/  LDL.64 R20, [R1+0x8] ;  /* 0x0000080001147983 */ /* 0x000ee20000100a00 */
[----:B----4-:R-:W-:Y:S02]  /*16670*/  R2UR UR20, R4 ;  /* 0x00000000041472ca */ /* 0x010fe400000e0000 */
[----:B------:R-:W-:Y:S01]  /*16680*/  R2UR UR21, R5 ;  /* 0x00000000051572ca */ /* 0x000fe200000e0000 */
[----:B------:R0:W5:Y:S01]  /*16690*/  LDL.LU.64 R12, [R1+0xa8] ;  /* 0x0000a800010c7983 */ /* 0x0001620000300a00 */
[----:B------:R-:W-:-:S02]  /*166a0*/  R2UR UR16, R2 ;  /* 0x00000000021072ca */ /* 0x000fc400000e0000 */
[----:B------:R-:W-:Y:S01]  /*166b0*/  R2UR UR17, R3 ;  /* 0x00000000031172ca */ /* 0x000fe200000e0000 */
[----:B------:R0:W5:Y:S04]  /*166c0*/  LDL.LU.64 R10, [R1+0xa0] ;  /* 0x0000a000010a7983 */ /* 0x0001680000300a00 */
[----:B------:R0:W5:Y:S04]  /*166d0*/  LDL.LU.64 R4, [R1+0x98] ;  /* 0x0000980001047983 */ /* 0x0001680000300a00 */
[----:B------:R0:W5:Y:S01]  /*166e0*/  LDL.LU.64 R2, [R1+0x90] ;  /* 0x0000900001027983 */ /* 0x0001620000300a00 */
[----:B------:R-:W-:-:S02]  /*166f0*/  WARPGROUP.DEPBAR.LE gsb0, 0x0 ;  /* 0x00008000000079c5 */ /* 0x000fc40000010000 */
[----:B------:R-:W-:-:S06]  /*16700*/  WARPGROUP.ARRIVE ;  /* 0x00000000000079c5 */ /* 0x000fcc0000000000 */
[----:B------:R-:W-:Y:S03]  /*16710*/  HGMMA.64x128x16.F32.BF16 R24, gdesc[UR24], R24, gsb0 ;  /* 0x01e00000181879f0 */ /* 0x000fe60008001818 */
[----:B------:R-:W-:Y:S02]  /*16720*/  WARPGROUP.DEPBAR.LE gsb0, 0x0 ;  /* 0x00008000000079c5 */ /* 0x000fe40000010000 */
[----:B------:R-:W-:-:S07]  /*16730*/  WARPGROUP.ARRIVE ;  /* 0x00000000000079c5 */ /* 0x000fce0000000000 */
[----:B------:R-:W-:Y:S01]  /*16740*/  HGMMA.64x128x16.F32.BF16 R24, gdesc[UR20], R24, gsb0 ;  /* 0x01e00000141879f0 */ /* 0x000fe20008001818 */
[----:B---3--:R-:W-:Y:S02]  /*16750*/  R2UR UR12, R20 ;  /* 0x00000000140c72ca */ /* 0x008fe400000e0000 */
        /* <DEDUP_REMOVED lines=8> */
[----:B------:R-:W-:Y:S01]  /*167e0*/  HGMMA.64x128x16.F32.BF16 R24, gdesc[UR12], R24, gsb0 ;  /* 0x01e000000c1879f0 */ /* 0x000fe20008001818 */
[----:B------:R-:W-:Y:S01]  /*167f0*/  UMOV UR4, UR56 ;  /* 0x0000003800047c82 */ /* 0x000fe20008000000 */
[----:B------:R-:W-:Y:S01]  /*16800*/  UMOV UR5, UR57 ;  /* 0x0000003900057c82 */ /* 0x000fe20008000000 */
        /* <DEDUP_REMOVED lines=12> */
.L_x_2660:
[----:B------:R-:W-:Y:S01]  /*168d0*/  SHF.L.U32 R7, R14, 0x1f, RZ ;  /* 0x0000001f0e077819 */ /* 0x000fe200000006ff */
[----:B-----5:R-:W-:-:S04]  /*168e0*/  IMAD R14, R6, 0x8, R2 ;  /* 0x00000008060e7824 */ /* 0x020fc800078e0202 */
[----:B------:R0:W1:Y:S01]  /*168f0*/  SYNCS.PHASECHK.TRANS64.TRYWAIT P3, [R14+URZ+0x34850], R7 ;  /* 0x034850070e0075a7 */ /* 0x000062000806017f */
[----:B------:R-:W-:Y:S05]  /*16900*/  @!P0 BRA `(.L_x_2661) ;  /* 0x0000000000048947 */ /* 0x000fea0003800000 */
[----:B------:R-:W-:Y:S01]  /*16910*/  BPT.TRAP 0x1 ;  /* 0x000000040000795c */ /* 0x000fe20000300000 */
.L_x_2661:
[----:B------:R-:W-:Y:S04]  /*16920*/  BSSY B2, `(.L_x_2662) ;  /* 0x0000004000027945 */ /* 0x000fe80003800000 */
[----:B-1----:R-:W-:Y:S05]  /*16930*/  @P3 BRA `(.L_x_2663) ;  /* 0x0000000000083947 */ /* 0x002fea0003800000 */
[----:B------:R-:W1:Y:S02]  /*16940*/  SYNCS.PHASECHK.TRANS64.TRYWAIT P3, [R14+URZ+0x34850], R7 ;  /* 0x034850070e0075a7 */ /* 0x000e64000806017f */
[----:B-1----:R-:W-:Y:S05]  /*16950*/  @!P3 BRA `(.L_x_2664) ;  /* 0x0000012400a4b947 */ /* 0x002fea0003800000 */
.L_x_2663:
[----:B------:R-:W-:Y:S05]  /*16960*/  BSYNC B2 ;  /* 0x0000000000027941 */ /* 0x000fea0003800000 */
.L_x_2662:
        /* <DEDUP_REMOVED lines=10> */
[----:B------:R-:W-:Y:S01]  /*16a10*/  FMUL.FTZ R40, R48, UR59 ;  /* 0x0000003b30287c20 */ /* 0x000fe20008410000 */
[----:B------:R-:W-:Y:S01]  /*16a20*/  FMUL.FTZ R48, R56, UR59 ;  /* 0x0000003b38307c20 */ /* 0x000fe20008410000 */
[----:B------:R-:W-:Y:S01]  /*16a30*/  IMAD.IADD R56, R205, 0x1, R200 ;  /* 0x00000001cd387824 */ /* 0x000fe200078e02c8 */
[----:B------:R-:W-:Y:S01]  /*16a40*/  LOP3.LUT R7, R7, 0x4000000, RZ, 0xfc, !PT ;  /* 0x0400000007077812 */ /* 0x000fe200078efcff */
[----:B------:R-:W-:Y:S01]  /*16a50*/  FMUL.FTZ R20, R25, UR59 ;  /* 0x0000003b19147c20 */ /* 0x000fe20008410000 */
[----:B------:R-:W-:Y:S01]  /*16a60*/  FMUL.FTZ R25, R28, UR59 ;  /* 0x0000003b1c197c20 */ /* 0x000fe20008410000 */
[----:B------:R-:W-:Y:S01]  /*16a70*/  FMUL.FTZ R15, R26, UR59 ;  /* 0x0000003b1a0f7c20 */ /* 0x000fe20008410000 */
[----:B------:R-:W-:Y:S01]  /*16a80*/  FMUL.FTZ R26, R29, UR59 ;  /* 0x0000003b1d1a7c20 */ /* 0x000fe20008410000 */
[----:B------:R-:W-:-:S02]  /*16a90*/  IMAD R6, R6, 0x800, R7 ;  /* 0x0000080006067824 */ /* 0x000fc400078e0207 */
[----:B------:R-:W-:Y:S01]  /*16aa0*/  FMUL.FTZ R28, R32, UR59 ;  /* 0x0000003b201c7c20 */ /* 0x000fe20008410000 */
[----:B------:R-:W-:Y:S01]  /*16ab0*/  IMAD.MOV.U32 R7, RZ, RZ, 0x40000040 ;  /* 0x40000040ff077424 */ /* 0x000fe200078e00ff */
[----:B------:R-:W-:Y:S01]  /*16ac0*/  MUFU.TANH R20, R20 ;  /* 0x0000001400147308 */ /* 0x000fe20000002400 */
[C---:B------:R-:W-:Y:S01]  /*16ad0*/  VIADD R8, R6.reuse, 0x80 ;  /* 0x0000008006087836 */ /* 0x040fe20000000000 */
        /* <DEDUP_REMOVED lines=15> */
[----:B------:R-:W-:Y:S01]  /*16bd0*/  HGMMA.64x128x16.F32.BF16 R88, R180, gdesc[UR4].tnspB, R88, gsb0 ;  /* 0x41e00004b4587df0 */ /* 0x000fe20008001858 */
[----:B------:R-:W-:Y:S01]  /*16be0*/  R2UR UR6, R8 ;  /* 0x00000000080672ca */ /* 0x000fe200000e0000 */
[----:B------:R-:W-:Y:S01]  /*16bf0*/  VIADD R8, R6, 0x100 ;  /* 0x0000010006087836 */ /* 0x000fe20000000000 */
[----:B------:R-:W-:Y:S01]  /*16c00*/  R2UR UR7, R9 ;  /* 0x00000000090772ca */ /* 0x000fe200000e0000 */
[----:B------:R-:W-:Y:S01]  /*16c10*/  IMAD.MOV.U32 R9, RZ, RZ, 0x40000040 ;  /* 0x40000040ff097424 */ /* 0x000fe200078e00ff */
        /* <DEDUP_REMOVED lines=17> */
[----:B------:R-:W-:Y:S01]  /*16d30*/  ULDC UR4, c[0x0][0x988] ;  /* 0x0002620000047ab9 */ /* 0x000fe20000000800 */
        /* <DEDUP_REMOVED lines=21> */
[----:B------:R-:W-:Y:S01]  /*16e90*/  @!P1 VIADD R13, R13, 0x34840 ;  /* 0x000348400d0d9836 */ /* 0x000fe20000000000 */
[----:B------:R-:W5:Y:S01]  /*16ea0*/  MUFU.TANH R35, R35 ;  /* 0x0000002300237308 */ /* 0x000f620000002400 */
[----:B------:R-:W-:-:S03]  /*16eb0*/  @!P1 VIADD R14, R14, 0x34860 ;  /* 0x000348600e0e9836 */ /* 0x000fc60000000000 */
[----:B------:R-:W-:Y:S02]  /*16ec0*/  @!P1 PRMT R13, RZ, 0x654, R13 ;  /* 0x00000654ff0d9816 */ /* 0x000fe4000000000d */
[----:B------:R-:W-:Y:S02]  /*16ed0*/  @!P1 PRMT R14, RZ, 0x654, R14 ;  /* 0x00000654ff0e9816 */ /* 0x000fe4000000000e */
[----:B------:R-:W5:Y:S08]  /*16ee0*/  MUFU.TANH R36, R36 ;  /* 0x0000002400247308 */ /* 0x000f700000002400 */
        /* <DEDUP_REMOVED lines=10> */
[----:B------:R-:W5:Y:S01]  /*16f90*/  MUFU.TANH R53, R53 ;  /* 0x0000003500357308 */ /* 0x000f620000002400 */
[----:B------:R-:W-:-:S02]  /*16fa0*/  WARPGROUP.DEPBAR.LE gsb0, 0x0 ;  /* 0x00008000000079c5 */ /* 0x000fc40000010000 */
[----:B------:R-:W-:-:S05]  /*16fb0*/  WARPGROUP.ARRIVE ;  /* 0x00000000000079c5 */ /* 0x000fca0000000000 */
[----:B------:R-:W5:Y:S01]  /*16fc0*/  MUFU.TANH R57, R57 ;  /* 0x0000003900397308 */ /* 0x000f620000002400 */
[----:B------:R-:W-:Y:S01]  /*16fd0*/  HGMMA.64x128x16.F32.BF16 R88, R176, gdesc[UR4].tnspB, R88, gsb0 ;  /* 0x41e00004b0587df0 */ /* 0x000fe20008001858 */
[----:B------:R-:W-:Y:S01]  /*16fe0*/  R2UR UR6, R8 ;  /* 0x00000000080672ca */ /* 0x000fe200000e0000 */
[----:B------:R-:W-:Y:S01]  /*16ff0*/  VIADD R8, R6, 0x180 ;  /* 0x0000018006087836 */ /* 0x000fe20000000000 */
[----:B------:R-:W-:Y:S01]  /*17000*/  R2UR UR7, R9 ;  /* 0x00000000090772ca */ /* 0x000fe200000e0000 */
[----:B------:R-:W-:-:S03]  /*17010*/  IMAD.MOV.U32 R9, RZ, RZ, 0x40000040 ;  /* 0x40000040ff097424 */ /* 0x000fc600078e00ff */
        /* <DEDUP_REMOVED lines=43> */
[----:B------:R-:W-:Y:S02]  /*172d0*/  R2UR UR7, R9 ;  /* 0x00000000090772ca */ /* 0x000fe400000e0000 */
[----:B------:R-:W0:Y:S01]  /*172e0*/  @P2 LDC R9, c[0x0][0x44c] ;  /* 0x00011300ff092b82 */ /* 0x000e220000000800 */
[----:B------:R-:W-:-:S07]  /*172f0*/  R2UR UR6, R8 ;  /* 0x00000000080672ca */ /* 0x000fce00000e0000 */
[----:B------:R-:W1:Y:S01]  /*17300*/  @P2 LDC R8, c[0x0][0x450] ;  /* 0x00011400ff082b82 */ /* 0x000e620000000800 */
[----:B0-----:R-:W-:-:S05]  /*17310*/  @P2 IMAD.HI.U32 R9, R56, R9, RZ ;  /* 0x0000000938092227 */ /* 0x001fca00078e00ff */
[----:B-1----:R-:W-:Y:S01]  /*17320*/  @P2 SHF.R.U32.HI R56, RZ, R8, R9 ;  /* 0x00000008ff382219 */ /* 0x002fe20000011609 */
[----:B------:R-:W-:Y:S02]  /*17330*/  VIADD R8, R6, 0x280 ;  /* 0x0000028006087836 */ /* 0x000fe40000000000 */
[----:B------:R-:W-:Y:S02]  /*17340*/  IMAD.MOV.U32 R9, RZ, RZ, 0x40000040 ;  /* 0x40000040ff097424 */ /* 0x000fe400078e00ff */
[----:B------:R-:W0:Y:S01]  /*17350*/  SHFL.IDX PT, R69, R56, RZ, 0x1c1f ;  /* 0x001c1fff38457589 */ /* 0x000e2200000e0000 */
[----:B------:R-:W-:Y:S02]  /*17360*/  WARPGROUP.DEPBAR.LE gsb0, 0x0 ;  /* 0x00008000000079c5 */ /* 0x000fe40000010000 */
[----:B------:R-:W-:-:S06]  /*17370*/  WARPGROUP.ARRIVE ;  /* 0x00000000000079c5 */ /* 0x000fcc0000000000 */
[----:B------:R-:W-:Y:S01]  /*17380*/  HGMMA.64x128x16.F32.BF16 R88, R164, gdesc[UR4].tnspB, R88, gsb0 ;  /* 0x41e00004a4587df0 */ /* 0x000fe20008001858 */
[----:B------:R-:W-:Y:S01]  /*17390*/  R2UR UR6, R8 ;  /* 0x00000000080672ca */ /* 0x000fe200000e0000 */
[----:B------:R-:W-:Y:S01]  /*173a0*/  IMAD.MOV.U32 R8, RZ, RZ, -0x80 ;  /* 0xffffff80ff087424 */ /* 0x000fe200078e00ff */
[----:B------:R-:W-:Y:S01]  /*173b0*/  R2UR UR7, R9 ;  /* 0x00000000090772ca */ /* 0x000fe200000e0000 */
[----:B------:R-:W-:Y:S01]  /*173c0*/  FMUL.FTZ R9, R72, UR59 ;  /* 0x0000003b48097c20 */ /* 0x000fe20008410000 */
[----:B------:R-:W-:Y:S01]  /*173d0*/  FMUL.FTZ R72, R77, UR59 ;  /* 0x0000003b4d487c20 */ /* 0x000fe20008410000 */
[----:B------:R-:W-:Y:S02]  /*173e0*/  IMAD R8, R12, R8, 0x1 ;  /* 0x000000010c087424 */ /* 0x000fe400078e0208 */
[----:B------:R-:W-:Y:S01]  /*173f0*/  FMUL.FTZ R77, R80, UR59 ;  /* 0x0000003b504d7c20 */ /* 0x000fe20008410000 */
[----:B------:R-:W-:Y:S01]  /*17400*/  FMUL.FTZ R80, R81, UR59 ;  /* 0x0000003b51507c20 */ /* 0x000fe20008410000 */
[----:B------:R-:W1:Y:S01]  /*17410*/  MUFU.TANH R9, R9 ;  /* 0x0000000900097308 */ /* 0x000e620000002400 */
[----:B------:R-:W-:-:S05]  /*17420*/  IADD3 R8, R202, R8, -R204 ;  /* 0x00000008ca087210 */ /* 0x000fca0007ffe8cc */
[----:B------:R-:W-:Y:S02]  /*17430*/  IMAD.IADD R8, R8, 0x1, -R201 ;  /* 0x0000000108087824 */ /* 0x000fe400078e0ac9 */
[----:B------:R-:W1:Y:S02]  /*17440*/  MUFU.TANH R72, R72 ;  /* 0x0000004800487308 */ /* 0x000e640000002400 */
[----:B0-----:R-:W-:-:S05]  /*17450*/  IMAD.IADD R69, R8, 0x1, R69 ;  /* 0x0000000108457824 */ /* 0x001fca00078e0245 */
[C---:B------:R-:W-:Y:S01]  /*17460*/  ISETP.GT.AND P5, PT, R69.reuse, RZ, PT ;  /* 0x000000ff4500720c */ /* 0x040fe20003fa4270 */
[----:B------:R-:W0:Y:S01]  /*17470*/  MUFU.TANH R77, R77 ;  /* 0x0000004d004d7308 */ /* 0x000e220000002400 */
[----:B------:R-:W-:Y:S02]  /*17480*/  ISETP.GT.AND P6, PT, R69, 0x1, PT ;  /* 0x000000014500780c */ /* 0x000fe40003fc4270 */
[----:B------:R-:W-:Y:S02]  /*17490*/  FSEL R42, R7, -INF , P5 ;  /* 0xff800000072a7808 */ /* 0x000fe40002800000 */
[----:B------:R-:W-:Y:S02]  /*174a0*/  ISETP.GT.AND P3, PT, R69, 0x8, PT ;  /* 0x000000084500780c */ /* 0x000fe40003f64270 */
[----:B------:R-:W-:Y:S01]  /*174b0*/  FSEL R20, R20, -INF , P6 ;  /* 0xff80000014147808 */ /* 0x000fe20003000000 */
[----:B------:R-:W0:Y:S01]  /*174c0*/  MUFU.TANH R80, R80 ;  /* 0x0000005000507308 */ /* 0x000e220000002400 */
[----:B------:R-:W-:-:S02]  /*174d0*/  FMNMX.FTZ R7, R42, R11, !PT ;  /* 0x0000000b2a077209 */ /* 0x000fc40007810000 */
[----:B------:R-:W-:Y:S02]  /*174e0*/  ISETP.GT.AND P4, PT, R69, 0x9, PT ;  /* 0x000000094500780c */ /* 0x000fe40003f84270 */
[----:B------:R-:W-:Y:S02]  /*174f0*/  FSEL R25, R25, -INF , P3 ;  /* 0xff80000019197808 */ /* 0x000fe40001800000 */
[----:B------:R-:W-:Y:S02]  /*17500*/  FMNMX.FTZ R7, R20, R7, !PT ;  /* 0x0000000714077209 */ /* 0x000fe40007810000 */
[----:B------:R-:W-:Y:S02]  /*17510*/  ISETP.GT.AND P5, PT, R69, 0x10, PT ;  /* 0x000000104500780c */ /* 0x000fe40003fa4270 */
[----:B--2---:R-:W-:Y:S02]  /*17520*/  FSEL R26, R26, -INF , P4 ;  /* 0xff8000001a1a7808 */ /* 0x004fe40002000000 */
[----:B------:R-:W-:-:S02]  /*17530*/  FMNMX.FTZ R7, R25, R7, !PT ;  /* 0x0000000719077209 */ /* 0x000fc40007810000 */
[C---:B------:R-:W-:Y:S02]  /*17540*/  ISETP.GT.AND P6, PT, R69.reuse, 0x11, PT ;  /* 0x000000114500780c */ /* 0x040fe40003fc4270 */
[----:B---3--:R-:W-:Y:S02]  /*17550*/  FSEL R28, R28, -INF , P5 ;  /* 0xff8000001c1c7808 */ /* 0x008fe40002800000 */
[----:B------:R-:W-:Y:S02]  /*17560*/  FMNMX.FTZ R7, R26, R7, !PT ;  /* 0x000000071a077209 */ /* 0x000fe40007810000 */
[----:B------:R-:W-:Y:S02]  /*17570*/  ISETP.GT.AND P3, PT, R69, 0x18, PT ;  /* 0x000000184500780c */ /* 0x000fe40003f64270 */
[----:B----4-:R-:W-:Y:S02]  /*17580*/  FSEL R31, R31, -INF , P6 ;  /* 0xff8000001f1f7808 */ /* 0x010fe40003000000 */
[----:B------:R-:W-:-:S02]  /*17590*/  FMNMX.FTZ R7, R28, R7, !PT ;  /* 0x000000071c077209 */ /* 0x000fc40007810000 */
[----:B------:R-:W-:Y:S02]  /*175a0*/  ISETP.GT.AND P4, PT, R69, 0x19, PT ;  /* 0x000000194500780c */ /* 0x000fe40003f84270 */
[----:B-----5:R-:W-:Y:S02]  /*175b0*/  FSEL R33, R33, -INF , P3 ;  /* 0xff80000021217808 */ /* 0x020fe40001800000 */
        /* <DEDUP_REMOVED lines=39> */
[----:B------:R-:W-:Y:S02]  /*17830*/  WARPGROUP.DEPBAR.LE gsb0, 0x0 ;  /* 0x00008000000079c5 */ /* 0x000fe40000010000 */
[----:B------:R-:W-:Y:S01]  /*17840*/  FMNMX.FTZ R7, R52, R7, !PT ;  /* 0x0000000734077209 */ /* 0x000fe20007810000 */
[----:B------:R-:W-:Y:S01]  /*17850*/  WARPGROUP.ARRIVE ;  /* 0x00000000000079c5 */ /* 0x000fe20000000000 */
[----:B------:R-:W-:-:S02]  /*17860*/  ISETP.GT.AND P6, PT, R69, 0x51, PT ;  /* 0x000000514500780c */ /* 0x000fc40003fc4270 */
[----:B------:R-:W-:Y:S02]  /*17870*/  FSEL R57, R57, -INF , P5 ;  /* 0xff80000039397808 */ /* 0x000fe40002800000 */
[----:B------:R-:W-:Y:S01]  /*17880*/  FMNMX.FTZ R7, R53, R7, !PT ;  /* 0x0000000735077209 */ /* 0x000fe20007810000 */
[----:B------:R-:W-:Y:S01]  /*17890*/  HGMMA.64x128x16.F32.BF16 R88, R160, gdesc[UR4].tnspB, R88, gsb0 ;  /* 0x41e00004a0587df0 */ /* 0x000fe20008001858 */
[----:B------:R-:W-:Y:S02]  /*178a0*/  ISETP.GT.AND P3, PT, R69, 0x58, PT ;  /* 0x000000584500780c */ /* 0x000fe40003f64270 */
[----:B------:R-:W-:Y:S02]  /*178b0*/  FSEL R60, R60, -INF , P6 ;  /* 0xff8000003c3c7808 */ /* 0x000fe40003000000 */
[----:B------:R-:W-:Y:S02]  /*178c0*/  FMNMX.FTZ R7, R57, R7, !PT ;  /* 0x0000000739077209 */ /* 0x000fe40007810000 */
[----:B------:R-:W-:-:S02]  /*178d0*/  ISETP.GT.AND P4, PT, R69, 0x59, PT ;  /* 0x000000594500780c */ /* 0x000fc40003f84270 */
[----:B------:R-:W-:Y:S02]  /*178e0*/  FSEL R61, R61, -INF , P3 ;  /* 0xff8000003d3d7808 */ /* 0x000fe40001800000 */
[----:B------:R-:W-:Y:S02]  /*178f0*/  FMNMX.FTZ R7, R60, R7, !PT ;  /* 0x000000073c077209 */ /* 0x000fe40007810000 */
[----:B------:R-:W-:Y:S02]  /*17900*/  ISETP.GT.AND P5, PT, R69, 0x60, PT ;  /* 0x000000604500780c */ /* 0x000fe40003fa4270 */
[----:B------:R-:W-:Y:S02]  /*17910*/  FSEL R64, R64, -INF , P4 ;  /* 0xff80000040407808 */ /* 0x000fe40002000000 */
[----:B------:R-:W-:Y:S02]  /*17920*/  FMNMX.FTZ R7, R61, R7, !PT ;  /* 0x000000073d077209 */ /* 0x000fe40007810000 */
[----:B-1----:R-:W-:Y:S01]  /*17930*/  FSEL R76, R9, -INF , P5 ;  /* 0xff800000094c7808 */ /* 0x002fe20002800000 */
[----:B------:R-:W-:Y:S01]  /*17940*/  FMUL.FTZ R9, R84, UR59 ;  /* 0x0000003b54097c20 */ /* 0x000fe20008410000 */
[C---:B------:R-:W-:Y:S01]  /*17950*/  ISETP.GT.AND P6, PT, R69.reuse, 0x61, PT ;  /* 0x000000614500780c */ /* 0x040fe20003fc4270 */
[----:B------:R-:W-:Y:S01]  /*17960*/  FMUL.FTZ R84, R86, UR59 ;  /* 0x0000003b56547c20 */ /* 0x000fe20008410000 */
[----:B------:R-:W-:Y:S01]  /*17970*/  FMNMX.FTZ R7, R64, R7, !PT ;  /* 0x0000000740077209 */ /* 0x000fe20007810000 */
[----:B------:R1:W2:Y:S01]  /*17980*/  SHFL.IDX PT, R86, R56, 0x1, 0x1c1f ;  /* 0x003c1f0038567f89 */ /* 0x0002a200000e0000 */
[C---:B------:R-:W-:Y:S01]  /*17990*/  ISETP.GT.AND P3, PT, R69.reuse, 0x68, PT ;  /* 0x000000684500780c */ /* 0x040fe20003f64270 */
[----:B------:R-:W3:Y:S01]  /*179a0*/  MUFU.TANH R9, R9 ;  /* 0x0000000900097308 */ /* 0x000ee20000002400 */
[----:B------:R-:W-:-:S02]  /*179b0*/  ISETP.GT.AND P4, PT, R69, 0x69, PT ;  /* 0x000000694500780c */ /* 0x000fc40003f84270 */
[----:B------:R-:W-:Y:S02]  /*179c0*/  FSEL R65, R65, -INF , P6 ;  /* 0xff80000041417808 */ /* 0x000fe40003000000 */
[----:B------:R-:W-:Y:S02]  /*179d0*/  FMNMX.FTZ R7, R76, R7, !PT ;  /* 0x000000074c077209 */ /* 0x000fe40007810000 */
[----:B------:R-:W-:Y:S01]  /*179e0*/  FSEL R68, R68, -INF , P3 ;  /* 0xff80000044447808 */ /* 0x000fe20001800000 */
[----:B-1----:R-:W-:Y:S01]  /*179f0*/  MUFU.TANH R56, R84 ;  /* 0x0000005400387308 */ /* 0x002fe20000002400 */
[----:B------:R-:W-:Y:S02]  /*17a00*/  FSEL R72, R72, -INF , P4 ;  /* 0xff80000048487808 */ /* 0x000fe40002000000 */
[C---:B------:R-:W-:Y:S02]  /*17a10*/  ISETP.GT.AND P5, PT, R69.reuse, 0x70, PT ;  /* 0x000000704500780c */ /* 0x040fe40003fa4270 */
[----:B------:R-:W-:-:S02]  /*17a20*/  ISETP.GT.AND P6, PT, R69, 0x71, PT ;  /* 0x000000714500780c */ /* 0x000fc40003fc4270 */
[C---:B------:R-:W-:Y:S02]  /*17a30*/  ISETP.GT.AND P3, PT, R69.reuse, 0x78, PT ;  /* 0x000000784500780c */ /* 0x040fe40003f64270 */
[----:B------:R-:W-:Y:S02]  /*17a40*/  ISETP.GT.AND P4, PT, R69, 0x79, PT ;  /* 0x000000794500780c */ /* 0x000fe40003f84270 */
[----:B------:R-:W-:Y:S02]  /*17a50*/  FMNMX.FTZ R69, R65, R7, !PT ;  /* 0x0000000741457209 */ /* 0x000fe40007810000 */
[----:B------:R1:W4:Y:S01]  /*17a60*/  MUFU.TANH R7, R85 ;  /* 0x0000005500077308 */ /* 0x0003220000002400 */
[----:B0-----:R-:W-:Y:S01]  /*17a70*/  FSEL R77, R77, -INF , P5 ;  /* 0xff8000004d4d7808 */ /* 0x001fe20002800000 */
[----:B--2---:R-:W-:Y:S01]  /*17a80*/  IMAD.IADD R8, R8, 0x1, R86 ;  /* 0x0000000108087824 */ /* 0x004fe200078e0256 */
[----:B------:R-:W-:Y:S02]  /*17a90*/  FMNMX.FTZ R69, R68, R69, !PT ;  /* 0x0000004544457209 */ /* 0x000fe40007810000 */
[----:B------:R-:W-:-:S02]  /*17aa0*/  FSEL R80, R80, -INF , P6 ;  /* 0xff80000050507808 */ /* 0x000fc40003000000 */
[----:B------:R-:W-:Y:S02]  /*17ab0*/  FMNMX.FTZ R81, R72, R69, !PT ;  /* 0x0000004548517209 */ /* 0x000fe40007810000 */
[----:B------:R3:W-:Y:S01]  /*17ac0*/  MUFU.TANH R69, R62 ;  /* 0x0000003e00457308 */ /* 0x0007e20000002400 */
[C---:B------:R-:W-:Y:S01]  /*17ad0*/  ISETP.GT.AND P5, PT, R8.reuse, 0x1, PT ;  /* 0x000000010800780c */ /* 0x040fe20003fa4270 */
[----:B-1----:R-:W-:Y:S01]  /*17ae0*/  FMUL.FTZ R85, R87, UR59 ;  /* 0x0000003b57557c20 */ /* 0x002fe20008410000 */
[----:B------:R-:W-:Y:S02]  /*17af0*/  FMNMX.FTZ R81, R77, R81, !PT ;  /* 0x000000514d517209 */ /* 0x000fe40007810000 */
[----:B------:R-:W-:Y:S02]  /*17b00*/  FSEL R21, R21, -INF , P5 ;  /* 0xff80000015157808 */ /* 0x000fe40002800000 */
[----:B------:R-:W-:Y:S01]  /*17b10*/  ISETP.GT.AND P5, PT, R8, 0x9, PT ;  /* 0x000000090800780c */ /* 0x000fe20003fa4270 */
[----:B------:R-:W-:Y:S01]  /*17b20*/  MUFU.TANH R85, R85 ;  /* 0x0000005500557308 */ /* 0x000fe20000002400 */
[----:B---3--:R-:W-:-:S02]  /*17b30*/  FSEL R62, R9, -INF , P3 ;  /* 0xff800000093e7808 */ /* 0x008fc40001800000 */
[----:B------:R-:W-:Y:S02]  /*17b40*/  FMNMX.FTZ R9, R80, R81, !PT ;  /* 0x0000005150097209 */ /* 0x000fe40007810000 */
[----:B------:R-:W-:Y:S02]  /*17b50*/  FSEL R27, R27, -INF , P5 ;  /* 0xff8000001b1b7808 */ /* 0x000fe40002800000 */
[----:B------:R-:W-:Y:S01]  /*17b60*/  ISETP.GT.AND P5, PT, R8, 0x11, PT ;  /* 0x000000110800780c */ /* 0x000fe20003fa4270 */
[----:B------:R4:W0:Y:S03]  /*17b70*/  MUFU.TANH R81, R63 ;  /* 0x0000003f00517308 */ /* 0x0008260000002400 */
[----:B------:R-:W-:Y:S02]  /*17b80*/  FSEL R30, R30, -INF , P5 ;  /* 0xff8000001e1e7808 */ /* 0x000fe40002800000 */
[----:B------:R-:W-:-:S02]  /*17b90*/  ISETP.GT.AND P5, PT, R8, 0x19, PT ;  /* 0x000000190800780c */ /* 0x000fc40003fa4270 */
[----:B----4-:R-:W-:Y:S02]  /*17ba0*/  FSEL R63, R7, -INF , P4 ;  /* 0xff800000073f7808 */ /* 0x010fe40002000000 */
[----:B------:R-:W-:Y:S02]  /*17bb0*/  FMNMX.FTZ R7, R62, R9, !PT ;  /* 0x000000093e077209 */ /* 0x000fe40007810000 */
[----:B------:R-:W-:Y:S02]  /*17bc0*/  ISETP.GT.AND P4, PT, R8, RZ, PT ;  /* 0x000000ff0800720c */ /* 0x000fe40003f84270 */
[----:B------:R-:W-:Y:S02]  /*17bd0*/  FMNMX.FTZ R7, R63, R7, !PT ;  /* 0x000000073f077209 */ /* 0x000fe40007810000 */
[----:B------:R-:W-:Y:S02]  /*17be0*/  FSEL R34, R34, -INF , P5 ;  /* 0xff80000022227808 */ /* 0x000fe40002800000 */
[----:B------:R-:W-:Y:S01]  /*17bf0*/  ISETP.GT.AND P5, PT, R8, 0x21, PT ;  /* 0x000000210800780c */ /* 0x000fe20003fa4270 */
[----:B------:R-:W1:Y:S03]  /*17c00*/  SHFL.BFLY PT, R9, R7, 0x2, 0x1f ;  /* 0x0c401f0007097f89 */ /* 0x000e6600000e0000 */
[----:B------:R-:W-:-:S02]  /*17c10*/  FSEL R43, R43, -INF , P5 ;  /* 0xff8000002b2b7808 */ /* 0x000fc40002800000 */
[----:B------:R-:W-:-:S04]  /*17c20*/  ISETP.GT.AND P5, PT, R8, 0x29, PT ;  /* 0x000000290800780c */ /* 0x000fc80003fa4270 */
[----:B------:R-:W-:Y:S02]  /*17c30*/  FSEL R47, R47, -INF , P5 ;  /* 0xff8000002f2f7808 */ /* 0x000fe40002800000 */
[----:B------:R-:W-:-:S04]  /*17c40*/  ISETP.GT.AND P5, PT, R8, 0x31, PT ;  /* 0x000000310800780c */ /* 0x000fc80003fa4270 */
[----:B------:R-:W-:Y:S02]  /*17c50*/  FSEL R51, R51, -INF , P5 ;  /* 0xff80000033337808 */ /* 0x000fe40002800000 */
[----:B------:R-:W-:-:S04]  /*17c60*/  ISETP.GT.AND P5, PT, R8, 0x39, PT ;  /* 0x000000390800780c */ /* 0x000fc80003fa4270 */
[----:B------:R-:W-:Y:S02]  /*17c70*/  FSEL R55, R55, -INF , P5 ;  /* 0xff80000037377808 */ /* 0x000fe40002800000 */
[C---:B------:R-:W-:Y:S02]  /*17c80*/  ISETP.GT.AND P5, PT, R8.reuse, 0x41, PT ;  /* 0x000000410800780c */ /* 0x040fe40003fa4270 */
[----:B-1----:R-:W-:Y:S02]  /*17c90*/  FMNMX.FTZ R9, R7, R9, !PT ;  /* 0x0000000907097209 */ /* 0x002fe40007810000 */
[----:B------:R-:W-:Y:S02]  /*17ca0*/  FSEL R59, R59, -INF , P5 ;  /* 0xff8000003b3b7808 */ /* 0x000fe40002800000 */
[----:B------:R-:W-:Y:S01]  /*17cb0*/  ISETP.GT.AND P5, PT, R8, 0x49, PT ;  /* 0x000000490800780c */ /* 0x000fe20003fa4270 */
[----:B------:R-:W1:Y:S03]  /*17cc0*/  SHFL.BFLY PT, R7, R9, 0x1, 0x1f ;  /* 0x0c201f0009077f89 */ /* 0x000e6600000e0000 */
[----:B0-----:R-:W-:-:S02]  /*17cd0*/  FSEL R81, R81, -INF , P5 ;  /* 0xff80000051517808 */ /* 0x001fc40002800000 */
[----:B------:R-:W-:-:S04]  /*17ce0*/  ISETP.GT.AND P5, PT, R8, 0x51, PT ;  /* 0x000000510800780c */ /* 0x000fc80003fa4270 */
[----:B------:R-:W-:Y:S02]  /*17cf0*/  FSEL R67, R67, -INF , P5 ;  /* 0xff80000043437808 */ /* 0x000fe40002800000 */
[----:B------:R-:W-:-:S04]  /*17d00*/  ISETP.GT.AND P5, PT, R8, 0x59, PT ;  /* 0x000000590800780c */ /* 0x000fc80003fa4270 */
[----:B------:R-:W-:Y:S02]  /*17d10*/  FSEL R71, R71, -INF , P5 ;  /* 0xff80000047477808 */ /* 0x000fe40002800000 */
[----:B------:R-:W-:Y:S01]  /*17d20*/  ISETP.GT.AND P5, PT, R8, 0x61, PT ;  /* 0x000000610800780c */ /* 0x000fe20003fa4270 */
[----:B------:R-:W-:-:S03]  /*17d30*/  WARPGROUP.DEPBAR.LE gsb0, 0x0 ;  /* 0x00008000000079c5 */ /* 0x000fc60000010000 */
[----:B------:R-:W-:Y:S01]  /*17d40*/  FSEL R75, R75, -INF , P5 ;  /* 0xff8000004b4b7808 */ /* 0x000fe20002800000 */
[----:B------:R-:W-:Y:S01]  /*17d50*/  WARPGROUP.ARRIVE ;  /* 0x00000000000079c5 */ /* 0x000fe20000000000 */
[----:B-1----:R-:W-:Y:S01]  /*17d60*/  FMNMX.FTZ R9, R9, R7, !PT ;  /* 0x0000000709097209 */ /* 0x002fe20007810000 */
[----:B------:R-:W-:Y:S01]  /*17d70*/  IMAD.U32 R7, RZ, RZ, UR4 ;  /* 0x00000004ff077e24 */ /* 0x000fe2000f8e00ff */
[C---:B------:R-:W-:Y:S02]  /*17d80*/  ISETP.GT.AND P5, PT, R8.reuse, 0x69, PT ;  /* 0x000000690800780c */ /* 0x040fe40003fa4270 */
[C---:B------:R-:W-:Y:S01]  /*17d90*/  FSETP.NEU.FTZ.AND P3, PT, R9.reuse, -INF , PT ;  /* 0xff8000000900780b */ /* 0x040fe20003f7d000 */
[----:B------:R-:W-:Y:S01]  /*17da0*/  FMUL.FTZ R84, R9, R7 ;  /* 0x0000000709547220 */ /* 0x000fe20000410000 */
[----:B------:R-:W-:Y:S02]  /*17db0*/  FSEL R79, R79, -INF , P5 ;  /* 0xff8000004f4f7808 */ /* 0x000fe40002800000 */
[----:B------:R-:W-:-:S02]  /*17dc0*/  ISETP.GT.AND P5, PT, R8, 0x71, PT ;  /* 0x000000710800780c */ /* 0x000fc40003fa4270 */
[----:B------:R-:W-:Y:S02]  /*17dd0*/  FSEL R84, R84, RZ, P3 ;  /* 0x000000ff54547208 */ /* 0x000fe40001800000 */
[----:B------:R-:W-:Y:S02]  /*17de0*/  FSEL R83, R83, -INF , P5 ;  /* 0xff80000053537808 */ /* 0x000fe40002800000 */
[----:B------:R-:W-:Y:S01]  /*17df0*/  ISETP.GT.AND P5, PT, R8, 0x79, PT ;  /* 0x000000790800780c */ /* 0x000fe20003fa4270 */
[-CC-:B------:R-:W-:Y:S01]  /*17e00*/  FFMA.FTZ R182, R25, R7.reuse, -R84.reuse ;  /* 0x0000000719b67223 */ /* 0x180fe20000010854 */
[----:B------:R-:W-:Y:S01]  /*17e10*/  FSEL R25, R15, -INF , P4 ;  /* 0xff8000000f197808 */ /* 0x000fe20002000000 */
[-CC-:B------:R-:W-:Y:S01]  /*17e20*/  FFMA.FTZ R180, R42, R7.reuse, -R84.reuse ;  /* 0x000000072ab47223 */ /* 0x180fe20000010854 */
[----:B------:R-:W-:Y:S01]  /*17e30*/  ISETP.GT.AND P4, PT, R8, 0x8, PT ;  /* 0x000000080800780c */ /* 0x000fe20003f84270 */
[-CC-:B------:R-:W-:Y:S01]  /*17e40*/  FFMA.FTZ R15, R26, R7.reuse, -R84.reuse ;  /* 0x000000071a0f7223 */ /* 0x180fe20000010854 */
[----:B------:R-:W-:Y:S01]  /*17e50*/  FMNMX.FTZ R42, R25, R10, !PT ;  /* 0x0000000a192a7209 */ /* 0x000fe20007810000 */
[-CC-:B------:R-:W-:Y:S01]  /*17e60*/  FFMA.FTZ R176, R28, R7.reuse, -R84.reuse ;  /* 0x000000071cb07223 */ /* 0x180fe20000010854 */
[----:B------:R-:W-:Y:S01]  /*17e70*/  FSEL R26, R24, -INF , P4 ;  /* 0xff800000181a7808 */ /* 0x000fe20002000000 */
[-CC-:B------:R-:W-:Y:S01]  /*17e80*/  FFMA.FTZ R28, R31, R7.reuse, -R84.reuse ;  /* 0x000000071f1c7223 */ /* 0x180fe20000010854 */
[----:B------:R-:W-:Y:S01]  /*17e90*/  FMNMX.FTZ R24, R21, R42, !PT ;  /* 0x0000002a15187209 */ /* 0x000fe20007810000 */
[-CC-:B------:R-:W-:Y:S01]  /*17ea0*/  FFMA.FTZ R178, R33, R7.reuse, -R84.reuse ;  /* 0x0000000721b27223 */ /* 0x180fe20000010854 */
[----:B------:R-:W-:Y:S01]  /*17eb0*/  ISETP.GT.AND P4, PT, R8, 0x10, PT ;  /* 0x000000100800780c */ /* 0x000fe20003f84270 */
[----:B------:R-:W-:Y:S01]  /*17ec0*/  IMAD.MOV.U32 R33, RZ, RZ, 0x40000040 ;  /* 0x40000040ff217424 */ /* 0x000fe200078e00ff */
[----:B------:R-:W-:Y:S01]  /*17ed0*/  FMNMX.FTZ R24, R26, R24, !PT ;  /* 0x000000181a187209 */ /* 0x000fe20007810000 */
[-CC-:B------:R-:W-:Y:S01]  /*17ee0*/  FFMA.FTZ R20, R20, R7.reuse, -R84.reuse ;  /* 0x0000000714147223 */ /* 0x180fe20000010854 */
[----:B------:R-:W-:Y:S01]  /*17ef0*/  FSEL R29, R29, -INF , P4 ;  /* 0xff8000001d1d7808 */ /* 0x000fe20002000000 */
[----:B------:R-:W-:Y:S01]  /*17f00*/  MUFU.EX2 R180, R180 ;  /* 0x000000b400b47308 */ /* 0x000fe20000000800 */
[----:B------:R-:W-:Y:S01]  /*17f10*/  FMNMX.FTZ R24, R27, R24, !PT ;  /* 0x000000181b187209 */ /* 0x000fe20007810000 */
[-CC-:B------:R-:W-:Y:S01]  /*17f20*/  FFMA.FTZ R172, R36, R7.reuse, -R84.reuse ;  /* 0x0000000724ac7223 */ /* 0x180fe20000010854 */
[----:B------:R-:W-:Y:S01]  /*17f30*/  ISETP.GT.AND P4, PT, R8, 0x18, PT ;  /* 0x000000180800780c */ /* 0x000fe20003f84270 */
[-CC-:B------:R-:W-:Y:S01]  /*17f40*/  FFMA.FTZ R174, R38, R7.reuse, -R84.reuse ;  /* 0x0000000726ae7223 */ /* 0x180fe20000010854 */
        /* <DEDUP_REMOVED lines=35> */
[----:B------:R0:W-:Y:S01]  /*18180*/  MUFU.EX2 R24, R28 ;  /* 0x0000001c00187308 */ /* 0x0001e20000000800 */
        /* <DEDUP_REMOVED lines=9> */
[-CC-:B0-----:R-:W-:Y:S01]  /*18220*/  FFMA.FTZ R28, R35, R7.reuse, -R84.reuse ;  /* 0x00000007231c7223 */ /* 0x181fe20000010854 */
        /* <DEDUP_REMOVED lines=9> */
[----:B------:R-:W-:Y:S01]  /*182c0*/  FFMA.FTZ R53, R80, R7, -R84 ;  /* 0x0000000750357223 */ /* 0x000fe20000010854 */
[----:B------:R-:W-:-:S02]  /*182d0*/  FMNMX.FTZ R42, R69, R42, !PT ;  /* 0x0000002a452a7209 */ /* 0x000fc40007810000 */
[----:B------:R-:W-:Y:S01]  /*182e0*/  FSEL R66, R66, -INF , P4 ;  /* 0xff80000042427808 */ /* 0x000fe20002000000 */
[----:B------:R-:W-:Y:S01]  /*182f0*/  MUFU.EX2 R172, R172 ;  /* 0x000000ac00ac7308 */ /* 0x000fe20000000800 */
[----:B------:R-:W-:Y:S02]  /*18300*/  FMNMX.FTZ R42, R81, R42, !PT ;  /* 0x0000002a512a7209 */ /* 0x000fe40007810000 */
[----:B------:R-:W-:Y:S02]  /*18310*/  ISETP.GT.AND P4, PT, R8, 0x58, PT ;  /* 0x000000580800780c */ /* 0x000fe40003f84270 */
[----:B------:R-:W-:Y:S02]  /*18320*/  FMNMX.FTZ R42, R66, R42, !PT ;  /* 0x0000002a422a7209 */ /* 0x000fe40007810000 */
[----:B------:R-:W-:Y:S01]  /*18330*/  FSEL R70, R70, -INF , P4 ;  /* 0xff80000046467808 */ /* 0x000fe20002000000 */
[----:B------:R-:W-:Y:S01]  /*18340*/  MUFU.EX2 R35, R35 ;  /* 0x0000002300237308 */ /* 0x000fe20000000800 */
[----:B------:R-:W-:-:S02]  /*18350*/  FMNMX.FTZ R42, R67, R42, !PT ;  /* 0x0000002a432a7209 */ /* 0x000fc40007810000 */
[----:B------:R-:W-:Y:S02]  /*18360*/  ISETP.GT.AND P4, PT, R8, 0x60, PT ;  /* 0x000000600800780c */ /* 0x000fe40003f84270 */
[----:B------:R-:W-:Y:S02]  /*18370*/  FMNMX.FTZ R42, R70, R42, !PT ;  /* 0x0000002a462a7209 */ /* 0x000fe40007810000 */
[----:B------:R-:W-:Y:S01]  /*18380*/  FSEL R74, R74, -INF , P4 ;  /* 0xff8000004a4a7808 */ /* 0x000fe20002000000 */
[----:B------:R-:W-:Y:S01]  /*18390*/  MUFU.EX2 R174, R174 ;  /* 0x000000ae00ae7308 */ /* 0x000fe20000000800 */
[----:B------:R-:W-:Y:S02]  /*183a0*/  FMNMX.FTZ R42, R71, R42, !PT ;  /* 0x0000002a472a7209 */ /* 0x000fe40007810000 */
[----:B------:R-:W-:Y:S02]  /*183b0*/  ISETP.GT.AND P4, PT, R8, 0x68, PT ;  /* 0x000000680800780c */ /* 0x000fe40003f84270 */
        /* <DEDUP_REMOVED lines=13> */
[----:B------:R-:W-:Y:S01]  /*18490*/  FMNMX.FTZ R42, R83, R42, !PT ;  /* 0x0000002a532a7209 */ /* 0x000fe20007810000 */
[-CC-:B------:R-:W-:Y:S01]  /*184a0*/  FFMA.FTZ R56, R62, R7.reuse, -R84.reuse ;  /* 0x000000073e387223 */ /* 0x180fe20000010854 */
[----:B------:R-:W-:Y:S02]  /*184b0*/  FSEL R85, R85, -INF , P5 ;  /* 0xff80000055557808 */ /* 0x000fe40002800000 */
[----:B------:R-:W-:Y:S01]  /*184c0*/  FMNMX.FTZ R8, R86, R42, !PT ;  /* 0x0000002a56087209 */ /* 0x000fe20007810000 */
[----:B------:R-:W-:Y:S01]  /*184d0*/  FFMA.FTZ R42, R60, R7, -R84 ;  /* 0x000000073c2a7223 */ /* 0x000fe20000010854 */
[----:B------:R-:W-:Y:S01]  /*184e0*/  R2UR UR7, R33 ;  /* 0x00000000210772ca */ /* 0x000fe200000e0000 */
        /* <DEDUP_REMOVED lines=12> */
[----:B0-----:R-:W-:Y:S01]  /*185b0*/  FMNMX.FTZ R8, R8, R32, !PT ;  /* 0x0000002008087209 */ /* 0x001fe20007810000 */
[----:B------:R-:W-:-:S03]  /*185c0*/  VIADD R32, R6, 0x300 ;  /* 0x0000030006207836 */ /* 0x000fc60000000000 */
[C---:B------:R-:W-:Y:S01]  /*185d0*/  FSETP.NEU.FTZ.AND P4, PT, R8.reuse, -INF , PT ;  /* 0xff8000000800780b */ /* 0x040fe20003f9d000 */
[----:B------:R-:W-:Y:S01]  /*185e0*/  FMUL.FTZ R60, R8, R7 ;  /* 0x00000007083c7220 */ /* 0x000fe20000410000 */
[----:B------:R-:W-:Y:S01]  /*185f0*/  R2UR UR6, R32 ;  /* 0x00000000200672ca */ /* 0x000fe200000e0000 */
[----:B------:R-:W-:Y:S03]  /*18600*/  MUFU.EX2 R162, R162 ;  /* 0x000000a200a27308 */ /* 0x000fe60000000800 */
[----:B------:R-:W-:-:S05]  /*18610*/  FSEL R60, R60, RZ, P4 ;  /* 0x000000ff3c3c7208 */ /* 0x000fca0002000000 */
[-CC-:B------:R-:W-:Y:S01]  /*18620*/  FFMA.FTZ R183, R26, R7.reuse, -R60.reuse ;  /* 0x000000071ab77223 */ /* 0x180fe2000001083c */
[----:B------:R-:W-:Y:S01]  /*18630*/  FSEL R26, R9, RZ, P3 ;  /* 0x000000ff091a7208 */ /* 0x000fe20001800000 */
[-CC-:B------:R-:W-:Y:S01]  /*18640*/  FFMA.FTZ R181, R25, R7.reuse, -R60.reuse ;  /* 0x0000000719b57223 */ /* 0x180fe2000001083c */
[-CC-:B------:R-:W-:Y:S01]  /*18650*/  FFMA.FTZ R21, R21, R7.reuse, -R60.reuse ;  /* 0x0000000715157223 */ /* 0x180fe2000001083c */
[----:B------:R-:W-:Y:S01]  /*18660*/  HGMMA.64x128x16.F32.BF16 R88, R156, gdesc[UR4].tnspB, R88, gsb0 ;  /* 0x41e000049c587df0 */ /* 0x000fe20008001858 */
[-CC-:B------:R-:W-:Y:S01]  /*18670*/  FFMA.FTZ R32, R27, R7.reuse, -R60.reuse ;  /* 0x000000071b207223 */ /* 0x180fe2000001083c */
[----:B------:R-:W-:Y:S01]  /*18680*/  FADD.FTZ R26, -R26, R11 ;  /* 0x0000000b1a1a7221 */ /* 0x000fe20000010100 */
[----:B------:R-:W-:Y:S01]  /*18690*/  FSEL R11, R8, RZ, P4 ;  /* 0x000000ff080b7208 */ /* 0x000fe20002000000 */
[----:B------:R-:W-:Y:S01]  /*186a0*/  MUFU.EX2 R181, R181 ;  /* 0x000000b500b57308 */ /* 0x000fe20000000800 */
[-CC-:B------:R-:W-:Y:S01]  /*186b0*/  FFMA.FTZ R177, R29, R7.reuse, -R60.reuse ;  /* 0x000000071db17223 */ /* 0x180fe2000001083c */
[-C--:B------:R-:W-:Y:S01]  /*186c0*/  FMUL.FTZ R26, R26, R7.reuse ;  /* 0x000000071a1a7220 */ /* 0x080fe20000410000 */
[----:B------:R-:W-:Y:S01]  /*186d0*/  FFMA.FTZ R25, R30, R7, -R60 ;  /* 0x000000071e197223 */ /* 0x000fe2000001083c */
[----:B------:R-:W-:Y:S01]  /*186e0*/  FADD.FTZ R11, -R11, R10 ;  /* 0x0000000a0b0b7221 */ /* 0x000fe20000010100 */
[----:B------:R-:W-:-:S02]  /*186f0*/  VIADD R10, R6, 0x380 ;  /* 0x00000380060a7836 */ /* 0x000fc40000000000 */
[-CC-:B------:R-:W-:Y:S01]  /*18700*/  FFMA.FTZ R179, R31, R7.reuse, -R60.reuse ;  /* 0x000000071fb37223 */ /* 0x180fe2000001083c */
[-CC-:B------:R-:W-:Y:S01]  /*18710*/  FFMA.FTZ R29, R34, R7.reuse, -R60.reuse ;  /* 0x00000007221d7223 */ /* 0x180fe2000001083c */
[-C--:B------:R-:W-:Y:S01]  /*18720*/  FMUL.FTZ R11, R11, R7.reuse ;  /* 0x000000070b0b7220 */ /* 0x080fe20000410000 */
[----:B------:R-:W0:Y:S01]  /*18730*/  MUFU.EX2 R26, R26 ;  /* 0x0000001a001a7308 */ /* 0x000e220000000800 */
[----:B------:R-:W-:Y:S01]  /*18740*/  R2UR UR6, R10 ;  /* 0x000000000a0672ca */ /* 0x000fe200000e0000 */
[-CC-:B------:R-:W-:Y:S01]  /*18750*/  FFMA.FTZ R173, R73, R7.reuse, -R60.reuse ;  /* 0x0000000749ad7223 */ /* 0x180fe2000001083c */
[-CC-:B------:R-:W-:Y:S01]  /*18760*/  FFMA.FTZ R31, R43, R7.reuse, -R60.reuse ;  /* 0x000000072b1f7223 */ /* 0x180fe2000001083c */
[-CC-:B------:R-:W-:Y:S01]  /*18770*/  FFMA.FTZ R175, R46, R7.reuse, -R60.reuse ;  /* 0x000000072eaf7223 */ /* 0x180fe2000001083c */
[-CC-:B------:R-:W-:Y:S01]  /*18780*/  FFMA.FTZ R27, R47, R7.reuse, -R60.reuse ;  /* 0x000000072f1b7223 */ /* 0x180fe2000001083c */
[-CC-:B------:R-:W-:Y:S01]  /*18790*/  FFMA.FTZ R169, R50, R7.reuse, -R60.reuse ;  /* 0x0000000732a97223 */ /* 0x180fe2000001083c */
[-CC-:B------:R-:W-:Y:S01]  /*187a0*/  FFMA.FTZ R30, R51, R7.reuse, -R60.reuse ;  /* 0x00000007331e7223 */ /* 0x180fe2000001083c */
[----:B------:R1:W2:Y:S01]  /*187b0*/  MUFU.EX2 R87, R11 ;  /* 0x0000000b00577308 */ /* 0x0002a20000000800 */
[-CC-:B------:R-:W-:Y:S01]  /*187c0*/  FFMA.FTZ R171, R54, R7.reuse, -R60.reuse ;  /* 0x0000000736ab7223 */ /* 0x180fe2000001083c */
[-CC-:B------:R-:W-:Y:S01]  /*187d0*/  FFMA.FTZ R33, R55, R7.reuse, -R60.reuse ;  /* 0x0000000737217223 */ /* 0x180fe2000001083c */
[-CC-:B------:R-:W-:Y:S01]  /*187e0*/  FFMA.FTZ R165, R58, R7.reuse, -R60.reuse ;  /* 0x000000073aa57223 */ /* 0x180fe2000001083c */
[-CC-:B------:R-:W-:Y:S01]  /*187f0*/  FFMA.FTZ R6, R59, R7.reuse, -R60.reuse ;  /* 0x000000073b067223 */ /* 0x180fe2000001083c */
[-CC-:B------:R-:W-:Y:S01]  /*18800*/  FFMA.FTZ R167, R69, R7.reuse, -R60.reuse ;  /* 0x0000000745a77223 */ /* 0x180fe2000001083c */
[-CC-:B------:R-:W-:Y:S01]  /*18810*/  FFMA.FTZ R81, R81, R7.reuse, -R60.reuse ;  /* 0x0000000751517223 */ /* 0x180fe2000001083c */
[----:B------:R-:W-:Y:S01]  /*18820*/  FFMA.FTZ R161, R66, R7, -R60 ;  /* 0x0000000742a17223 */ /* 0x000fe2000001083c */
[----:B------:R-:W3:Y:S01]  /*18830*/  MUFU.EX2 R21, R21 ;  /* 0x0000001500157308 */ /* 0x000ee20000000800 */
[----:B-1----:R-:W-:-:S02]  /*18840*/  IMAD.MOV.U32 R11, RZ, RZ, 0x40000040 ;  /* 0x40000040ff0b7424 */ /* 0x002fc400078e00ff */
[----:B0-----:R-:W-:Y:S01]  /*18850*/  FFMA.FTZ R3, R26, R3, R180 ;  /* 0x000000031a037223 */ /* 0x001fe200000100b4 */
[-CC-:B------:R-:W-:Y:S01]  /*18860*/  FFMA.FTZ R163, R70, R7.reuse, -R60.reuse ;  /* 0x0000000746a37223 */ /* 0x180fe2000001083c */
[C---:B------:R-:W-:Y:S01]  /*18870*/  F2FP.BF16.F32.PACK_AB R180, R20.reuse, R180 ;  /* 0x000000b414b4723e */ /* 0x040fe200000010ff */
[-CC-:B------:R-:W-:Y:S01]  /*18880*/  FFMA.FTZ R75, R75, R7.reuse, -R60.reuse ;  /* 0x000000074b4b7223 */ /* 0x180fe2000001083c */
[----:B------:R-:W-:Y:S01]  /*18890*/  R2UR UR7, R11 ;  /* 0x000000000b0772ca */ /* 0x000fe200000e0000 */
[----:B------:R-:W-:Y:S01]  /*188a0*/  FADD.FTZ R3, R20, R3 ;  /* 0x0000000314037221 */ /* 0x000fe20000010000 */
[----:B------:R-:W0:Y:S01]  /*188b0*/  MUFU.EX2 R183, R183 ;  /* 0x000000b700b77308 */ /* 0x000e220000000800 */
[----:B--2---:R-:W-:Y:S01]  /*188c0*/  FFMA.FTZ R0, R87, R0, R181 ;  /* 0x0000000057007223 */ /* 0x004fe200000100b5 */
[-CC-:B------:R-:W-:Y:S01]  /*188d0*/  FFMA.FTZ R78, R78, R7.reuse, -R60.reuse ;  /* 0x000000074e4e7223 */ /* 0x180fe2000001083c */
[----:B------:R-:W-:Y:S01]  /*188e0*/  FADD.FTZ R3, R182, R3 ;  /* 0x00000003b6037221 */ /* 0x000fe20000010000 */
[-CC-:B------:R-:W-:Y:S01]  /*188f0*/  FFMA.FTZ R79, R79, R7.reuse, -R60.reuse ;  /* 0x000000074f4f7223 */ /* 0x180fe2000001083c */
[-CC-:B------:R-:W-:Y:S01]  /*18900*/  FFMA.FTZ R82, R82, R7.reuse, -R60.reuse ;  /* 0x0000000752527223 */ /* 0x180fe2000001083c */
[-C--:B------:R-:W-:Y:S01]  /*18910*/  FFMA.FTZ R83, R83, R7.reuse, -R60 ;  /* 0x0000000753537223 */ /* 0x080fe2000001083c */
[----:B------:R-:W-:Y:S01]  /*18920*/  FADD.FTZ R3, R15, R3 ;  /* 0x000000030f037221 */ /* 0x000fe20000010000 */
[----:B------:R-:W1:Y:S01]  /*18930*/  MUFU.EX2 R32, R32 ;  /* 0x0000002000207308 */ /* 0x000e620000000800 */
[----:B---3--:R-:W-:Y:S01]  /*18940*/  FADD.FTZ R0, R21, R0 ;  /* 0x0000000015007221 */ /* 0x008fe20000010000 */
[-CC-:B------:R-:W-:Y:S01]  /*18950*/  FFMA.FTZ R86, R86, R7.reuse, -R60.reuse ;  /* 0x0000000756567223 */ /* 0x180fe2000001083c */
[----:B------:R-:W-:Y:S01]  /*18960*/  FADD.FTZ R11, R176, R3 ;  /* 0x00000003b00b7221 */ /* 0x000fe20000010000 */
[----:B------:R-:W-:Y:S01]  /*18970*/  FFMA.FTZ R3, R67, R7, -R60 ;  /* 0x0000000743037223 */ /* 0x000fe2000001083c */
[C---:B------:R-:W-:Y:S01]  /*18980*/  ISETP.GT.AND P3, PT, R12.reuse, R5, PT ;  /* 0x000000050c00720c */ /* 0x040fe20003f64270 */
[----:B------:R-:W-:-:S02]  /*18990*/  VIADD R12, R12, 0xffffffff ;  /* 0xffffffff0c0c7836 */ /* 0x000fc40000000000 */
[----:B------:R-:W-:Y:S01]  /*189a0*/  FADD.FTZ R11, R24, R11 ;  /* 0x0000000b180b7221 */ /* 0x000fe20000010000 */
[----:B------:R-:W2:Y:S01]  /*189b0*/  MUFU.EX2 R177, R177 ;  /* 0x000000b100b17308 */ /* 0x000ea20000000800 */
[----:B0-----:R-:W-:Y:S01]  /*189c0*/  FADD.FTZ R10, R183, R0 ;  /* 0x00000000b70a7221 */ /* 0x001fe20000010000 */
[----:B------:R-:W-:Y:S01]  /*189d0*/  F2FP.BF16.F32.PACK_AB R182, R15, R182 ;  /* 0x000000b60fb6723e */ /* 0x000fe200000010ff */
[----:B------:R-:W-:Y:S01]  /*189e0*/  FADD.FTZ R11, R178, R11 ;  /* 0x0000000bb20b7221 */ /* 0x000fe20000010000 */
[----:B------:R-:W-:Y:S02]  /*189f0*/  F2FP.BF16.F32.PACK_AB R181, R21, R181 ;  /* 0x000000b515b5723e */ /* 0x000fe400000010ff */
[----:B------:R-:W-:Y:S01]  /*18a00*/  F2FP.BF16.F32.PACK_AB R176, R24, R176 ;  /* 0x000000b018b0723e */ /* 0x000fe200000010ff */
[----:B------:R-:W-:Y:S01]  /*18a10*/  FADD.FTZ R11, R28, R11 ;  /* 0x0000000b1c0b7221 */ /* 0x000fe20000010000 */
[----:B------:R-:W0:Y:S01]  /*18a20*/  MUFU.EX2 R25, R25 ;  /* 0x0000001900197308 */ /* 0x000e220000000800 */
[C---:B-1----:R-:W-:Y:S01]  /*18a30*/  FADD.FTZ R10, R32.reuse, R10 ;  /* 0x0000000a200a7221 */ /* 0x042fe20000010000 */
[----:B------:R-:W-:Y:S01]  /*18a40*/  F2FP.BF16.F32.PACK_AB R183, R32, R183 ;  /* 0x000000b720b7723e */ /* 0x000fe200000010ff */
[----:B------:R-:W-:Y:S01]  /*18a50*/  FADD.FTZ R11, R172, R11 ;  /* 0x0000000bac0b7221 */ /* 0x000fe20000010000 */
[----:B------:R-:W-:-:S02]  /*18a60*/  F2FP.BF16.F32.PACK_AB R178, R28, R178 ;  /* 0x000000b21cb2723e */ /* 0x000fc400000010ff */
[C---:B------:R-:W-:Y:S01]  /*18a70*/  F2FP.BF16.F32.PACK_AB R172, R35.reuse, R172 ;  /* 0x000000ac23ac723e */ /* 0x040fe200000010ff */
[----:B------:R-:W-:Y:S01]  /*18a80*/  FADD.FTZ R11, R35, R11 ;  /* 0x0000000b230b7221 */ /* 0x000fe20000010000 */
[----:B------:R-:W-:Y:S01]  /*18a90*/  MUFU.EX2 R179, R179 ;  /* 0x000000b300b37308 */ /* 0x000fe20000000800 */
[----:B--2---:R-:W-:Y:S02]  /*18aa0*/  FADD.FTZ R10, R177, R10 ;  /* 0x0000000ab10a7221 */ /* 0x004fe40000010000 */
[----:B------:R-:W-:Y:S01]  /*18ab0*/  FADD.FTZ R11, R174, R11 ;  /* 0x0000000bae0b7221 */ /* 0x000fe20000010000 */
[----:B------:R-:W-:-:S03]  /*18ac0*/  F2FP.BF16.F32.PACK_AB R174, R36, R174 ;  /* 0x000000ae24ae723e */ /* 0x000fc600000010ff */
[----:B------:R-:W-:Y:S01]  /*18ad0*/  FADD.FTZ R11, R36, R11 ;  /* 0x0000000b240b7221 */ /* 0x000fe20000010000 */
[----:B------:R-:W-:Y:S01]  /*18ae0*/  MUFU.EX2 R29, R29 ;  /* 0x0000001d001d7308 */ /* 0x000fe20000000800 */
[----:B0-----:R-:W-:Y:S02]  /*18af0*/  F2FP.BF16.F32.PACK_AB R177, R25, R177 ;  /* 0x000000b119b1723e */ /* 0x001fe400000010ff */
[----:B------:R-:W-:Y:S01]  /*18b00*/  FADD.FTZ R11, R168, R11 ;  /* 0x0000000ba80b7221 */ /* 0x000fe20000010000 */
[----:B------:R-:W-:-:S03]  /*18b10*/  F2FP.BF16.F32.PACK_AB R168, R37, R168 ;  /* 0x000000a825a8723e */ /* 0x000fc600000010ff */
[----:B------:R-:W-:Y:S01]  /*18b20*/  FADD.FTZ R11, R37, R11 ;  /* 0x0000000b250b7221 */ /* 0x000fe20000010000 */
[----:B------:R-:W-:Y:S03]  /*18b30*/  MUFU.EX2 R173, R173 ;  /* 0x000000ad00ad7308 */ /* 0x000fe60000000800 */
        /* <DEDUP_REMOVED lines=9> */
[----:B------:R-:W-:-:S04]  /*18bd0*/  F2FP.BF16.F32.PACK_AB R166, R41, R166 ;  /* 0x000000a629a6723e */ /* 0x000fc800000010ff */
[----:B------:R-:W-:Y:S08]  /*18be0*/  MUFU.EX2 R27, R27 ;  /* 0x0000001b001b7308 */ /* 0x000ff00000000800 */
[----:B------:R-:W-:Y:S08]  /*18bf0*/  MUFU.EX2 R169, R169 ;  /* 0x000000a900a97308 */ /* 0x000ff00000000800 */
[----:B------:R-:W-:Y:S08]  /*18c00*/  MUFU.EX2 R30, R30 ;  /* 0x0000001e001e7308 */ /* 0x000ff00000000800 */
[----:B------:R-:W-:Y:S08]  /*18c10*/  MUFU.EX2 R171, R171 ;  /* 0x000000ab00ab7308 */ /* 0x000ff00000000800 */
[----:B------:R-:W-:Y:S01]  /*18c20*/  MUFU.EX2 R33, R33 ;  /* 0x0000002100217308 */ /* 0x000fe20000000800 */
[----:B------:R-:W-:-:S02]  /*18c30*/  WARPGROUP.DEPBAR.LE gsb0, 0x0 ;  /* 0x00008000000079c5 */ /* 0x000fc40000010000 */
[----:B------:R-:W-:Y:S01]  /*18c40*/  WARPGROUP.ARRIVE ;  /* 0x00000000000079c5 */ /* 0x000fe20000000000 */
[----:B------:R-:W-:-:S04]  /*18c50*/  FFMA.FTZ R157, R74, R7, -R60 ;  /* 0x000000074a9d7223 */ /* 0x000fc8000001083c */
[----:B------:R-:W-:Y:S01]  /*18c60*/  MUFU.EX2 R165, R165 ;  /* 0x000000a500a57308 */ /* 0x000fe20000000800 */
[----:B------:R-:W-:Y:S07]  /*18c70*/  HGMMA.64x128x16.F32.BF16 R88, R152, gdesc[UR4].tnspB, R88, gsb0 ;  /* 0x41e0000498587df0 */ /* 0x000fee0008001858 */
        /* <DEDUP_REMOVED lines=19> */
[----:B-1----:R-:W-:Y:S01]  /*18db0*/  F2FP.BF16.F32.PACK_AB R159, R79, R78 ;  /* 0x0000004e4f9f723e */ /* 0x002fe200000010ff */
[----:B------:R-:W-:Y:S02]  /*18dc0*/  WARPGROUP.DEPBAR.LE gsb0, 0x0 ;  /* 0x00008000000079c5 */ /* 0x000fe40000010000 */
[----:B------:R0:W-:Y:S04]  /*18dd0*/  @!P1 SYNCS.ARRIVE.TRANS64.RED.A1T0 RZ, [R13+URZ], RZ ;  /* 0x000000ff0dff99a7 */ /* 0x0001e8000810043f */
[----:B------:R-:W1:Y:S01]  /*18de0*/  MUFU.EX2 R53, R53 ;  /* 0x0000003500357308 */ /* 0x000e620000000800 */
[----:B0-----:R-:W-:Y:S01]  /*18df0*/  FADD.FTZ R13, R25, R10 ;  /* 0x0000000a190d7221 */ /* 0x001fe20000010000 */
[----:B------:R0:W-:Y:S01]  /*18e00*/  @!P1 SYNCS.ARRIVE.TRANS64.RED.A1T0 RZ, [R14+URZ], RZ ;  /* 0x000000ff0eff99a7 */ /* 0x0001e2000810043f */
[----:B------:R-:W-:-:S05]  /*18e10*/  FFMA.FTZ R10, R71, R7, -R60 ;  /* 0x00000007470a7223 */ /* 0x000fca000001083c */
[----:B------:R-:W2:Y:S01]  /*18e20*/  MUFU.EX2 R83, R83 ;  /* 0x0000005300537308 */ /* 0x000ea20000000800 */
[----:B------:R-:W-:Y:S01]  /*18e30*/  FADD.FTZ R13, R179, R13 ;  /* 0x0000000db30d7221 */ /* 0x000fe20000010000 */
[----:B------:R-:W-:Y:S01]  /*18e40*/  FFMA.FTZ R60, R85, R7, -R60 ;  /* 0x00000007553c7223 */ /* 0x000fe2000001083c */
[C---:B------:R-:W-:Y:S02]  /*18e50*/  F2FP.BF16.F32.PACK_AB R179, R29.reuse, R179 ;  /* 0x000000b31db3723e */ /* 0x040fe400000010ff */
[----:B------:R-:W-:Y:S01]  /*18e60*/  FADD.FTZ R13, R29, R13 ;  /* 0x0000000d1d0d7221 */ /* 0x000fe20000010000 */
[----:B-1----:R-:W-:Y:S02]  /*18e70*/  F2FP.BF16.F32.PACK_AB R152, R53, R52 ;  /* 0x000000343598723e */ /* 0x002fe400000010ff */
[----:B------:R-:W1:Y:S01]  /*18e80*/  MUFU.EX2 R10, R10 ;  /* 0x0000000a000a7308 */ /* 0x000e620000000800 */
[----:B------:R-:W-:Y:S01]  /*18e90*/  FADD.FTZ R13, R173, R13 ;  /* 0x0000000dad0d7221 */ /* 0x000fe20000010000 */
[----:B------:R-:W-:-:S03]  /*18ea0*/  F2FP.BF16.F32.PACK_AB R173, R31, R173 ;  /* 0x000000ad1fad723e */ /* 0x000fc600000010ff */
[----:B------:R-:W-:-:S03]  /*18eb0*/  FADD.FTZ R13, R31, R13 ;  /* 0x0000000d1f0d7221 */ /* 0x000fc60000010000 */
[----:B------:R-:W-:Y:S01]  /*18ec0*/  MUFU.EX2 R56, R56 ;  /* 0x0000003800387308 */ /* 0x000fe20000000800 */
[----:B------:R-:W-:Y:S01]  /*18ed0*/  FADD.FTZ R13, R175, R13 ;  /* 0x0000000daf0d7221 */ /* 0x000fe20000010000 */
[----:B------:R-:W-:Y:S02]  /*18ee0*/  F2FP.BF16.F32.PACK_AB R175, R27, R175 ;  /* 0x000000af1baf723e */ /* 0x000fe400000010ff */
[----:B--2---:R-:W-:Y:S01]  /*18ef0*/  F2FP.BF16.F32.PACK_AB R153, R83, R82 ;  /* 0x000000525399723e */ /* 0x004fe200000010ff */
[----:B------:R-:W-:-:S03]  /*18f00*/  FADD.FTZ R13, R27, R13 ;  /* 0x0000000d1b0d7221 */ /* 0x000fc60000010000 */
[----:B------:R-:W-:Y:S01]  /*18f10*/  MUFU.EX2 R86, R86 ;  /* 0x0000005600567308 */ /* 0x000fe20000000800 */
[----:B------:R-:W-:Y:S01]  /*18f20*/  FADD.FTZ R13, R169, R13 ;  /* 0x0000000da90d7221 */ /* 0x000fe20000010000 */
[----:B------:R-:W-:-:S03]  /*18f30*/  F2FP.BF16.F32.PACK_AB R169, R30, R169 ;  /* 0x000000a91ea9723e */ /* 0x000fc600000010ff */
[----:B------:R-:W-:-:S03]  /*18f40*/  FADD.FTZ R13, R30, R13 ;  /* 0x0000000d1e0d7221 */ /* 0x000fc60000010000 */
[----:B------:R-:W2:Y:S01]  /*18f50*/  MUFU.EX2 R57, R57 ;  /* 0x0000003900397308 */ /* 0x000ea20000000800 */
[----:B------:R-:W-:Y:S01]  /*18f60*/  FADD.FTZ R13, R171, R13 ;  /* 0x0000000dab0d7221 */ /* 0x000fe20000010000 */
[----:B------:R-:W-:-:S03]  /*18f70*/  F2FP.BF16.F32.PACK_AB R171, R33, R171 ;  /* 0x000000ab21ab723e */ /* 0x000fc600000010ff */
[----:B------:R-:W-:-:S03]  /*18f80*/  FADD.FTZ R13, R33, R13 ;  /* 0x0000000d210d7221 */ /* 0x000fc60000010000 */
[----:B------:R-:W3:Y:S01]  /*18f90*/  MUFU.EX2 R60, R60 ;  /* 0x0000003c003c7308 */ /* 0x000ee20000000800 */
[----:B------:R-:W-:Y:S01]  /*18fa0*/  FADD.FTZ R13, R165, R13 ;  /* 0x0000000da50d7221 */ /* 0x000fe20000010000 */
[----:B------:R-:W-:-:S03]  /*18fb0*/  F2FP.BF16.F32.PACK_AB R165, R6, R165 ;  /* 0x000000a506a5723e */ /* 0x000fc600000010ff */
[----:B0-----:R-:W-:Y:S01]  /*18fc0*/  FADD.FTZ R14, R6, R13 ;  /* 0x0000000d060e7221 */ /* 0x001fe20000010000 */
        /* <DEDUP_REMOVED lines=15> */
[C---:B-1----:R-:W-:Y:S02]  /*190c0*/  F2FP.BF16.F32.PACK_AB R163, R10.reuse, R163 ;  /* 0x000000a30aa3723e */ /* 0x042fe400000010ff */
[----:B------:R-:W-:Y:S01]  /*190d0*/  FADD.FTZ R6, R10, R11 ;  /* 0x0000000b0a067221 */ /* 0x000fe20000010000 */
[----:B------:R-:W-:Y:S01]  /*190e0*/  FADD.FTZ R11, R45, R14 ;  /* 0x0000000e2d0b7221 */ /* 0x000fe20000010000 */
[----:B--2---:R-:W-:Y:S01]  /*190f0*/  F2FP.BF16.F32.PACK_AB R154, R57, R56 ;  /* 0x00000038399a723e */ /* 0x004fe200000010ff */
[----:B------:R-:W-:-:S02]  /*19100*/  IMAD.MOV.U32 R14, RZ, RZ, R187 ;  /* 0x000000ffff0e7224 */ /* 0x000fc400078e00bb */
[----:B------:R-:W-:Y:S01]  /*19110*/  FADD.FTZ R6, R157, R6 ;  /* 0x000000069d067221 */ /* 0x000fe20000010000 */
[----:B------:R-:W-:Y:S01]  /*19120*/  FADD.FTZ R0, R48, R11 ;  /* 0x0000000b30007221 */ /* 0x000fe20000010000 */
[C---:B------:R-:W-:Y:S01]  /*19130*/  F2FP.BF16.F32.PACK_AB R157, R75.reuse, R157 ;  /* 0x0000009d4b9d723e */ /* 0x040fe200000010ff */
[----:B------:R-:W-:Y:S02]  /*19140*/  IMAD.MOV.U32 R10, RZ, RZ, R8 ;  /* 0x000000ffff0a7224 */ /* 0x000fe400078e0008 */
        /* <DEDUP_REMOVED lines=11> */
[----:B------:R-:W-:Y:S02]  /*19200*/  IMAD.MOV.U32 R6, RZ, RZ, R184 ;  /* 0x000000ffff067224 */ /* 0x000fe400078e00b8 */
[----:B------:R-:W-:-:S04]  /*19210*/  FADD.FTZ R11, R86, R11 ;  /* 0x0000000b560b7221 */ /* 0x000fc80000010000 */
[----:B------:R-:W-:Y:S01]  /*19220*/  FADD.FTZ R0, R60, R11 ;  /* 0x0000000b3c007221 */ /* 0x000fe20000010000 */
[----:B------:R-:W-:Y:S01]  /*19230*/  IMAD.MOV.U32 R11, RZ, RZ, R9 ;  /* 0x000000ffff0b7224 */ /* 0x000fe200078e0009 */
[----:B------:R-:W-:Y:S06]  /*19240*/  @P3 BRA `(.L_x_2665) ;  /* 0xffffffc800a43947 */ /* 0x000fec000383ffff */
[----:B------:R-:W-:Y:S05]  /*19250*/  BSYNC B1 ;  /* 0x0000000000017941 */ /* 0x000fea0003800000 */
.L_x_2654:
[----:B------:R-:W-:Y:S05]  /*19260*/  BSYNC B0 ;  /* 0x0000000000007941 */ /* 0x000fea0003800000 */
.L_x_2653:
[----:B------:R-:W-:Y:S01]  /*19270*/  ISETP.GE.AND P2, PT, R12, R199, PT ;  /* 0x000000c70c00720c */ /* 0x000fe20003f46270 */
[----:B------:R-:W-:-:S12]  /*19280*/  BSSY B0, `(.L_x_2666) ;  /* 0x00002ca000007945 */ /* 0x000fd80003800000 */
[----:B------:R-:W-:Y:S05]  /*19290*/  @!P2 BRA `(.L_x_2667) ;  /* 0x0000002c0020a947 */ /* 0x000fea0003800000 */
[----:B------:R-:W-:Y:S02]  /*192a0*/  IMAD.MOV.U32 R10, RZ, RZ, R8 ;  /* 0x000000ffff0a7224 */ /* 0x000fe400078e0008 */
[----:B------:R-:W-:Y:S02]  /*192b0*/  IMAD.MOV.U32 R5, RZ, RZ, R9 ;  /* 0x000000ffff057224 */ /* 0x000fe400078e0009 */
[----:B------:R-:W-:Y:S02]  /*192c0*/  IMAD.MOV.U32 R11, RZ, RZ, R187 ;  /* 0x000000ffff0b7224 */ /* 0x000fe400078e00bb */
[----:B------:R-:W-:-:S07]  /*192d0*/  IMAD.MOV.U32 R6, RZ, RZ, R184 ;  /* 0x000000ffff067224 */ /* 0x000fce00078e00b8 */
.L_x_2678:
        /* <DEDUP_REMOVED lines=8> */
.L_x_2668:
[----:B------:R-:W-:Y:S01]  /*19360*/  IMAD R8, R184, 0x8, R2 ;  /* 0x00000008b8087824 */ /* 0x000fe200078e0202 */
[----:B------:R-:W-:-:S04]  /*19370*/  SHF.L.U32 R9, R187, 0x1f, RZ ;  /* 0x0000001fbb097819 */ /* 0x000fc800000006ff */
[----:B------:R0:W1:Y:S01]  /*19380*/  SYNCS.PHASECHK.TRANS64.TRYWAIT P2, [R8+URZ+0x34830], R9 ;  /* 0x03483009080075a7 */ /* 0x000062000804017f */
[----:B------:R-:W-:Y:S05]  /*19390*/  @!P0 BRA `(.L_x_2669) ;  /* 0x0000000000048947 */ /* 0x000fea0003800000 */
[----:B------:R-:W-:Y:S01]  /*193a0*/  BPT.TRAP 0x1 ;  /* 0x000000040000795c */ /* 0x000fe20000300000 */
.L_x_2669:
[----:B------:R-:W-:Y:S01]  /*193b0*/  IMAD R7, R184, 0xc00, R4 ;  /* 0x00000c00b8077824 */ /* 0x000fe200078e0204 */
[----:B------:R-:W-:Y:S03]  /*193c0*/  BSSY B1, `(.L_x_2670) ;  /* 0x0000006000017945 */ /* 0x000fe60003800000 */
[C---:B------:R-:W-:Y:S02]  /*193d0*/  VIADD R14, R7.reuse, 0x2 ;  /* 0x00000002070e7836 */ /* 0x040fe40000000000 */
[----:B------:R-:W-:Y:S01]  /*193e0*/  VIADD R21, R7, 0x4 ;  /* 0x0000000407157836 */ /* 0x000fe20000000000 */
[----:B-1----:R-:W-:Y:S06]  /*193f0*/  @P2 BRA `(.L_x_2671) ;  /* 0x0000000000082947 */ /* 0x002fec0003800000 */
[----:B------:R-:W1:Y:S02]  /*19400*/  SYNCS.PHASECHK.TRANS64.TRYWAIT P2, [R8+URZ+0x34830], R9 ;  /* 0x03483009080075a7 */ /* 0x000e64000804017f */
[----:B-1----:R-:W-:Y:S05]  /*19410*/  @!P2 BRA `(.L_x_2672) ;  /* 0x000000fc0008a947 */ /* 0x002fea0003800000 */
.L_x_2671:
[----:B------:R-:W-:Y:S05]  /*19420*/  BSYNC B1 ;  /* 0x0000000000017941 */ /* 0x000fea0003800000 */
.L_x_2670:
[----:B01----:R-:W-:Y:S01]  /*19430*/  IMAD.MOV.U32 R8, RZ, RZ, R7 ;  /* 0x000000ffff087224 */ /* 0x003fe200078e0007 */
[----:B------:R0:W-:Y:S01]  /*19440*/  STL.64 [R1+0xa0], R10 ;  /* 0x0000a00a01007387 */ /* 0x0001e20000100a00 */
[----:B------:R-:W-:-:S03]  /*19450*/  IMAD.MOV.U32 R9, RZ, RZ, 0x40000040 ;  /* 0x40000040ff097424 */ /* 0x000fc600078e00ff */
[----:B------:R-:W-:Y:S02]  /*19460*/  R2UR UR54, R8 ;  /* 0x00000000083672ca */ /* 0x000fe400000e0000 */
        /* <DEDUP_REMOVED lines=82> */
[----:B------:R-:W-:Y:S02]  /*19990*/  R2UR UR7, R9 ;  /* 0x00000000090772ca */ /* 0x000fe400000e0000 */
[----:B------:R-:W4:Y:S01]  /*199a0*/  LDL.64 R8, [R1+0x38] ;  /* 0x0000380001087983 */ /* 0x000f220000100a00 */
[----:B------:R-:W-:Y:S01]  /*199b0*/  IMAD.MOV.U32 R15, RZ, RZ, 0x40000040 ;  /* 0x40000040ff0f7424 */ /* 0x000fe200078e00ff */
[----:B------:R-:W-:Y:S02]  /*199c0*/  R2UR UR50, R14 ;  /* 0x000000000e3272ca */ /* 0x000fe400000e0000 */
[----:B0-----:R-:W3:Y:S01]  /*199d0*/  LDL.64 R2, [R1+0x20] ;  /* 0x0000200001027983 */ /* 0x001ee20000100a00 */
[----:B------:R-:W-:Y:S01]  /*199e0*/  VIADD R14, R7, 0x6 ;  /* 0x00000006070e7836 */ /* 0x000fe20000000000 */
        /* <DEDUP_REMOVED lines=8> */
[----:B------:R-:W-:-:S02]  /*19a70*/  R2UR UR31, R21 ;  /* 0x00000000151f72ca */ /* 0x000fc400000e0000 */
[----:B------:R-:W-:Y:S01]  /*19a80*/  R2UR UR22, R14 ;  /* 0x000000000e1672ca */ /* 0x000fe200000e0000 */
[----:B------:R-:W-:Y:S01]  /*19a90*/  VIADD R14, R7, 0x802 ;  /* 0x00000802070e7836 */ /* 0x000fe20000000000 */
[C---:B------:R-:W-:Y:S01]  /*19aa0*/  R2UR UR23, R15.reuse ;  /* 0x000000000f1772ca */ /* 0x040fe200000e0000 */
[----:B------:R-:W-:Y:S02]  /*19ab0*/  WARPGROUP.DEPBAR.LE gsb0, 0x0 ;  /* 0x00008000000079c5 */ /* 0x000fe40000010000 */
[----:B------:R-:W-:Y:S01]  /*19ac0*/  WARPGROUP.ARRIVE ;  /* 0x00000000000079c5 */ /* 0x000fe20000000000 */
[C---:B------:R-:W-:Y:S02]  /*19ad0*/  R2UR UR11, R15.reuse ;  /* 0x000000000f0b72ca */ /* 0x040fe400000e0000 */
[----:B------:R-:W-:Y:S02]  /*19ae0*/  R2UR UR39, R15 ;  /* 0x000000000f2772ca */ /* 0x000fe400000e0000 */
[----:B------:R-:W-:Y:S01]  /*19af0*/  R2UR UR18, R20 ;  /* 0x00000000141272ca */ /* 0x000fe200000e0000 */
[----:B------:R-:W-:Y:S01]  /*19b00*/  HGMMA.64x128x16.F32.BF16 R24, gdesc[UR48], R24, gsb0 ;  /* 0x01e00000301879f0 */ /* 0x000fe20008001818 */
[----:B------:R-:W-:-:S02]  /*19b10*/  R2UR UR19, R21 ;  /* 0x00000000151372ca */ /* 0x000fc400000e0000 */
[----:B------:R-:W-:Y:S01]  /*19b20*/  R2UR UR10, R14 ;  /* 0x000000000e0a72ca */ /* 0x000fe200000e0000 */
[----:B------:R-:W-:Y:S02]  /*19b30*/  WARPGROUP.DEPBAR.LE gsb0, 0x0 ;  /* 0x00008000000079c5 */ /* 0x000fe40000010000 */
[----:B------:R-:W-:Y:S01]  /*19b40*/  WARPGROUP.ARRIVE ;  /* 0x00000000000079c5 */ /* 0x000fe20000000000 */
[----:B------:R-:W3:Y:S01]  /*19b50*/  LDL.64 R20, [R1+0x8] ;  /* 0x0000080001147983 */ /* 0x000ee20000100a00 */
[----:B------:R-:W-:-:S04]  /*19b60*/  VIADD R14, R7, 0x806 ;  /* 0x00000806070e7836 */ /* 0x000fc80000000000 */
[----:B------:R-:W-:Y:S01]  /*19b70*/  HGMMA.64x128x16.F32.BF16 R24, gdesc[UR44], R24, gsb0 ;  /* 0x01e000002c1879f0 */ /* 0x000fe20008001818 */
[----:B----4-:R-:W-:Y:S02]  /*19b80*/  R2UR UR32, R8 ;  /* 0x00000000082072ca */ /* 0x010fe400000e0000 */
[----:B------:R-:W-:Y:S02]  /*19b90*/  R2UR UR33, R9 ;  /* 0x00000000092172ca */ /* 0x000fe400000e0000 */
[----:B--2---:R-:W-:Y:S01]  /*19ba0*/  R2UR UR28, R10 ;  /* 0x000000000a1c72ca */ /* 0x004fe200000e0000 */
[----:B------:R-:W2:Y:S01]  /*19bb0*/  LDL.64 R8, [R1] ;  /* 0x0000000001087983 */ /* 0x000ea20000100a00 */
[----:B------:R-:W-:Y:S02]  /*19bc0*/  WARPGROUP.DEPBAR.LE gsb0, 0x0 ;  /* 0x00008000000079c5 */ /* 0x000fe40000010000 */
[----:B------:R-:W-:-:S07]  /*19bd0*/  WARPGROUP.ARRIVE ;  /* 0x00000000000079c5 */ /* 0x000fce0000000000 */
[----:B------:R-:W-:Y:S01]  /*19be0*/  HGMMA.64x128x16.F32.BF16 R24, gdesc[UR32], R24, gsb0 ;  /* 0x01e00000201879f0 */ /* 0x000fe20008001818 */
[----:B------:R-:W-:Y:S02]  /*19bf0*/  R2UR UR29, R11 ;  /* 0x000000000b1d72ca */ /* 0x000fe400000e0000 */
[----:B------:R-:W-:Y:S02]  /*19c00*/  R2UR UR38, R14 ;  /* 0x000000000e2672ca */ /* 0x000fe400000e0000 */
[----:B------:R-:W4:Y:S01]  /*19c10*/  LDL.64 R14, [R1+0x10] ;  /* 0x00001000010e7983 */ /* 0x000f220000100a00 */
[----:B---3--:R-:W-:Y:S02]  /*19c20*/  R2UR UR24, R4 ;  /* 0x00000000041872ca */ /* 0x008fe400000e0000 */
[----:B------:R-:W-:Y:S01]  /*19c30*/  R2UR UR25, R5 ;  /* 0x00000000051972ca */ /* 0x000fe200000e0000 */
[----:B------:R0:W5:Y:S01]  /*19c40*/  LDL.LU.64 R10, [R1+0xa0] ;  /* 0x0000a000010a7983 */ /* 0x0001620000300a00 */
[----:B------:R-:W-:-:S02]  /*19c50*/  R2UR UR20, R2 ;  /* 0x00000000021472ca */ /* 0x000fc400000e0000 */
[----:B------:R-:W-:Y:S01]  /*19c60*/  R2UR UR21, R3 ;  /* 0x00000000031572ca */ /* 0x000fe200000e0000 */
[----:B------:R0:W5:Y:S04]  /*19c70*/  LDL.LU.64 R4, [R1+0x98] ;  /* 0x0000980001047983 */ /* 0x0001680000300a00 */
[----:B------:R0:W5:Y:S01]  /*19c80*/  LDL.LU.64 R2, [R1+0x90] ;  /* 0x0000900001027983 */ /* 0x0001620000300a00 */
[----:B------:R-:W-:Y:S02]  /*19c90*/  WARPGROUP.DEPBAR.LE gsb0, 0x0 ;  /* 0x00008000000079c5 */ /* 0x000fe40000010000 */
[----:B------:R-:W-:-:S06]  /*19ca0*/  WARPGROUP.ARRIVE ;  /* 0x00000000000079c5 */ /* 0x000fcc0000000000 */
[----:B------:R-:W-:Y:S03]  /*19cb0*/  HGMMA.64x128x16.F32.BF16 R24, gdesc[UR28], R24, gsb0 ;  /* 0x01e000001c1879f0 */ /* 0x000fe60008001818 */
[----:B------:R-:W-:Y:S02]  /*19cc0*/  WARPGROUP.DEPBAR.LE gsb0, 0x0 ;  /* 0x00008000000079c5 */ /* 0x000fe40000010000 */
[----:B------:R-:W-:-:S07]  /*19cd0*/  WARPGROUP.ARRIVE ;  /* 0x00000000000079c5 */ /* 0x000fce0000000000 */
[----:B------:R-:W-:Y:S01]  /*19ce0*/  HGMMA.64x128x16.F32.BF16 R24, gdesc[UR24], R24, gsb0 ;  /* 0x01e00000181879f0 */ /* 0x000fe20008001818 */
[----:B----4-:R-:W-:Y:S02]  /*19cf0*/  R2UR UR16, R14 ;  /* 0x000000000e1072ca */ /* 0x010fe400000e0000 */
[----:B------:R-:W-:Y:S01]  /*19d00*/  R2UR UR17, R15 ;  /* 0x000000000f1172ca */ /* 0x000fe200000e0000 */
[----:B------:R-:W-:Y:S02]  /*19d10*/  WARPGROUP.DEPBAR.LE gsb0, 0x0 ;  /* 0x00008000000079c5 */ /* 0x000fe40000010000 */
[----:B------:R-:W-:-:S06]  /*19d20*/  WARPGROUP.ARRIVE ;  /* 0x00000000000079c5 */ /* 0x000fcc0000000000 */
        /* <DEDUP_REMOVED lines=25> */
.L_x_2673:
[----:B-----5:R-:W-:Y:S01]  /*19ec0*/  SHF.L.U32 R7, R11, 0x1f, RZ ;  /* 0x0000001f0b077819 */ /* 0x020fe200000006ff */
[----:B------:R-:W-:-:S04]  /*19ed0*/  IMAD R11, R6, 0x8, R2 ;  /* 0x00000008060b7824 */ /* 0x000fc800078e0202 */
[----:B------:R0:W1:Y:S01]  /*19ee0*/  SYNCS.PHASECHK.TRANS64.TRYWAIT P2, [R11+URZ+0x34850], R7 ;  /* 0x034850070b0075a7 */ /* 0x000062000804017f */
[----:B------:R-:W-:Y:S05]  /*19ef0*/  @!P0 BRA `(.L_x_2674) ;  /* 0x0000000000048947 */ /* 0x000fea0003800000 */
[----:B------:R-:W-:Y:S01]  /*19f00*/  BPT.TRAP 0x1 ;  /* 0x000000040000795c */ /* 0x000fe20000300000 */
.L_x_2674:
[----:B------:R-:W-:Y:S04]  /*19f10*/  BSSY B1, `(.L_x_2675) ;  /* 0x0000004000017945 */ /* 0x000fe80003800000 */
[----:B-1----:R-:W-:Y:S05]  /*19f20*/  @P2 BRA `(.L_x_2676) ;  /* 0x0000000000082947 */ /* 0x002fea0003800000 */
[----:B------:R-:W1:Y:S02]  /*19f30*/  SYNCS.PHASECHK.TRANS64.TRYWAIT P2, [R11+URZ+0x34850], R7 ;  /* 0x034850070b0075a7 */ /* 0x000e64000804017f */
[----:B-1----:R-:W-:Y:S05]  /*19f40*/  @!P2 BRA `(.L_x_2677) ;  /* 0x000000f00050a947 */ /* 0x002fea0003800000 */
.L_x_2676:
[----:B------:R-:W-:Y:S05]  /*19f50*/  BSYNC B1 ;  /* 0x0000000000017941 */ /* 0x000fea0003800000 */
.L_x_2675:
        /* <DEDUP_REMOVED lines=52> */
[----:B------:R-:W-:Y:S01]  /*1a2a0*/  ULDC UR4, c[0x0][0x988] ;  /* 0x0002620000047ab9 */ /* 0x000fe20000000800 */
        /* <DEDUP_REMOVED lines=8> */
[----:B------:R-:W-:-:S02]  /*1a330*/  VIADD R40, R6, 0x280 ;  /* 0x0000028006287836 */ /* 0x000fc40000000000 */
[----:B------:R-:W-:Y:S01]  /*1a340*/  FMUL.FTZ R78, R78, UR58 ;  /* 0x0000003a4e4e7c20 */ /* 0x000fe20008410000 */
[----:B------:R-:W-:Y:S02]  /*1a350*/  IMAD.MOV.U32 R41, RZ, RZ, 0x40000040 ;  /* 0x40000040ff297424 */ /* 0x000fe400078e00ff */
[----:B------:R-:W-:Y:S01]  /*1a360*/  FMUL.FTZ R79, R79, UR58 ;  /* 0x0000003a4f4f7c20 */ /* 0x000fe20008410000 */
[----:B------:R-:W-:Y:S01]  /*1a370*/  FMUL.FTZ R82, R82, UR58 ;  /* 0x0000003a52527c20 */ /* 0x000fe20008410000 */
[----:B------:R-:W-:Y:S01]  /*1a380*/  FMUL.FTZ R83, R83, UR58 ;  /* 0x0000003a53537c20 */ /* 0x000fe20008410000 */
[----:B------:R-:W-:Y:S01]  /*1a390*/  MUFU.TANH R38, R38 ;  /* 0x0000002600267308 */ /* 0x000fe20000002400 */
[----:B------:R-:W-:Y:S01]  /*1a3a0*/  FMUL.FTZ R84, R86, UR58 ;  /* 0x0000003a56547c20 */ /* 0x000fe20008410000 */
[----:B------:R-:W-:Y:S01]  /*1a3b0*/  @!P1 IMAD R13, R13, 0x8, R2 ;  /* 0x000000080d0d9824 */ /* 0x000fe200078e0202 */
[----:B------:R-:W-:Y:S01]  /*1a3c0*/  ISETP.GT.AND P2, PT, R12, R199, PT ;  /* 0x000000c70c00720c */ /* 0x000fe20003f44270 */
[----:B------:R-:W-:-:S02]  /*1a3d0*/  @!P1 VIADD R11, R11, 0x34860 ;  /* 0x000348600b0b9836 */ /* 0x000fc40000000000 */
[----:B------:R-:W-:Y:S02]  /*1a3e0*/  @!P1 VIADD R13, R13, 0x34840 ;  /* 0x000348400d0d9836 */ /* 0x000fe40000000000 */
[----:B------:R-:W-:Y:S01]  /*1a3f0*/  MUFU.TANH R49, R49 ;  /* 0x0000003100317308 */ /* 0x000fe20000002400 */
[----:B------:R-:W-:Y:S01]  /*1a400*/  @!P1 PRMT R11, RZ, 0x654, R11 ;  /* 0x00000654ff0b9816 */ /* 0x000fe2000000000b */
        /* <DEDUP_REMOVED lines=47> */
[----:B------:R-:W-:Y:S01]  /*1a700*/  MUFU.TANH R84, R84 ;  /* 0x0000005400547308 */ /* 0x000fe20000002400 */
[----:B------:R-:W-:Y:S02]  /*1a710*/  WARPGROUP.DEPBAR.LE gsb0, 0x0 ;  /* 0x00008000000079c5 */ /* 0x000fe40000010000 */
        /* <DEDUP_REMOVED lines=28> */
[----:B------:R-:W-:Y:S01]  /*1a8e0*/  R2UR UR7, R9 ;  /* 0x00000000090772ca */ /* 0x000fe200000e0000 */
[----:B------:R-:W-:Y:S01]  /*1a8f0*/  FMUL.FTZ R85, R87, UR58 ;  /* 0x0000003a57557c20 */ /* 0x000fe20008410000 */
[----:B------:R-:W-:-:S03]  /*1a900*/  FMNMX.FTZ R7, R20, R7, !PT ;  /* 0x0000000714077209 */ /* 0x000fc60007810000 */
[----:B------:R-:W0:Y:S01]  /*1a910*/  MUFU.TANH R44, R44 ;  /* 0x0000002c002c7308 */ /* 0x000e220000002400 */
[----:B-1----:R-:W-:-:S04]  /*1a920*/  FMNMX.FTZ R7, R24, R7, !PT ;  /* 0x0000000718077209 */ /* 0x002fc80007810000 */
[----:B------:R-:W-:-:S03]  /*1a930*/  FMNMX.FTZ R7, R27, R7, !PT ;  /* 0x000000071b077209 */ /* 0x000fc60007810000 */
[----:B------:R-:W1:Y:S01]  /*1a940*/  MUFU.TANH R47, R47 ;  /* 0x0000002f002f7308 */ /* 0x000e620000002400 */
[----:B------:R-:W-:-:S04]  /*1a950*/  FMNMX.FTZ R7, R29, R7, !PT ;  /* 0x000000071d077209 */ /* 0x000fc80007810000 */
[----:B------:R-:W-:-:S03]  /*1a960*/  FMNMX.FTZ R7, R30, R7, !PT ;  /* 0x000000071e077209 */ /* 0x000fc60007810000 */
[----:B------:R-:W3:Y:S01]  /*1a970*/  MUFU.TANH R51, R51 ;  /* 0x0000003300337308 */ /* 0x000ee20000002400 */
[----:B------:R-:W-:-:S04]  /*1a980*/  FMNMX.FTZ R7, R33, R7, !PT ;  /* 0x0000000721077209 */ /* 0x000fc80007810000 */
[----:B------:R-:W-:-:S03]  /*1a990*/  FMNMX.FTZ R7, R35, R7, !PT ;  /* 0x0000000723077209 */ /* 0x000fc60007810000 */
[----:B------:R-:W4:Y:S01]  /*1a9a0*/  MUFU.TANH R55, R55 ;  /* 0x0000003700377308 */ /* 0x000f220000002400 */
[----:B------:R-:W-:-:S04]  /*1a9b0*/  FMNMX.FTZ R7, R37, R7, !PT ;  /* 0x0000000725077209 */ /* 0x000fc80007810000 */
[----:B------:R-:W-:-:S03]  /*1a9c0*/  FMNMX.FTZ R7, R38, R7, !PT ;  /* 0x0000000726077209 */ /* 0x000fc60007810000 */
[----:B------:R-:W5:Y:S01]  /*1a9d0*/  MUFU.TANH R62, R62 ;  /* 0x0000003e003e7308 */ /* 0x000f620000002400 */
[----:B--2---:R-:W-:-:S04]  /*1a9e0*/  FMNMX.FTZ R7, R43, R7, !PT ;  /* 0x000000072b077209 */ /* 0x004fc80007810000 */
[----:B0-----:R-:W-:-:S03]  /*1a9f0*/  FMNMX.FTZ R7, R44, R7, !PT ;  /* 0x000000072c077209 */ /* 0x001fc60007810000 */
[----:B------:R-:W0:Y:S01]  /*1aa00*/  MUFU.TANH R65, R65 ;  /* 0x0000004100417308 */ /* 0x000e220000002400 */
[----:B-1----:R-:W-:-:S04]  /*1aa10*/  FMNMX.FTZ R7, R47, R7, !PT ;  /* 0x000000072f077209 */ /* 0x002fc80007810000 */
[----:B------:R-:W-:-:S03]  /*1aa20*/  FMNMX.FTZ R7, R49, R7, !PT ;  /* 0x0000000731077209 */ /* 0x000fc60007810000 */
[----:B------:R-:W1:Y:S01]  /*1aa30*/  MUFU.TANH R69, R69 ;  /* 0x0000004500457308 */ /* 0x000e620000002400 */
[----:B---3--:R-:W-:-:S04]  /*1aa40*/  FMNMX.FTZ R7, R51, R7, !PT ;  /* 0x0000000733077209 */ /* 0x008fc80007810000 */
[----:B------:R-:W-:-:S03]  /*1aa50*/  FMNMX.FTZ R7, R53, R7, !PT ;  /* 0x0000000735077209 */ /* 0x000fc60007810000 */
[----:B------:R-:W2:Y:S01]  /*1aa60*/  MUFU.TANH R73, R73 ;  /* 0x0000004900497308 */ /* 0x000ea20000002400 */
[----:B----4-:R-:W-:-:S04]  /*1aa70*/  FMNMX.FTZ R7, R55, R7, !PT ;  /* 0x0000000737077209 */ /* 0x010fc80007810000 */
[----:B------:R-:W-:-:S03]  /*1aa80*/  FMNMX.FTZ R7, R57, R7, !PT ;  /* 0x0000000739077209 */ /* 0x000fc60007810000 */
[----:B------:R-:W3:Y:S01]  /*1aa90*/  MUFU.TANH R77, R77 ;  /* 0x0000004d004d7308 */ /* 0x000ee20000002400 */
[----:B------:R-:W-:-:S04]  /*1aaa0*/  FMNMX.FTZ R7, R58, R7, !PT ;  /* 0x000000073a077209 */ /* 0x000fc80007810000 */
[----:B------:R-:W-:-:S03]  /*1aab0*/  FMNMX.FTZ R7, R60, R7, !PT ;  /* 0x000000073c077209 */ /* 0x000fc60007810000 */
[----:B------:R-:W4:Y:S01]  /*1aac0*/  MUFU.TANH R80, R80 ;  /* 0x0000005000507308 */ /* 0x000f220000002400 */
[----:B------:R-:W-:-:S04]  /*1aad0*/  FMNMX.FTZ R7, R61, R7, !PT ;  /* 0x000000073d077209 */ /* 0x000fc80007810000 */
[----:B-----5:R-:W-:-:S03]  /*1aae0*/  FMNMX.FTZ R7, R62, R7, !PT ;  /* 0x000000073e077209 */ /* 0x020fc60007810000 */
[----:B------:R-:W5:Y:S01]  /*1aaf0*/  MUFU.TANH R28, R28 ;  /* 0x0000001c001c7308 */ /* 0x000f620000002400 */
[----:B------:R-:W-:-:S04]  /*1ab00*/  FMNMX.FTZ R7, R64, R7, !PT ;  /* 0x0000000740077209 */ /* 0x000fc80007810000 */
[----:B0-----:R-:W-:-:S03]  /*1ab10*/  FMNMX.FTZ R7, R65, R7, !PT ;  /* 0x0000000741077209 */ /* 0x001fc60007810000 */
[----:B------:R-:W0:Y:S01]  /*1ab20*/  MUFU.TANH R34, R34 ;  /* 0x0000002200227308 */ /* 0x000e220000002400 */
[----:B------:R-:W-:-:S04]  /*1ab30*/  FMNMX.FTZ R7, R68, R7, !PT ;  /* 0x0000000744077209 */ /* 0x000fc80007810000 */
[----:B-1----:R-:W-:-:S03]  /*1ab40*/  FMNMX.FTZ R7, R69, R7, !PT ;  /* 0x0000000745077209 */ /* 0x002fc60007810000 */
[----:B------:R-:W-:Y:S01]  /*1ab50*/  MUFU.TANH R39, R39 ;  /* 0x0000002700277308 */ /* 0x000fe20000002400 */
[----:B------:R-:W-:-:S04]  /*1ab60*/  FMNMX.FTZ R7, R72, R7, !PT ;  /* 0x0000000748077209 */ /* 0x000fc80007810000 */
[----:B--2---:R-:W-:-:S03]  /*1ab70*/  FMNMX.FTZ R7, R73, R7, !PT ;  /* 0x0000000749077209 */ /* 0x004fc60007810000 */
[----:B------:R-:W-:Y:S01]  /*1ab80*/  MUFU.TANH R45, R45 ;  /* 0x0000002d002d7308 */ /* 0x000fe20000002400 */
[----:B---3--:R-:W-:-:S04]  /*1ab90*/  FMNMX.FTZ R7, R77, R7, !PT ;  /* 0x000000074d077209 */ /* 0x008fc80007810000 */
[----:B------:R-:W-:Y:S01]  /*1aba0*/  FMNMX.FTZ R7, R81, R7, !PT ;  /* 0x0000000751077209 */ /* 0x000fe20007810000 */
[----:B------:R-:W-:Y:S02]  /*1abb0*/  WARPGROUP.DEPBAR.LE gsb0, 0x0 ;  /* 0x00008000000079c5 */ /* 0x000fe40000010000 */
[----:B------:R-:W-:Y:S01]  /*1abc0*/  WARPGROUP.ARRIVE ;  /* 0x00000000000079c5 */ /* 0x000fe20000000000 */
[----:B------:R-:W-:Y:S01]  /*1abd0*/  FMNMX.FTZ R7, R76, R7, !PT ;  /* 0x000000074c077209 */ /* 0x000fe20007810000 */
[----:B------:R-:W-:Y:S03]  /*1abe0*/  MUFU.TANH R48, R48 ;  /* 0x0000003000307308 */ /* 0x000fe60000002400 */
[----:B----4-:R-:W-:Y:S01]  /*1abf0*/  FMNMX.FTZ R9, R80, R7, !PT ;  /* 0x0000000750097209 */ /* 0x010fe20007810000 */
[----:B------:R-:W-:Y:S01]  /*1ac00*/  HGMMA.64x128x16.F32.BF16 R88, R164, gdesc[UR4].tnspB, R88, gsb0 ;  /* 0x41e00004a4587df0 */ /* 0x000fe20008001858 */
[----:B------:R-:W-:-:S02]  /*1ac10*/  R2UR UR6, R40 ;  /* 0x00000000280672ca */ /* 0x000fc400000e0000 */
[----:B------:R-:W-:Y:S01]  /*1ac20*/  R2UR UR7, R41 ;  /* 0x00000000290772ca */ /* 0x000fe200000e0000 */
[----:B------:R-:W1:Y:S01]  /*1ac30*/  SHFL.BFLY PT, R7, R9, 0x2, 0x1f ;  /* 0x0c401f0009077f89 */ /* 0x000e6200000e0000 */
[----:B------:R-:W-:Y:S08]  /*1ac40*/  MUFU.TANH R52, R52 ;  /* 0x0000003400347308 */ /* 0x000ff00000002400 */
[----:B------:R-:W-:Y:S08]  /*1ac50*/  MUFU.TANH R56, R56 ;  /* 0x0000003800387308 */ /* 0x000ff00000002400 */
[----:B------:R-:W-:Y:S01]  /*1ac60*/  MUFU.TANH R59, R59 ;  /* 0x0000003b003b7308 */ /* 0x000fe20000002400 */
[----:B-1----:R-:W-:-:S07]  /*1ac70*/  FMNMX.FTZ R9, R9, R7, !PT ;  /* 0x0000000709097209 */ /* 0x002fce0007810000 */
[----:B------:R-:W-:Y:S01]  /*1ac80*/  MUFU.TANH R85, R85 ;  /* 0x0000005500557308 */ /* 0x000fe20000002400 */
[----:B------:R-:W1:Y:S02]  /*1ac90*/  SHFL.BFLY PT, R7, R9, 0x1, 0x1f ;  /* 0x0c201f0009077f89 */ /* 0x000e6400000e0000 */
[----:B-1----:R-:W-:Y:S01]  /*1aca0*/  FMNMX.FTZ R9, R9, R7, !PT ;  /* 0x0000000709097209 */ /* 0x002fe20007810000 */
[----:B------:R-:W-:-:S04]  /*1acb0*/  IMAD.U32 R7, RZ, RZ, UR4 ;  /* 0x00000004ff077e24 */ /* 0x000fc8000f8e00ff */
[----:B------:R-:W-:-:S04]  /*1acc0*/  FADD.FTZ R5, -R9, R5 ;  /* 0x0000000509057221 */ /* 0x000fc80000010100 */
[----:B------:R-:W-:-:S04]  /*1acd0*/  FMUL.FTZ R5, R5, R7 ;  /* 0x0000000705057220 */ /* 0x000fc80000410000 */
[----:B------:R1:W-:Y:S02]  /*1ace0*/  MUFU.EX2 R26, R5 ;  /* 0x00000005001a7308 */ /* 0x0003e40000000800 */
[----:B-1----:R-:W-:-:S04]  /*1acf0*/  FMNMX.FTZ R5, R14, R10, !PT ;  /* 0x0000000a0e057209 */ /* 0x002fc80007810000 */
[----:B------:R-:W-:-:S04]  /*1ad00*/  FMNMX.FTZ R5, R15, R5, !PT ;  /* 0x000000050f057209 */ /* 0x000fc80007810000 */
[----:B------:R-:W-:Y:S01]  /*1ad10*/  FMNMX.FTZ R5, R21, R5, !PT ;  /* 0x0000000515057209 */ /* 0x000fe20007810000 */
[----:B------:R-:W-:Y:S02]  /*1ad20*/  WARPGROUP.DEPBAR.LE gsb0, 0x0 ;  /* 0x00008000000079c5 */ /* 0x000fe40000010000 */
[----:B------:R-:W-:Y:S01]  /*1ad30*/  FMUL.FTZ R166, R9, R7 ;  /* 0x0000000709a67220 */ /* 0x000fe20000410000 */
[----:B------:R-:W-:-:S03]  /*1ad40*/  WARPGROUP.ARRIVE ;  /* 0x00000000000079c5 */ /* 0x000fc60000000000 */
[--C-:B------:R-:W-:Y:S01]  /*1ad50*/  FFMA.FTZ R180, R8, R7, -R166.reuse ;  /* 0x0000000708b47223 */ /* 0x100fe200000108a6 */
[----:B------:R-:W-:Y:S01]  /*1ad60*/  FMNMX.FTZ R8, R25, R5, !PT ;  /* 0x0000000519087209 */ /* 0x000fe20007810000 */
[-CC-:B------:R-:W-:Y:S01]  /*1ad70*/  FFMA.FTZ R86, R20, R7.reuse, -R166.reuse ;  /* 0x0000000714567223 */ /* 0x180fe200000108a6 */
[----:B------:R-:W-:Y:S01]  /*1ad80*/  HGMMA.64x128x16.F32.BF16 R88, R160, gdesc[UR4].tnspB, R88, gsb0 ;  /* 0x41e00004a0587df0 */ /* 0x000fe20008001858 */
[-CC-:B------:R-:W-:Y:S01]  /*1ad90*/  FFMA.FTZ R182, R24, R7.reuse, -R166.reuse ;  /* 0x0000000718b67223 */ /* 0x180fe200000108a6 */
[----:B-----5:R-:W-:Y:S01]  /*1ada0*/  FMNMX.FTZ R8, R28, R8, !PT ;  /* 0x000000081c087209 */ /* 0x020fe20007810000 */
[----:B------:R-:W1:Y:S01]  /*1adb0*/  MUFU.EX2 R180, R180 ;  /* 0x000000b400b47308 */ /* 0x000e620000000800 */
[-CC-:B------:R-:W-:Y:S01]  /*1adc0*/  FFMA.FTZ R164, R27, R7.reuse, -R166.reuse ;  /* 0x000000071ba47223 */ /* 0x180fe200000108a6 */
[-CC-:B------:R-:W-:Y:S01]  /*1add0*/  FFMA.FTZ R176, R29, R7.reuse, -R166.reuse ;  /* 0x000000071db07223 */ /* 0x180fe200000108a6 */
[----:B------:R-:W-:Y:S01]  /*1ade0*/  FMNMX.FTZ R8, R31, R8, !PT ;  /* 0x000000081f087209 */ /* 0x000fe20007810000 */
[-CC-:B------:R-:W-:Y:S01]  /*1adf0*/  FFMA.FTZ R30, R30, R7.reuse, -R166.reuse ;  /* 0x000000071e1e7223 */ /* 0x180fe200000108a6 */
[-CC-:B------:R-:W-:Y:S01]  /*1ae00*/  FFMA.FTZ R178, R33, R7.reuse, -R166.reuse ;  /* 0x0000000721b27223 */ /* 0x180fe200000108a6 */
[-CC-:B------:R-:W-:Y:S01]  /*1ae10*/  FFMA.FTZ R172, R37, R7.reuse, -R166.reuse ;  /* 0x0000000725ac7223 */ /* 0x180fe200000108a6 */
[----:B------:R-:W-:Y:S01]  /*1ae20*/  FMNMX.FTZ R8, R32, R8, !PT ;  /* 0x0000000820087209 */ /* 0x000fe20007810000 */
[----:B------:R-:W2:Y:S01]  /*1ae30*/  MUFU.EX2 R86, R86 ;  /* 0x0000005600567308 */ /* 0x000ea20000000800 */
[-CC-:B------:R-:W-:Y:S01]  /*1ae40*/  FFMA.FTZ R24, R38, R7.reuse, -R166.reuse ;  /* 0x0000000726187223 */ /* 0x180fe200000108a6 */
[-CC-:B------:R-:W-:Y:S01]  /*1ae50*/  FFMA.FTZ R174, R43, R7.reuse, -R166.reuse ;  /* 0x000000072bae7223 */ /* 0x180fe200000108a6 */
[----:B0-----:R-:W-:Y:S01]  /*1ae60*/  FMNMX.FTZ R8, R34, R8, !PT ;  /* 0x0000000822087209 */ /* 0x001fe20007810000 */
[-CC-:B------:R-:W-:Y:S01]  /*1ae70*/  FFMA.FTZ R20, R44, R7.reuse, -R166.reuse ;  /* 0x000000072c147223 */ /* 0x180fe200000108a6 */
[-CC-:B------:R-:W-:Y:S01]  /*1ae80*/  FFMA.FTZ R168, R47, R7.reuse, -R166.reuse ;  /* 0x000000072fa87223 */ /* 0x180fe200000108a6 */
[----:B------:R-:W-:Y:S01]  /*1ae90*/  FFMA.FTZ R29, R49, R7, -R166 ;  /* 0x00000007311d7223 */ /* 0x000fe200000108a6 */
[----:B------:R-:W-:Y:S01]  /*1aea0*/  FMNMX.FTZ R8, R36, R8, !PT ;  /* 0x0000000824087209 */ /* 0x000fe20007810000 */
[----:B------:R-:W0:Y:S01]  /*1aeb0*/  MUFU.EX2 R182, R182 ;  /* 0x000000b600b67308 */ /* 0x000e220000000800 */
[----:B-1----:R-:W-:Y:S01]  /*1aec0*/  FFMA.FTZ R3, R26, R3, R180 ;  /* 0x000000031a037223 */ /* 0x002fe200000100b4 */
[-CC-:B------:R-:W-:Y:S01]  /*1aed0*/  FFMA.FTZ R170, R51, R7.reuse, -R166.reuse ;  /* 0x0000000733aa7223 */ /* 0x180fe200000108a6 */
[----:B------:R-:W-:Y:S01]  /*1aee0*/  FMNMX.FTZ R8, R39, R8, !PT ;  /* 0x0000000827087209 */ /* 0x000fe20007810000 */
[-CC-:B------:R-:W-:Y:S01]  /*1aef0*/  FFMA.FTZ R27, R53, R7.reuse, -R166.reuse ;  /* 0x00000007351b7223 */ /* 0x180fe200000108a6 */
[-CC-:B------:R-:W-:Y:S01]  /*1af00*/  FFMA.FTZ R38, R57, R7.reuse, -R166.reuse ;  /* 0x0000000739267223 */ /* 0x180fe200000108a6 */
[-CC-:B------:R-:W-:Y:S01]  /*1af10*/  FFMA.FTZ R33, R58, R7.reuse, -R166.reuse ;  /* 0x000000073a217223 */ /* 0x180fe200000108a6 */
[----:B------:R-:W-:Y:S01]  /*1af20*/  FMNMX.FTZ R8, R42, R8, !PT ;  /* 0x000000082a087209 */ /* 0x000fe20007810000 */
[----:B------:R-:W1:Y:S01]  /*1af30*/  MUFU.EX2 R164, R164 ;  /* 0x000000a400a47308 */ /* 0x000e620000000800 */
[----:B--2---:R-:W-:Y:S01]  /*1af40*/  FADD.FTZ R3, R86, R3 ;  /* 0x0000000356037221 */ /* 0x004fe20000010000 */
[-CC-:B------:R-:W-:Y:S01]  /*1af50*/  FFMA.FTZ R49, R60, R7.reuse, -R166.reuse ;  /* 0x000000073c317223 */ /* 0x180fe200000108a6 */
[----:B------:R-:W-:Y:S01]  /*1af60*/  FMNMX.FTZ R8, R45, R8, !PT ;  /* 0x000000082d087209 */ /* 0x000fe20007810000 */
[-CC-:B------:R-:W-:Y:S01]  /*1af70*/  FFMA.FTZ R47, R62, R7.reuse, -R166.reuse ;  /* 0x000000073e2f7223 */ /* 0x180fe200000108a6 */
[-CC-:B------:R-:W-:Y:S01]  /*1af80*/  FFMA.FTZ R43, R65, R7.reuse, -R166.reuse ;  /* 0x00000007412b7223 */ /* 0x180fe200000108a6 */
[-CC-:B------:R-:W-:Y:S01]  /*1af90*/  FFMA.FTZ R37, R68, R7.reuse, -R166.reuse ;  /* 0x0000000744257223 */ /* 0x180fe200000108a6 */
[----:B------:R-:W-:Y:S01]  /*1afa0*/  FMNMX.FTZ R8, R46, R8, !PT ;  /* 0x000000082e087209 */ /* 0x000fe20007810000 */
[----:B------:R-:W-:Y:S01]  /*1afb0*/  MUFU.EX2 R176, R176 ;  /* 0x000000b000b07308 */ /* 0x000fe20000000800 */
[----:B0-----:R-:W-:Y:S01]  /*1afc0*/  FADD.FTZ R3, R182, R3 ;  /* 0x00000003b6037221 */ /* 0x001fe20000010000 */
[-CC-:B------:R-:W-:Y:S01]  /*1afd0*/  FFMA.FTZ R44, R69, R7.reuse, -R166.reuse ;  /* 0x00000007452c7223 */ /* 0x180fe200000108a6 */
[----:B------:R-:W-:Y:S01]  /*1afe0*/  FMNMX.FTZ R8, R48, R8, !PT ;  /* 0x0000000830087209 */ /* 0x000fe20007810000 */
[-CC-:B------:R-:W-:Y:S01]  /*1aff0*/  FFMA.FTZ R51, R72, R7.reuse, -R166.reuse ;  /* 0x0000000748337223 */ /* 0x180fe200000108a6 */
[-CC-:B------:R-:W-:Y:S01]  /*1b000*/  FFMA.FTZ R53, R73, R7.reuse, -R166.reuse ;  /* 0x0000000749357223 */ /* 0x180fe200000108a6 */
[-CC-:B------:R-:W-:Y:S01]  /*1b010*/  FFMA.FTZ R57, R81, R7.reuse, -R166.reuse ;  /* 0x0000000751397223 */ /* 0x180fe200000108a6 */
[----:B------:R-:W-:Y:S01]  /*1b020*/  FMNMX.FTZ R8, R50, R8, !PT ;  /* 0x0000000832087209 */ /* 0x000fe20007810000 */
[----:B------:R0:W-:Y:S01]  /*1b030*/  MUFU.EX2 R5, R30 ;  /* 0x0000001e00057308 */ /* 0x0001e20000000800 */
[----:B-1----:R-:W-:Y:S01]  /*1b040*/  FADD.FTZ R3, R164, R3 ;  /* 0x00000003a4037221 */ /* 0x002fe20000010000 */
[-CC-:B------:R-:W-:Y:S01]  /*1b050*/  FFMA.FTZ R58, R76, R7.reuse, -R166.reuse ;  /* 0x000000074c3a7223 */ /* 0x180fe200000108a6 */
[----:B------:R-:W-:Y:S01]  /*1b060*/  FMNMX.FTZ R8, R52, R8, !PT ;  /* 0x0000000834087209 */ /* 0x000fe20007810000 */
[----:B------:R-:W-:Y:S01]  /*1b070*/  FFMA.FTZ R80, R80, R7, -R166 ;  /* 0x0000000750507223 */ /* 0x000fe200000108a6 */
[----:B------:R-:W-:-:S02]  /*1b080*/  F2FP.BF16.F32.PACK_AB R182, R164, R182 ;  /* 0x000000b6a4b6723e */ /* 0x000fc400000010ff */
[----:B------:R-:W-:Y:S01]  /*1b090*/  FMNMX.FTZ R8, R54, R8, !PT ;  /* 0x0000000836087209 */ /* 0x000fe20007810000 */
[----:B------:R-:W-:Y:S01]  /*1b0a0*/  MUFU.EX2 R178, R178 ;  /* 0x000000b200b27308 */ /* 0x000fe20000000800 */
[-CC-:B0-----:R-:W-:Y:S01]  /*1b0b0*/  FFMA.FTZ R30, R35, R7.reuse, -R166.reuse ;  /* 0x00000007231e7223 */ /* 0x181fe200000108a6 */
[-CC-:B------:R-:W-:Y:S01]  /*1b0c0*/  FFMA.FTZ R35, R55, R7.reuse, -R166.reuse ;  /* 0x0000000737237223 */ /* 0x180fe200000108a6 */
[----:B------:R-:W-:Y:S01]  /*1b0d0*/  FMNMX.FTZ R8, R56, R8, !PT ;  /* 0x0000000838087209 */ /* 0x000fe20007810000 */
[----:B------:R-:W-:Y:S01]  /*1b0e0*/  FFMA.FTZ R55, R77, R7, -R166 ;  /* 0x000000074d377223 */ /* 0x000fe200000108a6 */
[----:B------:R-:W-:Y:S02]  /*1b0f0*/  F2FP.BF16.F32.PACK_AB R180, R86, R180 ;  /* 0x000000b456b4723e */ /* 0x000fe400000010ff */
        /* <DEDUP_REMOVED lines=25> */
[----:B0-----:R-:W-:Y:S01]  /*1b290*/  FMNMX.FTZ R8, R8, R40, !PT ;  /* 0x0000002808087209 */ /* 0x001fe20007810000 */
[----:B------:R-:W-:-:S06]  /*1b2a0*/  VIADD R40, R6, 0x300 ;  /* 0x0000030006287836 */ /* 0x000fcc0000000000 */
[----:B------:R-:W0:Y:S01]  /*1b2b0*/  MUFU.EX2 R38, R38 ;  /* 0x0000002600267308 */ /* 0x000e220000000800 */
[----:B------:R-:W-:Y:S02]  /*1b2c0*/  WARPGROUP.DEPBAR.LE gsb0, 0x0 ;  /* 0x00008000000079c5 */ /* 0x000fe40000010000 */
[----:B------:R-:W1:Y:S01]  /*1b2d0*/  SHFL.BFLY PT, R41, R8, 0x1, 0x1f ;  /* 0x0c201f0008297f89 */ /* 0x000e6200000e0000 */
[----:B------:R-:W-:Y:S01]  /*1b2e0*/  R2UR UR6, R40 ;  /* 0x00000000280672ca */ /* 0x000fe200000e0000 */
[----:B------:R-:W-:Y:S01]  /*1b2f0*/  WARPGROUP.ARRIVE ;  /* 0x00000000000079c5 */ /* 0x000fe20000000000 */
[-CC-:B------:R-:W-:Y:S01]  /*1b300*/  FFMA.FTZ R160, R61, R7.reuse, -R166.reuse ;  /* 0x000000073da07223 */ /* 0x180fe200000108a6 */
[----:B------:R-:W-:Y:S01]  /*1b310*/  FFMA.FTZ R162, R64, R7, -R166 ;  /* 0x0000000740a27223 */ /* 0x000fe200000108a6 */
[----:B------:R-:W-:Y:S08]  /*1b320*/  MUFU.EX2 R33, R33 ;  /* 0x0000002100217308 */ /* 0x000ff00000000800 */
[----:B------:R-:W2:Y:S01]  /*1b330*/  MUFU.EX2 R49, R49 ;  /* 0x0000003100317308 */ /* 0x000ea20000000800 */
[----:B0-----:R-:W-:-:S07]  /*1b340*/  F2FP.BF16.F32.PACK_AB R164, R38, R35 ;  /* 0x0000002326a4723e */ /* 0x001fce00000010ff */
[----:B------:R-:W-:Y:S01]  /*1b350*/  MUFU.EX2 R160, R160 ;  /* 0x000000a000a07308 */ /* 0x000fe20000000800 */
[----:B-1----:R-:W-:Y:S01]  /*1b360*/  FMNMX.FTZ R8, R8, R41, !PT ;  /* 0x0000002908087209 */ /* 0x002fe20007810000 */
[----:B------:R-:W-:-:S04]  /*1b370*/  IMAD.MOV.U32 R41, RZ, RZ, 0x40000040 ;  /* 0x40000040ff297424 */ /* 0x000fc800078e00ff */
[----:B------:R-:W-:Y:S01]  /*1b380*/  FADD.FTZ R40, -R8, R10 ;  /* 0x0000000a08287221 */ /* 0x000fe20000010100 */
[----:B------:R-:W-:Y:S01]  /*1b390*/  R2UR UR7, R41 ;  /* 0x00000000290772ca */ /* 0x000fe200000e0000 */
[----:B------:R-:W-:Y:S01]  /*1b3a0*/  MUFU.EX2 R47, R47 ;  /* 0x0000002f002f7308 */ /* 0x000fe20000000800 */
[----:B--2---:R-:W-:Y:S01]  /*1b3b0*/  F2FP.BF16.F32.PACK_AB R166, R49, R33 ;  /* 0x0000002131a6723e */ /* 0x004fe200000010ff */
[-C--:B------:R-:W-:Y:S01]  /*1b3c0*/  FMUL.FTZ R87, R40, R7.reuse ;  /* 0x0000000728577220 */ /* 0x080fe20000410000 */
[----:B------:R-:W-:-:S04]  /*1b3d0*/  FMUL.FTZ R40, R8, R7 ;  /* 0x0000000708287220 */ /* 0x000fc80000410000 */
[-CC-:B------:R-:W-:Y:S01]  /*1b3e0*/  FFMA.FTZ R181, R14, R7.reuse, -R40.reuse ;  /* 0x000000070eb57223 */ /* 0x180fe20000010828 */
[-CC-:B------:R-:W-:Y:S01]  /*1b3f0*/  FFMA.FTZ R41, R15, R7.reuse, -R40.reuse ;  /* 0x000000070f297223 */ /* 0x180fe20000010828 */
[----:B------:R-:W-:Y:S01]  /*1b400*/  VIADD R14, R6, 0x380 ;  /* 0x00000380060e7836 */ /* 0x000fe20000000000 */
[----:B------:R-:W-:Y:S01]  /*1b410*/  MUFU.EX2 R87, R87 ;  /* 0x0000005700577308 */ /* 0x000fe20000000800 */
[----:B------:R-:W-:Y:S01]  /*1b420*/  IMAD.MOV.U32 R15, RZ, RZ, 0x40000040 ;  /* 0x40000040ff0f7424 */ /* 0x000fe200078e00ff */
[----:B------:R-:W-:Y:S01]  /*1b430*/  HGMMA.64x128x16.F32.BF16 R88, R156, gdesc[UR4].tnspB, R88, gsb0 ;  /* 0x41e000049c587df0 */ /* 0x000fe20008001858 */
[-CC-:B------:R-:W-:Y:S01]  /*1b440*/  FFMA.FTZ R183, R21, R7.reuse, -R40.reuse ;  /* 0x0000000715b77223 */ /* 0x180fe20000010828 */
[----:B------:R-:W-:Y:S01]  /*1b450*/  R2UR UR6, R14 ;  /* 0x000000000e0672ca */ /* 0x000fe200000e0000 */
[-CC-:B------:R-:W-:Y:S01]  /*1b460*/  FFMA.FTZ R21, R25, R7.reuse, -R40.reuse ;  /* 0x0000000719157223 */ /* 0x180fe20000010828 */
[----:B------:R-:W-:Y:S01]  /*1b470*/  R2UR UR7, R15 ;  /* 0x000000000f0772ca */ /* 0x000fe200000e0000 */
[-CC-:B------:R-:W-:Y:S01]  /*1b480*/  FFMA.FTZ R177, R28, R7.reuse, -R40.reuse ;  /* 0x000000071cb17223 */ /* 0x180fe20000010828 */
[----:B------:R-:W0:Y:S01]  /*1b490*/  MUFU.EX2 R181, R181 ;  /* 0x000000b500b57308 */ /* 0x000e220000000800 */
[-CC-:B------:R-:W-:Y:S01]  /*1b4a0*/  FFMA.FTZ R25, R31, R7.reuse, -R40.reuse ;  /* 0x000000071f197223 */ /* 0x180fe20000010828 */
[-CC-:B------:R-:W-:Y:S01]  /*1b4b0*/  FFMA.FTZ R179, R32, R7.reuse, -R40.reuse ;  /* 0x0000000720b37223 */ /* 0x180fe20000010828 */
[----:B------:R-:W-:Y:S01]  /*1b4c0*/  @!P1 PRMT R14, RZ, 0x654, R13 ;  /* 0x00000654ff0e9816 */ /* 0x000fe2000000000d */
        /* <DEDUP_REMOVED lines=13> */
[----:B0-----:R-:W-:Y:S01]  /*1b5a0*/  FFMA.FTZ R0, R87, R0, R181 ;  /* 0x0000000057007223 */ /* 0x001fe200000100b5 */
[-CC-:B------:R-:W-:Y:S01]  /*1b5b0*/  FFMA.FTZ R167, R59, R7.reuse, -R40.reuse ;  /* 0x000000073ba77223 */ /* 0x180fe20000010828 */
[-CC-:B------:R-:W-:Y:S01]  /*1b5c0*/  FFMA.FTZ R63, R63, R7.reuse, -R40.reuse ;  /* 0x000000073f3f7223 */ /* 0x180fe20000010828 */
[-CC-:B------:R-:W-:Y:S01]  /*1b5d0*/  FFMA.FTZ R161, R66, R7.reuse, -R40.reuse ;  /* 0x0000000742a17223 */ /* 0x180fe20000010828 */
[-CC-:B------:R-:W-:Y:S01]  /*1b5e0*/  FFMA.FTZ R163, R70, R7.reuse, -R40.reuse ;  /* 0x0000000746a37223 */ /* 0x180fe20000010828 */
[-CC-:B------:R-:W-:Y:S01]  /*1b5f0*/  FFMA.FTZ R75, R75, R7.reuse, -R40.reuse ;  /* 0x000000074b4b7223 */ /* 0x180fe20000010828 */
[-C--:B------:R-:W-:Y:S01]  /*1b600*/  FFMA.FTZ R78, R78, R7.reuse, -R40 ;  /* 0x000000074e4e7223 */ /* 0x080fe20000010828 */
[----:B------:R-:W-:Y:S01]  /*1b610*/  MUFU.EX2 R21, R21 ;  /* 0x0000001500157308 */ /* 0x000fe20000000800 */
[----:B-1----:R-:W-:Y:S01]  /*1b620*/  FADD.FTZ R0, R41, R0 ;  /* 0x0000000029007221 */ /* 0x002fe20000010000 */
[-CC-:B------:R-:W-:Y:S01]  /*1b630*/  FFMA.FTZ R79, R79, R7.reuse, -R40.reuse ;  /* 0x000000074f4f7223 */ /* 0x180fe20000010828 */
[-CC-:B------:R-:W-:Y:S01]  /*1b640*/  FFMA.FTZ R82, R82, R7.reuse, -R40.reuse ;  /* 0x0000000752527223 */ /* 0x180fe20000010828 */
[-CC-:B------:R-:W-:Y:S01]  /*1b650*/  FFMA.FTZ R83, R83, R7.reuse, -R40.reuse ;  /* 0x0000000753537223 */ /* 0x180fe20000010828 */
[----:B------:R-:W-:Y:S01]  /*1b660*/  FFMA.FTZ R84, R84, R7, -R40 ;  /* 0x0000000754547223 */ /* 0x000fe20000010828 */
[----:B------:R-:W-:-:S02]  /*1b670*/  F2FP.BF16.F32.PACK_AB R181, R41, R181 ;  /* 0x000000b529b5723e */ /* 0x000fc400000010ff */
        /* <DEDUP_REMOVED lines=39> */
[----:B------:R-:W-:-:S02]  /*1b8f0*/  WARPGROUP.DEPBAR.LE gsb0, 0x0 ;  /* 0x00008000000079c5 */ /* 0x000fc40000010000 */
[----:B------:R2:W-:Y:S01]  /*1b900*/  @!P1 SYNCS.ARRIVE.TRANS64.RED.A1T0 RZ, [R14+URZ], RZ ;  /* 0x000000ff0eff99a7 */ /* 0x0005e2000810043f */
[----:B0-----:R-:W-:-:S04]  /*1b910*/  F2FP.BF16.F32.PACK_AB R152, R57, R55 ;  /* 0x000000373998723e */ /* 0x001fc800000010ff */
[----:B------:R-:W-:Y:S01]  /*1b920*/  MUFU.EX2 R84, R84 ;  /* 0x0000005400547308 */ /* 0x000fe20000000800 */
[----:B-1----:R-:W-:Y:S01]  /*1b930*/  F2FP.BF16.F32.PACK_AB R153, R83, R82 ;  /* 0x000000525399723e */ /* 0x002fe200000010ff */
[----:B--2---:R-:W-:Y:S01]  /*1b940*/  FADD.FTZ R14, R183, R0 ;  /* 0x00000000b70e7221 */ /* 0x004fe20000010000 */
[----:B------:R0:W-:Y:S01]  /*1b950*/  @!P1 SYNCS.ARRIVE.TRANS64.RED.A1T0 RZ, [R11+URZ], RZ ;  /* 0x000000ff0bff99a7 */ /* 0x0001e2000810043f */
[----:B------:R-:W-:-:S04]  /*1b960*/  F2FP.BF16.F32.PACK_AB R183, R21, R183 ;  /* 0x000000b715b7723e */ /* 0x000fc800000010ff */
[----:B------:R-:W-:Y:S01]  /*1b970*/  MUFU.EX2 R0, R63 ;  /* 0x0000003f00007308 */ /* 0x000fe20000000800 */
[----:B------:R-:W-:-:S04]  /*1b980*/  FADD.FTZ R14, R21, R14 ;  /* 0x0000000e150e7221 */ /* 0x000fc80000010000 */
[----:B------:R-:W-:Y:S01]  /*1b990*/  FADD.FTZ R14, R177, R14 ;  /* 0x0000000eb10e7221 */ /* 0x000fe20000010000 */
[----:B0-----:R-:W-:Y:S01]  /*1b9a0*/  FADD.FTZ R11, R176, R3 ;  /* 0x00000003b00b7221 */ /* 0x001fe20000010000 */
        /* <DEDUP_REMOVED lines=8> */
[C---:B------:R-:W-:Y:S01]  /*1ba30*/  F2FP.BF16.F32.PACK_AB R179, R28.reuse, R179 ;  /* 0x000000b31cb3723e */ /* 0x040fe200000010ff */
[-C--:B------:R-:W-:Y:S01]  /*1ba40*/  FFMA.FTZ R11, R71, R7.reuse, -R40 ;  /* 0x00000007470b7223 */ /* 0x080fe20000010828 */
[----:B------:R-:W-:Y:S01]  /*1ba50*/  FADD.FTZ R14, R28, R14 ;  /* 0x0000000e1c0e7221 */ /* 0x000fe20000010000 */
[----:B------:R-:W-:Y:S01]  /*1ba60*/  FADD.FTZ R15, R30, R15 ;  /* 0x0000000f1e0f7221 */ /* 0x000fe20000010000 */
[----:B------:R-:W1:Y:S01]  /*1ba70*/  MUFU.EX2 R3, R3 ;  /* 0x0000000300037308 */ /* 0x000e620000000800 */
[----:B------:R-:W-:Y:S01]  /*1ba80*/  FFMA.FTZ R40, R85, R7, -R40 ;  /* 0x0000000755287223 */ /* 0x000fe20000010828 */
[----:B------:R-:W-:Y:S01]  /*1ba90*/  FADD.FTZ R14, R173, R14 ;  /* 0x0000000ead0e7221 */ /* 0x000fe20000010000 */
[----:B------:R-:W-:Y:S01]  /*1baa0*/  FADD.FTZ R15, R172, R15 ;  /* 0x0000000fac0f7221 */ /* 0x000fe20000010000 */
[----:B------:R-:W-:-:S02]  /*1bab0*/  F2FP.BF16.F32.PACK_AB R178, R30, R178 ;  /* 0x000000b21eb2723e */ /* 0x000fc400000010ff */
[----:B------:R-:W-:Y:S01]  /*1bac0*/  FADD.FTZ R14, R31, R14 ;  /* 0x0000000e1f0e7221 */ /* 0x000fe20000010000 */
[----:B------:R-:W-:Y:S01]  /*1bad0*/  FADD.FTZ R15, R24, R15 ;  /* 0x0000000f180f7221 */ /* 0x000fe20000010000 */
[----:B------:R-:W2:Y:S01]  /*1bae0*/  MUFU.EX2 R11, R11 ;  /* 0x0000000b000b7308 */ /* 0x000ea20000000800 */
[----:B0-----:R-:W-:Y:S01]  /*1baf0*/  F2FP.BF16.F32.PACK_AB R154, R10, R58 ;  /* 0x0000003a0a9a723e */ /* 0x001fe200000010ff */
[----:B------:R-:W-:Y:S01]  /*1bb00*/  FADD.FTZ R14, R175, R14 ;  /* 0x0000000eaf0e7221 */ /* 0x000fe20000010000 */
[----:B------:R-:W-:Y:S01]  /*1bb10*/  FADD.FTZ R15, R174, R15 ;  /* 0x0000000fae0f7221 */ /* 0x000fe20000010000 */
[----:B------:R-:W-:Y:S02]  /*1bb20*/  F2FP.BF16.F32.PACK_AB R174, R20, R174 ;  /* 0x000000ae14ae723e */ /* 0x000fe400000010ff */
        /* <DEDUP_REMOVED lines=30> */
[C---:B-1----:R-:W-:Y:S02]  /*1bd10*/  F2FP.BF16.F32.PACK_AB R161, R3.reuse, R161 ;  /* 0x000000a103a1723e */ /* 0x042fe400000010ff */
[----:B------:R-:W-:Y:S01]  /*1bd20*/  FADD.FTZ R14, R3, R14 ;  /* 0x0000000e030e7221 */ /* 0x000fe20000010000 */
[C---:B------:R-:W-:Y:S01]  /*1bd30*/  FADD.FTZ R5, R47.reuse, R20 ;  /* 0x000000142f057221 */ /* 0x040fe20000010000 */
[----:B------:R-:W-:-:S02]  /*1bd40*/  F2FP.BF16.F32.PACK_AB R160, R47, R160 ;  /* 0x000000a02fa0723e */ /* 0x000fc400000010ff */
[----:B------:R-:W-:Y:S01]  /*1bd50*/  FADD.FTZ R14, R163, R14 ;  /* 0x0000000ea30e7221 */ /* 0x000fe20000010000 */
[----:B------:R-:W-:Y:S01]  /*1bd60*/  FADD.FTZ R20, R162, R5 ;  /* 0x00000005a2147221 */ /* 0x000fe20000010000 */
[C---:B--2---:R-:W-:Y:S02]  /*1bd70*/  F2FP.BF16.F32.PACK_AB R163, R11.reuse, R163 ;  /* 0x000000a30ba3723e */ /* 0x044fe400000010ff */
[----:B------:R-:W-:Y:S01]  /*1bd80*/  FADD.FTZ R14, R11, R14 ;  /* 0x0000000e0b0e7221 */ /* 0x000fe20000010000 */
[C---:B------:R-:W-:Y:S01]  /*1bd90*/  FADD.FTZ R20, R43.reuse, R20 ;  /* 0x000000142b147221 */ /* 0x040fe20000010000 */
[----:B------:R-:W-:Y:S01]  /*1bda0*/  F2FP.BF16.F32.PACK_AB R162, R43, R162 ;  /* 0x000000a22ba2723e */ /* 0x000fe200000010ff */
[----:B------:R-:W-:Y:S02]  /*1bdb0*/  IMAD.MOV.U32 R11, RZ, RZ, R187 ;  /* 0x000000ffff0b7224 */ /* 0x000fe400078e00bb */
[----:B------:R-:W-:Y:S01]  /*1bdc0*/  FADD.FTZ R14, R157, R14 ;  /* 0x0000000e9d0e7221 */ /* 0x000fe20000010000 */
[----:B------:R-:W-:Y:S01]  /*1bdd0*/  FADD.FTZ R5, R37, R20 ;  /* 0x0000001425057221 */ /* 0x000fe20000010000 */
[----:B------:R-:W-:-:S02]  /*1bde0*/  F2FP.BF16.F32.PACK_AB R157, R75, R157 ;  /* 0x0000009d4b9d723e */ /* 0x000fc400000010ff */
[----:B0-----:R-:W-:Y:S01]  /*1bdf0*/  F2FP.BF16.F32.PACK_AB R155, R40, R84 ;  /* 0x00000054289b723e */ /* 0x001fe200000010ff */
[----:B------:R-:W-:Y:S01]  /*1be00*/  FADD.FTZ R0, R44, R5 ;  /* 0x000000052c007221 */ /* 0x000fe20000010000 */
[----:B------:R-:W-:-:S03]  /*1be10*/  FADD.FTZ R5, R75, R14 ;  /* 0x0000000e4b057221 */ /* 0x000fc60000010000 */
        /* <DEDUP_REMOVED lines=9> */
[----:B------:R-:W-:Y:S01]  /*1beb0*/  FADD.FTZ R3, R58, R3 ;  /* 0x000000033a037221 */ /* 0x000fe20000010000 */
[----:B------:R-:W-:-:S03]  /*1bec0*/  FADD.FTZ R5, R84, R5 ;  /* 0x0000000554057221 */ /* 0x000fc60000010000 */
[----:B------:R-:W-:Y:S01]  /*1bed0*/  FADD.FTZ R3, R10, R3 ;  /* 0x000000030a037221 */ /* 0x000fe20000010000 */
[----:B------:R-:W-:Y:S01]  /*1bee0*/  FADD.FTZ R0, R40, R5 ;  /* 0x0000000528007221 */ /* 0x000fe20000010000 */
[----:B------:R-:W-:Y:S02]  /*1bef0*/  IMAD.MOV.U32 R10, RZ, RZ, R8 ;  /* 0x000000ffff0a7224 */ /* 0x000fe400078e0008 */
[----:B------:R-:W-:Y:S01]  /*1bf00*/  IMAD.MOV.U32 R5, RZ, RZ, R9 ;  /* 0x000000ffff057224 */ /* 0x000fe200078e0009 */
[----:B------:R-:W-:Y:S06]  /*1bf10*/  @P2 BRA `(.L_x_2678) ;  /* 0xffffffd000f02947 */ /* 0x000fec000383ffff */
.L_x_2667:
[----:B------:R-:W-:Y:S05]  /*1bf20*/  BSYNC B0 ;  /* 0x0000000000007941 */ /* 0x000fea0003800000 */
.L_x_2666:
        /* <DEDUP_REMOVED lines=67> */
.L_x_2679:
[----:B------:R-:W-:Y:S01]  /*1c360*/  IMAD R6, R184, 0x8, R2 ;  /* 0x00000008b8067824 */ /* 0x000fe200078e0202 */
[----:B------:R-:W-:-:S04]  /*1c370*/  SHF.L.U32 R5, R187, 0x1f, RZ ;  /* 0x0000001fbb057819 */ /* 0x000fc800000006ff */
[----:B------:R0:W1:Y:S01]  /*1c380*/  SYNCS.PHASECHK.TRANS64.TRYWAIT P2, [R6+URZ+0x34850], R5 ;  /* 0x03485005060075a7 */ /* 0x000062000804017f */
[----:B------:R-:W-:Y:S05]  /*1c390*/  @!P0 BRA `(.L_x_2680) ;  /* 0x0000000000048947 */ /* 0x000fea0003800000 */
[----:B------:R-:W-:Y:S01]  /*1c3a0*/  BPT.TRAP 0x1 ;  /* 0x000000040000795c */ /* 0x000fe20000300000 */
.L_x_2680:
        /* <DEDUP_REMOVED lines=9> */
.L_x_2682:
[----:B------:R-:W-:Y:S05]  /*1c440*/  BSYNC B0 ;  /* 0x0000000000007941 */ /* 0x000fea0003800000 */
.L_x_2681:
        /* <DEDUP_REMOVED lines=154> */
.L_x_2590:
        /* <DEDUP_REMOVED lines=10> */
[----:B------:R-:W-:Y:S01]  /*1ce90*/  F2FP.BF16.F32.PACK_AB R36, R73, R72 ;  /* 0x000000484924723e */ /* 0x000fe200000010ff */
        /* <DEDUP_REMOVED lines=15> */
[----:B-1----:R-:W-:Y:S01]  /*1cf90*/  LOP3.LUT R4, R35, 0x380, RZ, 0xc0, !PT ;  /* 0x0000038023047812 */ /* 0x002fe200078ec0ff */
[--C-:B------:R-:W-:Y:S01]  /*1cfa0*/  IMAD.X R27, RZ, RZ, R13.reuse, P3 ;  /* 0x000000ffff1b7224 */ /* 0x100fe200018e060d */
[C---:B------:R-:W-:Y:S01]  /*1cfb0*/  IADD3 R105, P2, R12.reuse, 0x4020, RZ ;  /* 0x000040200c697810 */ /* 0x040fe20007f5e0ff */
[----:B------:R-:W-:Y:S01]  /*1cfc0*/  IMAD.X R11, RZ, RZ, R13, P5 ;  /* 0x000000ffff0b7224 */ /* 0x000fe200028e060d */
[----:B------:R-:W-:-:S02]  /*1cfd0*/  IADD3 R107, P1, R12, 0x4040, RZ ;  /* 0x000040400c6b7810 */ /* 0x000fc40007f3e0ff */
[----:B------:R-:W-:Y:S01]  /*1cfe0*/  IADD3 R109, P0, R12, 0x4060, RZ ;  /* 0x000040600c6d7810 */ /* 0x000fe20007f1e0ff */
[--C-:B------:R-:W-:Y:S01]  /*1cff0*/  IMAD.X R29, RZ, RZ, R13.reuse, P2 ;  /* 0x000000ffff1d7224 */ /* 0x100fe200010e060d */
[----:B------:R-:W-:Y:S01]  /*1d000*/  LOP3.LUT R12, R15, R12, RZ, 0x3c, !PT ;  /* 0x0000000c0f0c7212 */ /* 0x000fe200078e3cff */
[--C-:B------:R-:W-:Y:S01]  /*1d010*/  IMAD.X R31, RZ, RZ, R13.reuse, P1 ;  /* 0x000000ffff1f7224 */ /* 0x100fe200008e060d */
[----:B------:R-:W-:Y:S01]  /*1d020*/  LOP3.LUT R14, R39, 0x380, RZ, 0xc0, !PT ;  /* 0x00000380270e7812 */ /* 0x000fe200078ec0ff */
[----:B------:R-:W-:Y:S01]  /*1d030*/  IMAD.X R33, RZ, RZ, R13, P0 ;  /* 0x000000ffff217224 */ /* 0x000fe200000e060d */
[----:B------:R-:W-:Y:S02]  /*1d040*/  LOP3.LUT R15, R26, 0x380, RZ, 0xc0, !PT ;  /* 0x000003801a0f7812 */ /* 0x000fe400078ec0ff */
[----:B------:R-:W-:Y:S02]  /*1d050*/  LOP3.LUT R10, R37, 0x380, RZ, 0xc0, !PT ;  /* 0x00000380250a7812 */ /* 0x000fe400078ec0ff */
[----:B------:R-:W-:-:S02]  /*1d060*/  SHF.R.U64 R4, R4, 0x3, RZ ;  /* 0x0000000304047819 */ /* 0x000fc400000012ff */
[----:B------:R-:W-:Y:S02]  /*1d070*/  SHF.R.U64 R14, R14, 0x3, RZ ;  /* 0x000000030e0e7819 */ /* 0x000fe400000012ff */
[----:B------:R-:W-:Y:S02]  /*1d080*/  SHF.R.U64 R15, R15, 0x3, RZ ;  /* 0x000000030f0f7819 */ /* 0x000fe400000012ff */
[----:B------:R-:W-:Y:S02]  /*1d090*/  SHF.R.U64 R10, R10, 0x3, RZ ;  /* 0x000000030a0a7819 */ /* 0x000fe400000012ff */
[----:B------:R-:W-:Y:S02]  /*1d0a0*/  LOP3.LUT R8, R4, R35, RZ, 0x3c, !PT ;  /* 0x0000002304087212 */ /* 0x000fe400078e3cff */
[----:B------:R-:W-:Y:S02]  /*1d0b0*/  LOP3.LUT R4, R105, 0x380, RZ, 0xc0, !PT ;  /* 0x0000038069047812 */ /* 0x000fe400078ec0ff */
[----:B------:R-:W-:-:S02]  /*1d0c0*/  LOP3.LUT R30, R107, 0x380, RZ, 0xc0, !PT ;  /* 0x000003806b1e7812 */ /* 0x000fc400078ec0ff */
[----:B------:R-:W-:Y:S02]  /*1d0d0*/  LOP3.LUT R24, R14, R39, RZ, 0x3c, !PT ;  /* 0x000000270e187212 */ /* 0x000fe400078e3cff */
[----:B------:R-:W-:Y:S02]  /*1d0e0*/  LOP3.LUT R26, R15, R26, RZ, 0x3c, !PT ;  /* 0x0000001a0f1a7212 */ /* 0x000fe400078e3cff */
[----:B------:R-:W-:Y:S02]  /*1d0f0*/  MOV R34, R12 ;  /* 0x0000000c00227202 */ /* 0x000fe40000000f00 */
[----:B------:R-:W-:Y:S02]  /*1d100*/  LOP3.LUT R32, R109, 0x380, RZ, 0xc0, !PT ;  /* 0x000003806d207812 */ /* 0x000fe400078ec0ff */
[----:B------:R-:W-:Y:S02]  /*1d110*/  LOP3.LUT R10, R10, R37, RZ, 0x3c, !PT ;  /* 0x000000250a0a7212 */ /* 0x000fe400078e3cff */
[----:B------:R-:W-:-:S02]  /*1d120*/  F2FP.BF16.F32.PACK_AB R12, R21, R20 ;  /* 0x00000014150c723e */ /* 0x000fc400000010ff */
[----:B------:R-:W-:Y:S02]  /*1d130*/  F2FP.BF16.F32.PACK_AB R13, R97, R96 ;  /* 0x00000060610d723e */ /* 0x000fe400000010ff */
[----:B------:R-:W-:Y:S02]  /*1d140*/  F2FP.BF16.F32.PACK_AB R14, R91, R90 ;  /* 0x0000005a5b0e723e */ /* 0x000fe400000010ff */
[----:B------:R-:W-:Y:S02]  /*1d150*/  F2FP.BF16.F32.PACK_AB R15, R99, R98 ;  /* 0x00000062630f723e */ /* 0x000fe400000010ff */
[----:B------:R-:W-:Y:S02]  /*1d160*/  SHF.R.U64 R4, R4, 0x3, RZ ;  /* 0x0000000304047819 */ /* 0x000fe400000012ff */
[----:B------:R-:W-:Y:S01]  /*1d170*/  SHF.R.U64 R30, R30, 0x3, RZ ;  /* 0x000000031e1e7819 */ /* 0x000fe200000012ff */
[----:B------:R1:W-:Y:S01]  /*1d180*/  STSM.16.M88.4 [R34], R12 ;  /* 0x0000000c22007844 */ /* 0x0003e20000000200 */
[----:B------:R-:W-:-:S02]  /*1d190*/  SHF.R.U64 R32, R32, 0x3, RZ ;  /* 0x0000000320207819 */ /* 0x000fc400000012ff */
[----:B------:R-:W-:Y:S02]  /*1d1a0*/  MOV R37, R8 ;  /* 0x0000000800257202 */ /* 0x000fe40000000f00 */
[----:B------:R-:W-:Y:S02]  /*1d1b0*/  MOV R38, R10 ;  /* 0x0000000a00267202 */ /* 0x000fe40000000f00 */
[----:B------:R-:W-:Y:S02]  /*1d1c0*/  LOP3.LUT R28, R4, R105, RZ, 0x3c, !PT ;  /* 0x00000069041c7212 */ /* 0x000fe400078e3cff */
[----:B------:R-:W-:Y:S02]  /*1d1d0*/  F2FP.BF16.F32.PACK_AB R8, R93, R92 ;  /* 0x0000005c5d08723e */ /* 0x000fe400000010ff */
[----:B------:R-:W-:Y:S02]  /*1d1e0*/  F2FP.BF16.F32.PACK_AB R9, R101, R100 ;  /* 0x000000646509723e */ /* 0x000fe400000010ff */
[----:B------:R-:W-:-:S02]  /*1d1f0*/  F2FP.BF16.F32.PACK_AB R10, R95, R94 ;  /* 0x0000005e5f0a723e */ /* 0x000fc400000010ff */
[----:B------:R-:W-:Y:S02]  /*1d200*/  F2FP.BF16.F32.PACK_AB R11, R103, R102 ;  /* 0x00000066670b723e */ /* 0x000fe400000010ff */
[----:B------:R-:W-:Y:S02]  /*1d210*/  LOP3.LUT R30, R30, R107, RZ, 0x3c, !PT ;  /* 0x0000006b1e1e7212 */ /* 0x000fe400078e3cff */
[----:B------:R-:W-:Y:S01]  /*1d220*/  MOV R39, R24 ;  /* 0x0000001800277202 */ /* 0x000fe20000000f00 */
[----:B------:R-:W-:Y:S01]  /*1d230*/  STSM.16.M88.4 [R37], R8 ;  /* 0x0000000825007844 */ /* 0x000fe20000000200 */
[----:B------:R-:W-:Y:S02]  /*1d240*/  MOV R4, R26 ;  /* 0x0000001a00047202 */ /* 0x000fe40000000f00 */
[----:B-1----:R-:W-:Y:S02]  /*1d250*/  F2FP.BF16.F32.PACK_AB R12, R41, R40 ;  /* 0x00000028290c723e */ /* 0x002fe400000010ff */
[----:B------:R-:W-:-:S02]  /*1d260*/  F2FP.BF16.F32.PACK_AB R13, R43, R42 ;  /* 0x0000002a2b0d723e */ /* 0x000fc400000010ff */
[----:B------:R-:W-:Y:S02]  /*1d270*/  F2FP.BF16.F32.PACK_AB R14, R45, R44 ;  /* 0x0000002c2d0e723e */ /* 0x000fe400000010ff */
[----:B------:R-:W-:Y:S02]  /*1d280*/  F2FP.BF16.F32.PACK_AB R15, R47, R46 ;  /* 0x0000002e2f0f723e */ /* 0x000fe400000010ff */
[----:B------:R-:W-:Y:S02]  /*1d290*/  LOP3.LUT R32, R32, R109, RZ, 0x3c, !PT ;  /* 0x0000006d20207212 */ /* 0x000fe400078e3cff */
[----:B------:R-:W-:Y:S01]  /*1d2a0*/  F2FP.BF16.F32.PACK_AB R24, R49, R48 ;  /* 0x000000303118723e */ /* 0x000fe200000010ff */
[----:B------:R-:W-:Y:S01]  /*1d2b0*/  STSM.16.M88.4 [R38], R12 ;  /* 0x0000000c26007844 */ /* 0x000fe20000000200 */
[----:B------:R-:W-:Y:S02]  /*1d2c0*/  F2FP.BF16.F32.PACK_AB R25, R51, R50 ;  /* 0x000000323319723e */ /* 0x000fe400000010ff */
[----:B------:R-:W-:-:S02]  /*1d2d0*/  F2FP.BF16.F32.PACK_AB R26, R53, R52 ;  /* 0x00000034351a723e */ /* 0x000fc400000010ff */
[----:B------:R-:W-:Y:S02]  /*1d2e0*/  F2FP.BF16.F32.PACK_AB R27, R55, R54 ;  /* 0x00000036371b723e */ /* 0x000fe400000010ff */
[----:B------:R-:W-:Y:S02]  /*1d2f0*/  MOV R105, R28 ;  /* 0x0000001c00697202 */ /* 0x000fe40000000f00 */
[----:B------:R-:W-:Y:S01]  /*1d300*/  MOV R106, R30 ;  /* 0x0000001e006a7202 */ /* 0x000fe20000000f00 */
[----:B------:R1:W-:Y:S01]  /*1d310*/  STSM.16.M88.4 [R39], R24 ;  /* 0x0000001827007844 */ /* 0x0003e20000000200 */
[----:B------:R-:W-:Y:S02]  /*1d320*/  F2FP.BF16.F32.PACK_AB R28, R57, R56 ;  /* 0x00000038391c723e */ /* 0x000fe400000010ff */
[----:B------:R-:W-:Y:S02]  /*1d330*/  F2FP.BF16.F32.PACK_AB R29, R59, R58 ;  /* 0x0000003a3b1d723e */ /* 0x000fe400000010ff */
[----:B------:R-:W-:-:S02]  /*1d340*/  F2FP.BF16.F32.PACK_AB R30, R61, R60 ;  /* 0x0000003c3d1e723e */ /* 0x000fc400000010ff */
[----:B------:R-:W-:Y:S02]  /*1d350*/  F2FP.BF16.F32.PACK_AB R31, R63, R62 ;  /* 0x0000003e3f1f723e */ /* 0x000fe400000010ff */
[----:B------:R-:W-:Y:S02]  /*1d360*/  MOV R104, R32 ;  /* 0x0000002000687202 */ /* 0x000fe40000000f00 */
[----:B------:R-:W-:Y:S01]  /*1d370*/  F2FP.BF16.F32.PACK_AB R32, R65, R64 ;  /* 0x000000404120723e */ /* 0x000fe200000010ff */
[----:B------:R2:W-:Y:S01]  /*1d380*/  STSM.16.M88.4 [R4], R28 ;  /* 0x0000001c04007844 */ /* 0x0005e20000000200 */
[----:B------:R-:W-:Y:S02]  /*1d390*/  F2FP.BF16.F32.PACK_AB R33, R67, R66 ;  /* 0x000000424321723e */ /* 0x000fe400000010ff */
[----:B------:R-:W-:Y:S01]  /*1d3a0*/  F2FP.BF16.F32.PACK_AB R34, R69, R68 ;  /* 0x000000444522723e */ /* 0x000fe200000010ff */
[----:B-1----:R-:W1:Y:S01]  /*1d3b0*/  LDC.64 R26, c[0x0][0xba8] ;  /* 0x0002ea00ff1a7b82 */ /* 0x002e620000000a00 */
[----:B------:R-:W-:-:S02]  /*1d3c0*/  F2FP.BF16.F32.PACK_AB R35, R71, R70 ;  /* 0x000000464723723e */ /* 0x000fc400000010ff */
[----:B------:R-:W-:Y:S02]  /*1d3d0*/  F2FP.BF16.F32.PACK_AB R37, R75, R74 ;  /* 0x0000004a4b25723e */ /* 0x000fe400000010ff */
[----:B------:R-:W-:Y:S01]  /*1d3e0*/  F2FP.BF16.F32.PACK_AB R38, R77, R76 ;  /* 0x0000004c4d26723e */ /* 0x000fe200000010ff */
[----:B------:R-:W-:Y:S01]  /*1d3f0*/  STSM.16.M88.4 [R105], R32 ;  /* 0x0000002069007844 */ /* 0x000fe20000000200 */
[----:B------:R-:W-:Y:S02]  /*1d400*/  F2FP.BF16.F32.PACK_AB R39, R79, R78 ;  /* 0x0000004e4f27723e */ /* 0x000fe400000010ff */
[----:B------:R-:W-:Y:S02]  /*1d410*/  F2FP.BF16.F32.PACK_AB R8, R81, R80 ;  /* 0x000000505108723e */ /* 0x000fe400000010ff */
[----:B------:R-:W-:Y:S01]  /*1d420*/  F2FP.BF16.F32.PACK_AB R9, R83, R82 ;  /* 0x000000525309723e */ /* 0x000fe200000010ff */
[----:B------:R-:W-:Y:S01]  /*1d430*/  STSM.16.M88.4 [R106], R36 ;  /* 0x000000246a007844 */ /* 0x000fe20000000200 */
[----:B------:R-:W-:Y:S01]  /*1d440*/  F2FP.BF16.F32.PACK_AB R10, R85, R84 ;  /* 0x00000054550a723e */ /* 0x000fe200000010ff */
[----:B--2---:R-:W-:Y:S01]  /*1d450*/  IMAD.MOV.U32 R4, RZ, RZ, RZ ;  /* 0x000000ffff047224 */ /* 0x004fe200078e00ff */
[----:B------:R-:W-:-:S02]  /*1d460*/  F2FP.BF16.F32.PACK_AB R11, R87, R86 ;  /* 0x00000056570b723e */ /* 0x000fc400000010ff */
[----:B------:R-:W-:Y:S02]  /*1d470*/  ISETP.NE.U32.AND P0, PT, RZ, UR6, PT ;  /* 0x00000006ff007c0c */ /* 0x000fe4000bf05070 */
[----:B------:R-:W-:Y:S01]  /*1d480*/  IADD3 R12, P1, R211, UR6, RZ ;  /* 0x00000006d30c7c10 */ /* 0x000fe2000ff3e0ff */
[----:B------:R2:W-:Y:S01]  /*1d490*/  STSM.16.M88.4 [R104], R8 ;  /* 0x0000000868007844 */ /* 0x0005e20000000200 */
[----:B------:R-:W-:Y:S01]  /*1d4a0*/  BAR.SYNC.DEFER_BLOCKING 0x1, 0x100 ;  /* 0x0044000000007b1d */ /* 0x000fe20000010000 */
[----:B------:R-:W-:Y:S02]  /*1d4b0*/  ISETP.NE.AND.EX P0, PT, RZ, UR7, PT, P0 ;  /* 0x00000007ff007c0c */ /* 0x000fe4000bf05300 */
[----:B------:R-:W-:Y:S01]  /*1d4c0*/  IADD3.X R13, R212, UR7, RZ, P1, !PT ;  /* 0x00000007d40d7c10 */ /* 0x000fe20008ffe4ff */
[----:B------:R-:W-:-:S04]  /*1d4d0*/  IMAD.MOV.U32 R28, RZ, RZ, 0x9b8 ;  /* 0x000009b8ff1c7424 */ /* 0x000fc800078e00ff */
[----:B--2---:R-:W2:Y:S06]  /*1d4e0*/  LDC R104, c[0x0][0xbe8] ;  /* 0x0002fa00ff687b82 */ /* 0x004eac0000000800 */
[----:B------:R-:W3:Y:S01]  /*1d4f0*/  @P0 LDG.E R4, desc[UR60][R12.64] ;  /* 0x0000003c0c040981 */ /* 0x000ee2000c1e1900 */
[----:B------:R-:W-:-:S04]  /*1d500*/  ISETP.NE.U32.AND P1, PT, RZ, UR4, PT ;  /* 0x00000004ff007c0c */ /* 0x000fc8000bf25070 */
[----:B------:R-:W-:-:S13]  /*1d510*/  ISETP.NE.AND.EX P1, PT, RZ, UR5, PT, P1 ;  /* 0x00000005ff007c0c */ /* 0x000fda000bf25310 */
[----:B------:R-:W-:Y:S01]  /*1d520*/  @P1 IADD3 R8, P2, R211, UR4, RZ ;  /* 0x00000004d3081c10 */ /* 0x000fe2000ff5e0ff */
[----:B------:R-:W-:Y:S02]  /*1d530*/  ULDC UR4, c[0x0][0xa88] ;  /* 0x0002a20000047ab9 */ /* 0x000fe40000000800 */
[----:B------:R-:W-:Y:S01]  /*1d540*/  IMAD.U32 R105, RZ, RZ, UR4 ;  /* 0x00000004ff697e24 */ /* 0x000fe2000f8e00ff */
[----:B------:R-:W-:Y:S01]  /*1d550*/  @P1 IADD3.X R9, R212, UR5, RZ, P2, !PT ;  /* 0x00000005d4091c10 */ /* 0x000fe200097fe4ff */
[----:B------:R-:W-:Y:S01]  /*1d560*/  ULDC UR4, c[0x0][0xad4] ;  /* 0x0002b50000047ab9 */ /* 0x000fe20000000800 */
[C---:B------:R-:W-:Y:S02]  /*1d570*/  ISETP.NE.AND P2, PT, R209.reuse, RZ, PT ;  /* 0x000000ffd100720c */ /* 0x040fe40003f45270 */
[----:B--2---:R-:W-:Y:S01]  /*1d580*/  ISETP.NE.AND P4, PT, R104, 0x1, PT ;  /* 0x000000016800780c */ /* 0x004fe20003f85270 */
[----:B------:R2:W5:Y:S01]  /*1d590*/  @P1 LDG.E R105, desc[UR60][R8.64] ;  /* 0x0000003c08691981 */ /* 0x000562000c1e1900 */
[----:B------:R-:W-:-:S02]  /*1d5a0*/  SEL R209, R209, UR4, P2 ;  /* 0x00000004d1d17c07 */ /* 0x000fc40009000000 */
[----:B------:R-:W-:Y:S02]  /*1d5b0*/  ISETP.NE.U32.AND P2, PT, RZ, UR6, PT ;  /* 0x00000006ff007c0c */ /* 0x000fe4000bf45070 */
[----:B------:R-:W-:Y:S02]  /*1d5c0*/  ISETP.GT.AND P3, PT, R209, 0x1, PT ;  /* 0x00000001d100780c */ /* 0x000fe40003f64270 */
[----:B------:R-:W-:Y:S02]  /*1d5d0*/  ISETP.NE.AND.EX P2, PT, RZ, UR7, PT, P2 ;  /* 0x00000007ff007c0c */ /* 0x000fe4000bf45320 */
[----:B------:R-:W-:Y:S02]  /*1d5e0*/  SEL R28, R28, 0x978, P3 ;  /* 0x000009781c1c7807 */ /* 0x000fe40001800000 */
[----:B------:R-:W-:Y:S01]  /*1d5f0*/  SEL R210, R210, RZ, !P2 ;  /* 0x000000ffd2d27207 */ /* 0x000fe20005000000 */
[----:B------:R-:W4:Y:S01]  /*1d600*/  @P4 LDC R30, c[0x0][0xbec] ;  /* 0x0002fb00ff1e4b82 */ /* 0x000f220000000800 */
[----:B------:R-:W-:-:S02]  /*1d610*/  SEL R29, R232, RZ, !P2 ;  /* 0x000000ffe81d7207 */ /* 0x000fc40005000000 */
[----:B------:R-:W-:-:S05]  /*1d620*/  SEL R31, R215, RZ, P3 ;  /* 0x000000ffd71f7207 */ /* 0x000fca0001800000 */
[----:B------:R-:W0:Y:S08]  /*1d630*/  LDC.64 R10, c[0x0][R28+0x220] ;  /* 0x000088001c0a7b82 */ /* 0x000e300000000a00 */
[----:B------:R-:W4:Y:S08]  /*1d640*/  LDC.64 R14, c[0x0][R28+0x218] ;  /* 0x000086001c0e7b82 */ /* 0x000f300000000a00 */
[----:B------:R-:W4:Y:S08]  /*1d650*/  LDC.64 R24, c[0x0][R28+0x228] ;  /* 0x00008a001c187b82 */ /* 0x000f300000000a00 */
[----:B--2---:R2:W2:Y:S08]  /*1d660*/  LDC.64 R8, c[0x0][R28+0x210] ;  /* 0x000084001c087b82 */ /* 0x0044b00000000a00 */
[----:B------:R-:W2:Y:S08]  /*1d670*/  @P4 LDC R37, c[0x0][0xbf0] ;  /* 0x0002fc00ff254b82 */ /* 0x000eb00000000800 */
[----:B-1----:R-:W1:Y:S01]  /*1d680*/  @!P3 LDC R26, c[0x0][0xb50] ;  /* 0x0002d400ff1abb82 */ /* 0x002e620000000800 */
[----:B0-----:R-:W-:-:S07]  /*1d690*/  IMAD R11, R11, R210, RZ ;  /* 0x000000d20b0b7224 */ /* 0x001fce00078e02ff */
[----:B------:R-:W0:Y:S01]  /*1d6a0*/  @!P3 LDC R27, c[0x0][0xb54] ;  /* 0x0002d500ff1bbb82 */ /* 0x000e220000000800 */
[C---:B------:R-:W-:Y:S02]  /*1d6b0*/  IMAD R35, R10.reuse, R29, R11 ;  /* 0x0000001d0a237224 */ /* 0x040fe400078e020b */
[----:B------:R-:W-:-:S04]  /*1d6c0*/  IMAD.WIDE.U32 R10, R10, R210, RZ ;  /* 0x000000d20a0a7225 */ /* 0x000fc800078e00ff */
[-C--:B----4-:R-:W-:Y:S02]  /*1d6d0*/  IMAD R33, R15, R206.reuse, RZ ;  /* 0x000000ce0f217224 */ /* 0x090fe400078e02ff */
[----:B------:R-:W-:-:S04]  /*1d6e0*/  IMAD.WIDE.U32 R14, R14, R206, RZ ;  /* 0x000000ce0e0e7225 */ /* 0x000fc800078e00ff */
[----:B------:R-:W-:Y:S02]  /*1d6f0*/  IMAD.IADD R29, R205, 0x1, R200 ;  /* 0x00000001cd1d7824 */ /* 0x000fe400078e02c8 */
[----:B------:R-:W-:Y:S02]  /*1d700*/  IMAD.IADD R35, R11, 0x1, R35 ;  /* 0x000000010b237824 */ /* 0x000fe400078e0223 */
[----:B------:R-:W-:Y:S02]  /*1d710*/  IMAD.MOV.U32 R11, RZ, RZ, R29 ;  /* 0x000000ffff0b7224 */ /* 0x000fe400078e001d */
[----:B------:R-:W-:Y:S02]  /*1d720*/  IMAD.IADD R15, R15, 0x1, R33 ;  /* 0x000000010f0f7824 */ /* 0x000fe400078e0221 */
[-C--:B------:R-:W-:Y:S02]  /*1d730*/  IMAD R33, R25, R31.reuse, RZ ;  /* 0x0000001f19217224 */ /* 0x080fe400078e02ff */
[----:B------:R-:W-:-:S04]  /*1d740*/  IMAD.WIDE.U32 R24, R24, R31, RZ ;  /* 0x0000001f18187225 */ /* 0x000fc800078e00ff */
[----:B------:R-:W-:Y:S01]  /*1d750*/  IMAD.IADD R33, R25, 0x1, R33 ;  /* 0x0000000119217824 */ /* 0x000fe200078e0221 */
[--C-:B---3--:R-:W-:Y:S01]  /*1d760*/  IADD3 R14, P2, P5, R10, R14, R4.reuse ;  /* 0x0000000e0a0e7210 */ /* 0x108fe20007d5e004 */
        /* <DEDUP_REMOVED lines=13> */
[----:B-1----:R-:W-:-:S03]  /*1d840*/  LEA R26, P2, R24, R26, 0x2 ;  /* 0x0000001a181a7211 */ /* 0x002fc600078410ff */
[----:B------:R-:W-:-:S05]  /*1d850*/  IMAD.IADD R8, R25, 0x1, R9 ;  /* 0x0000000119087824 */ /* 0x000fca00078e0209 */
[----:B0-----:R-:W-:Y:S01]  /*1d860*/  LEA.HI.X R27, R24, R27, R8, 0x2, P2 ;  /* 0x0000001b181b7211 */ /* 0x001fe200010f1408 */
[----:B------:R-:W-:Y:S06]  /*1d870*/  @P1 BRA `(.L_x_2686) ;  /* 0x0000000000101947 */ /* 0x000fec0003800000 */
[----:B------:R-:W-:Y:S05]  /*1d880*/  @!P0 BRA `(.L_x_2686) ;  /* 0x00000000000c8947 */ /* 0x000fea0003800000 */
[----:B------:R-:W2:Y:S04]  /*1d890*/  LDG.E R8, desc[UR60][R12.64] ;  /* 0x0000003c0c087981 */ /* 0x000ea8000c1e1900 */
[----:B-----5:R-:W2:Y:S02]  /*1d8a0*/  LDG.E R105, desc[UR60][R12.64+0x4] ;  /* 0x0000043c0c697981 */ /* 0x020ea4000c1e1900 */
[----:B--2---:R-:W-:-:S07]  /*1d8b0*/  IMAD.IADD R105, R105, 0x1, -R8 ;  /* 0x0000000169697824 */ /* 0x004fce00078e0a08 */
.L_x_2686:
[----:B------:R-:W2:Y:S04]  /*1d8c0*/  LDL R12, [R1+0x80] ;  /* 0x00008000010c7983 */ /* 0x000ea80000100800 */
[----:B------:R-:W3:Y:S01]  /*1d8d0*/  LDL R13, [R1+0x40] ;  /* 0x00004000010d7983 */ /* 0x000ee20000100800 */
[----:B-----5:R-:W-:-:S03]  /*1d8e0*/  IMAD R105, R105, R104, RZ ;  /* 0x0000006869697224 */ /* 0x020fc600078e02ff */
[----:B------:R-:W-:Y:S04]  /*1d8f0*/  SHFL.IDX PT, R8, R26, RZ, 0x1c1f ;  /* 0x001c1fff1a087589 */ /* 0x000fe800000e0000 */
[----:B------:R-:W0:Y:S04]  /*1d900*/  SHFL.IDX PT, R9, R27, RZ, 0x1c1f ;  /* 0x001c1fff1b097589 */ /* 0x000e2800000e0000 */
[----:B------:R-:W-:Y:S04]  /*1d910*/  SHFL.IDX PT, R10, R26, 0x1, 0x1c1f ;  /* 0x003c1f001a0a7f89 */ /* 0x000fe800000e0000 */
[----:B------:R-:W1:Y:S01]  /*1d920*/  SHFL.IDX PT, R11, R27, 0x1, 0x1c1f ;  /* 0x003c1f001b0b7f89 */ /* 0x000e6200000e0000 */
[----:B--2---:R-:W-:Y:S01]  /*1d930*/  IMAD.IADD R12, R12, 0x1, R200 ;  /* 0x000000010c0c7824 */ /* 0x004fe200078e02c8 */
[----:B---3--:R-:W-:-:S03]  /*1d940*/  LOP3.LUT P0, RZ, R13, 0x3, RZ, 0xc0, !PT ;  /* 0x000000030dff7812 */ /* 0x008fc6000780c0ff */
        /* <DEDUP_REMOVED lines=12> */
[----:B------:R-:W-:Y:S01]  /*1da10*/  IMAD.WIDE.U32 R20, R4, UR4, RZ ;  /* 0x0000000404147c25 */ /* 0x000fe2000f8e00ff */
[C---:B------:R-:W-:Y:S02]  /*1da20*/  IADD3 R25, P5, R88.reuse, 0x2000, RZ ;  /* 0x0000200058197810 */ /* 0x040fe40007fbe0ff */
[----:B------:R-:W-:Y:S02]  /*1da30*/  LOP3.LUT R12, R13, 0x380, RZ, 0xc0, !PT ;  /* 0x000003800d0c7812 */ /* 0x000fe400078ec0ff */
        /* <DEDUP_REMOVED lines=14> */
[----:B------:R-:W-:Y:S01]  /*1db20*/  IMAD R3, R106, UR4, RZ ;  /* 0x000000046a037c24 */ /* 0x000fe2000f8e02ff */
[----:B------:R-:W-:Y:S02]  /*1db30*/  LOP3.LUT R24, R25, 0x380, RZ, 0xc0, !PT ;  /* 0x0000038019187812 */ /* 0x000fe400078ec0ff */
[----:B------:R-:W-:Y:S01]  /*1db40*/  LOP3.LUT R28, R29, 0x380, RZ, 0xc0, !PT ;  /* 0x000003801d1c7812 */ /* 0x000fe200078ec0ff */
[----:B------:R-:W-:Y:S01]  /*1db50*/  IMAD R3, R4, UR5, R3 ;  /* 0x0000000504037c24 */ /* 0x000fe2000f8e0203 */
[----:B------:R-:W-:Y:S01]  /*1db60*/  ULDC.64 UR4, c[0x0][0xae8] ;  /* 0x0002ba0000047ab9 */ /* 0x000fe20000000a00 */
[----:B------:R-:W-:Y:S01]  /*1db70*/  LOP3.LUT R32, R33, 0x380, RZ, 0xc0, !PT ;  /* 0x0000038021207812 */ /* 0x000fe200078ec0ff */
[----:B------:R-:W5:Y:S01]  /*1db80*/  LD.E.128 R44, desc[UR60][R44.64] ;  /* 0x0000003c2c2c7980 */ /* 0x000f62000c101d00 */
[----:B------:R-:W-:Y:S01]  /*1db90*/  IMAD.IADD R21, R21, 0x1, R3 ;  /* 0x0000000115157824 */ /* 0x000fe200078e0203 */
[----:B------:R-:W-:Y:S01]  /*1dba0*/  LOP3.LUT R36, R37, 0x380, RZ, 0xc0, !PT ;  /* 0x0000038025247812 */ /* 0x000fe200078ec0ff */
[----:B------:R-:W-:Y:S01]  /*1dbb0*/  IMAD R3, R208, 0x20, R233 ;  /* 0x00000020d0037824 */ /* 0x000fe200078e02e9 */
[----:B------:R-:W-:Y:S01]  /*1dbc0*/  LOP3.LUT R40, R41, 0x380, RZ, 0xc0, !PT ;  /* 0x0000038029287812 */ /* 0x000fe200078ec0ff */
[----:B------:R-:W-:Y:S01]  /*1dbd0*/  IMAD.WIDE.U32 R20, R206, UR4, R20 ;  /* 0x00000004ce147c25 */ /* 0x000fe2000f8e0014 */
[----:B------:R-:W-:-:S02]  /*1dbe0*/  LOP3.LUT R9, R88, 0x380, RZ, 0xc0, !PT ;  /* 0x0000038058097812 */ /* 0x000fc400078ec0ff */
[----:B------:R-:W-:Y:S01]  /*1dbf0*/  SHF.R.U64 R24, R24, 0x3, RZ ;  /* 0x0000000318187819 */ /* 0x000fe200000012ff */
[----:B------:R-:W-:Y:S01]  /*1dc00*/  IMAD.IADD R4, R200, 0x1, R3 ;  /* 0x00000001c8047824 */ /* 0x000fe200078e0203 */
[----:B------:R-:W-:Y:S01]  /*1dc10*/  SHF.R.U64 R28, R28, 0x3, RZ ;  /* 0x000000031c1c7819 */ /* 0x000fe200000012ff */
[----:B------:R-:W-:Y:S01]  /*1dc20*/  IMAD R21, R206, UR5, R21 ;  /* 0x00000005ce157c24 */ /* 0x000fe2000f8e0215 */
[----:B------:R-:W-:Y:S01]  /*1dc30*/  ULDC.64 UR4, c[0x0][0xaf0] ;  /* 0x0002bc0000047ab9 */ /* 0x000fe20000000a00 */
[----:B0-----:R-:W-:Y:S01]  /*1dc40*/  @P4 IMAD.HI.U32 R0, R4, R51, RZ ;  /* 0x0000003304004227 */ /* 0x001fe200078e00ff */
[----:B------:R-:W-:Y:S02]  /*1dc50*/  SHF.R.U64 R32, R32, 0x3, RZ ;  /* 0x0000000320207819 */ /* 0x000fe400000012ff */
[----:B------:R-:W-:Y:S01]  /*1dc60*/  SHF.R.U64 R36, R36, 0x3, RZ ;  /* 0x0000000324247819 */ /* 0x000fe200000012ff */
[----:B------:R-:W-:Y:S01]  /*1dc70*/  IMAD.MOV.U32 R3, RZ, RZ, R4 ;  /* 0x000000ffff037224 */ /* 0x000fe200078e0004 */
[----:B------:R-:W-:Y:S01]  /*1dc80*/  SHF.R.U64 R40, R40, 0x3, RZ ;  /* 0x0000000328287819 */ /* 0x000fe200000012ff */
[----:B------:R-:W-:Y:S01]  /*1dc90*/  IMAD R49, R49, UR4, RZ ;  /* 0x0000000431317c24 */ /* 0x000fe2000f8e02ff */
[----:B-1----:R-:W-:-:S02]  /*1dca0*/  @P4 SHF.R.U32.HI R3, RZ, R53, R0 ;  /* 0x00000035ff034219 */ /* 0x002fc40000011600 */
[----:B------:R-:W-:Y:S01]  /*1dcb0*/  SHF.R.U64 R9, R9, 0x3, RZ ;  /* 0x0000000309097819 */ /* 0x000fe200000012ff */
[----:B------:R-:W-:Y:S01]  /*1dcc0*/  IMAD R49, R210, UR5, R49 ;  /* 0x00000005d2317c24 */ /* 0x000fe2000f8e0231 */
[----:B------:R-:W-:Y:S01]  /*1dcd0*/  LOP3.LUT R24, R24, R25, RZ, 0x3c, !PT ;  /* 0x0000001918187212 */ /* 0x000fe200078e3cff */
        /* <DEDUP_REMOVED lines=8> */
[----:B------:R-:W-:Y:S01]  /*1dd60*/  IMAD.X R33, RZ, RZ, R89, P2 ;  /* 0x000000ffff217224 */ /* 0x000fe200010e0659 */
[----:B------:R-:W-:Y:S01]  /*1dd70*/  SHF.R.S32.HI R0, RZ, 0x1f, R3 ;  /* 0x0000001fff007819 */ /* 0x000fe20000011403 */
[--C-:B------:R-:W-:Y:S01]  /*1dd80*/  IMAD.X R37, RZ, RZ, R89.reuse, P1 ;  /* 0x000000ffff257224 */ /* 0x100fe200008e0659 */
[----:B------:R-:W-:Y:S01]  /*1dd90*/  LOP3.LUT R88, R9, R88, RZ, 0x3c, !PT ;  /* 0x0000005809587212 */ /* 0x000fe200078e3cff */
[----:B------:R-:W-:Y:S01]  /*1dda0*/  IMAD.X R41, RZ, RZ, R89, P0 ;  /* 0x000000ffff297224 */ /* 0x000fe200000e0659 */
[----:B------:R-:W5:Y:S01]  /*1ddb0*/  LD.E.128 R24, desc[UR60][R24.64] ;  /* 0x0000003c18187980 */ /* 0x000f62000c101d00 */
[----:B------:R-:W-:-:S02]  /*1ddc0*/  IMAD.MOV R21, RZ, RZ, -R3 ;  /* 0x000000ffff157224 */ /* 0x000fc400078e0a03 */
[----:B------:R-:W-:Y:S01]  /*1ddd0*/  IMAD.IADD R211, R211, 0x1, R49 ;  /* 0x00000001d3d37824 */ /* 0x000fe200078e0231 */
[----:B------:R0:W5:Y:S01]  /*1dde0*/  LD.E.128 R8, desc[UR60][R88.64] ;  /* 0x0000003c58087980 */ /* 0x000162000c101d00 */
[----:B------:R-:W-:Y:S02]  /*1ddf0*/  IMAD R0, R0, UR4, RZ ;  /* 0x0000000400007c24 */ /* 0x000fe4000f8e02ff */
[----:B------:R-:W-:Y:S01]  /*1de00*/  IMAD R49, R104, R21, R4 ;  /* 0x0000001568317224 */ /* 0x000fe200078e0204 */
[----:B------:R-:W5:Y:S01]  /*1de10*/  LD.E.128 R28, desc[UR60][R28.64] ;  /* 0x0000003c1c1c7980 */ /* 0x000f62000c101d00 */
[----:B------:R-:W-:-:S03]  /*1de20*/  IMAD R51, R3, UR5, R0 ;  /* 0x0000000503337c24 */ /* 0x000fc6000f8e0200 */
[----:B------:R-:W5:Y:S01]  /*1de30*/  LD.E.128 R32, desc[UR60][R32.64] ;  /* 0x0000003c20207980 */ /* 0x000f62000c101d00 */
[----:B------:R-:W-:-:S03]  /*1de40*/  SHF.R.S32.HI R0, RZ, 0x1f, R49 ;  /* 0x0000001fff007819 */ /* 0x000fc60000011431 */
[----:B------:R-:W5:Y:S04]  /*1de50*/  LD.E.128 R36, desc[UR60][R36.64] ;  /* 0x0000003c24247980 */ /* 0x000f68000c101d00 */
[----:B------:R-:W5:Y:S01]  /*1de60*/  LD.E.128 R40, desc[UR60][R40.64] ;  /* 0x0000003c28287980 */ /* 0x000f62000c101d00 */
[----:B------:R-:W-:Y:S01]  /*1de70*/  IMAD.WIDE.U32 R20, R3, UR4, R210 ;  /* 0x0000000403147c25 */ /* 0x000fe2000f8e00d2 */
[----:B------:R-:W-:Y:S01]  /*1de80*/  ULDC.64 UR4, c[0x0][0xad8] ;  /* 0x0002b60000047ab9 */ /* 0x000fe20000000a00 */
[----:B------:R-:W-:Y:S01]  /*1de90*/  @!PT LDS RZ, [RZ] ;  /* 0x00000000fffff984 */ /* 0x000fe20000000800 */
[----:B------:R-:W-:Y:S01]  /*1dea0*/  @!PT LDS RZ, [RZ] ;  /* 0x00000000fffff984 */ /* 0x000fe20000000800 */
[----:B------:R-:W-:Y:S01]  /*1deb0*/  @!PT LDS RZ, [RZ] ;  /* 0x00000000fffff984 */ /* 0x000fe20000000800 */
[----:B------:R-:W-:Y:S01]  /*1dec0*/  @!PT LDS RZ, [RZ] ;  /* 0x00000000fffff984 */ /* 0x000fe20000000800 */
[----:B------:R1:W-:Y:S06]  /*1ded0*/  MEMBAR.ALL.CTA ;  /* 0x0000000000007992 */ /* 0x0003ec0000008000 */
[----:B-1----:R-:W1:Y:S01]  /*1dee0*/  FENCE.VIEW.ASYNC.S ;  /* 0x00000000000073c6 */ /* 0x002e620000000000 */
[----:B------:R-:W-:-:S02]  /*1def0*/  IMAD.IADD R200, R233, 0x1, R200 ;  /* 0x00000001e9c87824 */ /* 0x000fc400078e02c8 */
[----:B------:R-:W-:Y:S02]  /*1df00*/  IMAD.IADD R21, R21, 0x1, R51 ;  /* 0x0000000115157824 */ /* 0x000fe400078e0233 */
[----:B------:R-:W-:Y:S02]  /*1df10*/  IMAD R4, R0, UR4, RZ ;  /* 0x0000000400047c24 */ /* 0x000fe4000f8e02ff */
[----:B------:R-:W-:Y:S02]  /*1df20*/  VIADD R0, R200, 0x20 ;  /* 0x00000020c8007836 */ /* 0x000fe40000000000 */
[C---:B------:R-:W-:Y:S02]  /*1df30*/  IMAD R3, R49.reuse, UR5, R4 ;  /* 0x0000000531037c24 */ /* 0x040fe4000f8e0204 */
[----:B------:R-:W-:Y:S01]  /*1df40*/  IMAD.WIDE.U32 R20, R49, UR4, R20 ;  /* 0x0000000431147c25 */ /* 0x000fe2000f8e0014 */
[-C--:B------:R-:W-:Y:S01]  /*1df50*/  ISETP.GE.AND P0, PT, R0, R105.reuse, PT ;  /* 0x000000690000720c */ /* 0x080fe20003f06270 */
[----:B------:R-:W-:Y:S01]  /*1df60*/  ULDC.64 UR4, c[0x0][0xa80] ;  /* 0x0002a00000047ab9 */ /* 0x000fe20000000a00 */
[----:B------:R-:W-:Y:S01]  /*1df70*/  ISETP.GE.AND P2, PT, R200, R105, PT ;  /* 0x00000069c800720c */ /* 0x000fe20003f46270 */
[----:B------:R-:W-:Y:S01]  /*1df80*/  VIADD R0, R2, 0x34820 ;  /* 0x0003482002007836 */ /* 0x000fe20000000000 */
[----:B------:R-:W-:Y:S01]  /*1df90*/  LEA R50, P3, R20, UR4, 0x1 ;  /* 0x0000000414327c11 */ /* 0x000fe2000f8608ff */
[----:B------:R-:W-:-:S03]  /*1dfa0*/  IMAD.IADD R3, R21, 0x1, R3 ;  /* 0x0000000115037824 */ /* 0x000fc600078e0203 */
[----:B------:R-:W-:Y:S02]  /*1dfb0*/  PRMT R0, RZ, 0x654, R0 ;  /* 0x00000654ff007816 */ /* 0x000fe40000000000 */
[----:B------:R-:W-:Y:S01]  /*1dfc0*/  LEA.HI.X R3, R20, UR5, R3, 0x1, P3 ;  /* 0x0000000514037c11 */ /* 0x000fe200098f0c03 */
[----:B------:R-:W-:Y:S01]  /*1dfd0*/  VIADD R4, R200, 0x40 ;  /* 0x00000040c8047836 */ /* 0x000fe20000000000 */
[----:B-1----:R1:W-:Y:S01]  /*1dfe0*/  SYNCS.ARRIVE.TRANS64.RED.A1T0 RZ, [R0+URZ], RZ ;  /* 0x000000ff00ff79a7 */ /* 0x0023e2000810043f */
[----:B------:R0:W2:Y:S01]  /*1dff0*/  SHFL.IDX PT, R48, R50, RZ, 0x181f ;  /* 0x00181fff32307589 */ /* 0x0000a200000e0000 */
[----:B------:R-:W-:Y:S01]  /*1e000*/  BSSY B1, `(.L_x_2688) ;  /* 0x000000f000017945 */ /* 0x000fe20003800000 */
[----:B------:R-:W-:Y:S02]  /*1e010*/  SHF.R.S32.HI R107, RZ, 0x1f, R207 ;  /* 0x0000001fff6b7819 */ /* 0x000fe400000114cf */
[----:B------:R-:W-:Y:S01]  /*1e020*/  ISETP.GE.AND P1, PT, R4, R105, PT ;  /* 0x000000690400720c */ /* 0x000fe20003f26270 */
[----:B-1----:R0:W1:Y:S01]  /*1e030*/  SHFL.IDX PT, R0, R3, RZ, 0x181f ;  /* 0x00181fff03007589 */ /* 0x00206200000e0000 */
[----:B------:R-:W-:Y:S01]  /*1e040*/  SHF.R.S32.HI R108, RZ, 0x1f, R203 ;  /* 0x0000001fff6c7819 */ /* 0x000fe200000114cb */
[----:B------:R-:W-:Y:S10]  /*1e050*/  @P2 BRA `(.L_x_2689) ;  /* 0x0000000000242947 */ /* 0x000ff40003800000 */
[----:B------:R-:W-:Y:S02]  /*1e060*/  ULDC UR4, c[0x0][0xac8] ;  /* 0x0002b20000047ab9 */ /* 0x000fe40000000800 */
[----:B------:R-:W-:Y:S02]  /*1e070*/  ISETP.GE.AND P2, PT, R203, UR4, PT ;  /* 0x00000004cb007c0c */ /* 0x000fe4000bf46270 */
[----:B------:R-:W-:-:S11]  /*1e080*/  ISETP.GE.AND P3, PT, R207, UR4, PT ;  /* 0x00000004cf007c0c */ /* 0x000fd6000bf66270 */
[-C--:B--2---:R-:W-:Y:S02]  /*1e090*/  @!P2 LEA R20, P4, R203, R48.reuse, 0x1 ;  /* 0x00000030cb14a211 */ /* 0x084fe400078808ff */
[----:B------:R-:W-:Y:S02]  /*1e0a0*/  @!P3 LEA R48, P5, R207, R48, 0x1 ;  /* 0x00000030cf30b211 */ /* 0x000fe400078a08ff */
[-C--:B-1----:R-:W-:Y:S02]  /*1e0b0*/  @!P2 LEA.HI.X R21, R203, R0.reuse, R108, 0x1, P4 ;  /* 0x00000000cb15a211 */ /* 0x082fe400020f0c6c */
[----:B------:R-:W-:-:S03]  /*1e0c0*/  @!P3 LEA.HI.X R49, R207, R0, R107, 0x1, P5 ;  /* 0x00000000cf31b211 */ /* 0x000fc600028f0c6b */
[----:B-----5:R3:W-:Y:S04]  /*1e0d0*/  @!P2 ST.E.128 desc[UR60][R20.64], R8 ;  /* 0x000000081400a985 */ /* 0x0207e8000c101d3c */
[----:B------:R3:W-:Y:S02]  /*1e0e0*/  @!P3 ST.E.128 desc[UR60][R48.64], R32 ;  /* 0x000000203000b985 */ /* 0x0007e4000c101d3c */
.L_x_2689:
[----:B------:R-:W-:Y:S05]  /*1e0f0*/  BSYNC B1 ;  /* 0x0000000000017941 */ /* 0x000fea0003800000 */
.L_x_2688:
[----:B-1----:R1:W4:Y:S01]  /*1e100*/  SHFL.IDX PT, R0, R3, 0x1, 0x181f ;  /* 0x00381f0003007f89 */ /* 0x00232200000e0000 */
        /* <DEDUP_REMOVED lines=12> */
.L_x_2691:
[----:B------:R-:W-:Y:S05]  /*1e1d0*/  BSYNC B1 ;  /* 0x0000000000017941 */ /* 0x000fea0003800000 */
.L_x_2690:
        /* <DEDUP_REMOVED lines=13> */
.L_x_2693:
[----:B------:R-:W-:Y:S05]  /*1e2b0*/  BSYNC B1 ;  /* 0x0000000000017941 */ /* 0x000fea0003800000 */
.L_x_2692:
[----:B0-----:R-:W-:Y:S01]  /*1e2c0*/  VIADD R0, R200, 0x60 ;  /* 0x00000060c8007836 */ /* 0x001fe20000000000 */
[----:B------:R0:W0:Y:S04]  /*1e2d0*/  SHFL.IDX PT, R4, R3, 0x3, 0x181f ;  /* 0x00781f0003047f89 */ /* 0x00002800000e0000 */
[----:B------:R-:W-:Y:S01]  /*1e2e0*/  ISETP.GE.AND P0, PT, R0, R105, PT ;  /* 0x000000690000720c */ /* 0x000fe20003f06270 */
[----:B-1--4-:R-:W1:-:S12]  /*1e2f0*/  SHFL.IDX PT, R50, R50, 0x3, 0x181f ;  /* 0x00781f0032327f89 */ /* 0x012e5800000e0000 */
[----:B------:R-:W-:Y:S05]  /*1e300*/  @P0 BRA `(.L_x_2694) ;  /* 0x0000001800240947 */ /* 0x000fea0003800000 */
[----:B------:R-:W-:Y:S02]  /*1e310*/  ULDC UR4, c[0x0][0xac8] ;  /* 0x0002b20000047ab9 */ /* 0x000fe40000000800 */
[----:B------:R-:W-:-:S13]  /*1e320*/  ISETP.GE.AND P1, PT, R203, UR4, PT ;  /* 0x00000004cb007c0c */ /* 0x000fda000bf26270 */
[----:B-1----:R-:W-:-:S04]  /*1e330*/  @!P1 LEA R8, P0, R203, R50, 0x1 ;  /* 0x00000032cb089211 */ /* 0x002fc800078008ff */
        /* <DEDUP_REMOVED lines=8> */
.L_x_2687:
[----:B0-----:R-:W0:Y:S01]  /*1e3c0*/  @P4 LDC R0, c[0x0][0xbec] ;  /* 0x0002fb00ff004b82 */ /* 0x001e220000000800 */
[----:B------:R-:W-:Y:S01]  /*1e3d0*/  ULDC.64 UR4, c[0x0][0xb08] ;  /* 0x0002c20000047ab9 */ /* 0x000fe20000000a00 */
[----:B------:R-:W-:Y:S01]  /*1e3e0*/  ULDC.64 UR6, c[0x0][0xb30] ;  /* 0x0002cc0000067ab9 */ /* 0x000fe20000000a00 */
[----:B------:R-:W-:Y:S01]  /*1e3f0*/  IMAD R3, R106, UR4, RZ ;  /* 0x000000046a037c24 */ /* 0x000fe2000f8e02ff */
[----:B------:R-:W-:Y:S01]  /*1e400*/  ISETP.GE.AND P0, PT, R12, R105, PT ;  /* 0x000000690c00720c */ /* 0x000fe20003f06270 */
[C---:B------:R-:W-:Y:S01]  /*1e410*/  IMAD.WIDE.U32 R8, R4.reuse, UR4, RZ ;  /* 0x0000000404087c25 */ /* 0x040fe2000f8e00ff */
[----:B------:R-:W-:Y:S01]  /*1e420*/  BSSY B1, `(.L_x_2695) ;  /* 0x0000078000017945 */ /* 0x000fe20003800000 */
[----:B------:R-:W-:Y:S01]  /*1e430*/  SHF.R.S32.HI R30, RZ, 0x1f, R218 ;  /* 0x0000001fff1e7819 */ /* 0x000fe200000114da */
[----:B------:R-:W1:Y:S01]  /*1e440*/  @P4 LDC R13, c[0x0][0xbf0] ;  /* 0x0002fc00ff0d4b82 */ /* 0x000e620000000800 */
[----:B------:R-:W-:Y:S01]  /*1e450*/  IMAD R3, R4, UR5, R3 ;  /* 0x0000000504037c24 */ /* 0x000fe2000f8e0203 */
[----:B------:R-:W-:Y:S01]  /*1e460*/  ULDC.64 UR4, c[0x0][0xb38] ;  /* 0x0002ce0000047ab9 */ /* 0x000fe20000000a00 */
[----:B------:R-:W-:Y:S01]  /*1e470*/  VIADD R4, R2, 0x34820 ;  /* 0x0003482002047836 */ /* 0x000fe20000000000 */
[----:B------:R-:W-:Y:S01]  /*1e480*/  SHF.R.S32.HI R31, RZ, 0x1f, R219 ;  /* 0x0000001fff1f7819 */ /* 0x000fe200000114db */
[----:B------:R-:W-:Y:S01]  /*1e490*/  IMAD.IADD R9, R9, 0x1, R3 ;  /* 0x0000000109097824 */ /* 0x000fe200078e0203 */
[----:B------:R-:W-:-:S02]  /*1e4a0*/  SHF.R.S32.HI R3, RZ, 0x1f, R210 ;  /* 0x0000001fff037819 */ /* 0x000fc400000114d2 */
[----:B------:R-:W-:Y:S01]  /*1e4b0*/  PRMT R4, RZ, 0x654, R4 ;  /* 0x00000654ff047816 */ /* 0x000fe20000000004 */
[C---:B------:R-:W-:Y:S01]  /*1e4c0*/  IMAD.WIDE.U32 R8, R206.reuse, UR4, R8 ;  /* 0x00000004ce087c25 */ /* 0x040fe2000f8e0008 */
[----:B------:R-:W-:Y:S02]  /*1e4d0*/  SHF.R.S32.HI R32, RZ, 0x1f, R220 ;  /* 0x0000001fff207819 */ /* 0x000fe400000114dc */
[----:B------:R2:W-:Y:S01]  /*1e4e0*/  SYNCS.ARRIVE.TRANS64.RED.A1T0 RZ, [R4+URZ], RZ ;  /* 0x000000ff04ff79a7 */ /* 0x0005e2000810043f */
[----:B------:R-:W-:Y:S01]  /*1e4f0*/  IMAD R9, R206, UR5, R9 ;  /* 0x00000005ce097c24 */ /* 0x000fe2000f8e0209 */
[----:B------:R-:W-:Y:S01]  /*1e500*/  ULDC.64 UR4, c[0x0][0xb40] ;  /* 0x0002d00000047ab9 */ /* 0x000fe20000000a00 */
[----:B------:R-:W-:Y:S01]  /*1e510*/  SHF.R.S32.HI R33, RZ, 0x1f, R221 ;  /* 0x0000001fff217819 */ /* 0x000fe200000114dd */
[----:B------:R-:W-:Y:S01]  /*1e520*/  IMAD R3, R3, UR4, RZ ;  /* 0x0000000403037c24 */ /* 0x000fe2000f8e02ff */
[----:B------:R-:W-:Y:S01]  /*1e530*/  SHF.R.S32.HI R34, RZ, 0x1f, R222 ;  /* 0x0000001fff227819 */ /* 0x000fe200000114de */
[----:B0-----:R-:W-:Y:S01]  /*1e540*/  @P4 IMAD.HI.U32 R0, R29, R0, RZ ;  /* 0x000000001d004227 */ /* 0x001fe200078e00ff */
[----:B------:R-:W-:-:S02]  /*1e550*/  SHF.R.S32.HI R35, RZ, 0x1f, R223 ;  /* 0x0000001fff237819 */ /* 0x000fc400000114df */
[----:B------:R-:W-:Y:S01]  /*1e560*/  SHF.R.S32.HI R36, RZ, 0x1f, R224 ;  /* 0x0000001fff247819 */ /* 0x000fe200000114e0 */
[C---:B------:R-:W-:Y:S01]  /*1e570*/  IMAD R11, R210.reuse, UR5, R3 ;  /* 0x00000005d20b7c24 */ /* 0x040fe2000f8e0203 */
[----:B------:R-:W-:Y:S01]  /*1e580*/  SHF.R.S32.HI R37, RZ, 0x1f, R225 ;  /* 0x0000001fff257819 */ /* 0x000fe200000114e1 */
[----:B------:R-:W-:Y:S01]  /*1e590*/  IMAD.WIDE.U32 R8, R210, UR4, R8 ;  /* 0x00000004d2087c25 */ /* 0x000fe2000f8e0008 */
[----:B------:R-:W-:Y:S01]  /*1e5a0*/  ULDC.64 UR4, c[0x0][0xb48] ;  /* 0x0002d20000047ab9 */ /* 0x000fe20000000a00 */
[----:B------:R-:W-:Y:S02]  /*1e5b0*/  SHF.R.S32.HI R38, RZ, 0x1f, R226 ;  /* 0x0000001fff267819 */ /* 0x000fe400000114e2 */
[----:B------:R-:W-:Y:S01]  /*1e5c0*/  IMAD.MOV.U32 R3, RZ, RZ, R29 ;  /* 0x000000ffff037224 */ /* 0x000fe200078e001d */
[----:B-1----:R-:W-:Y:S01]  /*1e5d0*/  @P4 SHF.R.U32.HI R3, RZ, R13, R0 ;  /* 0x0000000dff034219 */ /* 0x002fe20000011600 */
[----:B------:R-:W-:Y:S01]  /*1e5e0*/  IMAD.IADD R9, R9, 0x1, R11 ;  /* 0x0000000109097824 */ /* 0x000fe200078e020b */
[----:B------:R-:W-:-:S02]  /*1e5f0*/  SHF.R.S32.HI R39, RZ, 0x1f, R227 ;  /* 0x0000001fff277819 */ /* 0x000fc400000114e3 */
[--C-:B------:R-:W-:Y:S01]  /*1e600*/  SHF.R.S32.HI R0, RZ, 0x1f, R3.reuse ;  /* 0x0000001fff007819 */ /* 0x100fe20000011403 */
[----:B------:R-:W-:Y:S01]  /*1e610*/  IMAD.MOV R11, RZ, RZ, -R3 ;  /* 0x000000ffff0b7224 */ /* 0x000fe200078e0a03 */
[----:B------:R-:W-:Y:S01]  /*1e620*/  SHF.R.S32.HI R88, RZ, 0x1f, R228 ;  /* 0x0000001fff587819 */ /* 0x000fe200000114e4 */
[C---:B------:R-:W-:Y:S01]  /*1e630*/  IMAD.WIDE.U32 R8, R215.reuse, UR4, R8 ;  /* 0x00000004d7087c25 */ /* 0x040fe2000f8e0008 */
[----:B------:R-:W-:Y:S02]  /*1e640*/  SHF.R.S32.HI R89, RZ, 0x1f, R229 ;  /* 0x0000001fff597819 */ /* 0x000fe400000114e5 */
[----:B------:R-:W-:Y:S01]  /*1e650*/  SHF.R.S32.HI R107, RZ, 0x1f, R230 ;  /* 0x0000001fff6b7819 */ /* 0x000fe200000114e6 */
[----:B------:R-:W-:Y:S01]  /*1e660*/  IMAD R11, R104, R11, R29 ;  /* 0x0000000b680b7224 */ /* 0x000fe200078e021d */
[----:B------:R-:W-:Y:S01]  /*1e670*/  SHF.R.S32.HI R29, RZ, 0x1f, R216 ;  /* 0x0000001fff1d7819 */ /* 0x000fe200000114d8 */
[----:B------:R-:W-:Y:S01]  /*1e680*/  IMAD R0, R0, UR6, RZ ;  /* 0x0000000600007c24 */ /* 0x000fe2000f8e02ff */
[----:B------:R-:W-:Y:S01]  /*1e690*/  SHF.R.S32.HI R108, RZ, 0x1f, R231 ;  /* 0x0000001fff6c7819 */ /* 0x000fe200000114e7 */
        /* <DEDUP_REMOVED lines=12> */
[----:B------:R-:W-:Y:S02]  /*1e760*/  LEA.HI.X R3, R8, UR5, R3, 0x2, P1 ;  /* 0x0000000508037c11 */ /* 0x000fe400088f1403 */
        /* <DEDUP_REMOVED lines=9> */
[----:B01----:R-:W-:-:S04]  /*1e800*/  @!P3 IMAD.WIDE R10, R204, 0x4, R8 ;  /* 0x00000004cc0ab825 */ /* 0x003fc800078e0208 */
        /* <DEDUP_REMOVED lines=19> */
[----:B------:R-:W-:Y:S01]  /*1e940*/  @!P3 ST.E.64 desc[UR60][R10.64], R40 ;  /* 0x000000280a00b985 */ /* 0x000fe2000c101b3c */
[----:B---3--:R-:W-:-:S02]  /*1e950*/  @!P5 LEA R14, P6, R227, R8, 0x2 ;  /* 0x00000008e30ed211 */ /* 0x008fc400078c10ff */
[----:B------:R-:W-:Y:S01]  /*1e960*/  ISETP.GE.AND P3, PT, R223, UR4, PT ;  /* 0x00000004df007c0c */ /* 0x000fe2000bf66270 */
[----:B------:R-:W-:Y:S01]  /*1e970*/  @!P4 ST.E.64 desc[UR60][R12.64], R44 ;  /* 0x0000002c0c00c985 */ /* 0x000fe2000c101b3c */
[----:B------:R-:W-:Y:S02]  /*1e980*/  @!P5 LEA.HI.X R15, R227, R9, R39, 0x2, P6 ;  /* 0x00000009e30fd211 */ /* 0x000fe400030f1427 */
[----:B------:R-:W-:-:S03]  /*1e990*/  @!P2 LEA R20, P4, R226, R8, 0x2 ;  /* 0x00000008e214a211 */ /* 0x000fc600078810ff */
[----:B------:R0:W-:Y:S01]  /*1e9a0*/  @!P5 ST.E.64 desc[UR60][R14.64], R48 ;  /* 0x000000300e00d985 */ /* 0x0001e2000c101b3c */
[CC--:B------:R-:W-:Y:S02]  /*1e9b0*/  @!P1 LEA R24, P5, R225.reuse, R8.reuse, 0x2 ;  /* 0x00000008e1189211 */ /* 0x0c0fe400078a10ff */
[-C--:B------:R-:W-:Y:S02]  /*1e9c0*/  @!P2 LEA.HI.X R21, R226, R9.reuse, R38, 0x2, P4 ;  /* 0x00000009e215a211 */ /* 0x080fe400020f1426 */
[----:B------:R-:W-:Y:S02]  /*1e9d0*/  @!P0 LEA R26, P6, R224, R8, 0x2 ;  /* 0x00000008e01a8211 */ /* 0x000fe400078c10ff */
[----:B------:R-:W-:Y:S01]  /*1e9e0*/  ISETP.GE.AND P4, PT, R222, UR4, PT ;  /* 0x00000004de007c0c */ /* 0x000fe2000bf86270 */
[----:B------:R1:W-:Y:S01]  /*1e9f0*/  @!P2 ST.E.64 desc[UR60][R20.64], R52 ;  /* 0x000000341400a985 */ /* 0x0003e2000c101b3c */
[-C--:B------:R-:W-:Y:S02]  /*1ea00*/  @!P1 LEA.HI.X R25, R225, R9.reuse, R37, 0x2, P5 ;  /* 0x00000009e1199211 */ /* 0x080fe400028f1425 */
[----:B------:R-:W-:-:S02]  /*1ea10*/  @!P0 LEA.HI.X R27, R224, R9, R36, 0x2, P6 ;  /* 0x00000009e01b8211 */ /* 0x000fc400030f1424 */
[----:B------:R-:W-:Y:S01]  /*1ea20*/  ISETP.GE.AND P2, PT, R221, UR4, PT ;  /* 0x00000004dd007c0c */ /* 0x000fe2000bf46270 */
[----:B------:R3:W-:Y:S01]  /*1ea30*/  @!P1 ST.E.64 desc[UR60][R24.64], R56 ;  /* 0x0000003818009985 */ /* 0x0007e2000c101b3c */
[----:B0-----:R-:W-:Y:S02]  /*1ea40*/  @!P3 LEA R14, P5, R223, R8, 0x2 ;  /* 0x00000008df0eb211 */ /* 0x001fe400078a10ff */
[----:B------:R-:W-:Y:S01]  /*1ea50*/  ISETP.GE.AND P1, PT, R220, UR4, PT ;  /* 0x00000004dc007c0c */ /* 0x000fe2000bf26270 */
[----:B------:R4:W-:Y:S01]  /*1ea60*/  @!P0 ST.E.64 desc[UR60][R26.64], R60 ;  /* 0x0000003c1a008985 */ /* 0x0009e2000c101b3c */
[----:B------:R-:W-:Y:S02]  /*1ea70*/  ISETP.GE.AND P0, PT, R219, UR4, PT ;  /* 0x00000004db007c0c */ /* 0x000fe4000bf06270 */
[----:B------:R-:W-:Y:S02]  /*1ea80*/  @!P3 LEA.HI.X R15, R223, R9, R35, 0x2, P5 ;  /* 0x00000009df0fb211 */ /* 0x000fe400028f1423 */
[----:B------:R-:W-:-:S02]  /*1ea90*/  ISETP.GE.AND P5, PT, R218, UR4, PT ;  /* 0x00000004da007c0c */ /* 0x000fc4000bfa6270 */
[CC--:B------:R-:W-:Y:S01]  /*1eaa0*/  @!P4 LEA R12, P6, R222.reuse, R8.reuse, 0x2 ;  /* 0x00000008de0cc211 */ /* 0x0c0fe200078c10ff */
[----:B------:R4:W-:Y:S01]  /*1eab0*/  @!P3 ST.E.64 desc[UR60][R14.64], R64 ;  /* 0x000000400e00b985 */ /* 0x0009e2000c101b3c */
[CC--:B------:R-:W-:Y:S02]  /*1eac0*/  @!P2 LEA R10, P3, R221.reuse, R8.reuse, 0x2 ;  /* 0x00000008dd0aa211 */ /* 0x0c0fe400078610ff */
        /* <DEDUP_REMOVED lines=13> */
.L_x_2696:
[----:B------:R-:W-:Y:S05]  /*1eba0*/  BSYNC B1 ;  /* 0x0000000000017941 */ /* 0x000fea0003800000 */
.L_x_2695:
        /* <DEDUP_REMOVED lines=70> */
.L_x_2685:
        /* <DEDUP_REMOVED lines=16> */
[----:B------:R-:W1:-:S12]  /*1f110*/  S2R R13, SR_TID.X ;  /* 0x00000000000d7919 */ /* 0x000e580000002100 */
        /* <DEDUP_REMOVED lines=9> */
.L_x_2697:
        /* <DEDUP_REMOVED lines=15> */
[----:B------:R-:W-:Y:S02]  /*1f2a0*/  SEL R26, R26, 0x978, P0 ;  /* 0x000009781a1a7807 */ /* 0x000fe40000000000 */
[----:B------:R-:W-:-:S03]  /*1f2b0*/  SEL R215, R215, RZ, P0 ;  /* 0x000000ffd7d77207 */ /* 0x000fc60000000000 */
        /* <DEDUP_REMOVED lines=8> */
[----:B------:R-:W-:Y:S02]  /*1f340*/  IMAD R21, R20, R232, R21 ;  /* 0x000000e814157224 */ /* 0x000fe400078e0215 */
[----:B0-----:R-:W-:-:S05]  /*1f350*/  @P1 IMAD.HI.U32 R4, R30, R25, RZ ;  /* 0x000000191e041227 */ /* 0x001fca00078e00ff */
[----:B------:R-:W0:Y:S01]  /*1f360*/  @!P0 LDC R9, c[0x0][0xb54] ;  /* 0x0002d500ff098b82 */ /* 0x000e220000000800 */
[----:B---3--:R-:W-:Y:S02]  /*1f370*/  IMAD R29, R15, R206, RZ ;  /* 0x000000ce0f1d7224 */ /* 0x008fe400078e02ff */
[----:B------:R-:W-:Y:S01]  /*1f380*/  IMAD.WIDE.U32 R24, R20, R31, RZ ;  /* 0x0000001f14187225 */ /* 0x000fe200078e00ff */
[----:B----4-:R-:W-:-:S03]  /*1f390*/  @P1 SHF.R.U32.HI R27, RZ, R35, R4 ;  /* 0x00000023ff1b1219 */ /* 0x010fc60000011604 */
[----:B------:R-:W-:-:S04]  /*1f3a0*/  IMAD.WIDE.U32 R14, R14, R206, RZ ;  /* 0x000000ce0e0e7225 */ /* 0x000fc800078e00ff */
[----:B------:R-:W-:Y:S01]  /*1f3b0*/  IMAD.IADD R4, R25, 0x1, R21 ;  /* 0x0000000119047824 */ /* 0x000fe200078e0215 */
[----:B------:R-:W-:Y:S01]  /*1f3c0*/  IADD3 R14, P1, P3, R24, R14, R3 ;  /* 0x0000000e180e7210 */ /* 0x000fe20007b3e003 */
[----:B------:R-:W-:Y:S02]  /*1f3d0*/  IMAD.IADD R29, R15, 0x1, R29 ;  /* 0x000000010f1d7824 */ /* 0x000fe400078e021d */
[-C--:B------:R-:W-:Y:S02]  /*1f3e0*/  IMAD R21, R13, R215.reuse, RZ ;  /* 0x000000d70d157224 */ /* 0x080fe400078e02ff */
[----:B------:R-:W-:Y:S01]  /*1f3f0*/  IMAD.WIDE.U32 R12, R12, R215, RZ ;  /* 0x000000d70c0c7225 */ /* 0x000fe200078e00ff */
[----:B------:R-:W-:-:S03]  /*1f400*/  IADD3.X R4, R4, R29, R28, P1, P3 ;  /* 0x0000001d04047210 */ /* 0x000fc60000fe641c */
[----:B------:R-:W-:Y:S01]  /*1f410*/  IMAD.MOV R15, RZ, RZ, -R27 ;  /* 0x000000ffff0f7224 */ /* 0x000fe200078e0a1b */
[----:B------:R-:W-:Y:S01]  /*1f420*/  IADD3 R12, P0, P1, R27, R14, R12 ;  /* 0x0000000e1b0c7210 */ /* 0x000fe2000791e00c */
[----:B------:R-:W-:Y:S01]  /*1f430*/  IMAD.IADD R21, R13, 0x1, R21 ;  /* 0x000000010d157824 */ /* 0x000fe200078e0215 */
[----:B------:R-:W-:Y:S01]  /*1f440*/  SHF.R.S32.HI R27, RZ, 0x1f, R27 ;  /* 0x0000001fff1b7819 */ /* 0x000fe2000001141b */
[----:B------:R-:W-:-:S03]  /*1f450*/  IMAD R15, R33, R15, R30 ;  /* 0x0000000f210f7224 */ /* 0x000fc600078e021e */
[----:B------:R-:W-:Y:S01]  /*1f460*/  IADD3.X R13, R27, R4, R21, P0, P1 ;  /* 0x000000041b0d7210 */ /* 0x000fe200007e2415 */
[----:B-----5:R-:W-:Y:S01]  /*1f470*/  IMAD R4, R11, R15, RZ ;  /* 0x0000000f0b047224 */ /* 0x020fe200078e02ff */
[----:B------:R-:W-:-:S05]  /*1f480*/  SHF.R.S32.HI R21, RZ, 0x1f, R15 ;  /* 0x0000001fff157819 */ /* 0x000fca000001140f */
[C---:B------:R-:W-:Y:S02]  /*1f490*/  IMAD R21, R10.reuse, R21, R4 ;  /* 0x000000150a157224 */ /* 0x040fe400078e0204 */
[----:B------:R-:W-:-:S04]  /*1f4a0*/  IMAD.WIDE.U32 R10, R10, R15, R12 ;  /* 0x0000000f0a0a7225 */ /* 0x000fc800078e000c */
[----:B------:R-:W-:Y:S01]  /*1f4b0*/  IMAD.IADD R4, R11, 0x1, R21 ;  /* 0x000000010b047824 */ /* 0x000fe200078e0215 */
[----:B-1----:R-:W-:Y:S01]  /*1f4c0*/  LEA R8, P0, R10, R8, 0x2 ;  /* 0x000000080a087211 */ /* 0x002fe200078010ff */
[----:B------:R-:W-:-:S03]  /*1f4d0*/  IMAD.MOV.U32 R11, RZ, RZ, -0x800000 ;  /* 0xff800000ff0b7424 */ /* 0x000fc600078e00ff */
[----:B0-----:R-:W-:-:S05]  /*1f4e0*/  LEA.HI.X R9, R10, R9, R4, 0x2, P0 ;  /* 0x000000090a097211 */ /* 0x001fca00000f1404 */
[----:B------:R1:W-:Y:S04]  /*1f4f0*/  STG.E desc[UR60][R8.64], R11 ;  /* 0x0000000b08007986 */ /* 0x0003e8000c10193c */
.L_x_2699:
[----:B------:R-:W-:Y:S05]  /*1f500*/  BSYNC B1 ;  /* 0x0000000000017941 */ /* 0x000fea0003800000 */
.L_x_2698:
[----:B------:R-:W-:Y:S05]  /*1f510*/  @P2 BRA `(.L_x_2694) ;  /* 0x0000000400a02947 */ /* 0x000fea0003800000 */
[----:B------:R-:W2:Y:S01]  /*1f520*/  LDC R15, c[0x0][0xbe8] ;  /* 0x0002fa00ff0f7b82 */ /* 0x000ea20000000800 */
[----:B------:R-:W-:Y:S01]  /*1f530*/  ULDC.64 UR4, c[0x0][0xaa0] ;  /* 0x0002a80000047ab9 */ /* 0x000fe20000000a00 */
[----:B------:R-:W-:Y:S01]  /*1f540*/  ULDC.64 UR6, c[0x0][0xaf0] ;  /* 0x0002bc0000067ab9 */ /* 0x000fe20000000a00 */
[----:B------:R-:W-:Y:S01]  /*1f550*/  IMAD R4, R28, UR4, RZ ;  /* 0x000000041c047c24 */ /* 0x000fe2000f8e02ff */
[----:B------:R-:W-:Y:S01]  /*1f560*/  BSSY B1, `(.L_x_2700) ;  /* 0x0000039000017945 */ /* 0x000fe20003800000 */
[C---:B-1----:R-:W-:Y:S01]  /*1f570*/  IMAD.WIDE.U32 R8, R3.reuse, UR4, RZ ;  /* 0x0000000403087c25 */ /* 0x042fe2000f8e00ff */
[----:B------:R-:W-:Y:S02]  /*1f580*/  SHF.R.S32.HI R14, RZ, 0x1f, R207 ;  /* 0x0000001fff0e7819 */ /* 0x000fe400000114cf */
[----:B------:R-:W-:Y:S01]  /*1f590*/  SHF.R.S32.HI R20, RZ, 0x1f, R203 ;  /* 0x0000001fff147819 */ /* 0x000fe200000114cb */
[----:B------:R-:W-:Y:S01]  /*1f5a0*/  IMAD R11, R3, UR5, R4 ;  /* 0x00000005030b7c24 */ /* 0x000fe2000f8e0204 */
[----:B------:R-:W-:Y:S01]  /*1f5b0*/  ULDC.64 UR4, c[0x0][0xae8] ;  /* 0x0002ba0000047ab9 */ /* 0x000fe20000000a00 */
[----:B------:R-:W-:-:S02]  /*1f5c0*/  IMAD R3, R208, 0x20, R233 ;  /* 0x00000020d0037824 */ /* 0x000fc400078e02e9 */
[----:B------:R-:W-:Y:S02]  /*1f5d0*/  IMAD.IADD R9, R9, 0x1, R11 ;  /* 0x0000000109097824 */ /* 0x000fe400078e020b */
[----:B------:R-:W-:Y:S02]  /*1f5e0*/  IMAD.IADD R13, R200, 0x1, R3 ;  /* 0x00000001c80d7824 */ /* 0x000fe400078e0203 */
[----:B------:R-:W-:-:S04]  /*1f5f0*/  IMAD.WIDE.U32 R8, R206, UR4, R8 ;  /* 0x00000004ce087c25 */ /* 0x000fc8000f8e0008 */
[----:B------:R-:W-:Y:S02]  /*1f600*/  IMAD.MOV.U32 R3, RZ, RZ, R13 ;  /* 0x000000ffff037224 */ /* 0x000fe400078e000d */
[----:B------:R-:W-:Y:S01]  /*1f610*/  IMAD R9, R206, UR5, R9 ;  /* 0x00000005ce097c24 */ /* 0x000fe2000f8e0209 */
[----:B--2---:R-:W-:Y:S01]  /*1f620*/  ISETP.NE.AND P0, PT, R15, 0x1, PT ;  /* 0x000000010f00780c */ /* 0x004fe20003f05270 */
[----:B------:R-:W-:Y:S01]  /*1f630*/  ULDC.64 UR4, c[0x0][0xae0] ;  /* 0x0002b80000047ab9 */ /* 0x000fe20000000a00 */
[----:B------:R-:W-:Y:S02]  /*1f640*/  IMAD.IADD R200, R233, 0x1, R200 ;  /* 0x00000001e9c87824 */ /* 0x000fe400078e02c8 */
[----:B------:R-:W-:-:S09]  /*1f650*/  IMAD.WIDE.U32 R8, R31, UR6, R8 ;  /* 0x000000061f087c25 */ /* 0x000fd2000f8e0008 */
[----:B------:R-:W1:Y:S08]  /*1f660*/  @P0 LDC R10, c[0x0][0xbec] ;  /* 0x0002fb00ff0a0b82 */ /* 0x000e700000000800 */
[----:B------:R-:W2:Y:S01]  /*1f670*/  @P0 LDC R21, c[0x0][0xbf0] ;  /* 0x0002fc00ff150b82 */ /* 0x000ea20000000800 */
[----:B-1----:R-:W-:-:S04]  /*1f680*/  @P0 IMAD.HI.U32 R4, R13, R10, RZ ;  /* 0x0000000a0d040227 */ /* 0x002fc800078e00ff */
[----:B------:R-:W-:Y:S01]  /*1f690*/  IMAD R10, R232, UR6, RZ ;  /* 0x00000006e80a7c24 */ /* 0x000fe2000f8e02ff */
[----:B--2---:R-:W-:-:S03]  /*1f6a0*/  @P0 SHF.R.U32.HI R3, RZ, R21, R4 ;  /* 0x00000015ff030219 */ /* 0x004fc60000011604 */
        /* <DEDUP_REMOVED lines=12> */
[----:B------:R-:W-:Y:S02]  /*1f770*/  IMAD R15, R0, R15, RZ ;  /* 0x0000000f000f7224 */ /* 0x000fe400078e02ff */
[----:B------:R-:W-:-:S02]  /*1f780*/  IMAD R3, R11, UR5, R4 ;  /* 0x000000050b037c24 */ /* 0x000fc4000f8e0204 */
[----:B------:R-:W-:Y:S01]  /*1f790*/  IMAD.WIDE.U32 R8, R11, UR4, R8 ;  /* 0x000000040b087c25 */ /* 0x000fe2000f8e0008 */
[C---:B------:R-:W-:Y:S01]  /*1f7a0*/  ISETP.GE.AND P2, PT, R200.reuse, R15, PT ;  /* 0x0000000fc800720c */ /* 0x040fe20003f46270 */
[----:B------:R-:W-:Y:S02]  /*1f7b0*/  ULDC.64 UR4, c[0x0][0xa80] ;  /* 0x0002a00000047ab9 */ /* 0x000fe40000000a00 */
[----:B------:R-:W-:Y:S01]  /*1f7c0*/  VIADD R0, R200, 0x20 ;  /* 0x00000020c8007836 */ /* 0x000fe20000000000 */
[----:B------:R-:W-:Y:S01]  /*1f7d0*/  LEA R4, P3, R8, UR4, 0x1 ;  /* 0x0000000408047c11 */ /* 0x000fe2000f8608ff */
[----:B------:R-:W-:-:S03]  /*1f7e0*/  IMAD.IADD R3, R9, 0x1, R3 ;  /* 0x0000000109037824 */ /* 0x000fc600078e0203 */
[-C--:B------:R-:W-:Y:S01]  /*1f7f0*/  ISETP.GE.AND P1, PT, R0, R15.reuse, PT ;  /* 0x0000000f0000720c */ /* 0x080fe20003f26270 */
[----:B------:R-:W-:Y:S01]  /*1f800*/  VIADD R0, R200, 0x40 ;  /* 0x00000040c8007836 */ /* 0x000fe20000000000 */
[----:B------:R-:W-:Y:S02]  /*1f810*/  LEA.HI.X R3, R8, UR5, R3, 0x1, P3 ;  /* 0x0000000508037c11 */ /* 0x000fe400098f0c03 */
[----:B------:R1:W2:Y:S02]  /*1f820*/  SHFL.IDX PT, R8, R4, RZ, 0x181f ;  /* 0x00181fff04087589 */ /* 0x0002a400000e0000 */
[----:B------:R-:W-:Y:S02]  /*1f830*/  ISETP.GE.AND P0, PT, R0, R15, PT ;  /* 0x0000000f0000720c */ /* 0x000fe40003f06270 */
[----:B------:R1:W3:Y:S01]  /*1f840*/  SHFL.IDX PT, R0, R3, RZ, 0x181f ;  /* 0x00181fff03007589 */ /* 0x0002e200000e0000 */
[----:B------:R-:W-:Y:S10]  /*1f850*/  @P2 BRA `(.L_x_2701) ;  /* 0x0000000000242947 */ /* 0x000ff40003800000 */
        /* <DEDUP_REMOVED lines=9> */
.L_x_2701:
[----:B------:R-:W-:Y:S05]  /*1f8f0*/  BSYNC B1 ;  /* 0x0000000000017941 */ /* 0x000fea0003800000 */
.L_x_2700:
[----:B---3--:R3:W0:Y:S01]  /*1f900*/  SHFL.IDX PT, R0, R3, 0x1, 0x181f ;  /* 0x00381f0003007f89 */ /* 0x00862200000e0000 */
[----:B------:R-:W-:Y:S03]  /*1f910*/  BSSY B1, `(.L_x_2702) ;  /* 0x000000c000017945 */ /* 0x000fe60003800000 */
[----:B--2-4-:R3:W2:Y:S01]  /*1f920*/  SHFL.IDX PT, R8, R4, 0x1, 0x181f ;  /* 0x00381f0004087f89 */ /* 0x0146a200000e0000 */
[----:B------:R-:W-:Y:S05]  /*1f930*/  @P1 BRA `(.L_x_2703) ;  /* 0x0000000000241947 */ /* 0x000fea0003800000 */
        /* <DEDUP_REMOVED lines=9> */
.L_x_2703:
[----:B------:R-:W-:Y:S05]  /*1f9d0*/  BSYNC B1 ;  /* 0x0000000000017941 */ /* 0x000fea0003800000 */
.L_x_2702:
[----:B0-----:R0:W0:Y:S01]  /*1f9e0*/  SHFL.IDX PT, R0, R3, 0x2, 0x181f ;  /* 0x00581f0003007f89 */ /* 0x00102200000e0000 */
[----:B------:R-:W-:Y:S03]  /*1f9f0*/  BSSY B1, `(.L_x_2704) ;  /* 0x000000c000017945 */ /* 0x000fe60003800000 */
[----:B--2-4-:R2:W4:Y:S01]  /*1fa00*/  SHFL.IDX PT, R8, R4, 0x2, 0x181f ;  /* 0x00581f0004087f89 */ /* 0x01452200000e0000 */
[----:B------:R-:W-:Y:S05]  /*1fa10*/  @P0 BRA `(.L_x_2705) ;  /* 0x0000000000240947 */ /* 0x000fea0003800000 */
        /* <DEDUP_REMOVED lines=9> */
.L_x_2705:
[----:B------:R-:W-:Y:S05]  /*1fab0*/  BSYNC B1 ;  /* 0x0000000000017941 */ /* 0x000fea0003800000 */
.L_x_2704:
[----:B0-----:R-:W-:Y:S01]  /*1fac0*/  VIADD R0, R200, 0x60 ;  /* 0x00000060c8007836 */ /* 0x001fe20000000000 */
[----:B------:R0:W0:Y:S04]  /*1fad0*/  SHFL.IDX PT, R10, R3, 0x3, 0x181f ;  /* 0x00781f00030a7f89 */ /* 0x00002800000e0000 */
[----:B------:R-:W-:Y:S01]  /*1fae0*/  ISETP.GE.AND P0, PT, R0, R15, PT ;  /* 0x0000000f0000720c */ /* 0x000fe20003f06270 */
[----:B-123--:R-:W1:-:S12]  /*1faf0*/  SHFL.IDX PT, R4, R4, 0x3, 0x181f ;  /* 0x00781f0004047f89 */ /* 0x00ee5800000e0000 */
[----:B------:R-:W-:Y:S05]  /*1fb00*/  @P0 BRA `(.L_x_2694) ;  /* 0x0000000000240947 */ /* 0x000fea0003800000 */
[----:B------:R-:W-:Y:S02]  /*1fb10*/  ULDC UR4, c[0x0][0xac8] ;  /* 0x0002b20000047ab9 */ /* 0x000fe40000000800 */
[----:B------:R-:W-:Y:S02]  /*1fb20*/  ISETP.GE.AND P2, PT, R203, UR4, PT ;  /* 0x00000004cb007c0c */ /* 0x000fe4000bf46270 */
[----:B------:R-:W-:-:S11]  /*1fb30*/  ISETP.GE.AND P3, PT, R207, UR4, PT ;  /* 0x00000004cf007c0c */ /* 0x000fd6000bf66270 */
[-C--:B-1----:R-:W-:Y:S02]  /*1fb40*/  @!P2 LEA R12, P0, R203, R4.reuse, 0x1 ;  /* 0x00000004cb0ca211 */ /* 0x082fe400078008ff */
[----:B----4-:R-:W-:Y:S02]  /*1fb50*/  @!P3 LEA R8, P1, R207, R4, 0x1 ;  /* 0x00000004cf08b211 */ /* 0x010fe400078208ff */
[-C--:B0-----:R-:W-:Y:S02]  /*1fb60*/  @!P2 LEA.HI.X R13, R203, R10.reuse, R20, 0x1, P0 ;  /* 0x0000000acb0da211 */ /* 0x081fe400000f0c14 */
[----:B------:R-:W-:-:S03]  /*1fb70*/  @!P3 LEA.HI.X R9, R207, R10, R14, 0x1, P1 ;  /* 0x0000000acf09b211 */ /* 0x000fc600008f0c0e */
[----:B------:R0:W-:Y:S04]  /*1fb80*/  @!P2 ST.E.128 desc[UR60][R12.64], RZ ;  /* 0x000000ff0c00a985 */ /* 0x0001e8000c101d3c */
[----:B------:R0:W-:Y:S02]  /*1fb90*/  @!P3 ST.E.128 desc[UR60][R8.64], RZ ;  /* 0x000000ff0800b985 */ /* 0x0001e4000c101d3c */
.L_x_2694:
[----:B------:R-:W-:Y:S05]  /*1fba0*/  BSYNC B0 ;  /* 0x0000000000007941 */ /* 0x000fea0003800000 */
.L_x_2684:
[----:B------:R-:W-:Y:S02]  /*1fbb0*/  ULDC UR4, c[0x0][0xc3c] ;  /* 0x00030f0000047ab9 */ /* 0x000fe40000000800 */
[----:B------:R-:W-:-:S13]  /*1fbc0*/  ISETP.GE.AND P0, PT, R7, UR4, PT ;  /* 0x0000000407007c0c */ /* 0x000fda000bf06270 */
[----:B------:R-:W-:Y:S05]  /*1fbd0*/  @!P0 BRA `(.L_x_2706) ;  /* 0xfffffe1800548947 */ /* 0x000fea000383ffff */
[----:B------:R-:W-:Y:S05]  /*1fbe0*/  BRA `(.L_x_2475) ;  /* 0x0000008800847947 */ /* 0x000fea0003800000 */
.L_x_2473:
        /* <DEDUP_REMOVED lines=20> */
.L_x_2707:
        /* <DEDUP_REMOVED lines=43> */
.L_x_2711:
        /* <DEDUP_REMOVED lines=39> */
.L_x_2709:
        /* <DEDUP_REMOVED lines=12> */
.L_x_2712:
        /* <DEDUP_REMOVED lines=63> */
.L_x_2713:
        /* <DEDUP_REMOVED lines=61> */
.L_x_2714:
[----:B01----:R-:W-:-:S05]  /*20ad0*/  LOP3.LUT R3, RZ, R2, RZ, 0x33, !PT ;  /* 0x00000002ff037212 */ /* 0x003fca00078e33ff */
[----:B------:R-:W-:-:S05]  /*20ae0*/  IMAD.IADD R2, R4, 0x1, R3 ;  /* 0x0000000104027824 */ /* 0x000fca00078e0203 */
[----:B------:R1:W-:Y:S01]  /*20af0*/  STL [R1+0x4], R2 ;  /* 0x0000040201007387 */ /* 0x0003e20000100800 */
[----:B------:R-:W-:Y:S05]  /*20b00*/  BRA `(.L_x_2715) ;  /* 0x0000000000107947 */ /* 0x000fea0003800000 */
.L_x_2710:
[----:B------:R-:W-:Y:S01]  /*20b10*/  IMAD.U32 R2, RZ, RZ, UR6 ;  /* 0x00000006ff027e24 */ /* 0x000fe2000f8e00ff */
[----:B------:R0:W-:Y:S04]  /*20b20*/  STL [R1+0x4], RZ ;  /* 0x000004ff01007387 */ /* 0x0001e80000100800 */
[----:B------:R0:W-:Y:S04]  /*20b30*/  STL [R1+0x8], RZ ;  /* 0x000008ff01007387 */ /* 0x0001e80000100800 */
[----:B------:R0:W-:Y:S02]  /*20b40*/  STL [R1], R2 ;  /* 0x0000000201007387 */ /* 0x0001e40000100800 */
.L_x_2715:
        /* <DEDUP_REMOVED lines=10> */
.L_x_2708:
        /* <DEDUP_REMOVED lines=34> */
[C---:B-1----:R-:W-:Y:S02]  /*20e10*/  LOP3.LUT R2, R0.reuse, 0x40, RZ, 0xfc, !PT ;  /* 0x0000004000027812 */ /* 0x042fe400078efcff */
[----:B------:R-:W-:-:S07]  /*20e20*/  LOP3.LUT R0, R0, 0x80, RZ, 0xfc, !PT ;  /* 0x0000008000007812 */ /* 0x000fce00078efcff */
.L_x_2860:
[----:B--2---:R-:W2:Y:S01]  /*20e30*/  LDL R0, [R1+0xc] ;  /* 0x00000c0001007983 */ /* 0x004ea20000100800 */
[----:B0-----:R-:W2:Y:S01]  /*20e40*/  LDC.64 R2, c[0x0][0xc88] ;  /* 0x00032200ff027b82 */ /* 0x001ea20000000a00 */
[----:B------:R-:W-:Y:S05]  /*20e50*/  YIELD ;  /* 0x0000000000007946 */ /* 0x000fea0003800000 */
[----:B------:R-:W-:Y:S01]  /*20e60*/  ULDC.64 UR4, c[0x0][0xa28] ;  /* 0x00028a0000047ab9 */ /* 0x000fe20000000a00 */
[----:B------:R-:W-:Y:S01]  /*20e70*/  IMAD.MOV.U32 R8, RZ, RZ, RZ ;  /* 0x000000ffff087224 */ /* 0x000fe200078e00ff */
[----:B------:R-:W-:Y:S01]  /*20e80*/  ISETP.NE.U32.AND P0, PT, RZ, UR4, PT ;  /* 0x00000004ff007c0c */ /* 0x000fe2000bf05070 */
[----:B------:R-:W-:Y:S01]  /*20e90*/  ULDC.64 UR10, c[0x0][0xa18] ;  /* 0x00028600000a7ab9 */ /* 0x000fe20000000a00 */
[----:B------:R-:W-:Y:S01]  /*20ea0*/  ULDC.64 UR8, c[0x0][0xa10] ;  /* 0x0002840000087ab9 */ /* 0x000fe20000000a00 */
[----:B------:R-:W-:Y:S01]  /*20eb0*/  ULDC.64 UR6, c[0x0][0xa08] ;  /* 0x0002820000067ab9 */ /* 0x000fe20000000a00 */
[----:B--2---:R-:W-:-:S05]  /*20ec0*/  IMAD.WIDE R2, R0, 0x4, R2 ;  /* 0x0000000400027825 */ /* 0x004fca00078e0202 */
[----:B-1----:R-:W2:Y:S01]  /*20ed0*/  LDG.E R4, desc[UR60][R2.64] ;  /* 0x0000003c02047981 */ /* 0x002ea2000c1e1900 */
[----:B------:R-:W-:Y:S01]  /*20ee0*/  ISETP.NE.AND.EX P0, PT, RZ, UR5, PT, P0 ;  /* 0x00000005ff007c0c */ /* 0x000fe2000bf05300 */
[----:B------:R-:W-:Y:S01]  /*20ef0*/  IMAD.MOV.U32 R0, RZ, RZ, RZ ;  /* 0x000000ffff007224 */ /* 0x000fe200078e00ff */
[----:B--2---:R-:W-:Y:S01]  /*20f00*/  SHF.R.S32.HI R5, RZ, 0x1f, R4 ;  /* 0x0000001fff057819 */ /* 0x004fe20000011404 */
[----:B------:R-:W-:-:S10]  /*20f10*/  IMAD.SHL.U32 R15, R4, 0x4, RZ ;  /* 0x00000004040f7824 */ /* 0x000fd400078e00ff */
[C---:B------:R-:W-:Y:S01]  /*20f20*/  @P0 LEA R2, P1, R4.reuse, UR4, 0x2 ;  /* 0x0000000404020c11 */ /* 0x040fe2000f8210ff */
[----:B------:R0:W-:Y:S03]  /*20f30*/  STL [R1+0x34], R4 ;  /* 0x0000340401007387 */ /* 0x0001e60000100800 */
        /* <DEDUP_REMOVED lines=14> */
[C---:B--2---:R-:W-:Y:S02]  /*21020*/  IADD3 R2, P4, R15.reuse, UR4, RZ ;  /* 0x000000040f027c10 */ /* 0x044fe4000ff9e0ff */
[----:B------:R-:W-:Y:S02]  /*21030*/  ISETP.NE.AND.EX P3, PT, RZ, UR11, PT, P3 ;  /* 0x0000000bff007c0c */ /* 0x000fe4000bf65330 */
[C---:B------:R-:W-:Y:S02]  /*21040*/  IADD3.X R3, R14.reuse, UR5, RZ, P4, !PT ;  /* 0x000000050e037c10 */ /* 0x040fe4000a7fe4ff */
[----:B0-----:R-:W-:Y:S02]  /*21050*/  IADD3 R4, P4, R15, UR8, RZ ;  /* 0x000000080f047c10 */ /* 0x001fe4000ff9e0ff */
[----:B------:R-:W-:Y:S01]  /*21060*/  ISETP.NE.AND.EX P0, PT, RZ, UR7, PT, P0 ;  /* 0x00000007ff007c0c */ /* 0x000fe2000bf05300 */
[----:B------:R-:W2:Y:S01]  /*21070*/  @P2 LDG.E R8, desc[UR60][R2.64] ;  /* 0x0000003c02082981 */ /* 0x000ea2000c1e1900 */
[C---:B-1----:R-:W-:Y:S01]  /*21080*/  IADD3.X R5, R14.reuse, UR9, RZ, P4, !PT ;  /* 0x000000090e057c10 */ /* 0x042fe2000a7fe4ff */
[----:B------:R-:W-:Y:S01]  /*21090*/  ULDC UR4, c[0x0][0x288] ;  /* 0x0000a20000047ab9 */ /* 0x000fe20000000800 */
[----:B------:R-:W-:Y:S01]  /*210a0*/  ISETP.NE.AND.EX P1, PT, RZ, UR9, PT, P1 ;  /* 0x00000009ff007c0c */ /* 0x000fe2000bf25310 */
[----:B------:R-:W-:Y:S01]  /*210b0*/  IMAD.U32 R12, RZ, RZ, UR4 ;  /* 0x00000004ff0c7e24 */ /* 0x000fe2000f8e00ff */
[----:B------:R-:W-:Y:S01]  /*210c0*/  IADD3.X R7, R14, UR7, RZ, P5, !PT ;  /* 0x000000070e077c10 */ /* 0x000fe2000affe4ff */
[----:B------:R-:W-:-:S06]  /*210d0*/  ULDC.64 UR4, c[0x0][0x418] ;  /* 0x0001060000047ab9 */ /* 0x000fcc0000000a00 */
[----:B------:R0:W5:Y:S04]  /*210e0*/  @P0 LDG.E R11, desc[UR60][R6.64] ;  /* 0x0000003c060b0981 */ /* 0x000168000c1e1900 */
[----:B------:R0:W5:Y:S04]  /*210f0*/  @P1 LDG.E R10, desc[UR60][R4.64] ;  /* 0x0000003c040a1981 */ /* 0x000168000c1e1900 */
[----:B--2---:R1:W-:Y:S02]  /*21100*/  STL [R1+0x4c], R8 ;  /* 0x00004c0801007387 */ /* 0x0043e40000100800 */
[----:B-1----:R-:W-:-:S04]  /*21110*/  @P3 IADD3 R8, P4, R15, UR10, RZ ;  /* 0x0000000a0f083c10 */ /* 0x002fc8000ff9e0ff */
[----:B------:R-:W-:-:S05]  /*21120*/  @P3 IADD3.X R9, R14, UR11, RZ, P4, !PT ;  /* 0x0000000b0e093c10 */ /* 0x000fca000a7fe4ff */
        /* <DEDUP_REMOVED lines=11> */
[----:B------:R-:W-:Y:S01]  /*211e0*/  IMAD.U32 R8, RZ, RZ, UR4 ;  /* 0x00000004ff087e24 */ /* 0x000fe2000f8e00ff */
[----:B0-----:R-:W-:Y:S06]  /*211f0*/  @P3 BRA `(.L_x_2717) ;  /* 0x0000000000143947 */ /* 0x001fec0003800000 */
[----:B------:R-:W-:Y:S05]  /*21200*/  @!P2 BRA `(.L_x_2717) ;  /* 0x000000000010a947 */ /* 0x000fea0003800000 */
[----:B------:R-:W2:Y:S04]  /*21210*/  LDG.E R12, desc[UR60][R2.64] ;  /* 0x0000003c020c7981 */ /* 0x000ea8000c1e1900 */
[----:B------:R-:W2:Y:S02]  /*21220*/  LDG.E R2, desc[UR60][R2.64+0x4] ;  /* 0x0000043c02027981 */ /* 0x000ea4000c1e1900 */
[----:B--2--5:R-:W-:-:S05]  /*21230*/  IMAD.IADD R13, R2, 0x1, -R12 ;  /* 0x00000001020d7824 */ /* 0x024fca00078e0a0c */
[----:B------:R0:W-:Y:S02]  /*21240*/  STL [R1+0x50], R13 ;  /* 0x0000500d01007387 */ /* 0x0001e40000100800 */
.L_x_2717:
[----:B------:R-:W2:Y:S01]  /*21250*/  LDL.LU R3, [R1+0x8] ;  /* 0x0000080001037983 */ /* 0x000ea20000300800 */
[----:B------:R-:W-:Y:S02]  /*21260*/  ULDC.64 UR4, c[0x0][0xa20] ;  /* 0x0002880000047ab9 */ /* 0x000fe40000000a00 */
[----:B------:R-:W-:Y:S01]  /*21270*/  ISETP.NE.U32.AND P2, PT, RZ, UR4, PT ;  /* 0x00000004ff007c0c */ /* 0x000fe2000bf45070 */
[----:B------:R-:W3:Y:S03]  /*21280*/  LDL R12, [R1+0x34] ;  /* 0x00003400010c7983 */ /* 0x000ee60000100800 */
[----:B------:R-:W-:Y:S02]  /*21290*/  ISETP.NE.AND.EX P2, PT, RZ, UR5, PT, P2 ;  /* 0x00000005ff007c0c */ /* 0x000fe4000bf45320 */
[C---:B--2---:R-:W-:Y:S02]  /*212a0*/  LOP3.LUT R17, R3.reuse, 0xff000000, RZ, 0xc0, !PT ;  /* 0xff00000003117812 */ /* 0x044fe400078ec0ff */
[----:B------:R-:W-:-:S02]  /*212b0*/  LOP3.LUT R2, R3, 0xff0000, RZ, 0xc0, !PT ;  /* 0x00ff000003027812 */ /* 0x000fc400078ec0ff */
[----:B------:R-:W-:Y:S02]  /*212c0*/  SHF.R.U32.HI R17, RZ, 0x8, R17 ;  /* 0x00000008ff117819 */ /* 0x000fe40000011611 */
[----:B------:R-:W-:Y:S02]  /*212d0*/  LOP3.LUT R16, R3, 0xffff, RZ, 0xc0, !PT ;  /* 0x0000ffff03107812 */ /* 0x000fe400078ec0ff */
[----:B------:R-:W-:Y:S01]  /*212e0*/  LEA.HI R17, R2, R17, RZ, 0x10 ;  /* 0x0000001102117211 */ /* 0x000fe200078f80ff */
[----:B-----5:R-:W-:-:S05]  /*212f0*/  IMAD.IADD R2, R11, 0x1, R0 ;  /* 0x000000010b027824 */ /* 0x020fca00078e0200 */
[----:B------:R1:W-:Y:S04]  /*21300*/  STL [R1+0x20], R2 ;  /* 0x0000200201007387 */ /* 0x0003e80000100800 */
[----:B---3--:R1:W-:Y:S01]  /*21310*/  STL [R1+0x14], R12 ;  /* 0x0000140c01007387 */ /* 0x0083e20000100800 */
[----:B------:R-:W-:Y:S05]  /*21320*/  @!P2 BRA `(.L_x_2718) ;  /* 0x000000000010a947 */ /* 0x000fea0003800000 */
[----:B-1----:R-:W-:-:S04]  /*21330*/  IADD3 R2, P0, R15, UR4, RZ ;  /* 0x000000040f027c10 */ /* 0x002fc8000ff1e0ff */
[----:B------:R-:W-:-:S05]  /*21340*/  IADD3.X R3, R14, UR5, RZ, P0, !PT ;  /* 0x000000050e037c10 */ /* 0x000fca00087fe4ff */
[----:B------:R2:W5:Y:S01]  /*21350*/  LDG.E R8, desc[UR60][R2.64] ;  /* 0x0000003c02087981 */ /* 0x000562000c1e1900 */
[----:B------:R-:W-:Y:S05]  /*21360*/  BRA `(.L_x_2719) ;  /* 0x0000000000107947 */ /* 0x000fea0003800000 */
.L_x_2718:
[----:B------:R-:W-:Y:S05]  /*21370*/  @!P0 BRA `(.L_x_2719) ;  /* 0x00000000000c8947 */ /* 0x000fea0003800000 */
[----:B------:R-:W2:Y:S04]  /*21380*/  LDG.E R8, desc[UR60][R6.64] ;  /* 0x0000003c06087981 */ /* 0x000ea8000c1e1900 */
[----:B------:R-:W2:Y:S02]  /*21390*/  LDG.E R6, desc[UR60][R6.64+0x4] ;  /* 0x0000043c06067981 */ /* 0x000ea4000c1e1900 */
[----:B--2---:R-:W-:-:S07]  /*213a0*/  IMAD.IADD R8, R6, 0x1, -R8 ;  /* 0x0000000106087824 */ /* 0x004fce00078e0a08 */
.L_x_2719:
[----:B-12---:R-:W2:Y:S01]  /*213b0*/  @P1 LDG.E R2, desc[UR60][R4.64] ;  /* 0x0000003c04021981 */ /* 0x006ea2000c1e1900 */
[----:B------:R-:W1:Y:S03]  /*213c0*/  LDC R3, c[0x0][0x448] ;  /* 0x00011200ff037b82 */ /* 0x000e660000000800 */
[----:B------:R-:W3:Y:S04]  /*213d0*/  LDL R6, [R1+0x4] ;  /* 0x0000040001067983 */ /* 0x000ee80000100800 */
[----:B------:R4:W2:Y:S01]  /*213e0*/  @P1 LDG.E R4, desc[UR60][R4.64+0x4] ;  /* 0x0000043c04041981 */ /* 0x0008a2000c1e1900 */
[----:B-1----:R-:W-:-:S13]  /*213f0*/  ISETP.NE.AND P0, PT, R3, 0x1, PT ;  /* 0x000000010300780c */ /* 0x002fda0003f05270 */
[----:B------:R-:W1:Y:S08]  /*21400*/  @P0 LDC R3, c[0x0][0x44c] ;  /* 0x00011300ff030b82 */ /* 0x000e700000000800 */
[----:B----4-:R-:W4:Y:S01]  /*21410*/  @P0 LDC R5, c[0x0][0x450] ;  /* 0x00011400ff050b82 */ /* 0x010f220000000800 */
[----:B-----5:R-:W-:Y:S01]  /*21420*/  IMAD.IADD R7, R8, 0x1, -R0 ;  /* 0x0000000108077824 */ /* 0x020fe200078e0a00 */
[----:B------:R-:W-:-:S05]  /*21430*/  LOP3.LUT R11, R17, 0xff, RZ, 0xc0, !PT ;  /* 0x000000ff110b7812 */ /* 0x000fca00078ec0ff */
[----:B------:R0:W-:Y:S01]  /*21440*/  STL [R1+0x60], R11 ;  /* 0x0000600b01007387 */ /* 0x0001e20000100800 */
[----:B------:R-:W-:Y:S01]  /*21450*/  BSSY B0, `(.L_x_2720) ;  /* 0x0000032000007945 */ /* 0x000fe20003800000 */
[----:B------:R-:W-:Y:S01]  /*21460*/  SHF.R.U32.HI R17, RZ, 0x10, R17 ;  /* 0x00000010ff117819 */ /* 0x000fe20000011611 */
[----:B--2---:R-:W-:Y:S02]  /*21470*/  @P1 IMAD.IADD R9, R4, 0x1, -R2 ;  /* 0x0000000104091824 */ /* 0x004fe400078e0a02 */
[----:B---3--:R-:W-:-:S04]  /*21480*/  IMAD.SHL.U32 R2, R6, 0x80, RZ ;  /* 0x0000008006027824 */ /* 0x008fc800078e00ff */
[----:B------:R-:W-:-:S04]  /*21490*/  VIADD R2, R2, 0x7f ;  /* 0x0000007f02027836 */ /* 0x000fc80000000000 */
[----:B-1----:R-:W-:-:S05]  /*214a0*/  @P0 IMAD.HI.U32 R0, R2, R3, RZ ;  /* 0x0000000302000227 */ /* 0x002fca00078e00ff */
[----:B----4-:R-:W-:Y:S01]  /*214b0*/  @P0 SHF.R.U32.HI R2, RZ, R5, R0 ;  /* 0x00000005ff020219 */ /* 0x010fe20000011600 */
[----:B------:R-:W-:-:S05]  /*214c0*/  IMAD.IADD R0, R7, 0x1, R9 ;  /* 0x0000000107007824 */ /* 0x000fca00078e0209 */
[C---:B------:R-:W-:Y:S01]  /*214d0*/  IADD3 R21, R0.reuse, 0x80, -R13 ;  /* 0x0000008000157810 */ /* 0x040fe20007ffe80d */
        /* <DEDUP_REMOVED lines=9> */
[----:B------:R-:W-:Y:S01]  /*21570*/  ISETP.GE.AND P0, PT, R6, 0x1, PT ;  /* 0x000000010600780c */ /* 0x000fe20003f06270 */
[----:B------:R-:W-:-:S12]  /*21580*/  IMAD.MOV.U32 R3, RZ, RZ, RZ ;  /* 0x000000ffff037224 */ /* 0x000fd800078e00ff */
[----:B0-----:R-:W-:Y:S05]  /*21590*/  @!P0 BRA `(.L_x_2721) ;  /* 0x0000000000748947 */ /* 0x001fea0003800000 */
[----:B------:R-:W-:Y:S01]  /*215a0*/  ISETP.NE.AND P0, PT, R17, RZ, PT ;  /* 0x000000ff1100720c */ /* 0x000fe20003f05270 */
[----:B------:R-:W-:-:S03]  /*215b0*/  ULDC UR4, c[0x0][0x9f0] ;  /* 0x00027c0000047ab9 */ /* 0x000fc60000000800 */
[----:B------:R-:W-:-:S04]  /*215c0*/  SEL R0, R17, UR4, P0 ;  /* 0x0000000411007c07 */ /* 0x000fc80008000000 */
[----:B------:R-:W-:Y:S02]  /*215d0*/  IABS R2, R0 ;  /* 0x0000000000027213 */ /* 0x000fe40000000000 */
[----:B------:R-:W-:Y:S02]  /*215e0*/  IADD3 R3, R0, -0x1, R6 ;  /* 0xffffffff00037810 */ /* 0x000fe40007ffe006 */
[----:B------:R-:W0:Y:S08]  /*215f0*/  I2F.RP R4, R2 ;  /* 0x0000000200047306 */ /* 0x000e300000209400 */
[----:B0-----:R-:W0:Y:S02]  /*21600*/  MUFU.RCP R4, R4 ;  /* 0x0000000400047308 */ /* 0x001e240000001000 */
[----:B0-----:R-:W-:-:S06]  /*21610*/  VIADD R4, R4, 0xffffffe ;  /* 0x0ffffffe04047836 */ /* 0x001fcc0000000000 */
[----:B------:R0:W1:Y:S02]  /*21620*/  F2I.FTZ.U32.TRUNC.NTZ R5, R4 ;  /* 0x0000000400057305 */ /* 0x000064000021f000 */
[----:B0-----:R-:W-:-:S04]  /*21630*/  LOP3.LUT R4, R3, R0, RZ, 0x3c, !PT ;  /* 0x0000000003047212 */ /* 0x001fc800078e3cff */
[----:B------:R-:W-:Y:S01]  /*21640*/  ISETP.GE.AND P3, PT, R4, RZ, PT ;  /* 0x000000ff0400720c */ /* 0x000fe20003f66270 */
[----:B-1----:R-:W-:-:S04]  /*21650*/  IMAD.MOV R4, RZ, RZ, -R5 ;  /* 0x000000ffff047224 */ /* 0x002fc800078e0a05 */
        /* <DEDUP_REMOVED lines=17> */
.L_x_2721:
[----:B------:R-:W-:Y:S05]  /*21770*/  BSYNC B0 ;  /* 0x0000000000007941 */ /* 0x000fea0003800000 */
.L_x_2720:
[-C--:B------:R-:W-:Y:S01]  /*21780*/  IMAD R0, R11, R3.reuse, RZ ;  /* 0x000000030b007224 */ /* 0x080fe200078e02ff */
[----:B------:R-:W-:Y:S03]  /*21790*/  BSSY B0, `(.L_x_2722) ;  /* 0x0000146000007945 */ /* 0x000fe60003800000 */
[C---:B------:R-:W-:Y:S01]  /*217a0*/  IMAD R2, R0.reuse, 0x80, -R7 ;  /* 0x0000008000027824 */ /* 0x040fe200078e0a07 */
[----:B------:R-:W-:-:S04]  /*217b0*/  VIADDMNMX R3, R0, R3, R6, PT ;  /* 0x0000000300037246 */ /* 0x000fc80003800106 */
[----:B------:R-:W-:Y:S01]  /*217c0*/  VIMNMX R2, RZ, R2, !PT ;  /* 0x00000002ff027248 */ /* 0x000fe20007fe0100 */
[----:B------:R-:W-:-:S05]  /*217d0*/  IMAD R3, R3, 0x80, -R7 ;  /* 0x0000008003037824 */ /* 0x000fca00078e0a07 */
        /* <DEDUP_REMOVED lines=14> */
[----:B------:R-:W0:Y:S02]  /*218c0*/  S2R R3, SR_TID.X ;  /* 0x0000000000037919 */ /* 0x000e240000002100 */
[----:B0-----:R-:W-:-:S04]  /*218d0*/  SHF.R.U32.HI R3, RZ, 0x5, R3 ;  /* 0x00000005ff037819 */ /* 0x001fc80000011603 */
[----:B------:R-:W-:-:S05]  /*218e0*/  LOP3.LUT R3, R3, 0x3, RZ, 0xc0, !PT ;  /* 0x0000000303037812 */ /* 0x000fca00078ec0ff */
[----:B------:R0:W1:Y:S02]  /*218f0*/  SHFL.IDX PT, R14, R3, RZ, 0x1f ;  /* 0x00001fff030e7589 */ /* 0x00006400000e0000 */
.L_x_2903:
[----:B-1----:R-:W-:Y:S02]  /*21900*/  ISETP.NE.AND P0, PT, R14, RZ, PT ;  /* 0x000000ff0e00720c */ /* 0x002fe40003f05270 */
[----:B------:R-:W-:-:S11]  /*21910*/  PLOP3.LUT P6, PT, PT, PT, PT, 0x8, 0x0 ;  /* 0x000000000000781c */ /* 0x000fd60003fce170 */
[----:B------:R-:W-:Y:S05]  /*21920*/  @P0 BRA `(.L_x_2725) ;  /* 0x00000000000c0947 */ /* 0x000fea0003800000 */
[----:B------:R-:W-:-:S03]  /*21930*/  UMOV UR4, 0xffffffff ;  /* 0xffffffff00047882 */ /* 0x000fc60000000000 */
[----:B------:R-:W-:Y:S05]  /*21940*/  BRA.DIV UR4, `(.L_x_2726) ;  /* 0x0000007a042c7947 */ /* 0x000fea000b800000 */
[----:B------:R-:W-:-:S13]  /*21950*/  ELECT P6, URZ, PT ;  /* 0x00000000003f782f */ /* 0x000fda00038c0000 */
.L_x_2725:
[----:B0-----:R-:W2:Y:S01]  /*21960*/  LDL R3, [R1+0x64] ;  /* 0x0000640001037983 */ /* 0x001ea20000100800 */
[----:B------:R-:W-:Y:S01]  /*21970*/  BSSY B1, `(.L_x_2727) ;  /* 0x0000008000017945 */ /* 0x000fe20003800000 */
[----:B--2---:R-:W-:-:S05]  /*21980*/  VIADD R3, R3, 0x1 ;  /* 0x0000000103037836 */ /* 0x004fca0000000000 */
[----:B------:R-:W-:-:S04]  /*21990*/  LEA.HI R4, R3, R3, RZ, 0x1 ;  /* 0x0000000303047211 */ /* 0x000fc800078f08ff */
[----:B------:R-:W-:-:S05]  /*219a0*/  LOP3.LUT R4, R4, 0xfffffffe, RZ, 0xc0, !PT ;  /* 0xfffffffe04047812 */ /* 0x000fca00078ec0ff */
[----:B------:R-:W-:-:S05]  /*219b0*/  IMAD.IADD R3, R3, 0x1, -R4 ;  /* 0x0000000103037824 */ /* 0x000fca00078e0a04 */
[----:B------:R-:W-:-:S04]  /*219c0*/  SHF.L.U32 R3, R3, 0x1f, RZ ;  /* 0x0000001f03037819 */ /* 0x000fc800000006ff */
[----:B------:R-:W0:Y:S02]  /*219d0*/  SYNCS.PHASECHK.TRANS64.TRYWAIT P0, [R18+URZ+0x34820], R3 ;  /* 0x03482003120075a7 */ /* 0x000e24000800017f */
[----:B0-----:R-:W-:Y:S05]  /*219e0*/  @!P0 BRA `(.L_x_2728) ;  /* 0x0000007800248947 */ /* 0x001fea0003800000 */
.L_x_2906:
[----:B------:R-:W-:Y:S05]  /*219f0*/  BSYNC B1 ;  /* 0x0000000000017941 */ /* 0x000fea0003800000 */
.L_x_2727:
[----:B------:R-:W-:Y:S04]  /*21a00*/  BSSY B1, `(.L_x_2729) ;  /* 0x0000084000017945 */ /* 0x000fe80003800000 */
[----:B------:R-:W-:Y:S05]  /*21a10*/  @!P6 BRA `(.L_x_2730) ;  /* 0x000000080008e947 */ /* 0x000fea0003800000 */
[----:B------:R-:W2:Y:S04]  /*21a20*/  LDL R5, [R1+0x10] ;  /* 0x0000100001057983 */ /* 0x000ea80000100800 */
[----:B------:R-:W3:Y:S01]  /*21a30*/  LDL R6, [R1+0x24] ;  /* 0x0000240001067983 */ /* 0x000ee20000100800 */
[----:B------:R-:W-:Y:S01]  /*21a40*/  BSSY B2, `(.L_x_2731) ;  /* 0x0000008000027945 */ /* 0x000fe20003800000 */
[----:B------:R-:W1:Y:S02]  /*21a50*/  S2R R4, SR_TID.X ;  /* 0x0000000000047919 */ /* 0x000e640000002100 */
[----:B-1----:R-:W-:-:S04]  /*21a60*/  LOP3.LUT R4, R4, 0x7f, RZ, 0xc0, !PT ;  /* 0x0000007f04047812 */ /* 0x002fc800078ec0ff */
[----:B------:R-:W-:Y:S01]  /*21a70*/  ISETP.NE.AND P1, PT, R4, RZ, PT ;  /* 0x000000ff0400720c */ /* 0x000fe20003f25270 */
[----:B--2---:R-:W-:Y:S01]  /*21a80*/  IMAD R5, R5, 0x8, R18 ;  /* 0x0000000805057824 */ /* 0x004fe200078e0212 */
[----:B---3--:R-:W-:-:S04]  /*21a90*/  SHF.L.U32 R9, R6, 0x1f, RZ ;  /* 0x0000001f06097819 */ /* 0x008fc800000006ff */
[----:B------:R-:W1:Y:S02]  /*21aa0*/  SYNCS.PHASECHK.TRANS64.TRYWAIT P0, [R5+URZ+0x348a0], R9 ;  /* 0x0348a009050075a7 */ /* 0x000e64000800017f */
[----:B-1----:R-:W-:Y:S05]  /*21ab0*/  @!P0 BRA `(.L_x_2732) ;  /* 0x0000007800048947 */ /* 0x002fea0003800000 */
.L_x_2907:
[----:B------:R-:W-:Y:S05]  /*21ac0*/  BSYNC B2 ;  /* 0x0000000000027941 */ /* 0x000fea0003800000 */
.L_x_2731:
[----:B------:R-:W-:Y:S04]  /*21ad0*/  BSSY B2, `(.L_x_2733) ;  /* 0x0000009000027945 */ /* 0x000fe80003800000 */
[----:B------:R-:W-:Y:S05]  /*21ae0*/  @P1 BRA `(.L_x_2734) ;  /* 0x00000000001c1947 */ /* 0x000fea0003800000 */
[----:B------:R-:W2:Y:S01]  /*21af0*/  S2R R4, SR_TID.X ;  /* 0x0000000000047919 */ /* 0x000ea20000002100 */
[----:B0-----:R-:W-:-:S04]  /*21b00*/  IMAD.MOV.U32 R3, RZ, RZ, 0xc000 ;  /* 0x0000c000ff037424 */ /* 0x001fc800078e00ff */
[----:B------:R3:W-:Y:S01]  /*21b10*/  SYNCS.ARRIVE.TRANS64 RZ, [R5+URZ+0x34890], R3 ;  /* 0x0348900305ff79a7 */ /* 0x0007e2000800003f */
[----:B--2---:R-:W-:-:S04]  /*21b20*/  LOP3.LUT R4, R4, 0x1f, RZ, 0xc0, !PT ;  /* 0x0000001f04047812 */ /* 0x004fc800078ec0ff */
[----:B------:R-:W-:-:S13]  /*21b30*/  ISETP.NE.AND P0, PT, R4, RZ, PT ;  /* 0x000000ff0400720c */ /* 0x000fda0003f05270 */
[----:B---3--:R-:W-:Y:S05]  /*21b40*/  @!P0 BRA `(.L_x_2734) ;  /* 0x0000000000048947 */ /* 0x008fea0003800000 */
[----:B------:R-:W-:Y:S01]  /*21b50*/  BPT.TRAP 0x1 ;  /* 0x000000040000795c */ /* 0x000fe20000300000 */
.L_x_2734:
[----:B------:R-:W-:Y:S05]  /*21b60*/  BSYNC B2 ;  /* 0x0000000000027941 */ /* 0x000fea0003800000 */
.L_x_2733:
[----:B0-----:R-:W2:Y:S01]  /*21b70*/  LDL R3, [R1+0x10] ;  /* 0x0000100001037983 */ /* 0x001ea20000100800 */
        /* <DEDUP_REMOVED lines=9> */
[----:B--2---:R-:W-:-:S02]  /*21c10*/  IMAD R8, R3, 0xc000, R18 ;  /* 0x0000c00003087824 */ /* 0x004fc400078e0212 */
[----:B------:R-:W-:Y:S02]  /*21c20*/  VIADD R3, R5, 0x34890 ;  /* 0x0003489005037836 */ /* 0x000fe40000000000 */
[----:B------:R-:W-:-:S07]  /*21c30*/  VIADD R6, R8, 0x1c400 ;  /* 0x0001c40008067836 */ /* 0x000fce0000000000 */
.L_x_2735:
        /* <DEDUP_REMOVED lines=16> */
.L_x_2736:
        /* <DEDUP_REMOVED lines=15> */
.L_x_2737:
        /* <DEDUP_REMOVED lines=13> */
.L_x_2908:
[----:B------:R-:W-:Y:S05]  /*21f00*/  BSYNC B2 ;  /* 0x0000000000027941 */ /* 0x000fea0003800000 */
.L_x_2738:
[----:B------:R-:W-:Y:S01]  /*21f10*/  BSSY B2, `(.L_x_2740) ;  /* 0x000000b000027945 */ /* 0x000fe20003800000 */
[----:B------:R-:W-:Y:S02]  /*21f20*/  IMAD.MOV.U32 R8, RZ, RZ, 0x0 ;  /* 0x00000000ff087424 */ /* 0x000fe400078e00ff */
[----:B01----:R-:W-:Y:S01]  /*21f30*/  IMAD.MOV.U32 R9, RZ, RZ, 0x12f00000 ;  /* 0x12f00000ff097424 */ /* 0x003fe200078e00ff */
        /* <DEDUP_REMOVED lines=8> */
.L_x_2741:
[----:B------:R-:W-:Y:S05]  /*21fc0*/  BSYNC B2 ;  /* 0x0000000000027941 */ /* 0x000fea0003800000 */
.L_x_2740:
        /* <DEDUP_REMOVED lines=10> */
.L_x_2742:
        /* <DEDUP_REMOVED lines=19> */
.L_x_2743:
        /* <DEDUP_REMOVED lines=10> */
.L_x_2730:
[----:B------:R-:W-:Y:S05]  /*22240*/  BSYNC B1 ;  /* 0x0000000000017941 */ /* 0x000fea0003800000 */
.L_x_2729:
[----:B------:R-:W0:Y:S04]  /*22250*/  LDL.LU R8, [R1+0x10] ;  /* 0x0000100001087983 */ /* 0x000e280000300800 */
[----:B------:R-:W2:Y:S01]  /*22260*/  LDL.LU R6, [R1+0x24] ;  /* 0x0000240001067983 */ /* 0x000ea20000300800 */
[----:B------:R-:W-:Y:S01]  /*22270*/  PLOP3.LUT P0, PT, PT, PT, PT, 0x8, 0x0 ;  /* 0x000000000000781c */ /* 0x000fe20003f0e170 */
[----:B0-----:R-:W-:Y:S02]  /*22280*/  VIADD R3, R8, 0x1 ;  /* 0x0000000108037836 */ /* 0x001fe40000000000 */
        /* <DEDUP_REMOVED lines=9> */
.L_x_2759:
[----:B------:R-:W-:Y:S05]  /*22320*/  YIELD ;  /* 0x0000000000007946 */ /* 0x000fea0003800000 */
[----:B------:R-:W-:Y:S04]  /*22330*/  BSSY B1, `(.L_x_2744) ;  /* 0x000007f000017945 */ /* 0x000fe80003800000 */
[----:B-1----:R-:W-:Y:S05]  /*22340*/  @!P6 BRA `(.L_x_2745) ;  /* 0x0000000400f4e947 */ /* 0x002fea0003800000 */
[----:B------:R-:W2:Y:S04]  /*22350*/  LDL R5, [R1+0x10] ;  /* 0x0000100001057983 */ /* 0x000ea80000100800 */
[----:B------:R-:W3:Y:S01]  /*22360*/  LDL R4, [R1+0x24] ;  /* 0x0000240001047983 */ /* 0x000ee20000100800 */
[----:B------:R-:W-:Y:S01]  /*22370*/  BSSY B2, `(.L_x_2746) ;  /* 0x0000008000027945 */ /* 0x000fe20003800000 */
[----:B0-----:R-:W0:Y:S02]  /*22380*/  S2R R3, SR_TID.X ;  /* 0x0000000000037919 */ /* 0x001e240000002100 */
[----:B0-----:R-:W-:-:S04]  /*22390*/  LOP3.LUT R3, R3, 0x7f, RZ, 0xc0, !PT ;  /* 0x0000007f03037812 */ /* 0x001fc800078ec0ff */
[----:B------:R-:W-:Y:S01]  /*223a0*/  ISETP.NE.AND P2, PT, R3, RZ, PT ;  /* 0x000000ff0300720c */ /* 0x000fe20003f45270 */
[----:B--2---:R-:W-:Y:S01]  /*223b0*/  IMAD R7, R5, 0x8, R18 ;  /* 0x0000000805077824 */ /* 0x004fe200078e0212 */
[----:B---3--:R-:W-:-:S04]  /*223c0*/  SHF.L.U32 R6, R4, 0x1f, RZ ;  /* 0x0000001f04067819 */ /* 0x008fc800000006ff */
[----:B------:R-:W0:Y:S02]  /*223d0*/  SYNCS.PHASECHK.TRANS64.TRYWAIT P1, [R7+URZ+0x348a0], R6 ;  /* 0x0348a006070075a7 */ /* 0x000e24000802017f */
[----:B0-----:R-:W-:Y:S05]  /*223e0*/  @!P1 BRA `(.L_x_2747) ;  /* 0x0000006c00e09947 */ /* 0x001fea0003800000 */
.L_x_2909:
[----:B------:R-:W-:Y:S05]  /*223f0*/  BSYNC B2 ;  /* 0x0000000000027941 */ /* 0x000fea0003800000 */
.L_x_2746:
[----:B------:R-:W-:Y:S04]  /*22400*/  BSSY B2, `(.L_x_2748) ;  /* 0x0000009000027945 */ /* 0x000fe80003800000 */
[----:B------:R-:W-:Y:S05]  /*22410*/  @P2 BRA `(.L_x_2749) ;  /* 0x00000000001c2947 */ /* 0x000fea0003800000 */
[----:B------:R-:W1:Y:S01]  /*22420*/  S2R R4, SR_TID.X ;  /* 0x0000000000047919 */ /* 0x000e620000002100 */
[----:B------:R-:W-:-:S04]  /*22430*/  IMAD.MOV.U32 R3, RZ, RZ, 0xc000 ;  /* 0x0000c000ff037424 */ /* 0x000fc800078e00ff */
[----:B------:R2:W-:Y:S01]  /*22440*/  SYNCS.ARRIVE.TRANS64 RZ, [R7+URZ+0x34890], R3 ;  /* 0x0348900307ff79a7 */ /* 0x0005e2000800003f */
[----:B-1----:R-:W-:-:S04]  /*22450*/  LOP3.LUT R4, R4, 0x1f, RZ, 0xc0, !PT ;  /* 0x0000001f04047812 */ /* 0x002fc800078ec0ff */
[----:B------:R-:W-:-:S13]  /*22460*/  ISETP.NE.AND P1, PT, R4, RZ, PT ;  /* 0x000000ff0400720c */ /* 0x000fda0003f25270 */
[----:B--2---:R-:W-:Y:S05]  /*22470*/  @!P1 BRA `(.L_x_2749) ;  /* 0x0000000000049947 */ /* 0x004fea0003800000 */
[----:B------:R-:W-:Y:S01]  /*22480*/  BPT.TRAP 0x1 ;  /* 0x000000040000795c */ /* 0x000fe20000300000 */
.L_x_2749:
[----:B------:R-:W-:Y:S05]  /*22490*/  BSYNC B2 ;  /* 0x0000000000027941 */ /* 0x000fea0003800000 */
.L_x_2748:
        /* <DEDUP_REMOVED lines=12> */
.L_x_2750:
        /* <DEDUP_REMOVED lines=16> */
.L_x_2751:
        /* <DEDUP_REMOVED lines=15> */
.L_x_2752:
        /* <DEDUP_REMOVED lines=13> */
.L_x_2910:
[----:B------:R-:W-:Y:S05]  /*22820*/  BSYNC B2 ;  /* 0x0000000000027941 */ /* 0x000fea0003800000 */
.L_x_2753:
        /* <DEDUP_REMOVED lines=11> */
.L_x_2756:
[----:B------:R-:W-:Y:S05]  /*228e0*/  BSYNC B2 ;  /* 0x0000000000027941 */ /* 0x000fea0003800000 */
.L_x_2755:
        /* <DEDUP_REMOVED lines=10> */
.L_x_2757:
        /* <DEDUP_REMOVED lines=15> */
.L_x_2758:
        /* <DEDUP_REMOVED lines=10> */
.L_x_2745:
[----:B------:R-:W-:Y:S05]  /*22b20*/  BSYNC B1 ;  /* 0x0000000000017941 */ /* 0x000fea0003800000 */
.L_x_2744:
[----:B0-----:R-:W2:Y:S04]  /*22b30*/  LDL.LU R6, [R1+0x10] ;  /* 0x0000100001067983 */ /* 0x001ea80000300800 */
        /* <DEDUP_REMOVED lines=11> */
.L_x_2723:
[----:B------:R-:W-:Y:S05]  /*22bf0*/  BSYNC B0 ;  /* 0x0000000000007941 */ /* 0x000fea0003800000 */
.L_x_2722:
[----:B------:R-:W2:Y:S01]  /*22c00*/  LDL R4, [R1+0x4] ;  /* 0x0000040001047983 */ /* 0x000ea20000100800 */
[----:B------:R-:W3:Y:S01]  /*22c10*/  LDC R0, c[0x0][0x448] ;  /* 0x00011200ff007b82 */ /* 0x000ee20000000800 */
[----:B------:R-:W-:Y:S01]  /*22c20*/  ISETP.NE.AND P2, PT, R17, RZ, PT ;  /* 0x000000ff1100720c */ /* 0x000fe20003f45270 */
[----:B------:R-:W-:Y:S05]  /*22c30*/  @!P0 WARPSYNC.ALL ;  /* 0x0000000000008948 */ /* 0x000fea0003800000 */
[----:B------:R-:W-:Y:S07]  /*22c40*/  BSSY B0, `(.L_x_2760) ;  /* 0x000002d000007945 */ /* 0x000fee0003800000 */
[----:B------:R-:W4:Y:S08]  /*22c50*/  @!P2 LDC R17, c[0x0][0x9f0] ;  /* 0x00027c00ff11ab82 */ /* 0x000f300000000800 */
[----:B------:R-:W-:Y:S01]  /*22c60*/  @!P0 BAR.SYNC.DEFER_BLOCKING 0xc, 0x180 ;  /* 0x0306000000008b1d */ /* 0x000fe20000010000 */
[----:B---3--:R-:W-:-:S13]  /*22c70*/  ISETP.NE.AND P1, PT, R0, 0x1, PT ;  /* 0x000000010000780c */ /* 0x008fda0003f25270 */
[----:B------:R-:W3:Y:S08]  /*22c80*/  @P1 LDC R2, c[0x0][0x44c] ;  /* 0x00011300ff021b82 */ /* 0x000ef00000000800 */
[----:B01----:R-:W0:Y:S01]  /*22c90*/  @P1 LDC R3, c[0x0][0x450] ;  /* 0x00011400ff031b82 */ /* 0x003e220000000800 */
[----:B--2---:R-:W-:-:S05]  /*22ca0*/  LEA R0, R4, 0x7f, 0x7 ;  /* 0x0000007f04007811 */ /* 0x004fca00078e38ff */
[----:B---3--:R-:W-:-:S05]  /*22cb0*/  @P1 IMAD.HI.U32 R2, R0, R2, RZ ;  /* 0x0000000200021227 */ /* 0x008fca00078e00ff */
[----:B0-----:R-:W-:-:S05]  /*22cc0*/  @P1 SHF.R.U32.HI R0, RZ, R3, R2 ;  /* 0x00000003ff001219 */ /* 0x001fca0000011602 */
[----:B------:R-:W-:-:S05]  /*22cd0*/  IMAD.IADD R0, R21, 0x1, R0 ;  /* 0x0000000115007824 */ /* 0x000fca00078e0200 */
[----:B------:R-:W-:-:S04]  /*22ce0*/  SHF.R.S32.HI R2, RZ, 0x1f, R0 ;  /* 0x0000001fff027819 */ /* 0x000fc80000011400 */
[----:B------:R-:W-:-:S04]  /*22cf0*/  LEA.HI R0, R2, R0, RZ, 0x7 ;  /* 0x0000000002007211 */ /* 0x000fc800078f38ff */
[----:B------:R-:W-:-:S04]  /*22d00*/  SHF.R.S32.HI R0, RZ, 0x7, R0 ;  /* 0x00000007ff007819 */ /* 0x000fc80000011400 */
[----:B------:R-:W-:-:S04]  /*22d10*/  VIMNMX R7, R20, R0, PT ;  /* 0x0000000014077248 */ /* 0x000fc80003fe0100 */
[----:B------:R-:W-:Y:S01]  /*22d20*/  ISETP.GE.AND P1, PT, R7, 0x1, PT ;  /* 0x000000010700780c */ /* 0x000fe20003f26270 */
[----:B------:R0:W-:Y:S04]  /*22d30*/  STL [R1+0x40], R7 ;  /* 0x0000400701007387 */ /* 0x0001e80000100800 */
[----:B------:R0:W-:Y:S08]  /*22d40*/  STL [R1+0x44], RZ ;  /* 0x000044ff01007387 */ /* 0x0001f00000100800 */
[----:B0---4-:R-:W-:Y:S05]  /*22d50*/  @!P1 BRA `(.L_x_2761) ;  /* 0x00000000006c9947 */ /* 0x011fea0003800000 */
        /* <DEDUP_REMOVED lines=27> */
.L_x_2761:
[----:B------:R-:W-:Y:S05]  /*22f10*/  BSYNC B0 ;  /* 0x0000000000007941 */ /* 0x000fea0003800000 */
.L_x_2760:
[----:B------:R-:W2:Y:S04]  /*22f20*/  LDL R0, [R1+0x44] ;  /* 0x0000440001007983 */ /* 0x000ea80000100800 */
[----:B0-----:R-:W2:Y:S01]  /*22f30*/  LDL R2, [R1+0x60] ;  /* 0x0000600001027983 */ /* 0x001ea20000100800 */
[----:B------:R-:W-:Y:S01]  /*22f40*/  BSSY B7, `(.L_x_2762) ;  /* 0x0000411000077945 */ /* 0x000fe20003800000 */
[----:B--2---:R-:W-:-:S05]  /*22f50*/  IMAD R2, R2, R0, RZ ;  /* 0x0000000002027224 */ /* 0x004fca00078e02ff */
[----:B------:R-:W-:Y:S01]  /*22f60*/  VIADDMNMX R0, R2, R0, R7, PT ;  /* 0x0000000002007246 */ /* 0x000fe20003800107 */
[----:B------:R0:W-:Y:S03]  /*22f70*/  STL [R1+0x30], R2 ;  /* 0x0000300201007387 */ /* 0x0001e60000100800 */
[----:B------:R-:W-:Y:S01]  /*22f80*/  ISETP.GT.AND P0, PT, R0, R2, PT ;  /* 0x000000020000720c */ /* 0x000fe20003f04270 */
[----:B------:R0:W-:-:S12]  /*22f90*/  STL [R1+0x48], R0 ;  /* 0x0000480001007387 */ /* 0x0001d80000100800 */
[----:B0-----:R-:W-:Y:S05]  /*22fa0*/  @P0 BRA `(.L_x_2763) ;  /* 0x0000000000480947 */ /* 0x001fea0003800000 */
[----:B------:R-:W0:Y:S02]  /*22fb0*/  S2R R0, SR_TID.X ;  /* 0x0000000000007919 */ /* 0x000e240000002100 */
[----:B0-----:R-:W-:-:S04]  /*22fc0*/  LOP3.LUT R0, R0, 0x7f, RZ, 0xc0, !PT ;  /* 0x0000007f00007812 */ /* 0x001fc800078ec0ff */
[----:B------:R-:W-:-:S13]  /*22fd0*/  ISETP.NE.AND P0, PT, R0, RZ, PT ;  /* 0x000000ff0000720c */ /* 0x000fda0003f05270 */
[----:B------:R-:W-:Y:S05]  /*22fe0*/  @P0 BRA `(.L_x_2764) ;  /* 0x0000004000180947 */ /* 0x000fea0003800000 */
[----:B------:R-:W0:Y:S01]  /*22ff0*/  S2R R3, SR_LANEID ;  /* 0x0000000000037919 */ /* 0x000e220000000000 */
[----:B------:R-:W-:Y:S02]  /*23000*/  VOTEU.ANY UR4, UPT, PT ;  /* 0x0000000000047886 */ /* 0x000fe400038e0100 */
[----:B------:R-:W0:Y:S08]  /*23010*/  FLO.U32 R0, UR4 ;  /* 0x0000000400007d00 */ /* 0x000e3000080e0000 */
[----:B------:R-:W1:Y:S01]  /*23020*/  POPC R4, UR4 ;  /* 0x0000000400047d09 */ /* 0x000e620008000000 */
[----:B0-----:R-:W-:-:S02]  /*23030*/  ISETP.EQ.U32.AND P0, PT, R0, R3, PT ;  /* 0x000000030000720c */ /* 0x001fc40003f02070 */
[----:B------:R-:W1:Y:S11]  /*23040*/  LDC.64 R2, c[0x0][0xc60] ;  /* 0x00031800ff027b82 */ /* 0x000e760000000a00 */
[----:B-1----:R-:W2:Y:S01]  /*23050*/  @P0 ATOMG.E.ADD.STRONG.GPU PT, R3, desc[UR60][R2.64], R4 ;  /* 0x00000004020309a8 */ /* 0x002ea200081ee1fc */
[----:B------:R-:W0:Y:S02]  /*23060*/  S2R R5, SR_LTMASK ;  /* 0x0000000000057919 */ /* 0x000e240000003900 */
[----:B0-----:R-:W-:-:S06]  /*23070*/  LOP3.LUT R5, R5, UR4, RZ, 0xc0, !PT ;  /* 0x0000000405057c12 */ /* 0x001fcc000f8ec0ff */
[----:B------:R-:W0:Y:S01]  /*23080*/  POPC R5, R5 ;  /* 0x0000000500057309 */ /* 0x000e220000000000 */
[----:B--2---:R-:W0:Y:S02]  /*23090*/  SHFL.IDX PT, R0, R3, R0, 0x1f ;  /* 0x00001f0003007589 */ /* 0x004e2400000e0000 */
[----:B0-----:R-:W-:-:S05]  /*230a0*/  IADD3 R0, R0, UR38, R5 ;  /* 0x0000002600007c10 */ /* 0x001fca000fffe005 */
[----:B------:R4:W-:Y:S01]  /*230b0*/  STL [R1], R0 ;  /* 0x0000000001007387 */ /* 0x0009e20000100800 */
[----:B------:R-:W-:Y:S05]  /*230c0*/  BRA `(.L_x_2764) ;  /* 0x0000003c00e07947 */ /* 0x000fea0003800000 */
.L_x_2763:
        /* <DEDUP_REMOVED lines=20> */
.L_x_2766:
[----:B------:R-:W-:Y:S05]  /*23210*/  BSYNC B6 ;  /* 0x0000000000067941 */ /* 0x000fea0003800000 */
.L_x_2765:
        /* <DEDUP_REMOVED lines=8> */
[----:B------:R0:W1:Y:S01]  /*232a0*/  LDC.64 R2, c[0x4][R17] ;  /* 0x0100000011027b82 */ /* 0x0000620000000a00 */
        /* <DEDUP_REMOVED lines=11> */
.L_x_2769:
        /* <DEDUP_REMOVED lines=15> */
.L_x_2768:
[----:B------:R-:W-:Y:S05]  /*23450*/  BSYNC B6 ;  /* 0x0000000000067941 */ /* 0x000fea0003800000 */
.L_x_2767:
[----:B------:R-:W2:Y:S01]  /*23460*/  LDL.LU R2, [R1+0x28] ;  /* 0x0000280001027983 */ /* 0x000ea20000300800 */
[----:B------:R-:W-:-:S03]  /*23470*/  ULDC.64 UR4, c[0x0][0x9f8] ;  /* 0x00027e0000047ab9 */ /* 0x000fc60000000a00 */
[----:B------:R-:W3:Y:S04]  /*23480*/  LDL.LU R0, [R1+0x38] ;  /* 0x0000380001007983 */ /* 0x000ee80000300800 */
[----:B------:R-:W4:Y:S01]  /*23490*/  LDL R7, [R1+0x14] ;  /* 0x0000140001077983 */ /* 0x000f220000100800 */
[----:B------:R-:W-:-:S03]  /*234a0*/  ISETP.NE.U32.AND P0, PT, RZ, UR4, PT ;  /* 0x00000004ff007c0c */ /* 0x000fc6000bf05070 */
[----:B------:R-:W5:Y:S01]  /*234b0*/  LDL R17, [R1+0x48] ;  /* 0x0000480001117983 */ /* 0x000f620000100800 */
[----:B------:R-:W-:-:S13]  /*234c0*/  ISETP.NE.AND.EX P0, PT, RZ, UR5, PT, P0 ;  /* 0x00000005ff007c0c */ /* 0x000fda000bf05300 */
[----:B--2---:R-:W-:-:S04]  /*234d0*/  @P0 IADD3 R2, P1, R2, UR4, RZ ;  /* 0x0000000402020c10 */ /* 0x004fc8000ff3e0ff */
[----:B---3--:R-:W-:Y:S01]  /*234e0*/  @P0 IADD3.X R3, R0, UR5, RZ, P1, !PT ;  /* 0x0000000500030c10 */ /* 0x008fe20008ffe4ff */
[----:B------:R-:W-:-:S04]  /*234f0*/  ULDC.64 UR4, c[0x0][0xa08] ;  /* 0x0002820000047ab9 */ /* 0x000fc80000000a00 */
[----:B----4-:R0:W2:Y:S02]  /*23500*/  @P0 LDG.E R7, desc[UR60][R2.64] ;  /* 0x0000003c02070981 */ /* 0x0100a4000c1e1900 */
[----:B0-----:R-:W0:Y:S01]  /*23510*/  LDC.64 R2, c[0x0][0x418] ;  /* 0x00010600ff027b82 */ /* 0x001e220000000a00 */
[----:B-----5:R-:W-:Y:S01]  /*23520*/  VIADD R0, R17, 0xffffffff ;  /* 0xffffffff11007836 */ /* 0x020fe20000000000 */
[----:B--2---:R-:W-:Y:S01]  /*23530*/  SHF.R.S32.HI R8, RZ, 0x1f, R7 ;  /* 0x0000001fff087819 */ /* 0x004fe20000011407 */
[----:B------:R1:W-:Y:S04]  /*23540*/  @P0 STL [R1+0x14], R7 ;  /* 0x0000140701000387 */ /* 0x0003e80000100800 */
[----:B------:R1:W-:Y:S01]  /*23550*/  STL [R1+0x28], R8 ;  /* 0x0000280801007387 */ /* 0x0003e20000100800 */
[----:B0-----:R-:W-:Y:S01]  /*23560*/  LOP3.LUT P0, RZ, R2, UR4, RZ, 0xfc, !PT ;  /* 0x0000000402ff7c12 */ /* 0x001fe2000f80fcff */
[----:B------:R-:W-:-:S03]  /*23570*/  UMOV UR4, 0xffffffff ;  /* 0xffffffff00047882 */ /* 0x000fc60000000000 */
[----:B------:R-:W-:-:S04]  /*23580*/  LOP3.LUT P0, RZ, R3, UR5, RZ, 0xfc, P0 ;  /* 0x0000000503ff7c12 */ /* 0x000fc8000800fcff */
[----:B------:R-:W-:Y:S01]  /*23590*/  SEL R17, R7, RZ, !P0 ;  /* 0x000000ff07117207 */ /* 0x000fe20004000000 */
[----:B-1----:R-:W-:Y:S08]  /*235a0*/  BRA.DIV UR4, `(.L_x_2770) ;  /* 0x0000005e04987947 */ /* 0x002ff0000b800000 */
[----:B------:R-:W0:Y:S02]  /*235b0*/  S2R R4, SR_TID.X ;  /* 0x0000000000047919 */ /* 0x000e240000002100 */
[----:B0-----:R-:W-:-:S04]  /*235c0*/  SHF.R.U32.HI R4, RZ, 0x5, R4 ;  /* 0x00000005ff047819 */ /* 0x001fc80000011604 */
[----:B------:R-:W-:-:S05]  /*235d0*/  LOP3.LUT R4, R4, 0x3, RZ, 0xc0, !PT ;  /* 0x0000000304047812 */ /* 0x000fca00078ec0ff */
[----:B------:R0:W1:Y:S02]  /*235e0*/  SHFL.IDX PT, R14, R4, RZ, 0x1f ;  /* 0x00001fff040e7589 */ /* 0x00006400000e0000 */
.L_x_2913:
[----:B0-----:R-:W2:Y:S01]  /*235f0*/  LDL.LU R4, [R1+0x1c] ;  /* 0x00001c0001047983 */ /* 0x001ea20000300800 */
[----:B------:R-:W-:Y:S02]  /*23600*/  PLOP3.LUT P1, PT, PT, PT, PT, 0x8, 0x0 ;  /* 0x000000000000781c */ /* 0x000fe40003f2e170 */
[----:B-1----:R-:W-:Y:S01]  /*23610*/  ISETP.NE.AND P0, PT, R14, RZ, PT ;  /* 0x000000ff0e00720c */ /* 0x002fe20003f05270 */
[----:B------:R0:W-:Y:S01]  /*23620*/  STL [R1+0x8], R0 ;  /* 0x0000080001007387 */ /* 0x0001e20000100800 */
[----:B--2---:R-:W-:-:S09]  /*23630*/  LOP3.LUT R4, R4, 0xfffffffe, RZ, 0xc0, !PT ;  /* 0xfffffffe04047812 */ /* 0x004fd200078ec0ff */
[----:B------:R-:W-:-:S05]  /*23640*/  @P1 LOP3.LUT R4, R4, 0x1, RZ, 0xfc, !PT ;  /* 0x0000000104041812 */ /* 0x000fca00078efcff */
[----:B------:R0:W-:Y:S01]  /*23650*/  STL [R1+0x1c], R4 ;  /* 0x00001c0401007387 */ /* 0x0001e20000100800 */
[----:B------:R-:W-:Y:S05]  /*23660*/  @P0 BRA `(.L_x_2771) ;  /* 0x0000000400380947 */ /* 0x000fea0003800000 */
[----:B------:R-:W-:-:S03]  /*23670*/  UMOV UR4, 0xffffffff ;  /* 0xffffffff00047882 */ /* 0x000fc60000000000 */
[----:B------:R-:W-:Y:S05]  /*23680*/  BRA.DIV UR4, `(.L_x_2772) ;  /* 0x0000005e04947947 */ /* 0x000fea000b800000 */
[----:B------:R-:W-:-:S13]  /*23690*/  ELECT P6, URZ, PT ;  /* 0x00000000003f782f */ /* 0x000fda00038c0000 */
.L_x_2916:
[----:B------:R-:W-:Y:S05]  /*236a0*/  @!P6 BRA `(.L_x_2771) ;  /* 0x000000040028e947 */ /* 0x000fea0003800000 */
[----:B------:R-:W-:-:S04]  /*236b0*/  ISETP.NE.U32.AND P0, PT, R2, RZ, PT ;  /* 0x000000ff0200720c */ /* 0x000fc80003f05070 */
[----:B------:R-:W-:-:S13]  /*236c0*/  ISETP.NE.AND.EX P0, PT, R3, RZ, PT, P0 ;  /* 0x000000ff0300720c */ /* 0x000fda0003f05300 */
[----:B------:R-:W-:Y:S05]  /*236d0*/  @!P0 BRA `(.L_x_2773) ;  /* 0x0000000000508947 */ /* 0x000fea0003800000 */
[----:B------:R-:W1:Y:S01]  /*236e0*/  LDC R6, c[0x0][0x43c] ;  /* 0x00010f00ff067b82 */ /* 0x000e620000000800 */
[----:B------:R-:W-:Y:S01]  /*236f0*/  IMAD.MOV.U32 R9, RZ, RZ, R0 ;  /* 0x000000ffff097224 */ /* 0x000fe200078e0000 */
[----:B------:R-:W-:-:S03]  /*23700*/  ULDC.64 UR4, c[0x0][0x428] ;  /* 0x00010a0000047ab9 */ /* 0x000fc60000000a00 */
[----:B0-----:R-:W-:Y:S01]  /*23710*/  IMAD.MOV.U32 R0, RZ, RZ, R9 ;  /* 0x000000ffff007224 */ /* 0x001fe200078e0009 */
[----:B-1----:R-:W-:-:S13]  /*23720*/  ISETP.NE.AND P0, PT, R6, 0x1, PT ;  /* 0x000000010600780c */ /* 0x002fda0003f05270 */
        /* <DEDUP_REMOVED lines=15> */
.L_x_2773:
[----:B-1----:R-:W2:Y:S01]  /*23820*/  LDL R2, [R1+0x18] ;  /* 0x0000180001027983 */ /* 0x002ea20000100800 */
[----:B0-----:R-:W-:Y:S01]  /*23830*/  IMAD R0, R19, 0x8, R18 ;  /* 0x0000000813007824 */ /* 0x001fe200078e0212 */
[----:B--2---:R-:W-:-:S04]  /*23840*/  SHF.L.U32 R2, R2, 0x1f, RZ ;  /* 0x0000001f02027819 */ /* 0x004fc800000006ff */
[----:B------:R-:W0:Y:S02]  /*23850*/  SYNCS.PHASECHK.TRANS64.TRYWAIT P0, [R0+URZ+0x34840], R2 ;  /* 0x03484002000075a7 */ /* 0x000e24000800017f */
[----:B0-----:R-:W-:Y:S05]  /*23860*/  @!P0 BRA `(.L_x_2774) ;  /* 0x0000005c003c8947 */ /* 0x001fea0003800000 */
.L_x_2917:
        /* <DEDUP_REMOVED lines=9> */
[----:B--2---:R-:W-:Y:S05]  /*23900*/  @!P0 BRA `(.L_x_2775) ;  /* 0x0000000000048947 */ /* 0x004fea0003800000 */
[----:B------:R-:W-:Y:S01]  /*23910*/  BPT.TRAP 0x1 ;  /* 0x000000040000795c */ /* 0x000fe20000300000 */
.L_x_2775:
[----:B------:R-:W2:Y:S04]  /*23920*/  LDL R4, [R1+0x8] ;  /* 0x0000080001047983 */ /* 0x000ea80000100800 */
[----:B------:R-:W3:Y:S04]  /*23930*/  LDL R3, [R1+0x20] ;  /* 0x0000200001037983 */ /* 0x000ee80000100800 */
[----:B0-----:R-:W4:Y:S01]  /*23940*/  LDL.LU R2, [R1+0x1c] ;  /* 0x00001c0001027983 */ /* 0x001f220000300800 */
        /* <DEDUP_REMOVED lines=25> */
[----:B0-----:R-:W-:Y:S01]  /*23ae0*/  UMOV UR8, UR15 ;  /* 0x0000000f00087c82 */ /* 0x001fe20008000000 */
[----:B------:R-:W-:Y:S02]  /*23af0*/  UMOV UR10, UR17 ;  /* 0x00000011000a7c82 */ /* 0x000fe40008000000 */
[----:B------:R0:W-:Y:S02]  /*23b00*/  UTMALDG.4D [UR8], [UR4], desc[UR6] ;  /* 0x00000608040075b4 */ /* 0x0001e40008019000 */
[----:B0-----:R-:W-:Y:S01]  /*23b10*/  UMOV UR8, UR16 ;  /* 0x0000001000087c82 */ /* 0x001fe20008000000 */
[----:B------:R-:W-:Y:S02]  /*23b20*/  UMOV UR10, UR14 ;  /* 0x0000000e000a7c82 */ /* 0x000fe40008000000 */
[----:B------:R1:W-:Y:S02]  /*23b30*/  UTMALDG.4D [UR8], [UR4], desc[UR6] ;  /* 0x00000608040075b4 */ /* 0x0003e40008019000 */
[----:B-1----:R-:W-:Y:S01]  /*23b40*/  NOP ;  /* 0x0000000000007918 */ /* 0x002fe20000000000 */
.L_x_2771:
[----:B------:R-:W2:Y:S04]  /*23b50*/  LDL.LU R3, [R1+0x4c] ;  /* 0x00004c0001037983 */ /* 0x000ea80000300800 */
[----:B------:R-:W3:Y:S04]  /*23b60*/  LDL.LU R5, [R1+0x34] ;  /* 0x0000340001057983 */ /* 0x000ee80000300800 */
[----:B0-----:R-:W4:Y:S01]  /*23b70*/  LDL.LU R4, [R1+0x54] ;  /* 0x0000540001047983 */ /* 0x001f220000300800 */
        /* <DEDUP_REMOVED lines=37> */
.L_x_2777:
[----:B------:R-:W-:Y:S05]  /*23dd0*/  BSYNC B6 ;  /* 0x0000000000067941 */ /* 0x000fea0003800000 */
.L_x_2776:
[----:B0-----:R-:W2:Y:S01]  /*23de0*/  LDL.LU R0, [R1+0x4c] ;  /* 0x00004c0001007983 */ /* 0x001ea20000300800 */
[----:B------:R-:W-:Y:S01]  /*23df0*/  ULDC.64 UR4, c[0x0][0x2d8] ;  /* 0x0000b60000047ab9 */ /* 0x000fe20000000a00 */
[----:B------:R-:W0:Y:S01]  /*23e00*/  LDC R7, c[0x0][0x448] ;  /* 0x00011200ff077b82 */ /* 0x000e220000000800 */
[----:B------:R-:W-:Y:S01]  /*23e10*/  ULDC.64 UR6, c[0x0][0x280] ;  /* 0x0000a00000067ab9 */ /* 0x000fe20000000a00 */
[----:B------:R-:W3:Y:S04]  /*23e20*/  LDL.LU R4, [R1+0x38] ;  /* 0x0000380001047983 */ /* 0x000ee80000300800 */
[----:B------:R-:W3:Y:S04]  /*23e30*/  LDL.LU.64 R2, [R1+0x58] ;  /* 0x0000580001027983 */ /* 0x000ee80000300a00 */
[----:B------:R-:W4:Y:S04]  /*23e40*/  LDL.LU R5, [R1+0x34] ;  /* 0x0000340001057983 */ /* 0x000f280000300800 */
[----:B------:R-:W4:Y:S01]  /*23e50*/  LDL R9, [R1+0x4] ;  /* 0x0000040001097983 */ /* 0x000f220000100800 */
[----:B------:R-:W1:Y:S01]  /*23e60*/  S2R R10, SR_TID.X ;  /* 0x00000000000a7919 */ /* 0x000e620000002100 */
[----:B------:R-:W1:Y:S01]  /*23e70*/  S2R R8, SR_TID.X ;  /* 0x0000000000087919 */ /* 0x000e620000002100 */
[----:B0-----:R-:W-:-:S13]  /*23e80*/  ISETP.NE.AND P0, PT, R7, 0x1, PT ;  /* 0x000000010700780c */ /* 0x001fda0003f05270 */
[----:B------:R-:W0:Y:S01]  /*23e90*/  @P0 LDC R6, c[0x0][0x450] ;  /* 0x00011400ff060b82 */ /* 0x000e220000000800 */
[----:B-1----:R-:W-:Y:S02]  /*23ea0*/  IMAD.SHL.U32 R10, R10, 0x8, RZ ;  /* 0x000000080a0a7824 */ /* 0x002fe400078e00ff */
[----:B------:R-:W-:-:S03]  /*23eb0*/  IMAD.SHL.U32 R8, R8, 0x8, RZ ;  /* 0x0000000808087824 */ /* 0x000fc600078e00ff */
[----:B------:R-:W-:-:S04]  /*23ec0*/  LOP3.LUT R10, R10, 0x38, RZ, 0xc0, !PT ;  /* 0x000000380a0a7812 */ /* 0x000fc800078ec0ff */
[C---:B------:R-:W-:Y:S02]  /*23ed0*/  LOP3.LUT R11, R10.reuse, 0x40, RZ, 0xfc, !PT ;  /* 0x000000400a0b7812 */ /* 0x040fe400078efcff */
[----:B------:R-:W-:Y:S02]  /*23ee0*/  LOP3.LUT R10, R10, 0x80, RZ, 0xfc, !PT ;  /* 0x000000800a0a7812 */ /* 0x000fe400078efcff */
[----:B------:R-:W-:Y:S01]  /*23ef0*/  LOP3.LUT R8, R8, 0x38, RZ, 0xc0, !PT ;  /* 0x0000003808087812 */ /* 0x000fe200078ec0ff */
[----:B---3--:R-:W-:Y:S02]  /*23f00*/  IMAD.MOV.U32 R3, RZ, RZ, R4 ;  /* 0x000000ffff037224 */ /* 0x008fe400078e0004 */
[----:B------:R-:W1:Y:S01]  /*23f10*/  S2R R4, SR_TID.X ;  /* 0x0000000000047919 */ /* 0x000e620000002100 */
[----:B------:R-:W-:-:S04]  /*23f20*/  IMAD.WIDE.U32 R2, R16, UR4, R2 ;  /* 0x0000000410027c25 */ /* 0x000fc8000f8e0002 */
[----:B------:R-:W-:Y:S01]  /*23f30*/  IMAD R3, R16, UR5, R3 ;  /* 0x0000000510037c24 */ /* 0x000fe2000f8e0203 */
[----:B------:R-:W-:Y:S02]  /*23f40*/  ULDC.64 UR4, c[0x0][0x2e0] ;  /* 0x0000b80000047ab9 */ /* 0x000fe40000000a00 */
[----:B--2---:R-:W-:Y:S02]  /*23f50*/  IMAD R0, R0, UR4, RZ ;  /* 0x0000000400007c24 */ /* 0x004fe4000f8e02ff */
[----:B----4-:R-:W-:-:S04]  /*23f60*/  IMAD.WIDE.U32 R2, R5, UR4, R2 ;  /* 0x0000000405027c25 */ /* 0x010fc8000f8e0002 */
[----:B------:R-:W-:Y:S01]  /*23f70*/  IMAD R0, R5, UR5, R0 ;  /* 0x0000000505007c24 */ /* 0x000fe2000f8e0200 */
[----:B------:R-:W-:-:S03]  /*23f80*/  ULDC.64 UR4, c[0x0][0x2d0] ;  /* 0x0000b40000047ab9 */ /* 0x000fc60000000a00 */
[----:B------:R-:W-:Y:S01]  /*23f90*/  IMAD.IADD R3, R3, 0x1, R0 ;  /* 0x0000000103037824 */ /* 0x000fe200078e0200 */
[----:B-1----:R-:W-:-:S04]  /*23fa0*/  LOP3.LUT R4, R4, 0x7f, RZ, 0xc0, !PT ;  /* 0x0000007f04047812 */ /* 0x002fc800078ec0ff */
[----:B------:R-:W-:Y:S02]  /*23fb0*/  SHF.R.U32.HI R5, RZ, 0x3, R4 ;  /* 0x00000003ff057819 */ /* 0x000fe40000011604 */
[----:B------:R-:W1:Y:S02]  /*23fc0*/  S2R R4, SR_TID.X ;  /* 0x0000000000047919 */ /* 0x000e640000002100 */
[----:B-1----:R-:W-:-:S05]  /*23fd0*/  IMAD.SHL.U32 R4, R4, 0x10, RZ ;  /* 0x0000001004047824 */ /* 0x002fca00078e00ff */
        /* <DEDUP_REMOVED lines=23> */
[----:B------:R-:W-:Y:S02]  /*24150*/  ISETP.GE.AND P2, PT, R8, UR4, PT ;  /* 0x0000000408007c0c */ /* 0x000fe4000bf46270 */
[----:B------:R-:W-:Y:S01]  /*24160*/  ISETP.GE.AND P1, PT, R11, UR4, PT ;  /* 0x000000040b007c0c */ /* 0x000fe2000bf26270 */
[----:B------:R-:W-:Y:S01]  /*24170*/  UMOV UR4, 0xffffffff ;  /* 0xffffffff00047882 */ /* 0x000fe20000000000 */
[----:B------:R-:W-:-:S02]  /*24180*/  LEA.HI.X R3, R2, UR7, R0, 0x1, P3 ;  /* 0x0000000702037c11 */ /* 0x000fc400098f0c00 */
        /* <DEDUP_REMOVED lines=9> */
[----:B--2---:R-:W-:-:S04]  /*24220*/  IMAD R0, R8, 0x80, R9 ;  /* 0x0000008008007824 */ /* 0x004fc800078e0209 */
        /* <DEDUP_REMOVED lines=80> */
.L_x_2934:
        /* <DEDUP_REMOVED lines=15> */
.L_x_2780:
[----:B------:R-:W-:Y:S05]  /*24820*/  BSYNC B0 ;  /* 0x0000000000007941 */ /* 0x000fea0003800000 */
.L_x_2779:
[----:B------:R-:W-:Y:S01]  /*24830*/  NOP ;  /* 0x0000000000007918 */ /* 0x000fe20000000000 */
[----:B------:R-:W-:Y:S01]  /*24840*/  PLOP3.LUT P0, PT, PT, PT, PT, 0x80, 0x0 ;  /* 0x000000000000781c */ /* 0x000fe20003f0f070 */
[----:B------:R-:W-:-:S12]  /*24850*/  VIADD R11, R18, 0x34800 ;  /* 0x00034800120b7836 */ /* 0x000fd80000000000 */
.L_x_2781:
        /* <DEDUP_REMOVED lines=18> */
.L_x_2935:
[----:B------:R-:W-:Y:S05]  /*24980*/  BSYNC B0 ;  /* 0x0000000000007941 */ /* 0x000fea0003800000 */
.L_x_2782:
[----:B0-2---:R-:W4:Y:S04]  /*24990*/  LDL R3, [R1+0x48] ;  /* 0x0000480001037983 */ /* 0x005f280000100800 */
[----:B------:R-:W2:Y:S01]  /*249a0*/  LDL R2, [R1+0x30] ;  /* 0x0000300001027983 */ /* 0x000ea20000100800 */
[----:B------:R-:W-:Y:S01]  /*249b0*/  BSSY B0, `(.L_x_2784) ;  /* 0x0000213000007945 */ /* 0x000fe20003800000 */
[----:B----4-:R-:W-:-:S05]  /*249c0*/  VIADD R0, R3, 0xfffffffe ;  /* 0xfffffffe03007836 */ /* 0x010fca0000000000 */
[----:B--2---:R-:W-:-:S13]  /*249d0*/  ISETP.GE.AND P0, PT, R0, R2, PT ;  /* 0x000000020000720c */ /* 0x004fda0003f06270 */
[----:B------:R-:W-:Y:S05]  /*249e0*/  @!P0 BRA `(.L_x_2785) ;  /* 0x00000020003c8947 */ /* 0x000fea0003800000 */
[----:B-1----:R-:W3:Y:S04]  /*249f0*/  LDL.LU R5, [R1+0x60] ;  /* 0x0000600001057983 */ /* 0x002ee80000300800 */
[----:B------:R-:W2:Y:S04]  /*24a00*/  LDL.LU R4, [R1+0x44] ;  /* 0x0000440001047983 */ /* 0x000ea80000300800 */
        /* <DEDUP_REMOVED lines=46> */
.L_x_2790:
[----:B------:R-:W-:Y:S01]  /*24cf0*/  IMAD R3, R8, 0x8, R18 ;  /* 0x0000000808037824 */ /* 0x000fe200078e0212 */
[----:B------:R-:W-:Y:S01]  /*24d00*/  SHF.L.U32 R2, R10, 0x1f, RZ ;  /* 0x0000001f0a027819 */ /* 0x000fe200000006ff */
[----:B------:R-:W-:Y:S03]  /*24d10*/  BSSY B3, `(.L_x_2791) ;  /* 0x0000003000037945 */ /* 0x000fe60003800000 */
[----:B------:R-:W1:Y:S02]  /*24d20*/  SYNCS.PHASECHK.TRANS64.TRYWAIT P0, [R3+URZ+0x34840], R2 ;  /* 0x03484002030075a7 */ /* 0x000e64000800017f */
[----:B-1----:R-:W-:Y:S05]  /*24d30*/  @!P0 BRA `(.L_x_2792) ;  /* 0x0000005400288947 */ /* 0x002fea0003800000 */
.L_x_2936:
[----:B------:R-:W-:Y:S05]  /*24d40*/  BSYNC B3 ;  /* 0x0000000000037941 */ /* 0x000fea0003800000 */
.L_x_2791:
        /* <DEDUP_REMOVED lines=12> */
.L_x_2794:
[----:B------:R-:W-:Y:S05]  /*24e10*/  BSYNC B3 ;  /* 0x0000000000037941 */ /* 0x000fea0003800000 */
.L_x_2793:
        /* <DEDUP_REMOVED lines=12> */
.L_x_2795:
        /* <DEDUP_REMOVED lines=16> */
.L_x_2796:
        /* <DEDUP_REMOVED lines=15> */
.L_x_2797:
        /* <DEDUP_REMOVED lines=16> */
.L_x_2937:
[----:B------:R-:W-:Y:S05]  /*251d0*/  BSYNC B3 ;  /* 0x0000000000037941 */ /* 0x000fea0003800000 */
.L_x_2798:
        /* <DEDUP_REMOVED lines=12> */
.L_x_2801:
[----:B------:R-:W-:Y:S05]  /*252a0*/  BSYNC B3 ;  /* 0x0000000000037941 */ /* 0x000fea0003800000 */
.L_x_2800:
        /* <DEDUP_REMOVED lines=13> */
.L_x_2802:
        /* <DEDUP_REMOVED lines=15> */
.L_x_2803:
        /* <DEDUP_REMOVED lines=12> */
.L_x_2789:
[----:B------:R-:W-:Y:S05]  /*25530*/  BSYNC B1 ;  /* 0x0000000000017941 */ /* 0x000fea0003800000 */
.L_x_2788:
[----:B0-----:R-:W2:Y:S01]  /*25540*/  LDL.LU R0, [R1+0x48] ;  /* 0x0000480001007983 */ /* 0x001ea20000300800 */
[----:B------:R-:W-:-:S03]  /*25550*/  IMAD.MOV.U32 R19, RZ, RZ, R8 ;  /* 0x000000ffff137224 */ /* 0x000fc600078e0008 */
[----:B------:R0:W-:Y:S02]  /*25560*/  STL [R1+0x18], R10 ;  /* 0x0000180a01007387 */ /* 0x0001e40000100800 */
[----:B0-2---:R-:W-:-:S07]  /*25570*/  VIADD R0, R0, 0xfffffffd ;  /* 0xfffffffd00007836 */ /* 0x005fce0000000000 */
.L_x_2787:
[----:B------:R-:W-:Y:S05]  /*25580*/  BSYNC B2 ;  /* 0x0000000000027941 */ /* 0x000fea0003800000 */
.L_x_2786:
[----:B------:R-:W-:Y:S01]  /*25590*/  VIADD R9, R9, 0xfffffffe ;  /* 0xfffffffe09097836 */ /* 0x000fe20000000000 */
[----:B------:R-:W-:-:S04]  /*255a0*/  LOP3.LUT R6, RZ, R6, RZ, 0x33, !PT ;  /* 0x00000006ff067212 */ /* 0x000fc800078e33ff */
[----:B------:R-:W-:-:S13]  /*255b0*/  ISETP.NE.AND P0, PT, R9, R6, PT ;  /* 0x000000060900720c */ /* 0x000fda0003f05270 */
[----:B------:R-:W-:Y:S05]  /*255c0*/  @!P0 BRA `(.L_x_2785) ;  /* 0x0000001400448947 */ /* 0x000fea0003800000 */
[----:B------:R-:W-:-:S07]  /*255d0*/  IMAD.MOV.U32 R9, RZ, RZ, R17 ;  /* 0x000000ffff097224 */ /* 0x000fce00078e0011 */
.L_x_2836:
        /* <DEDUP_REMOVED lines=35> */
.L_x_2806:
[----:B------:R-:W-:Y:S01]  /*25810*/  IMAD R3, R4, 0x8, R18 ;  /* 0x0000000804037824 */ /* 0x000fe200078e0212 */
[----:B------:R-:W-:Y:S01]  /*25820*/  SHF.L.U32 R2, R5, 0x1f, RZ ;  /* 0x0000001f05027819 */ /* 0x000fe200000006ff */
[----:B------:R-:W-:Y:S03]  /*25830*/  BSSY B2, `(.L_x_2807) ;  /* 0x0000003000027945 */ /* 0x000fe60003800000 */
[----:B------:R-:W1:Y:S02]  /*25840*/  SYNCS.PHASECHK.TRANS64.TRYWAIT P0, [R3+URZ+0x34840], R2 ;  /* 0x03484002030075a7 */ /* 0x000e64000800017f */
[----:B-1----:R-:W-:Y:S05]  /*25850*/  @!P0 BRA `(.L_x_2808) ;  /* 0x0000004800888947 */ /* 0x002fea0003800000 */
.L_x_2938:
[----:B------:R-:W-:Y:S05]  /*25860*/  BSYNC B2 ;  /* 0x0000000000027941 */ /* 0x000fea0003800000 */
.L_x_2807:
        /* <DEDUP_REMOVED lines=12> */
.L_x_2810:
[----:B------:R-:W-:Y:S05]  /*25930*/  BSYNC B2 ;  /* 0x0000000000027941 */ /* 0x000fea0003800000 */
.L_x_2809:
        /* <DEDUP_REMOVED lines=12> */
.L_x_2811:
        /* <DEDUP_REMOVED lines=16> */
.L_x_2812:
        /* <DEDUP_REMOVED lines=15> */
.L_x_2813:
        /* <DEDUP_REMOVED lines=16> */
.L_x_2939:
[----:B------:R-:W-:Y:S05]  /*25cf0*/  BSYNC B2 ;  /* 0x0000000000027941 */ /* 0x000fea0003800000 */
.L_x_2814:
        /* <DEDUP_REMOVED lines=11> */
.L_x_2817:
[----:B------:R-:W-:Y:S05]  /*25db0*/  BSYNC B2 ;  /* 0x0000000000027941 */ /* 0x000fea0003800000 */
.L_x_2816:
        /* <DEDUP_REMOVED lines=12> */
.L_x_2818:
        /* <DEDUP_REMOVED lines=15> */
.L_x_2819:
        /* <DEDUP_REMOVED lines=12> */
.L_x_2805:
[----:B------:R-:W-:Y:S05]  /*26030*/  BSYNC B1 ;  /* 0x0000000000017941 */ /* 0x000fea0003800000 */
.L_x_2804:
        /* <DEDUP_REMOVED lines=35> */
.L_x_2822:
[----:B------:R-:W-:Y:S01]  /*26270*/  IMAD R2, R19, 0x8, R18 ;  /* 0x0000000813027824 */ /* 0x000fe200078e0212 */
[----:B------:R-:W-:Y:S01]  /*26280*/  SHF.L.U32 R3, R10, 0x1f, RZ ;  /* 0x0000001f0a037819 */ /* 0x000fe200000006ff */
[----:B------:R-:W-:Y:S03]  /*26290*/  BSSY B2, `(.L_x_2823) ;  /* 0x0000003000027945 */ /* 0x000fe60003800000 */
[----:B------:R-:W2:Y:S02]  /*262a0*/  SYNCS.PHASECHK.TRANS64.TRYWAIT P0, [R2+URZ+0x34840], R3 ;  /* 0x03484003020075a7 */ /* 0x000ea4000800017f */
[----:B--2---:R-:W-:Y:S05]  /*262b0*/  @!P0 BRA `(.L_x_2824) ;  /* 0x0000004000188947 */ /* 0x004fea0003800000 */
.L_x_2940:
[----:B------:R-:W-:Y:S05]  /*262c0*/  BSYNC B2 ;  /* 0x0000000000027941 */ /* 0x000fea0003800000 */
.L_x_2823:
        /* <DEDUP_REMOVED lines=12> */
.L_x_2826:
[----:B------:R-:W-:Y:S05]  /*26390*/  BSYNC B2 ;  /* 0x0000000000027941 */ /* 0x000fea0003800000 */
.L_x_2825:
        /* <DEDUP_REMOVED lines=13> */
.L_x_2827:
        /* <DEDUP_REMOVED lines=16> */
.L_x_2828:
        /* <DEDUP_REMOVED lines=15> */
.L_x_2829:
        /* <DEDUP_REMOVED lines=15> */
.L_x_2941:
[----:B------:R-:W-:Y:S05]  /*26750*/  BSYNC B2 ;  /* 0x0000000000027941 */ /* 0x000fea0003800000 */
.L_x_2830:
        /* <DEDUP_REMOVED lines=11> */
.L_x_2833:
[----:B------:R-:W-:Y:S05]  /*26810*/  BSYNC B2 ;  /* 0x0000000000027941 */ /* 0x000fea0003800000 */
.L_x_2832:
        /* <DEDUP_REMOVED lines=12> */
.L_x_2834:
        /* <DEDUP_REMOVED lines=15> */
.L_x_2835:
        /* <DEDUP_REMOVED lines=12> */
.L_x_2821:
[----:B------:R-:W-:Y:S05]  /*26a90*/  BSYNC B1 ;  /* 0x0000000000017941 */ /* 0x000fea0003800000 */
.L_x_2820:
[----:B------:R-:W2:Y:S01]  /*26aa0*/  LDL R2, [R1+0x30] ;  /* 0x0000300001027983 */ /* 0x000ea20000100800 */
[----:B------:R-:W-:Y:S01]  /*26ab0*/  VIADD R0, R0, 0xfffffffe ;  /* 0xfffffffe00007836 */ /* 0x000fe20000000000 */
[----:B--2---:R-:W-:-:S13]  /*26ac0*/  ISETP.GT.AND P0, PT, R6, R2, PT ;  /* 0x000000020600720c */ /* 0x004fda0003f04270 */
[----:B------:R-:W-:Y:S05]  /*26ad0*/  @P0 BRA `(.L_x_2836) ;  /* 0xffffffe800c00947 */ /* 0x000fea000383ffff */
.L_x_2785:
[----:B------:R-:W-:Y:S05]  /*26ae0*/  BSYNC B0 ;  /* 0x0000000000007941 */ /* 0x000fea0003800000 */
.L_x_2784:
        /* <DEDUP_REMOVED lines=18> */
.L_x_2838:
[----:B------:R-:W-:Y:S05]  /*26c10*/  BSYNC B0 ;  /* 0x0000000000007941 */ /* 0x000fea0003800000 */
.L_x_2837:
        /* <DEDUP_REMOVED lines=11> */
.L_x_2942:
[----:B------:R-:W-:Y:S05]  /*26cd0*/  BSYNC B1 ;  /* 0x0000000000017941 */ /* 0x000fea0003800000 */
.L_x_2841:
[----:B------:R-:W-:Y:S04]  /*26ce0*/  BSSY B1, `(.L_x_2843) ;  /* 0x0000009000017945 */ /* 0x000fe80003800000 */
[----:B------:R-:W-:Y:S05]  /*26cf0*/  @P1 BRA `(.L_x_2844) ;  /* 0x00000000001c1947 */ /* 0x000fea0003800000 */
[----:B------:R-:W4:Y:S01]  /*26d00*/  S2R R3, SR_TID.X ;  /* 0x0000000000037919 */ /* 0x000f220000002100 */
[----:B--2---:R-:W-:-:S04]  /*26d10*/  IMAD.MOV.U32 R2, RZ, RZ, 0x8000 ;  /* 0x00008000ff027424 */ /* 0x004fc800078e00ff */
[----:B------:R2:W-:Y:S01]  /*26d20*/  SYNCS.ARRIVE.TRANS64 RZ, [R0+URZ+0x34850], R2 ;  /* 0x0348500200ff79a7 */ /* 0x0005e2000800003f */
[----:B----4-:R-:W-:-:S04]  /*26d30*/  LOP3.LUT R3, R3, 0x1f, RZ, 0xc0, !PT ;  /* 0x0000001f03037812 */ /* 0x010fc800078ec0ff */
[----:B------:R-:W-:-:S13]  /*26d40*/  ISETP.NE.AND P0, PT, R3, RZ, PT ;  /* 0x000000ff0300720c */ /* 0x000fda0003f05270 */
[----:B--2---:R-:W-:Y:S05]  /*26d50*/  @!P0 BRA `(.L_x_2844) ;  /* 0x0000000000048947 */ /* 0x004fea0003800000 */
[----:B------:R-:W-:Y:S01]  /*26d60*/  BPT.TRAP 0x1 ;  /* 0x000000040000795c */ /* 0x000fe20000300000 */
.L_x_2844:
[----:B------:R-:W-:Y:S05]  /*26d70*/  BSYNC B1 ;  /* 0x0000000000017941 */ /* 0x000fea0003800000 */
.L_x_2843:
[----:B------:R-:W4:Y:S04]  /*26d80*/  LDL.LU R3, [R1+0x20] ;  /* 0x0000200001037983 */ /* 0x000f280000300800 */
[----:B--2---:R-:W4:Y:S01]  /*26d90*/  LDL.LU R2, [R1+0x8] ;  /* 0x0000080001027983 */ /* 0x004f220000300800 */
        /* <DEDUP_REMOVED lines=10> */
.L_x_2845:
        /* <DEDUP_REMOVED lines=15> */
.L_x_2846:
        /* <DEDUP_REMOVED lines=10> */
.L_x_2840:
[----:B------:R-:W-:Y:S05]  /*26fd0*/  BSYNC B0 ;  /* 0x0000000000007941 */ /* 0x000fea0003800000 */
.L_x_2839:
[----:B------:R-:W2:Y:S01]  /*26fe0*/  LDL.LU R4, [R1+0x18] ;  /* 0x0000180001047983 */ /* 0x000ea20000300800 */
[----:B------:R-:W-:-:S05]  /*26ff0*/  VIADD R19, R19, 0x1 ;  /* 0x0000000113137836 */ /* 0x000fca0000000000 */
[----:B------:R-:W-:-:S04]  /*27000*/  ISETP.NE.AND P0, PT, R19, 0x2, PT ;  /* 0x000000021300780c */ /* 0x000fc80003f05270 */
[----:B------:R-:W-:Y:S02]  /*27010*/  SEL R0, RZ, 0x1, P0 ;  /* 0x00000001ff007807 */ /* 0x000fe40000000000 */
[----:B------:R-:W-:Y:S02]  /*27020*/  SEL R19, R19, RZ, P0 ;  /* 0x000000ff13137207 */ /* 0x000fe40000000000 */
[----:B--2---:R-:W-:-:S05]  /*27030*/  LOP3.LUT R4, R4, R0, RZ, 0x3c, !PT ;  /* 0x0000000004047212 */ /* 0x004fca00078e3cff */
[----:B------:R2:W-:Y:S02]  /*27040*/  STL [R1+0x18], R4 ;  /* 0x0000180401007387 */ /* 0x0005e40000100800 */
.L_x_2764:
[----:B------:R-:W-:Y:S05]  /*27050*/  BSYNC B7 ;  /* 0x0000000000077941 */ /* 0x000fea0003800000 */
.L_x_2762:
[----:B----4-:R-:W4:Y:S02]  /*27060*/  LDL R0, [R1+0x1c] ;  /* 0x00001c0001007983 */ /* 0x010f240000100800 */
[----:B----4-:R-:W-:-:S13]  /*27070*/  LOP3.LUT P0, RZ, R0, 0x2, RZ, 0xc0, !PT ;  /* 0x0000000200ff7812 */ /* 0x010fda000780c0ff */
[----:B------:R-:W-:Y:S05]  /*27080*/  @!P0 BRA `(.L_x_2847) ;  /* 0x00000000002c8947 */ /* 0x000fea0003800000 */
[----:B------:R-:W-:Y:S05]  /*27090*/  WARPSYNC.ALL ;  /* 0x0000000000007948 */ /* 0x000fea0003800000 */
[----:B------:R-:W4:Y:S08]  /*270a0*/  S2UR UR5, SR_CgaCtaId ;  /* 0x00000000000579c3 */ /* 0x000f300000008800 */
[----:B------:R-:W-:Y:S06]  /*270b0*/  BAR.SYNC.DEFER_BLOCKING 0x5, 0x180 ;  /* 0x0146000000007b1d */ /* 0x000fec0000010000 */
[----:B------:R-:W-:-:S02]  /*270c0*/  UMOV UR4, 0x400 ;  /* 0x0000040000047882 */ /* 0x000fc40000000000 */
[----:B----4-:R-:W-:-:S06]  /*270d0*/  ULEA UR4, UR5, UR4, 0x18 ;  /* 0x0000000405047291 */ /* 0x010fcc000f8ec03f */
[----:B------:R-:W-:-:S05]  /*270e0*/  IMAD.U32 R18, RZ, RZ, UR4 ;  /* 0x00000004ff127e24 */ /* 0x000fca000f8e00ff */
[----:B-123--:R-:W1:Y:S04]  /*270f0*/  LDS.128 R4, [R18+0x348d0] ;  /* 0x0348d00012047984 */ /* 0x00ee680000000c00 */
[----:B-1----:R1:W-:Y:S04]  /*27100*/  STL.64 [R1], R4 ;  /* 0x0000000401007387 */ /* 0x0023e80000100a00 */
[----:B------:R1:W-:Y:S01]  /*27110*/  STL.64 [R1+0x8], R6 ;  /* 0x0000080601007387 */ /* 0x0003e20000100a00 */
[----:B------:R-:W-:Y:S06]  /*27120*/  BAR.ARV 0x4, 0x180 ;  /* 0x0106000000007b1d */ /* 0x000fec0000002000 */
[----:B------:R-:W-:Y:S05]  /*27130*/  BRA `(.L_x_2848) ;  /* 0x0000001000347947 */ /* 0x000fea0003800000 */
.L_x_2847:
[----:B------:R-:W4:Y:S01]  /*27140*/  S2R R16, SR_TID.X ;  /* 0x0000000000107919 */ /* 0x000f220000002100 */
[----:B------:R-:W-:Y:S01]  /*27150*/  UMOV UR4, 0xffffffff ;  /* 0xffffffff00047882 */ /* 0x000fe20000000000 */
[----:B----4-:R-:W-:-:S04]  /*27160*/  LOP3.LUT R16, R16, 0x1f, RZ, 0xc0, !PT ;  /* 0x0000001f10107812 */ /* 0x010fc800078ec0ff */
[----:B------:R-:W-:Y:S01]  /*27170*/  ISETP.NE.AND P0, PT, R16, 0x1f, PT ;  /* 0x0000001f1000780c */ /* 0x000fe20003f05270 */
[----:B------:R-:W-:-:S12]  /*27180*/  BRA.DIV UR4, `(.L_x_2849) ;  /* 0x0000003204a07947 */ /* 0x000fd8000b800000 */
[----:B------:R-:W0:Y:S01]  /*27190*/  LDL.LU R2, [R1] ;  /* 0x0000000001027983 */ /* 0x000e220000300800 */
[----:B------:R-:W-:-:S03]  /*271a0*/  ULDC UR4, c[0x0][0xc3c] ;  /* 0x00030f0000047ab9 */ /* 0x000fc60000000800 */
[----:B------:R-:W4:Y:S01]  /*271b0*/  LDL R3, [R1+0xc] ;  /* 0x00000c0001037983 */ /* 0x000f220000100800 */
[----:B0--3--:R-:W-:Y:S02]  /*271c0*/  IMAD.MOV.U32 R10, RZ, RZ, R2 ;  /* 0x000000ffff0a7224 */ /* 0x009fe400078e0002 */
[----:B----4-:R-:W-:-:S05]  /*271d0*/  IMAD.IADD R0, R3, 0x1, R16 ;  /* 0x0000000103007824 */ /* 0x010fca00078e0210 */
[----:B------:R-:W-:-:S13]  /*271e0*/  ISETP.GE.OR P1, PT, R0, UR4, !P0 ;  /* 0x0000000400007c0c */ /* 0x000fda000c726670 */
[----:B------:R-:W0:Y:S08]  /*271f0*/  @!P1 LDC.64 R2, c[0x0][0xc80] ;  /* 0x00032000ff029b82 */ /* 0x000e300000000a00 */
[----:B-1----:R-:W1:Y:S01]  /*27200*/  @!P1 LDC.64 R6, c[0x0][0xc78] ;  /* 0x00031e00ff069b82 */ /* 0x002e620000000a00 */
[----:B0-----:R-:W-:-:S05]  /*27210*/  @!P1 IMAD.WIDE R2, R0, 0x4, R2 ;  /* 0x0000000400029825 */ /* 0x001fca00078e0202 */
[----:B------:R1:W3:Y:S02]  /*27220*/  @!P1 LDG.E R8, desc[UR60][R2.64] ;  /* 0x0000003c02089981 */ /* 0x0002e4000c1e1900 */
[----:B-1----:R-:W-:-:S06]  /*27230*/  @!P1 IMAD.WIDE R2, R0, 0x4, R6 ;  /* 0x0000000400029825 */ /* 0x002fcc00078e0206 */
[----:B------:R-:W4:Y:S01]  /*27240*/  @!P1 LDG.E R2, desc[UR60][R2.64] ;  /* 0x0000003c02029981 */ /* 0x000f22000c1e1900 */
[----:B--2---:R-:W-:Y:S01]  /*27250*/  IMAD.MOV.U32 R4, RZ, RZ, RZ ;  /* 0x000000ffff047224 */ /* 0x004fe200078e00ff */
        /* <DEDUP_REMOVED lines=9> */
[----:B----4-:R-:W-:Y:S01]  /*272f0*/  @!P1 IMAD.MOV.U32 R6, RZ, RZ, R2 ;  /* 0x000000ffff069224 */ /* 0x010fe200078e0002 */
        /* <DEDUP_REMOVED lines=18> */
.L_x_2952:
[----:B------:R-:W-:Y:S02]  /*27420*/  ULDC UR4, c[0x0][0xc38] ;  /* 0x00030e0000047ab9 */ /* 0x000fe40000000800 */
[----:B------:R-:W-:-:S04]  /*27430*/  IMAD.U32 R2, RZ, RZ, UR4 ;  /* 0x00000004ff027e24 */ /* 0x000fc8000f8e00ff */
[----:B-1----:R-:W-:-:S04]  /*27440*/  IMAD R9, R9, R2, RZ ;  /* 0x0000000209097224 */ /* 0x002fc800078e02ff */
[----:B------:R-:W-:-:S05]  /*27450*/  IMAD.IADD R0, R0, 0x1, R9 ;  /* 0x0000000100007824 */ /* 0x000fca00078e0209 */
[----:B------:R-:W-:-:S13]  /*27460*/  ISETP.GT.AND P6, PT, R0, R5, PT ;  /* 0x000000050000720c */ /* 0x000fda0003fc4270 */
[----:B------:R-:W-:Y:S05]  /*27470*/  @P6 BRA `(.L_x_2850) ;  /* 0x0000000000ac6947 */ /* 0x000fea0003800000 */
.L_x_2853:
        /* <DEDUP_REMOVED lines=37> */
.L_x_2960:
[----:B------:R-:W-:Y:S02]  /*276d0*/  ULDC UR4, c[0x0][0xc38] ;  /* 0x00030e0000047ab9 */ /* 0x000fe40000000800 */
[----:B------:R-:W-:-:S04]  /*276e0*/  IMAD.U32 R2, RZ, RZ, UR4 ;  /* 0x00000004ff027e24 */ /* 0x000fc8000f8e00ff */
[----:B-1----:R-:W-:-:S04]  /*276f0*/  IMAD R9, R9, R2, RZ ;  /* 0x0000000209097224 */ /* 0x002fc800078e02ff */
[----:B------:R-:W-:-:S05]  /*27700*/  IMAD.IADD R0, R9, 0x1, R0 ;  /* 0x0000000109007824 */ /* 0x000fca00078e0200 */
[----:B------:R-:W-:-:S13]  /*27710*/  ISETP.GT.AND P6, PT, R0, R5, PT ;  /* 0x000000050000720c */ /* 0x000fda0003fc4270 */
[----:B------:R-:W-:Y:S05]  /*27720*/  @!P6 BRA `(.L_x_2853) ;  /* 0xfffffffc0054e947 */ /* 0x000fea000383ffff */
.L_x_2850:
        /* <DEDUP_REMOVED lines=8> */
[----:B-1----:R1:W3:Y:S04]  /*277b0*/  SHFL.IDX PT, R4, R4, R3, 0x1f ;  /* 0x00001f0304047589 */ /* 0x0022e800000e0000 */
[----:B------:R1:W4:Y:S01]  /*277c0*/  SHFL.IDX PT, R6, R6, R3, 0x1f ;  /* 0x00001f0306067589 */ /* 0x00032200000e0000 */
[----:B--2---:R-:W-:-:S05]  /*277d0*/  IMAD.IADD R10, R3, 0x1, R10 ;  /* 0x00000001030a7824 */ /* 0x004fca00078e020a */
[----:B---34-:R1:W-:Y:S02]  /*277e0*/  STL [R1+0xc], R10 ;  /* 0x00000c0a01007387 */ /* 0x0183e40000100800 */
.L_x_2965:
[----:B------:R-:W-:-:S13]  /*277f0*/  ISETP.NE.AND P0, PT, R0, RZ, PT ;  /* 0x000000ff0000720c */ /* 0x000fda0003f05270 */
[----:B------:R-:W-:Y:S05]  /*27800*/  @!P0 BRA `(.L_x_2855) ;  /* 0x0000000000148947 */ /* 0x000fea0003800000 */
[----:B------:R-:W-:Y:S01]  /*27810*/  UMOV UR4, 0xffffffff ;  /* 0xffffffff00047882 */ /* 0x000fe20000000000 */
[----:B-1----:R-:W-:Y:S02]  /*27820*/  VIADD R3, R3, 0xffffffff ;  /* 0xffffffff03037836 */ /* 0x002fe40000000000 */
[----:B------:R-:W-:Y:S05]  /*27830*/  BRA.DIV UR4, `(.L_x_2856) ;  /* 0x0000003604947947 */ /* 0x000fea000b800000 */
[----:B------:R1:W2:Y:S02]  /*27840*/  SHFL.IDX PT, R3, R7, R3, 0x1f ;  /* 0x00001f0307037589 */ /* 0x0002a400000e0000 */
.L_x_2968:
[----:B--2---:R-:W-:-:S07]  /*27850*/  IMAD.MOV.U32 R8, RZ, RZ, R3 ;  /* 0x000000ffff087224 */ /* 0x004fce00078e0003 */
.L_x_2855:
[----:B------:R-:W-:Y:S01]  /*27860*/  ISETP.NE.AND P0, PT, R6, 0x1, PT ;  /* 0x000000010600780c */ /* 0x000fe20003f05270 */
[----:B------:R-:W-:-:S05]  /*27870*/  IMAD R0, R8, R2, R9 ;  /* 0x0000000208007224 */ /* 0x000fca00078e0209 */
[----:B------:R2:W-:Y:S02]  /*27880*/  STL [R1], R0 ;  /* 0x0000000001007387 */ /* 0x0005e40000100800 */
[----:B--2---:R-:W-:-:S05]  /*27890*/  IMAD.IADD R0, R5, 0x1, -R0 ;  /* 0x0000000105007824 */ /* 0x004fca00078e0a00 */
[----:B------:R-:W-:Y:S05]  /*278a0*/  @!P0 BRA `(.L_x_2857) ;  /* 0x0000000000e48947 */ /* 0x000fea0003800000 */
[----:B------:R-:W-:-:S04]  /*278b0*/  IABS R5, R4 ;  /* 0x0000000400057213 */ /* 0x000fc80000000000 */
[----:B------:R-:W2:Y:S08]  /*278c0*/  I2F.RP R2, R5 ;  /* 0x0000000500027306 */ /* 0x000eb00000209400 */
[----:B--2---:R-:W2:Y:S02]  /*278d0*/  MUFU.RCP R2, R2 ;  /* 0x0000000200027308 */ /* 0x004ea40000001000 */
[----:B--2---:R-:W-:-:S06]  /*278e0*/  VIADD R2, R2, 0xffffffe ;  /* 0x0ffffffe02027836 */ /* 0x004fcc0000000000 */
[----:B-1----:R-:W1:Y:S02]  /*278f0*/  F2I.FTZ.U32.TRUNC.NTZ R3, R2 ;  /* 0x0000000200037305 */ /* 0x002e64000021f000 */
[----:B-1----:R-:W-:-:S04]  /*27900*/  IMAD.MOV R2, RZ, RZ, -R3 ;  /* 0x000000ffff027224 */ /* 0x002fc800078e0a03 */
        /* <DEDUP_REMOVED lines=14> */
[----:B------:R-:W1:Y:S07]  /*279f0*/  I2F.RP R2, R5 ;  /* 0x0000000500027306 */ /* 0x000e6e0000209400 */
[----:B------:R-:W-:Y:S01]  /*27a00*/  @P0 VIADD R8, R8, 0x1 ;  /* 0x0000000108080836 */ /* 0x000fe20000000000 */
[----:B-1----:R-:W1:Y:S02]  /*27a10*/  MUFU.RCP R2, R2 ;  /* 0x0000000200027308 */ /* 0x002e640000001000 */
[----:B-1----:R-:W-:-:S06]  /*27a20*/  VIADD R2, R2, 0xffffffe ;  /* 0x0ffffffe02027836 */ /* 0x002fcc0000000000 */
[----:B------:R-:W1:Y:S02]  /*27a30*/  F2I.FTZ.U32.TRUNC.NTZ R3, R2 ;  /* 0x0000000200037305 */ /* 0x000e64000021f000 */
[----:B-1----:R-:W-:-:S04]  /*27a40*/  IMAD.MOV R2, RZ, RZ, -R3 ;  /* 0x000000ffff027224 */ /* 0x002fc800078e0a03 */
[----:B0-----:R-:W-:Y:S02]  /*27a50*/  IMAD R7, R2, R5, RZ ;  /* 0x0000000502077224 */ /* 0x001fe400078e02ff */
        /* <DEDUP_REMOVED lines=30> */
.L_x_2857:
[----:B-1----:R-:W2:Y:S01]  /*27c40*/  LDL R3, [R1+0xc] ;  /* 0x00000c0001037983 */ /* 0x002ea20000100800 */
[----:B0-----:R-:W2:Y:S02]  /*27c50*/  LDC.64 R6, c[0x0][0xc90] ;  /* 0x00032400ff067b82 */ /* 0x001ea40000000a00 */
        /* <DEDUP_REMOVED lines=61> */
.L_x_2858:
[----:B------:R-:W-:-:S05]  /*28030*/  LOP3.LUT R0, RZ, R0, RZ, 0x33, !PT ;  /* 0x00000000ff007212 */ /* 0x000fca00078e33ff */
[----:B------:R-:W-:-:S05]  /*28040*/  IMAD.IADD R0, R4, 0x1, R0 ;  /* 0x0000000104007824 */ /* 0x000fca00078e0200 */
[----:B------:R2:W-:Y:S01]  /*28050*/  STL [R1+0x4], R0 ;  /* 0x0000040001007387 */ /* 0x0005e20000100800 */
[----:B------:R-:W-:Y:S05]  /*28060*/  BRA `(.L_x_2859) ;  /* 0x0000000000287947 */ /* 0x000fea0003800000 */
.L_x_2851:
        /* <DEDUP_REMOVED lines=10> */
.L_x_2859:
[----:B01-3--:R-:W3:Y:S04]  /*28110*/  LDL R2, [R1+0xc] ;  /* 0x00000c0001027983 */ /* 0x00bee80000100800 */
[----:B------:R-:W4:Y:S04]  /*28120*/  LDL R3, [R1+0x8] ;  /* 0x0000080001037983 */ /* 0x000f280000100800 */
[----:B------:R-:W5:Y:S04]  /*28130*/  LDL R5, [R1+0x4] ;  /* 0x0000040001057983 */ /* 0x000f680000100800 */
[----:B------:R-:W5:Y:S01]  /*28140*/  LDL R4, [R1] ;  /* 0x0000000001047983 */ /* 0x000f620000100800 */
[----:B--2---:R-:W0:Y:S01]  /*28150*/  S2R R0, SR_TID.X ;  /* 0x0000000000007919 */ /* 0x004e220000002100 */
[----:B------:R-:W-:Y:S05]  /*28160*/  WARPSYNC.ALL ;  /* 0x0000000000007948 */ /* 0x000fea0003800000 */
[----:B0-----:R-:W-:Y:S01]  /*28170*/  LOP3.LUT R0, R0, 0x1f, RZ, 0xc0, !PT ;  /* 0x0000001f00007812 */ /* 0x001fe200078ec0ff */
[----:B------:R-:W-:Y:S03]  /*28180*/  BAR.SYNC.DEFER_BLOCKING 0x4, 0x180 ;  /* 0x0106000000007b1d */ /* 0x000fe60000010000 */
[----:B------:R-:W-:-:S13]  /*28190*/  ISETP.NE.AND P0, PT, R0, RZ, PT ;  /* 0x000000ff0000720c */ /* 0x000fda0003f05270 */
[----:B------:R-:W0:Y:S01]  /*281a0*/  @!P0 S2R R0, SR_CgaCtaId ;  /* 0x0000000000008919 */ /* 0x000e220000008800 */
[----:B---3--:R-:W-:Y:S01]  /*281b0*/  IMAD.MOV.U32 R7, RZ, RZ, R2 ;  /* 0x000000ffff077224 */ /* 0x008fe200078e0002 */
[----:B------:R-:W-:Y:S01]  /*281c0*/  @!P0 MOV R2, 0x400 ;  /* 0x0000040000028802 */ /* 0x000fe20000000f00 */
[----:B----4-:R-:W-:-:S03]  /*281d0*/  IMAD.MOV.U32 R6, RZ, RZ, R3 ;  /* 0x000000ffff067224 */ /* 0x010fc600078e0003 */
[----:B0-----:R-:W-:-:S05]  /*281e0*/  @!P0 LEA R18, R0, R2, 0x18 ;  /* 0x0000000200128211 */ /* 0x001fca00078ec0ff */
[----:B-----5:R2:W-:Y:S01]  /*281f0*/  @!P0 STS.128 [R18+0x348d0], R4 ;  /* 0x0348d00412008388 */ /* 0x0205e20000000c00 */
[----:B------:R-:W-:Y:S06]  /*28200*/  BAR.ARV 0x5, 0x180 ;  /* 0x0146000000007b1d */ /* 0x000fec0000002000 */
.L_x_2848:
[----:B------:R-:W3:Y:S01]  /*28210*/  LDL R0, [R1+0xc] ;  /* 0x00000c0001007983 */ /* 0x000ee20000100800 */
[----:B------:R-:W-:Y:S02]  /*28220*/  ULDC UR4, c[0x0][0xc3c] ;  /* 0x00030f0000047ab9 */ /* 0x000fe40000000800 */
[----:B---3--:R-:W-:-:S13]  /*28230*/  ISETP.GE.AND P0, PT, R0, UR4, PT ;  /* 0x0000000400007c0c */ /* 0x008fda000bf06270 */
[----:B------:R-:W-:Y:S05]  /*28240*/  @!P0 BRA `(.L_x_2860) ;  /* 0xffffff8800f88947 */ /* 0x000fea000383ffff */
[----:B------:R-:W-:Y:S05]  /*28250*/  BSYNC B8 ;  /* 0x0000000000087941 */ /* 0x000fea0003800000 */
.L_x_2716:
[----:B--2---:R-:W2:Y:S01]  /*28260*/  LDL.LU R0, [R1+0x64] ;  /* 0x0000640001007983 */ /* 0x004ea20000300800 */
[----:B------:R-:W-:Y:S01]  /*28270*/  BSSY B0, `(.L_x_2861) ;  /* 0x000000b000007945 */ /* 0x000fe20003800000 */
[----:B-1----:R-:W1:Y:S01]  /*28280*/  S2R R5, SR_CgaCtaId ;  /* 0x0000000000057919 */ /* 0x002e620000008800 */
[----:B--2---:R-:W-:-:S05]  /*28290*/  VIADD R0, R0, 0x1 ;  /* 0x0000000100007836 */ /* 0x004fca0000000000 */
[----:B0-----:R-:W-:-:S04]  /*282a0*/  LEA.HI R2, R0, R0, RZ, 0x1 ;  /* 0x0000000000027211 */ /* 0x001fc800078f08ff */
[----:B------:R-:W-:-:S05]  /*282b0*/  LOP3.LUT R3, R2, 0xfffffffe, RZ, 0xc0, !PT ;  /* 0xfffffffe02037812 */ /* 0x000fca00078ec0ff */
[----:B------:R-:W-:Y:S01]  /*282c0*/  IMAD.IADD R3, R0, 0x1, -R3 ;  /* 0x0000000100037824 */ /* 0x000fe200078e0a03 */
[----:B------:R-:W-:-:S04]  /*282d0*/  MOV R0, 0x400 ;  /* 0x0000040000007802 */ /* 0x000fc80000000f00 */
[----:B-1----:R-:W-:Y:S02]  /*282e0*/  LEA R0, R5, R0, 0x18 ;  /* 0x0000000005007211 */ /* 0x002fe400078ec0ff */
[----:B------:R-:W-:-:S04]  /*282f0*/  SHF.L.U32 R3, R3, 0x1f, RZ ;  /* 0x0000001f03037819 */ /* 0x000fc800000006ff */
[----:B------:R-:W0:Y:S02]  /*28300*/  SYNCS.PHASECHK.TRANS64.TRYWAIT P0, [R0+URZ+0x34820], R3 ;  /* 0x03482003000075a7 */ /* 0x000e24000800017f */
[----:B0-----:R-:W-:Y:S05]  /*28310*/  @!P0 BRA `(.L_x_2862) ;  /* 0x0000002c00088947 */ /* 0x001fea0003800000 */
.L_x_2969:
[----:B------:R-:W-:Y:S05]  /*28320*/  BSYNC B0 ;  /* 0x0000000000007941 */ /* 0x000fea0003800000 */
.L_x_2861:
[----:B------:R-:W-:-:S03]  /*28330*/  UMOV UR4, 0xffffffff ;  /* 0xffffffff00047882 */ /* 0x000fc60000000000 */
[----:B------:R-:W-:Y:S05]  /*28340*/  BRA.DIV UR4, `(.L_x_2863) ;  /* 0x0000002e04107947 */ /* 0x000fea000b800000 */
[----:B------:R-:W1:Y:S02]  /*28350*/  S2R R2, SR_TID.X ;  /* 0x0000000000027919 */ /* 0x000e640000002100 */
[----:B-1----:R-:W-:-:S04]  /*28360*/  SHF.R.U32.HI R2, RZ, 0x5, R2 ;  /* 0x00000005ff027819 */ /* 0x002fc80000011602 */
[----:B------:R-:W-:-:S05]  /*28370*/  LOP3.LUT R2, R2, 0x3, RZ, 0xc0, !PT ;  /* 0x0000000302027812 */ /* 0x000fca00078ec0ff */
[----:B------:R1:W2:Y:S02]  /*28380*/  SHFL.IDX PT, R14, R2, RZ, 0x1f ;  /* 0x00001fff020e7589 */ /* 0x0002a400000e0000 */
.L_x_2972:
[----:B--2---:R-:W-:-:S13]  /*28390*/  ISETP.NE.AND P0, PT, R14, RZ, PT ;  /* 0x000000ff0e00720c */ /* 0x004fda0003f05270 */
[----:B------:R-:W-:Y:S05]  /*283a0*/  @P0 BRA `(.L_x_2475) ;  /* 0x0000000000940947 */ /* 0x000fea0003800000 */
[----:B------:R-:W-:-:S03]  /*283b0*/  UMOV UR4, 0xffffffff ;  /* 0xffffffff00047882 */ /* 0x000fc60000000000 */
[----:B------:R-:W-:Y:S05]  /*283c0*/  BRA.DIV UR4, `(.L_x_2864) ;  /* 0x0000002e04247947 */ /* 0x000fea000b800000 */
[----:B------:R-:W-:-:S13]  /*283d0*/  ELECT P6, URZ, PT ;  /* 0x00000000003f782f */ /* 0x000fda00038c0000 */
.L_x_2975:
        /* <DEDUP_REMOVED lines=8> */
.L_x_2865:
        /* <DEDUP_REMOVED lines=13> */
.L_x_2976:
[----:B------:R-:W1:Y:S02]  /*28530*/  SYNCS.PHASECHK.TRANS64.TRYWAIT P0, [R7+URZ], R2 ;  /* 0x00000002070075a7 */ /* 0x000e64000800017f */
[----:B-1----:R-:W-:Y:S05]  /*28540*/  @!P0 BRA `(.L_x_2867) ;  /* 0x0000002800f88947 */ /* 0x002fea0003800000 */
.L_x_2977:
[----:B------:R-:W-:Y:S05]  /*28550*/  @!P2 BRA `(.L_x_2868) ;  /* 0x000000000004a947 */ /* 0x000fea0003800000 */
[----:B------:R-:W-:Y:S01]  /*28560*/  BPT.TRAP 0x1 ;  /* 0x000000040000795c */ /* 0x000fe20000300000 */
.L_x_2868:
[----:B------:R-:W-:-:S04]  /*28570*/  VIADD R0, R0, 0x34860 ;  /* 0x0003486000007836 */ /* 0x000fc80000000000 */
[----:B------:R-:W-:-:S04]  /*28580*/  IMAD R4, R19, 0x8, R0 ;  /* 0x0000000813047824 */ /* 0x000fc800078e0200 */
[----:B------:R-:W2:Y:S02]  /*28590*/  SYNCS.PHASECHK.TRANS64.TRYWAIT P0, [R4+URZ], R5 ;  /* 0x00000005040075a7 */ /* 0x000ea4000800017f */
[----:B--2---:R-:W-:Y:S05]  /*285a0*/  @!P0 BRA `(.L_x_2869) ;  /* 0x0000002800f48947 */ /* 0x004fea0003800000 */
.L_x_2978:
[----:B------:R-:W-:-:S07]  /*285b0*/  IMAD R3, R3, 0x8, R0 ;  /* 0x0000000803037824 */ /* 0x000fce00078e0200 */
.L_x_2870:
[----:B---3--:R3:W4:Y:S02]  /*285c0*/  SYNCS.PHASECHK.TRANS64.TRYWAIT P0, [R3+URZ], R2 ;  /* 0x00000002030075a7 */ /* 0x008724000800017f */
[----:B----4-:R-:W-:Y:S05]  /*285d0*/  @!P0 NANOSLEEP.SYNCS 0x989680 ;  /* 0x009896800000895d */ /* 0x010fea0003900000 */
[----:B------:R-:W4:Y:S02]  /*285e0*/  @!P0 SYNCS.PHASECHK.TRANS64 P0, [R3+URZ], R2 ;  /* 0x00000002030085a7 */ /* 0x000f24000800007f */
[----:B----4-:R-:W-:Y:S05]  /*285f0*/  @!P0 BRA `(.L_x_2870) ;  /* 0xfffffffc00f08947 */ /* 0x010fea000383ffff */
.L_x_2475:
[----:B------:R-:W-:Y:S05]  /*28600*/  BSYNC B9 ;  /* 0x0000000000097941 */ /* 0x000fea0003800000 */
.L_x_2472:
[----:B------:R-:W-:Y:S05]  /*28610*/  EXIT ;  /* 0x000000000000794d */ /* 0x000fea0003800000 */
.L_x_2495:
[----:B0-----:R0:W1:Y:S02]  /*28620*/  SYNCS.PHASECHK.TRANS64.TRYWAIT P5, [R3+URZ+0x34890], R0 ;  /* 0x03489000030075a7 */ /* 0x00106400080a017f */
[----:B-1----:R-:W-:Y:S05]  /*28630*/  @!P5 NANOSLEEP.SYNCS 0x989680 ;  /* 0x009896800000d95d */ /* 0x002fea0003900000 */
[----:B------:R-:W1:Y:S02]  /*28640*/  @!P5 SYNCS.PHASECHK.TRANS64 P5, [R3+URZ+0x34890], R0 ;  /* 0x034890000300d5a7 */ /* 0x000e6400080a007f */
[----:B-1----:R-:W-:Y:S05]  /*28650*/  @!P5 BRA `(.L_x_2495) ;  /* 0xfffffffc00f0d947 */ /* 0x002fea000383ffff */
[----:B------:R-:W-:Y:S05]  /*28660*/  BRA `(.L_x_2871) ;  /* 0xfffffdb400847947 */ /* 0x000fea000383ffff */
.L_x_2549:
[----:B-1----:R1:W2:Y:S02]  /*28670*/  SYNCS.PHASECHK.TRANS64.TRYWAIT P5, [R3+URZ+0x34890], R0 ;  /* 0x03489000030075a7 */ /* 0x0022a400080a017f */
[----:B--2---:R-:W-:Y:S05]  /*28680*/  @!P5 NANOSLEEP.SYNCS 0x989680 ;  /* 0x009896800000d95d */ /* 0x004fea0003900000 */
[----:B------:R-:W2:Y:S02]  /*28690*/  @!P5 SYNCS.PHASECHK.TRANS64 P5, [R3+URZ+0x34890], R0 ;  /* 0x034890000300d5a7 */ /* 0x000ea400080a007f */
[----:B--2---:R-:W-:Y:S05]  /*286a0*/  @!P5 BRA `(.L_x_2549) ;  /* 0xfffffffc00f0d947 */ /* 0x004fea000383ffff */
[----:B------:R-:W-:Y:S05]  /*286b0*/  BRA `(.L_x_2872) ;  /* 0xfffffde800ec7947 */ /* 0x000fea000383ffff */
.L_x_2574:
[----:B-1----:R1:W2:Y:S02]  /*286c0*/  SYNCS.PHASECHK.TRANS64.TRYWAIT P4, [R3+URZ+0x34890], R0 ;  /* 0x03489000030075a7 */ /* 0x0022a4000808017f */
[----:B--2---:R-:W-:Y:S05]  /*286d0*/  @!P4 NANOSLEEP.SYNCS 0x989680 ;  /* 0x009896800000c95d */ /* 0x004fea0003900000 */
[----:B------:R-:W2:Y:S02]  /*286e0*/  @!P4 SYNCS.PHASECHK.TRANS64 P4, [R3+URZ+0x34890], R0 ;  /* 0x034890000300c5a7 */ /* 0x000ea4000808007f */
[----:B--2---:R-:W-:Y:S05]  /*286f0*/  @!P4 BRA `(.L_x_2574) ;  /* 0xfffffffc00f0c947 */ /* 0x004fea000383ffff */
[----:B------:R-:W-:Y:S05]  /*28700*/  BRA `(.L_x_2873) ;  /* 0xfffffe1c00947947 */ /* 0x000fea000383ffff */
.L_x_2580:
[----:B0-----:R0:W1:Y:S02]  /*28710*/  SYNCS.PHASECHK.TRANS64.TRYWAIT P4, [R3+URZ+0x348b0], R0 ;  /* 0x0348b000030075a7 */ /* 0x001064000808017f */
[----:B-1----:R-:W-:Y:S05]  /*28720*/  @!P4 NANOSLEEP.SYNCS 0x989680 ;  /* 0x009896800000c95d */ /* 0x002fea0003900000 */
[----:B------:R-:W1:Y:S02]  /*28730*/  @!P4 SYNCS.PHASECHK.TRANS64 P4, [R3+URZ+0x348b0], R0 ;  /* 0x0348b0000300c5a7 */ /* 0x000e64000808007f */
[----:B-1----:R-:W-:Y:S05]  /*28740*/  @!P4 BRA `(.L_x_2580) ;  /* 0xfffffffc00f0c947 */ /* 0x002fea000383ffff */
[----:B------:R-:W-:Y:S05]  /*28750*/  BRA `(.L_x_2874) ;  /* 0xfffffe2000947947 */ /* 0x000fea000383ffff */
.L_x_2600:
        /* <DEDUP_REMOVED lines=8> */
.L_x_2876:
[----:B------:R-:W-:Y:S05]  /*287e0*/  BSYNC B1 ;  /* 0x0000000000017941 */ /* 0x000fea0003800000 */
.L_x_2875:
        /* <DEDUP_REMOVED lines=8> */
.L_x_2877:
[----:B------:R-:W-:Y:S02]  /*28870*/  IMAD.MOV.U32 R13, RZ, RZ, R63 ;  /* 0x000000ffff0d7224 */ /* 0x000fe400078e003f */
[----:B------:R-:W-:-:S07]  /*28880*/  IMAD.MOV.U32 R8, RZ, RZ, R14 ;  /* 0x000000ffff087224 */ /* 0x000fce00078e000e */
[----:B------:R-:W-:Y:S05]  /*28890*/  WARPSYNC.COLLECTIVE R15, `(.L_x_2878) ;  /* 0x000000000f087348 */ /* 0x000fea0003c00000 */
[----:B------:R0:W1:Y:S02]  /*288a0*/  SHFL.IDX P6, R14, R13, R12, R11 ;  /* 0x0000000c0d0e7389 */ /* 0x00006400000c000b */
[----:B01----:R-:W-:Y:S01]  /*288b0*/  ENDCOLLECTIVE ;  /* 0x000000000000791b */ /* 0x003fe20003800000 */
.L_x_2878:
[----:B------:R-:W-:Y:S02]  /*288c0*/  IMAD.MOV.U32 R13, RZ, RZ, R3 ;  /* 0x000000ffff0d7224 */ /* 0x000fe400078e0003 */
[----:B------:R-:W-:-:S07]  /*288d0*/  IMAD.MOV.U32 R33, RZ, RZ, R14 ;  /* 0x000000ffff217224 */ /* 0x000fce00078e000e */
[----:B------:R-:W-:Y:S05]  /*288e0*/  WARPSYNC.COLLECTIVE R15, `(.L_x_2879) ;  /* 0x000000000f087348 */ /* 0x000fea0003c00000 */
[----:B------:R0:W1:Y:S02]  /*288f0*/  SHFL.IDX P6, R14, R13, R12, R11 ;  /* 0x0000000c0d0e7389 */ /* 0x00006400000c000b */
[----:B01----:R-:W-:Y:S01]  /*28900*/  ENDCOLLECTIVE ;  /* 0x000000000000791b */ /* 0x003fe20003800000 */
.L_x_2879:
[----:B------:R-:W-:Y:S01]  /*28910*/  IMAD.MOV.U32 R32, RZ, RZ, R14 ;  /* 0x000000ffff207224 */ /* 0x000fe200078e000e */
[----:B------:R-:W-:Y:S06]  /*28920*/  BRA `(.L_x_2880) ;  /* 0xfffffe30008c7947 */ /* 0x000fec000383ffff */
.L_x_2603:
        /* <DEDUP_REMOVED lines=8> */
.L_x_2882:
[----:B------:R-:W-:Y:S05]  /*289b0*/  BSYNC B1 ;  /* 0x0000000000017941 */ /* 0x000fea0003800000 */
.L_x_2881:
        /* <DEDUP_REMOVED lines=8> */
.L_x_2883:
[----:B------:R-:W-:Y:S02]  /*28a40*/  IMAD.MOV.U32 R13, RZ, RZ, R63 ;  /* 0x000000ffff0d7224 */ /* 0x000fe400078e003f */
[----:B------:R-:W-:-:S07]  /*28a50*/  IMAD.MOV.U32 R65, RZ, RZ, R14 ;  /* 0x000000ffff417224 */ /* 0x000fce00078e000e */
[----:B------:R-:W-:Y:S05]  /*28a60*/  WARPSYNC.COLLECTIVE R15, `(.L_x_2884) ;  /* 0x000000000f087348 */ /* 0x000fea0003c00000 */
[----:B------:R0:W1:Y:S02]  /*28a70*/  SHFL.IDX P6, R14, R13, R12, R11 ;  /* 0x0000000c0d0e7389 */ /* 0x00006400000c000b */
[----:B01----:R-:W-:Y:S01]  /*28a80*/  ENDCOLLECTIVE ;  /* 0x000000000000791b */ /* 0x003fe20003800000 */
.L_x_2884:
[----:B------:R-:W-:Y:S02]  /*28a90*/  IMAD.MOV.U32 R13, RZ, RZ, R3 ;  /* 0x000000ffff0d7224 */ /* 0x000fe400078e0003 */
[----:B------:R-:W-:-:S07]  /*28aa0*/  IMAD.MOV.U32 R63, RZ, RZ, R14 ;  /* 0x000000ffff3f7224 */ /* 0x000fce00078e000e */
[----:B------:R-:W-:Y:S05]  /*28ab0*/  WARPSYNC.COLLECTIVE R15, `(.L_x_2885) ;  /* 0x000000000f087348 */ /* 0x000fea0003c00000 */
[----:B------:R0:W1:Y:S02]  /*28ac0*/  SHFL.IDX P6, R14, R13, R12, R11 ;  /* 0x0000000c0d0e7389 */ /* 0x00006400000c000b */
[----:B01----:R-:W-:Y:S01]  /*28ad0*/  ENDCOLLECTIVE ;  /* 0x000000000000791b */ /* 0x003fe20003800000 */
.L_x_2885:
[----:B------:R-:W-:Y:S01]  /*28ae0*/  IMAD.MOV.U32 R62, RZ, RZ, R14 ;  /* 0x000000ffff3e7224 */ /* 0x000fe200078e000e */
[----:B------:R-:W-:Y:S06]  /*28af0*/  BRA `(.L_x_2886) ;  /* 0xfffffe3800387947 */ /* 0x000fec000383ffff */
.L_x_2607:
[----:B0-----:R0:W1:Y:S02]  /*28b00*/  SYNCS.PHASECHK.TRANS64.TRYWAIT P0, [R2+URZ+0x34800], R5 ;  /* 0x03480005020075a7 */ /* 0x001064000800017f */
[----:B-1----:R-:W-:Y:S05]  /*28b10*/  @!P0 NANOSLEEP.SYNCS 0x989680 ;  /* 0x009896800000895d */ /* 0x002fea0003900000 */
[----:B------:R-:W1:Y:S02]  /*28b20*/  @!P0 SYNCS.PHASECHK.TRANS64 P0, [R2+URZ+0x34800], R5 ;  /* 0x03480005020085a7 */ /* 0x000e64000800007f */
[----:B-1----:R-:W-:Y:S05]  /*28b30*/  @!P0 BRA `(.L_x_2607) ;  /* 0xfffffffc00f08947 */ /* 0x002fea000383ffff */
[----:B------:R-:W-:Y:S05]  /*28b40*/  BRA `(.L_x_2887) ;  /* 0xfffffe4000687947 */ /* 0x000fea000383ffff */
.L_x_2631:
        /* <DEDUP_REMOVED lines=8> */
.L_x_2889:
[----:B------:R-:W-:Y:S05]  /*28bd0*/  BSYNC B1 ;  /* 0x0000000000017941 */ /* 0x000fea0003800000 */
.L_x_2888:
        /* <DEDUP_REMOVED lines=8> */
.L_x_2890:
[----:B------:R-:W-:Y:S02]  /*28c60*/  IMAD.MOV.U32 R7, RZ, RZ, R3 ;  /* 0x000000ffff077224 */ /* 0x000fe400078e0003 */
[----:B------:R-:W-:Y:S02]  /*28c70*/  IMAD.MOV.U32 R13, RZ, RZ, R67 ;  /* 0x000000ffff0d7224 */ /* 0x000fe400078e0043 */
[----:B------:R-:W-:-:S07]  /*28c80*/  IMAD.MOV.U32 R0, RZ, RZ, R14 ;  /* 0x000000ffff007224 */ /* 0x000fce00078e000e */
[----:B------:R-:W-:Y:S05]  /*28c90*/  WARPSYNC.COLLECTIVE R15, `(.L_x_2891) ;  /* 0x000000000f087348 */ /* 0x000fea0003c00000 */
[----:B------:R0:W1:Y:S02]  /*28ca0*/  SHFL.IDX P6, R14, R13, R12, R11 ;  /* 0x0000000c0d0e7389 */ /* 0x00006400000c000b */
[----:B01----:R-:W-:Y:S01]  /*28cb0*/  ENDCOLLECTIVE ;  /* 0x000000000000791b */ /* 0x003fe20003800000 */
.L_x_2891:
[----:B------:R-:W-:Y:S02]  /*28cc0*/  IMAD.MOV.U32 R6, RZ, RZ, R0 ;  /* 0x000000ffff067224 */ /* 0x000fe400078e0000 */
[----:B------:R-:W-:Y:S02]  /*28cd0*/  IMAD.MOV.U32 R13, RZ, RZ, R66 ;  /* 0x000000ffff0d7224 */ /* 0x000fe400078e0042 */
[----:B------:R-:W-:-:S07]  /*28ce0*/  IMAD.MOV.U32 R5, RZ, RZ, R14 ;  /* 0x000000ffff057224 */ /* 0x000fce00078e000e */
[----:B------:R-:W-:Y:S05]  /*28cf0*/  WARPSYNC.COLLECTIVE R15, `(.L_x_2892) ;  /* 0x000000000f087348 */ /* 0x000fea0003c00000 */
[----:B------:R0:W1:Y:S02]  /*28d00*/  SHFL.IDX P6, R14, R13, R12, R11 ;  /* 0x0000000c0d0e7389 */ /* 0x00006400000c000b */
[----:B01----:R-:W-:Y:S01]  /*28d10*/  ENDCOLLECTIVE ;  /* 0x000000000000791b */ /* 0x003fe20003800000 */
.L_x_2892:
[----:B------:R-:W-:Y:S05]  /*28d20*/  BRA `(.L_x_2893) ;  /* 0xfffffe6400fc7947 */ /* 0x000fea000383ffff */
.L_x_2634:
[----:B------:R-:W-:Y:S01]  /*28d30*/  BSSY B1, `(.L_x_2894) ;  /* 0x0000008000017945 */ /* 0x000fe20003800000 */
[----:B------:R-:W-:Y:S02]  /*28d40*/  IMAD.MOV.U32 R13, RZ, RZ, R61 ;  /* 0x000000ffff0d7224 */ /* 0x000fe400078e003d */
[----:B------:R-:W-:Y:S02]  /*28d50*/  IMAD.MOV.U32 R12, RZ, RZ, 0x1 ;  /* 0x00000001ff0c7424 */ /* 0x000fe400078e00ff */
[----:B------:R-:W-:Y:S02]  /*28d60*/  IMAD.MOV.U32 R11, RZ, RZ, 0x1c1f ;  /* 0x00001c1fff0b7424 */ /* 0x000fe400078e00ff */
[----:B------:R-:W-:-:S07]  /*28d70*/  IMAD.MOV.U32 R15, RZ, RZ, -0x1 ;  /* 0xffffffffff0f7424 */ /* 0x000fce00078e00ff */
[----:B----4-:R-:W-:Y:S05]  /*28d80*/  WARPSYNC.COLLECTIVE R15, `(.L_x_2895) ;  /* 0x000000000f087348 */ /* 0x010fea0003c00000 */
[----:B----4-:R0:W1:Y:S02]  /*28d90*/  SHFL.IDX P6, R14, R13, R12, R11 ;  /* 0x0000000c0d0e7389 */ /* 0x01006400000c000b */
[----:B01----:R-:W-:Y:S01]  /*28da0*/  ENDCOLLECTIVE ;  /* 0x000000000000791b */ /* 0x003fe20003800000 */
.L_x_2895:
[----:B------:R-:W-:Y:S05]  /*28db0*/  BSYNC B1 ;  /* 0x0000000000017941 */ /* 0x000fea0003800000 */
.L_x_2894:
        /* <DEDUP_REMOVED lines=8> */
.L_x_2896:
[----:B------:R-:W-:Y:S02]  /*28e40*/  IMAD.MOV.U32 R13, RZ, RZ, R67 ;  /* 0x000000ffff0d7224 */ /* 0x000fe400078e0043 */
[----:B------:R-:W-:-:S07]  /*28e50*/  IMAD.MOV.U32 R60, RZ, RZ, R14 ;  /* 0x000000ffff3c7224 */ /* 0x000fce00078e000e */
[----:B------:R-:W-:Y:S05]  /*28e60*/  WARPSYNC.COLLECTIVE R15, `(.L_x_2897) ;  /* 0x000000000f087348 */ /* 0x000fea0003c00000 */
[----:B------:R0:W1:Y:S02]  /*28e70*/  SHFL.IDX P6, R14, R13, R12, R11 ;  /* 0x0000000c0d0e7389 */ /* 0x00006400000c000b */
[----:B01----:R-:W-:Y:S01]  /*28e80*/  ENDCOLLECTIVE ;  /* 0x000000000000791b */ /* 0x003fe20003800000 */
.L_x_2897:
[----:B------:R-:W-:Y:S02]  /*28e90*/  IMAD.MOV.U32 R13, RZ, RZ, R66 ;  /* 0x000000ffff0d7224 */ /* 0x000fe400078e0042 */
[----:B------:R-:W-:-:S07]  /*28ea0*/  IMAD.MOV.U32 R67, RZ, RZ, R14 ;  /* 0x000000ffff437224 */ /* 0x000fce00078e000e */
[----:B------:R-:W-:Y:S05]  /*28eb0*/  WARPSYNC.COLLECTIVE R15, `(.L_x_2898) ;  /* 0x000000000f087348 */ /* 0x000fea0003c00000 */
[----:B------:R0:W1:Y:S02]  /*28ec0*/  SHFL.IDX P6, R14, R13, R12, R11 ;  /* 0x0000000c0d0e7389 */ /* 0x00006400000c000b */
[----:B01----:R-:W-:Y:S01]  /*28ed0*/  ENDCOLLECTIVE ;  /* 0x000000000000791b */ /* 0x003fe20003800000 */
.L_x_2898:
[----:B------:R-:W-:Y:S01]  /*28ee0*/  IMAD.MOV.U32 R66, RZ, RZ, R14 ;  /* 0x000000ffff427224 */ /* 0x000fe200078e000e */
[----:B------:R-:W-:Y:S06]  /*28ef0*/  BRA `(.L_x_2899) ;  /* 0xfffffe6c00247947 */ /* 0x000fec000383ffff */
.L_x_2638:
[----:B0-----:R0:W1:Y:S02]  /*28f00*/  SYNCS.PHASECHK.TRANS64.TRYWAIT P0, [R2+URZ+0x34800], R61 ;  /* 0x0348003d020075a7 */ /* 0x001064000800017f */
[----:B-1----:R-:W-:Y:S05]  /*28f10*/  @!P0 NANOSLEEP.SYNCS 0x989680 ;  /* 0x009896800000895d */ /* 0x002fea0003900000 */
[----:B------:R-:W1:Y:S02]  /*28f20*/  @!P0 SYNCS.PHASECHK.TRANS64 P0, [R2+URZ+0x34800], R61 ;  /* 0x0348003d020085a7 */ /* 0x000e64000800007f */
[----:B-1----:R-:W-:Y:S05]  /*28f30*/  @!P0 BRA `(.L_x_2638) ;  /* 0xfffffffc00f08947 */ /* 0x002fea000383ffff */
[----:B------:R-:W-:Y:S05]  /*28f40*/  BRA `(.L_x_2900) ;  /* 0xfffffe7000a47947 */ /* 0x000fea000383ffff */
.L_x_2652:
[----:B-1----:R1:W2:Y:S02]  /*28f50*/  SYNCS.PHASECHK.TRANS64.TRYWAIT P2, [R0+URZ+0x34830], R3 ;  /* 0x03483003000075a7 */ /* 0x0022a4000804017f */
[----:B--2---:R-:W-:Y:S05]  /*28f60*/  @!P2 NANOSLEEP.SYNCS 0x989680 ;  /* 0x009896800000a95d */ /* 0x004fea0003900000 */
[----:B------:R-:W2:Y:S02]  /*28f70*/  @!P2 SYNCS.PHASECHK.TRANS64 P2, [R0+URZ+0x34830], R3 ;  /* 0x034830030000a5a7 */ /* 0x000ea4000804007f */
[----:B--2---:R-:W-:Y:S05]  /*28f80*/  @!P2 BRA `(.L_x_2652) ;  /* 0xfffffffc00f0a947 */ /* 0x004fea000383ffff */
[----:B------:R-:W-:Y:S05]  /*28f90*/  BRA `(.L_x_2651) ;  /* 0xfffffe9c00347947 */ /* 0x000fea000383ffff */
.L_x_2659:
[----:B-1----:R1:W2:Y:S02]  /*28fa0*/  SYNCS.PHASECHK.TRANS64.TRYWAIT P3, [R13+URZ+0x34830], R8 ;  /* 0x034830080d0075a7 */ /* 0x0022a4000806017f */
[----:B--2---:R-:W-:Y:S05]  /*28fb0*/  @!P3 NANOSLEEP.SYNCS 0x989680 ;  /* 0x009896800000b95d */ /* 0x004fea0003900000 */
[----:B------:R-:W2:Y:S02]  /*28fc0*/  @!P3 SYNCS.PHASECHK.TRANS64 P3, [R13+URZ+0x34830], R8 ;  /* 0x034830080d00b5a7 */ /* 0x000ea4000806007f */
[----:B--2---:R-:W-:Y:S05]  /*28fd0*/  @!P3 BRA `(.L_x_2659) ;  /* 0xfffffffc00f0b947 */ /* 0x004fea000383ffff */
[----:B------:R-:W-:Y:S05]  /*28fe0*/  BRA `(.L_x_2658) ;  /* 0xfffffecc00887947 */ /* 0x000fea000383ffff */
.L_x_2664:
[----:B-1----:R1:W2:Y:S02]  /*28ff0*/  SYNCS.PHASECHK.TRANS64.TRYWAIT P3, [R14+URZ+0x34850], R7 ;  /* 0x034850070e0075a7 */ /* 0x0022a4000806017f */
[----:B--2---:R-:W-:Y:S05]  /*29000*/  @!P3 NANOSLEEP.SYNCS 0x989680 ;  /* 0x009896800000b95d */ /* 0x004fea0003900000 */
[----:B------:R-:W2:Y:S02]  /*29010*/  @!P3 SYNCS.PHASECHK.TRANS64 P3, [R14+URZ+0x34850], R7 ;  /* 0x034850070e00b5a7 */ /* 0x000ea4000806007f */
[----:B--2---:R-:W-:Y:S05]  /*29020*/  @!P3 BRA `(.L_x_2664) ;  /* 0xfffffffc00f0b947 */ /* 0x004fea000383ffff */
[----:B------:R-:W-:Y:S05]  /*29030*/  BRA `(.L_x_2663) ;  /* 0xfffffed800487947 */ /* 0x000fea000383ffff */
.L_x_2672:
[----:B-1----:R1:W2:Y:S02]  /*29040*/  SYNCS.PHASECHK.TRANS64.TRYWAIT P2, [R8+URZ+0x34830], R9 ;  /* 0x03483009080075a7 */ /* 0x0022a4000804017f */
[----:B--2---:R-:W-:Y:S05]  /*29050*/  @!P2 NANOSLEEP.SYNCS 0x989680 ;  /* 0x009896800000a95d */ /* 0x004fea0003900000 */
[----:B------:R-:W2:Y:S02]  /*29060*/  @!P2 SYNCS.PHASECHK.TRANS64 P2, [R8+URZ+0x34830], R9 ;  /* 0x034830090800a5a7 */ /* 0x000ea4000804007f */
[----:B--2---:R-:W-:Y:S05]  /*29070*/  @!P2 BRA `(.L_x_2672) ;  /* 0xfffffffc00f0a947 */ /* 0x004fea000383ffff */
[----:B------:R-:W-:Y:S05]  /*29080*/  BRA `(.L_x_2671) ;  /* 0xffffff0000e47947 */ /* 0x000fea000383ffff */
.L_x_2677:
[----:B-1----:R1:W2:Y:S02]  /*29090*/  SYNCS.PHASECHK.TRANS64.TRYWAIT P2, [R11+URZ+0x34850], R7 ;  /* 0x034850070b0075a7 */ /* 0x0022a4000804017f */
[----:B--2---:R-:W-:Y:S05]  /*290a0*/  @!P2 NANOSLEEP.SYNCS 0x989680 ;  /* 0x009896800000a95d */ /* 0x004fea0003900000 */
[----:B------:R-:W2:Y:S02]  /*290b0*/  @!P2 SYNCS.PHASECHK.TRANS64 P2, [R11+URZ+0x34850], R7 ;  /* 0x034850070b00a5a7 */ /* 0x000ea4000804007f */
[----:B--2---:R-:W-:Y:S05]  /*290c0*/  @!P2 BRA `(.L_x_2677) ;  /* 0xfffffffc00f0a947 */ /* 0x004fea000383ffff */
[----:B------:R-:W-:Y:S05]  /*290d0*/  BRA `(.L_x_2676) ;  /* 0xffffff0c009c7947 */ /* 0x000fea000383ffff */
.L_x_2683:
[----:B-1----:R1:W2:Y:S02]  /*290e0*/  SYNCS.PHASECHK.TRANS64.TRYWAIT P0, [R6+URZ+0x34850], R5 ;  /* 0x03485005060075a7 */ /* 0x0022a4000800017f */
[----:B--2---:R-:W-:Y:S05]  /*290f0*/  @!P0 NANOSLEEP.SYNCS 0x989680 ;  /* 0x009896800000895d */ /* 0x004fea0003900000 */
[----:B------:R-:W2:Y:S02]  /*29100*/  @!P0 SYNCS.PHASECHK.TRANS64 P0, [R6+URZ+0x34850], R5 ;  /* 0x03485005060085a7 */ /* 0x000ea4000800007f */
[----:B--2---:R-:W-:Y:S05]  /*29110*/  @!P0 BRA `(.L_x_2683) ;  /* 0xfffffffc00f08947 */ /* 0x004fea000383ffff */
[----:B------:R-:W-:Y:S05]  /*29120*/  BRA `(.L_x_2682) ;  /* 0xffffff3000c47947 */ /* 0x000fea000383ffff */
.L_x_2724:
        /* <DEDUP_REMOVED lines=8> */
[----:B------:R-:W-:Y:S05]  /*291b0*/  WARPSYNC.COLLECTIVE R15, `(.L_x_2902) ;  /* 0x000000000f087348 */ /* 0x000fea0003c00000 */
[----:B------:R0:W1:Y:S02]  /*291c0*/  SHFL.IDX P6, R14, R13, R12, R11 ;  /* 0x0000000c0d0e7389 */ /* 0x00006400000c000b */
[----:B01----:R-:W-:Y:S01]  /*291d0*/  ENDCOLLECTIVE ;  /* 0x000000000000791b */ /* 0x003fe20003800000 */
.L_x_2902:
[----:B------:R-:W-:Y:S05]  /*291e0*/  BSYNC B1 ;  /* 0x0000000000017941 */ /* 0x000fea0003800000 */
.L_x_2901:
[----:B------:R-:W-:Y:S05]  /*291f0*/  BRA `(.L_x_2903) ;  /* 0xffffff8400c07947 */ /* 0x000fea000383ffff */
.L_x_2726:
[----:B------:R-:W-:Y:S01]  /*29200*/  BSSY B1, `(.L_x_2904) ;  /* 0x0000006000017945 */ /* 0x000fe20003800000 */
[----:B------:R-:W-:-:S07]  /*29210*/  IMAD.MOV.U32 R15, RZ, RZ, -0x1 ;  /* 0xffffffffff0f7424 */ /* 0x000fce00078e00ff */
[----:B0-----:R-:W-:Y:S05]  /*29220*/  WARPSYNC.COLLECTIVE R15, `(.L_x_2905) ;  /* 0x000000000f0c7348 */ /* 0x001fea0003c00000 */
[----:B------:R-:W-:Y:S02]  /*29230*/  ELECT P6, UR62, PT ;  /* 0x00000000003e782f */ /* 0x000fe400038c0000 */
[----:B------:R-:W-:Y:S01]  /*29240*/  MOV R14, UR62 ;  /* 0x0000003e000e7c02 */ /* 0x000fe20008000f00 */
[----:B0-----:R-:W-:Y:S10]  /*29250*/  ENDCOLLECTIVE ;  /* 0x000000000000791b */ /* 0x001ff40003800000 */
.L_x_2905:
[----:B------:R-:W-:Y:S05]  /*29260*/  BSYNC B1 ;  /* 0x0000000000017941 */ /* 0x000fea0003800000 */
.L_x_2904:
[----:B------:R-:W-:Y:S05]  /*29270*/  BRA `(.L_x_2725) ;  /* 0xffffff8400b87947 */ /* 0x000fea000383ffff */
.L_x_2728:
[----:B0-----:R0:W1:Y:S02]  /*29280*/  SYNCS.PHASECHK.TRANS64.TRYWAIT P0, [R18+URZ+0x34820], R3 ;  /* 0x03482003120075a7 */ /* 0x001064000800017f */
[----:B-1----:R-:W-:Y:S05]  /*29290*/  @!P0 NANOSLEEP.SYNCS 0x989680 ;  /* 0x009896800000895d */ /* 0x002fea0003900000 */
[----:B------:R-:W1:Y:S02]  /*292a0*/  @!P0 SYNCS.PHASECHK.TRANS64 P0, [R18+URZ+0x34820], R3 ;  /* 0x03482003120085a7 */ /* 0x000e64000800007f */
[----:B-1----:R-:W-:Y:S05]  /*292b0*/  @!P0 BRA `(.L_x_2728) ;  /* 0xfffffffc00f08947 */ /* 0x002fea000383ffff */
[----:B------:R-:W-:Y:S05]  /*292c0*/  BRA `(.L_x_2906) ;  /* 0xffffff8400c87947 */ /* 0x000fea000383ffff */
.L_x_2732:
[----:B-1----:R1:W2:Y:S02]  /*292d0*/  SYNCS.PHASECHK.TRANS64.TRYWAIT P0, [R5+URZ+0x348a0], R9 ;  /* 0x0348a009050075a7 */ /* 0x0022a4000800017f */
[----:B--2---:R-:W-:Y:S05]  /*292e0*/  @!P0 NANOSLEEP.SYNCS 0x989680 ;  /* 0x009896800000895d */ /* 0x004fea0003900000 */
[----:B------:R-:W2:Y:S02]  /*292f0*/  @!P0 SYNCS.PHASECHK.TRANS64 P0, [R5+URZ+0x348a0], R9 ;  /* 0x0348a009050085a7 */ /* 0x000ea4000800007f */
[----:B--2---:R-:W-:Y:S05]  /*29300*/  @!P0 BRA `(.L_x_2732) ;  /* 0xfffffffc00f08947 */ /* 0x004fea000383ffff */
[----:B------:R-:W-:Y:S05]  /*29310*/  BRA `(.L_x_2907) ;  /* 0xffffff8400e87947 */ /* 0x000fea000383ffff */
.L_x_2739:
[----:B0-----:R0:W2:Y:S02]  /*29320*/  SYNCS.PHASECHK.TRANS64.TRYWAIT P0, [R5+URZ+0x348c0], R9 ;  /* 0x0348c009050075a7 */ /* 0x0010a4000800017f */
[----:B--2---:R-:W-:Y:S05]  /*29330*/  @!P0 NANOSLEEP.SYNCS 0x989680 ;  /* 0x009896800000895d */ /* 0x004fea0003900000 */
[----:B------:R-:W2:Y:S02]  /*29340*/  @!P0 SYNCS.PHASECHK.TRANS64 P0, [R5+URZ+0x348c0], R9 ;  /* 0x0348c009050085a7 */ /* 0x000ea4000800007f */
[----:B--2---:R-:W-:Y:S05]  /*29350*/  @!P0 BRA `(.L_x_2739) ;  /* 0xfffffffc00f08947 */ /* 0x004fea000383ffff */
[----:B------:R-:W-:Y:S05]  /*29360*/  BRA `(.L_x_2908) ;  /* 0xffffff8800e47947 */ /* 0x000fea000383ffff */
.L_x_2747:
[----:B0-----:R0:W1:Y:S02]  /*29370*/  SYNCS.PHASECHK.TRANS64.TRYWAIT P1, [R7+URZ+0x348a0], R6 ;  /* 0x0348a006070075a7 */ /* 0x001064000802017f */
[----:B-1----:R-:W-:Y:S05]  /*29380*/  @!P1 NANOSLEEP.SYNCS 0x989680 ;  /* 0x009896800000995d */ /* 0x002fea0003900000 */
[----:B------:R-:W1:Y:S02]  /*29390*/  @!P1 SYNCS.PHASECHK.TRANS64 P1, [R7+URZ+0x348a0], R6 ;  /* 0x0348a006070095a7 */ /* 0x000e64000802007f */
[----:B-1----:R-:W-:Y:S05]  /*293a0*/  @!P1 BRA `(.L_x_2747) ;  /* 0xfffffffc00f09947 */ /* 0x002fea000383ffff */
[----:B------:R-:W-:Y:S05]  /*293b0*/  BRA `(.L_x_2909) ;  /* 0xffffff90000c7947 */ /* 0x000fea000383ffff */
.L_x_2754:
[----:B-1----:R1:W2:Y:S02]  /*293c0*/  SYNCS.PHASECHK.TRANS64.TRYWAIT P1, [R7+URZ+0x348c0], R6 ;  /* 0x0348c006070075a7 */ /* 0x0022a4000802017f */
[----:B--2---:R-:W-:Y:S05]  /*293d0*/  @!P1 NANOSLEEP.SYNCS 0x989680 ;  /* 0x009896800000995d */ /* 0x004fea0003900000 */
[----:B------:R-:W2:Y:S02]  /*293e0*/  @!P1 SYNCS.PHASECHK.TRANS64 P1, [R7+URZ+0x348c0], R6 ;  /* 0x0348c006070095a7 */ /* 0x000ea4000802007f */
[----:B--2---:R-:W-:Y:S05]  /*293f0*/  @!P1 BRA `(.L_x_2754) ;  /* 0xfffffffc00f09947 */ /* 0x004fea000383ffff */
[----:B------:R-:W-:Y:S05]  /*29400*/  BRA `(.L_x_2910) ;  /* 0xffffff9400047947 */ /* 0x000fea000383ffff */
.L_x_2770:
        /* <DEDUP_REMOVED lines=11> */
.L_x_2912:
[----:B------:R-:W-:Y:S05]  /*294c0*/  BSYNC B0 ;  /* 0x0000000000007941 */ /* 0x000fea0003800000 */
.L_x_2911:
[----:B------:R-:W-:Y:S05]  /*294d0*/  BRA `(.L_x_2913) ;  /* 0xffffffa000447947 */ /* 0x000fea000383ffff */
.L_x_2772:
[----:B------:R-:W-:Y:S01]  /*294e0*/  BSSY B0, `(.L_x_2914) ;  /* 0x0000006000007945 */ /* 0x000fe20003800000 */
[----:B------:R-:W-:-:S07]  /*294f0*/  IMAD.MOV.U32 R15, RZ, RZ, -0x1 ;  /* 0xffffffffff0f7424 */ /* 0x000fce00078e00ff */
[----:B0-----:R-:W-:Y:S05]  /*29500*/  WARPSYNC.COLLECTIVE R15, `(.L_x_2915) ;  /* 0x000000000f0c7348 */ /* 0x001fea0003c00000 */
[----:B------:R-:W-:Y:S02]  /*29510*/  ELECT P6, UR62, PT ;  /* 0x00000000003e782f */ /* 0x000fe400038c0000 */
[----:B------:R-:W-:Y:S01]  /*29520*/  MOV R14, UR62 ;  /* 0x0000003e000e7c02 */ /* 0x000fe20008000f00 */
[----:B0-----:R-:W-:Y:S10]  /*29530*/  ENDCOLLECTIVE ;  /* 0x000000000000791b */ /* 0x001ff40003800000 */
.L_x_2915:
[----:B------:R-:W-:Y:S05]  /*29540*/  BSYNC B0 ;  /* 0x0000000000007941 */ /* 0x000fea0003800000 */
.L_x_2914:
[----:B------:R-:W-:Y:S05]  /*29550*/  BRA `(.L_x_2916) ;  /* 0xffffffa000507947 */ /* 0x000fea000383ffff */
.L_x_2774:
[----:B0-----:R0:W1:Y:S02]  /*29560*/  SYNCS.PHASECHK.TRANS64.TRYWAIT P0, [R0+URZ+0x34840], R2 ;  /* 0x03484002000075a7 */ /* 0x001064000800017f */
[----:B-1----:R-:W-:Y:S05]  /*29570*/  @!P0 NANOSLEEP.SYNCS 0x989680 ;  /* 0x009896800000895d */ /* 0x002fea0003900000 */
[----:B------:R-:W1:Y:S02]  /*29580*/  @!P0 SYNCS.PHASECHK.TRANS64 P0, [R0+URZ+0x34840], R2 ;  /* 0x03484002000085a7 */ /* 0x000e64000800007f */
[----:B-1----:R-:W-:Y:S05]  /*29590*/  @!P0 BRA `(.L_x_2774) ;  /* 0xfffffffc00f08947 */ /* 0x002fea000383ffff */
[----:B------:R-:W-:Y:S05]  /*295a0*/  BRA `(.L_x_2917) ;  /* 0xffffffa000b07947 */ /* 0x000fea000383ffff */
.L_x_2778:
[----:B------:R-:W2:Y:S01]  /*295b0*/  LDL.LU R11, [R1+0x50] ;  /* 0x00005000010b7983 */ /* 0x000ea20000300800 */
[----:B------:R-:W-:Y:S02]  /*295c0*/  IMAD.MOV.U32 R13, RZ, RZ, R3 ;  /* 0x000000ffff0d7224 */ /* 0x000fe400078e0003 */
[----:B------:R-:W-:Y:S01]  /*295d0*/  IMAD.MOV.U32 R12, RZ, RZ, RZ ;  /* 0x000000ffff0c7224 */ /* 0x000fe200078e00ff */
[----:B------:R-:W0:Y:S01]  /*295e0*/  S2R R5, SR_TID.X ;  /* 0x0000000000057919 */ /* 0x000e220000002100 */
[----:B------:R-:W-:Y:S01]  /*295f0*/  IMAD.MOV.U32 R15, RZ, RZ, -0x1 ;  /* 0xffffffffff0f7424 */ /* 0x000fe200078e00ff */
[----:B0-----:R-:W-:-:S04]  /*29600*/  LOP3.LUT R5, R5, 0x7f, RZ, 0xc0, !PT ;  /* 0x0000007f05057812 */ /* 0x001fc800078ec0ff */
        /* <DEDUP_REMOVED lines=9> */
.L_x_2918:
[----:B------:R-:W-:Y:S02]  /*296a0*/  IMAD.MOV.U32 R13, RZ, RZ, R4 ;  /* 0x000000ffff0d7224 */ /* 0x000fe400078e0004 */
[----:B------:R-:W-:-:S07]  /*296b0*/  IMAD.MOV.U32 R6, RZ, RZ, R14 ;  /* 0x000000ffff067224 */ /* 0x000fce00078e000e */
[----:B------:R-:W-:Y:S05]  /*296c0*/  WARPSYNC.COLLECTIVE R15, `(.L_x_2919) ;  /* 0x000000000f087348 */ /* 0x000fea0003c00000 */
[----:B------:R0:W1:Y:S02]  /*296d0*/  SHFL.IDX P6, R14, R13, R12, R11 ;  /* 0x0000000c0d0e7389 */ /* 0x00006400000c000b */
[----:B01----:R-:W-:Y:S01]  /*296e0*/  ENDCOLLECTIVE ;  /* 0x000000000000791b */ /* 0x003fe20003800000 */
.L_x_2919:
[----:B------:R-:W-:Y:S02]  /*296f0*/  IMAD.MOV.U32 R13, RZ, RZ, R3 ;  /* 0x000000ffff0d7224 */ /* 0x000fe400078e0003 */
[----:B------:R-:W-:Y:S02]  /*29700*/  IMAD.MOV.U32 R12, RZ, RZ, 0x1 ;  /* 0x00000001ff0c7424 */ /* 0x000fe400078e00ff */
[----:B------:R-:W-:-:S07]  /*29710*/  IMAD.MOV.U32 R7, RZ, RZ, R14 ;  /* 0x000000ffff077224 */ /* 0x000fce00078e000e */
[----:B------:R-:W-:Y:S05]  /*29720*/  WARPSYNC.COLLECTIVE R15, `(.L_x_2920) ;  /* 0x000000000f087348 */ /* 0x000fea0003c00000 */
[----:B------:R0:W1:Y:S02]  /*29730*/  SHFL.IDX P6, R14, R13, R12, R11 ;  /* 0x0000000c0d0e7389 */ /* 0x00006400000c000b */
[----:B01----:R-:W-:Y:S01]  /*29740*/  ENDCOLLECTIVE ;  /* 0x000000000000791b */ /* 0x003fe20003800000 */
.L_x_2920:
        /* <DEDUP_REMOVED lines=10> */
.L_x_2921:
        /* <DEDUP_REMOVED lines=13> */
.L_x_2922:
        /* <DEDUP_REMOVED lines=16> */
.L_x_2923:
        /* <DEDUP_REMOVED lines=13> */
.L_x_2924:
        /* <DEDUP_REMOVED lines=17> */
.L_x_2925:
[----:B------:R-:W-:Y:S02]  /*29ba0*/  IMAD.MOV.U32 R13, RZ, RZ, R3 ;  /* 0x000000ffff0d7224 */ /* 0x000fe400078e0003 */
[----:B------:R-:W-:Y:S02]  /*29bb0*/  IMAD.MOV.U32 R12, RZ, RZ, 0x4 ;  /* 0x00000004ff0c7424 */ /* 0x000fe400078e00ff */
[----:B------:R-:W-:-:S07]  /*29bc0*/  IMAD.MOV.U32 R5, RZ, RZ, R14 ;  /* 0x000000ffff057224 */ /* 0x000fce00078e000e */
[----:B------:R-:W-:Y:S05]  /*29bd0*/  WARPSYNC.COLLECTIVE R15, `(.L_x_2926) ;  /* 0x000000000f087348 */ /* 0x000fea0003c00000 */
[----:B------:R0:W1:Y:S02]  /*29be0*/  SHFL.IDX P6, R14, R13, R12, R11 ;  /* 0x0000000c0d0e7389 */ /* 0x00006400000c000b */
[----:B01----:R-:W-:Y:S01]  /*29bf0*/  ENDCOLLECTIVE ;  /* 0x000000000000791b */ /* 0x003fe20003800000 */
.L_x_2926:
        /* <DEDUP_REMOVED lines=17> */
.L_x_2927:
[----:B------:R-:W-:Y:S02]  /*29d10*/  IMAD.MOV.U32 R13, RZ, RZ, R3 ;  /* 0x000000ffff0d7224 */ /* 0x000fe400078e0003 */
[----:B------:R-:W-:Y:S02]  /*29d20*/  IMAD.MOV.U32 R12, RZ, RZ, 0x5 ;  /* 0x00000005ff0c7424 */ /* 0x000fe400078e00ff */
[----:B------:R-:W-:-:S07]  /*29d30*/  IMAD.MOV.U32 R5, RZ, RZ, R14 ;  /* 0x000000ffff057224 */ /* 0x000fce00078e000e */
[----:B------:R-:W-:Y:S05]  /*29d40*/  WARPSYNC.COLLECTIVE R15, `(.L_x_2928) ;  /* 0x000000000f087348 */ /* 0x000fea0003c00000 */
[----:B------:R0:W1:Y:S02]  /*29d50*/  SHFL.IDX P6, R14, R13, R12, R11 ;  /* 0x0000000c0d0e7389 */ /* 0x00006400000c000b */
[----:B01----:R-:W-:Y:S01]  /*29d60*/  ENDCOLLECTIVE ;  /* 0x000000000000791b */ /* 0x003fe20003800000 */
.L_x_2928:
        /* <DEDUP_REMOVED lines=17> */
.L_x_2929:
[----:B------:R-:W-:Y:S02]  /*29e80*/  IMAD.MOV.U32 R13, RZ, RZ, R3 ;  /* 0x000000ffff0d7224 */ /* 0x000fe400078e0003 */
[----:B------:R-:W-:Y:S02]  /*29e90*/  IMAD.MOV.U32 R12, RZ, RZ, 0x6 ;  /* 0x00000006ff0c7424 */ /* 0x000fe400078e00ff */
[----:B------:R-:W-:-:S07]  /*29ea0*/  IMAD.MOV.U32 R5, RZ, RZ, R14 ;  /* 0x000000ffff057224 */ /* 0x000fce00078e000e */
[----:B------:R-:W-:Y:S05]  /*29eb0*/  WARPSYNC.COLLECTIVE R15, `(.L_x_2930) ;  /* 0x000000000f087348 */ /* 0x000fea0003c00000 */
[----:B------:R0:W1:Y:S02]  /*29ec0*/  SHFL.IDX P6, R14, R13, R12, R11 ;  /* 0x0000000c0d0e7389 */ /* 0x00006400000c000b */
[----:B01----:R-:W-:Y:S01]  /*29ed0*/  ENDCOLLECTIVE ;  /* 0x000000000000791b */ /* 0x003fe20003800000 */
.L_x_2930:
        /* <DEDUP_REMOVED lines=15> */
.L_x_2931:
        /* <DEDUP_REMOVED lines=8> */
.L_x_2932:
        /* <DEDUP_REMOVED lines=14> */
.L_x_2933:
[----:B------:R-:W-:Y:S01]  /*2a130*/  @!PT LDS RZ, [RZ] ;  /* 0x00000000fffff984 */ /* 0x000fe20000000800 */
[----:B------:R-:W-:Y:S01]  /*2a140*/  @!PT LDS RZ, [RZ] ;  /* 0x00000000fffff984 */ /* 0x000fe20000000800 */
[----:B------:R-:W-:Y:S01]  /*2a150*/  @!PT LDS RZ, [RZ] ;  /* 0x00000000fffff984 */ /* 0x000fe20000000800 */
[----:B------:R3:W-:Y:S01]  /*2a160*/  @!P4 LDGSTS.E.BYPASS.LTC128B.128 [R10+0x1b400], desc[UR60][R6.64+0x100], !P0 ;  /* 0x1b400100060acfae */ /* 0x0007e2000c101d7c */
[----:B------:R-:W-:Y:S01]  /*2a170*/  IMAD.MOV.U32 R3, RZ, RZ, R14 ;  /* 0x000000ffff037224 */ /* 0x000fe200078e000e */
[----:B------:R-:W-:Y:S06]  /*2a180*/  BRA `(.L_x_2934) ;  /* 0xffffffa400687947 */ /* 0x000fec000383ffff */
.L_x_2783:
[----:B----4-:R4:W0:Y:S02]  /*2a190*/  SYNCS.PHASECHK.TRANS64.TRYWAIT P0, [R18+URZ+0x34820], R0 ;  /* 0x03482000120075a7 */ /* 0x010824000800017f */
[----:B0-----:R-:W-:Y:S05]  /*2a1a0*/  @!P0 NANOSLEEP.SYNCS 0x989680 ;  /* 0x009896800000895d */ /* 0x001fea0003900000 */
[----:B------:R-:W0:Y:S02]  /*2a1b0*/  @!P0 SYNCS.PHASECHK.TRANS64 P0, [R18+URZ+0x34820], R0 ;  /* 0x03482000120085a7 */ /* 0x000e24000800007f */
[----:B0-----:R-:W-:Y:S05]  /*2a1c0*/  @!P0 BRA `(.L_x_2783) ;  /* 0xfffffffc00f08947 */ /* 0x001fea000383ffff */
[----:B------:R-:W-:Y:S05]  /*2a1d0*/  BRA `(.L_x_2935) ;  /* 0xffffffa400e87947 */ /* 0x000fea000383ffff */
.L_x_2792:
[----:B-1----:R1:W2:Y:S02]  /*2a1e0*/  SYNCS.PHASECHK.TRANS64.TRYWAIT P0, [R3+URZ+0x34840], R2 ;  /* 0x03484002030075a7 */ /* 0x0022a4000800017f */
[----:B--2---:R-:W-:Y:S05]  /*2a1f0*/  @!P0 NANOSLEEP.SYNCS 0x989680 ;  /* 0x009896800000895d */ /* 0x004fea0003900000 */
[----:B------:R-:W2:Y:S02]  /*2a200*/  @!P0 SYNCS.PHASECHK.TRANS64 P0, [R3+URZ+0x34840], R2 ;  /* 0x03484002030085a7 */ /* 0x000ea4000800007f */
[----:B--2---:R-:W-:Y:S05]  /*2a210*/  @!P0 BRA `(.L_x_2792) ;  /* 0xfffffffc00f08947 */ /* 0x004fea000383ffff */
[----:B------:R-:W-:Y:S05]  /*2a220*/  BRA `(.L_x_2936) ;  /* 0xffffffa800c47947 */ /* 0x000fea000383ffff */
.L_x_2799:
[----:B0-----:R0:W1:Y:S02]  /*2a230*/  SYNCS.PHASECHK.TRANS64.TRYWAIT P0, [R3+URZ+0x60], R2 ;  /* 0x00006002030075a7 */ /* 0x001064000800017f */
[----:B-1----:R-:W-:Y:S05]  /*2a240*/  @!P0 NANOSLEEP.SYNCS 0x989680 ;  /* 0x009896800000895d */ /* 0x002fea0003900000 */
[----:B------:R-:W1:Y:S02]  /*2a250*/  @!P0 SYNCS.PHASECHK.TRANS64 P0, [R3+URZ+0x60], R2 ;  /* 0x00006002030085a7 */ /* 0x000e64000800007f */
[----:B-1----:R-:W-:Y:S05]  /*2a260*/  @!P0 BRA `(.L_x_2799) ;  /* 0xfffffffc00f08947 */ /* 0x002fea000383ffff */
[----:B------:R-:W-:Y:S05]  /*2a270*/  BRA `(.L_x_2937) ;  /* 0xffffffac00d47947 */ /* 0x000fea000383ffff */
.L_x_2808:
[----:B-1----:R1:W2:Y:S02]  /*2a280*/  SYNCS.PHASECHK.TRANS64.TRYWAIT P0, [R3+URZ+0x34840], R2 ;  /* 0x03484002030075a7 */ /* 0x0022a4000800017f */
[----:B--2---:R-:W-:Y:S05]  /*2a290*/  @!P0 NANOSLEEP.SYNCS 0x989680 ;  /* 0x009896800000895d */ /* 0x004fea0003900000 */
[----:B------:R-:W2:Y:S02]  /*2a2a0*/  @!P0 SYNCS.PHASECHK.TRANS64 P0, [R3+URZ+0x34840], R2 ;  /* 0x03484002030085a7 */ /* 0x000ea4000800007f */
[----:B--2---:R-:W-:Y:S05]  /*2a2b0*/  @!P0 BRA `(.L_x_2808) ;  /* 0xfffffffc00f08947 */ /* 0x004fea000383ffff */
[----:B------:R-:W-:Y:S05]  /*2a2c0*/  BRA `(.L_x_2938) ;  /* 0xffffffb400647947 */ /* 0x000fea000383ffff */
.L_x_2815:
[----:B0-----:R0:W1:Y:S02]  /*2a2d0*/  SYNCS.PHASECHK.TRANS64.TRYWAIT P0, [R2+URZ+0x60], R3 ;  /* 0x00006003020075a7 */ /* 0x001064000800017f */
[----:B-1----:R-:W-:Y:S05]  /*2a2e0*/  @!P0 NANOSLEEP.SYNCS 0x989680 ;  /* 0x009896800000895d */ /* 0x002fea0003900000 */
[----:B------:R-:W1:Y:S02]  /*2a2f0*/  @!P0 SYNCS.PHASECHK.TRANS64 P0, [R2+URZ+0x60], R3 ;  /* 0x00006003020085a7 */ /* 0x000e64000800007f */
[----:B-1----:R-:W-:Y:S05]  /*2a300*/  @!P0 BRA `(.L_x_2815) ;  /* 0xfffffffc00f08947 */ /* 0x002fea000383ffff */
[----:B------:R-:W-:Y:S05]  /*2a310*/  BRA `(.L_x_2939) ;  /* 0xffffffb800747947 */ /* 0x000fea000383ffff */
.L_x_2824:
[----:B--2---:R2:W3:Y:S02]  /*2a320*/  SYNCS.PHASECHK.TRANS64.TRYWAIT P0, [R2+URZ+0x34840], R3 ;  /* 0x03484003020075a7 */ /* 0x0044e4000800017f */
[----:B---3--:R-:W-:Y:S05]  /*2a330*/  @!P0 NANOSLEEP.SYNCS 0x989680 ;  /* 0x009896800000895d */ /* 0x008fea0003900000 */
[----:B------:R-:W3:Y:S02]  /*2a340*/  @!P0 SYNCS.PHASECHK.TRANS64 P0, [R2+URZ+0x34840], R3 ;  /* 0x03484003020085a7 */ /* 0x000ee4000800007f */
[----:B---3--:R-:W-:Y:S05]  /*2a350*/  @!P0 BRA `(.L_x_2824) ;  /* 0xfffffffc00f08947 */ /* 0x008fea000383ffff */
[----:B------:R-:W-:Y:S05]  /*2a360*/  BRA `(.L_x_2940) ;  /* 0xffffffbc00d47947 */ /* 0x000fea000383ffff */
.L_x_2831:
[----:B0-----:R0:W1:Y:S02]  /*2a370*/  SYNCS.PHASECHK.TRANS64.TRYWAIT P0, [R2+URZ+0x60], R5 ;  /* 0x00006005020075a7 */ /* 0x001064000800017f */
[----:B-1----:R-:W-:Y:S05]  /*2a380*/  @!P0 NANOSLEEP.SYNCS 0x989680 ;  /* 0x009896800000895d */ /* 0x002fea0003900000 */
[----:B------:R-:W1:Y:S02]  /*2a390*/  @!P0 SYNCS.PHASECHK.TRANS64 P0, [R2+URZ+0x60], R5 ;  /* 0x00006005020085a7 */ /* 0x000e64000800007f */
[----:B-1----:R-:W-:Y:S05]  /*2a3a0*/  @!P0 BRA `(.L_x_2831) ;  /* 0xfffffffc00f08947 */ /* 0x002fea000383ffff */
[----:B------:R-:W-:Y:S05]  /*2a3b0*/  BRA `(.L_x_2941) ;  /* 0xffffffc000e47947 */ /* 0x000fea000383ffff */
.L_x_2842:
[----:B--2---:R2:W4:Y:S02]  /*2a3c0*/  SYNCS.PHASECHK.TRANS64.TRYWAIT P0, [R0+URZ+0x34860], R2 ;  /* 0x03486002000075a7 */ /* 0x004524000800017f */
[----:B----4-:R-:W-:Y:S05]  /*2a3d0*/  @!P0 NANOSLEEP.SYNCS 0x989680 ;  /* 0x009896800000895d */ /* 0x010fea0003900000 */
[----:B------:R-:W4:Y:S02]  /*2a3e0*/  @!P0 SYNCS.PHASECHK.TRANS64 P0, [R0+URZ+0x34860], R2 ;  /* 0x03486002000085a7 */ /* 0x000f24000800007f */
[----:B----4-:R-:W-:Y:S05]  /*2a3f0*/  @!P0 BRA `(.L_x_2842) ;  /* 0xfffffffc00f08947 */ /* 0x010fea000383ffff */
[----:B------:R-:W-:Y:S05]  /*2a400*/  BRA `(.L_x_2942) ;  /* 0xffffffc800307947 */ /* 0x000fea000383ffff */
.L_x_2849:
[----:B------:R-:W4:Y:S01]  /*2a410*/  LDL R0, [R1] ;  /* 0x0000000001007983 */ /* 0x000f220000100800 */
[----:B------:R-:W-:Y:S01]  /*2a420*/  BSSY B0, `(.L_x_2943) ;  /* 0x0000008000007945 */ /* 0x000fe20003800000 */
[----:B------:R-:W-:Y:S02]  /*2a430*/  IMAD.MOV.U32 R12, RZ, RZ, RZ ;  /* 0x000000ffff0c7224 */ /* 0x000fe400078e00ff */
[----:B------:R-:W-:Y:S02]  /*2a440*/  IMAD.MOV.U32 R11, RZ, RZ, 0x1f ;  /* 0x0000001fff0b7424 */ /* 0x000fe400078e00ff */
[----:B------:R-:W-:Y:S02]  /*2a450*/  IMAD.MOV.U32 R15, RZ, RZ, -0x1 ;  /* 0xffffffffff0f7424 */ /* 0x000fe400078e00ff */
[----:B----4-:R-:W-:-:S07]  /*2a460*/  IMAD.MOV.U32 R13, RZ, RZ, R0 ;  /* 0x000000ffff0d7224 */ /* 0x010fce00078e0000 */
[----:B0123--:R-:W-:Y:S05]  /*2a470*/  WARPSYNC.COLLECTIVE R15, `(.L_x_2944) ;  /* 0x000000000f087348 */ /* 0x00ffea0003c00000 */
[----:B------:R4:W0:Y:S02]  /*2a480*/  SHFL.IDX P6, R14, R13, R12, R11 ;  /* 0x0000000c0d0e7389 */ /* 0x00082400000c000b */
[----:B01234-:R-:W-:Y:S01]  /*2a490*/  ENDCOLLECTIVE ;  /* 0x000000000000791b */ /* 0x01ffe20003800000 */
.L_x_2944:
[----:B------:R-:W-:Y:S05]  /*2a4a0*/  BSYNC B0 ;  /* 0x0000000000007941 */ /* 0x000fea0003800000 */
.L_x_2943:
        /* <DEDUP_REMOVED lines=9> */
.L_x_2945:
        /* <DEDUP_REMOVED lines=26> */
.L_x_2946:
        /* <DEDUP_REMOVED lines=8> */
.L_x_2947:
        /* <DEDUP_REMOVED lines=8> */
.L_x_2948:
        /* <DEDUP_REMOVED lines=8> */
.L_x_2949:
        /* <DEDUP_REMOVED lines=8> */
.L_x_2950:
        /* <DEDUP_REMOVED lines=9> */
.L_x_2951:
[----:B------:R-:W-:Y:S01]  /*2a970*/  IMAD.MOV.U32 R9, RZ, RZ, R14 ;  /* 0x000000ffff097224 */ /* 0x000fe200078e000e */
[----:B------:R-:W-:Y:S06]  /*2a980*/  BRA `(.L_x_2952) ;  /* 0xffffffc800a47947 */ /* 0x000fec000383ffff */
.L_x_2852:
        /* <DEDUP_REMOVED lines=8> */
.L_x_2954:
[----:B------:R-:W-:Y:S05]  /*2aa10*/  BSYNC B0 ;  /* 0x0000000000007941 */ /* 0x000fea0003800000 */
.L_x_2953:
        /* <DEDUP_REMOVED lines=10> */
.L_x_2955:
        /* <DEDUP_REMOVED lines=8> */
.L_x_2956:
        /* <DEDUP_REMOVED lines=8> */
.L_x_2957:
        /* <DEDUP_REMOVED lines=8> */
.L_x_2958:
        /* <DEDUP_REMOVED lines=9> */
.L_x_2959:
[----:B------:R-:W-:Y:S01]  /*2acd0*/  IMAD.MOV.U32 R9, RZ, RZ, R14 ;  /* 0x000000ffff097224 */ /* 0x000fe200078e000e */
[----:B------:R-:W-:Y:S06]  /*2ace0*/  BRA `(.L_x_2960) ;  /* 0xffffffc800787947 */ /* 0x000fec000383ffff */
.L_x_2854:
[----:B------:R-:W-:Y:S01]  /*2acf0*/  BSSY B0, `(.L_x_2961) ;  /* 0x0000006000007945 */ /* 0x000fe20003800000 */
[----:B------:R-:W-:Y:S01]  /*2ad00*/  PLOP3.LUT P6, PT, P6, PT, PT, 0x8, 0x0 ;  /* 0x000000000000781c */ /* 0x000fe200037ce170 */
[----:B------:R-:W-:-:S12]  /*2ad10*/  IMAD.MOV.U32 R15, RZ, RZ, -0x1 ;  /* 0xffffffffff0f7424 */ /* 0x000fd800078e00ff */
[----:B0-----:R-:W-:Y:S05]  /*2ad20*/  WARPSYNC.COLLECTIVE R15, `(.L_x_2962) ;  /* 0x000000000f087348 */ /* 0x001fea0003c00000 */
[----:B------:R-:W-:Y:S01]  /*2ad30*/  VOTE.ANY R14, PT, P6 ;  /* 0x00000000000e7806 */ /* 0x000fe200030e0100 */
[----:B0-----:R-:W-:Y:S06]  /*2ad40*/  ENDCOLLECTIVE ;  /* 0x000000000000791b */ /* 0x001fec0003800000 */
.L_x_2962:
[----:B------:R-:W-:Y:S05]  /*2ad50*/  BSYNC B0 ;  /* 0x0000000000007941 */ /* 0x000fea0003800000 */
.L_x_2961:
        /* <DEDUP_REMOVED lines=10> */
.L_x_2963:
[----:B------:R-:W-:Y:S02]  /*2ae00*/  IMAD.MOV.U32 R13, RZ, RZ, R6 ;  /* 0x000000ffff0d7224 */ /* 0x000fe400078e0006 */
[----:B------:R-:W-:-:S07]  /*2ae10*/  IMAD.MOV.U32 R4, RZ, RZ, R14 ;  /* 0x000000ffff047224 */ /* 0x000fce00078e000e */
[----:B------:R-:W-:Y:S05]  /*2ae20*/  WARPSYNC.COLLECTIVE R15, `(.L_x_2964) ;  /* 0x000000000f087348 */ /* 0x000fea0003c00000 */
[----:B------:R0:W1:Y:S02]  /*2ae30*/  SHFL.IDX P6, R14, R13, R12, R11 ;  /* 0x0000000c0d0e7389 */ /* 0x00006400000c000b */
[----:B01----:R-:W-:Y:S01]  /*2ae40*/  ENDCOLLECTIVE ;  /* 0x000000000000791b */ /* 0x003fe20003800000 */
.L_x_2964:
[----:B------:R-:W-:Y:S02]  /*2ae50*/  IMAD.MOV.U32 R6, RZ, RZ, R14 ;  /* 0x000000ffff067224 */ /* 0x000fe400078e000e */
[----:B------:R-:W-:-:S05]  /*2ae60*/  IMAD.IADD R10, R3, 0x1, R10 ;  /* 0x00000001030a7824 */ /* 0x000fca00078e020a */
[----:B------:R0:W-:Y:S01]  /*2ae70*/  STL [R1+0xc], R10 ;  /* 0x00000c0a01007387 */ /* 0x0001e20000100800 */
[----:B------:R-:W-:Y:S05]  /*2ae80*/  BRA `(.L_x_2965) ;  /* 0xffffffc800587947 */ /* 0x000fea000383ffff */
.L_x_2856:
        /* <DEDUP_REMOVED lines=8> */
.L_x_2967:
[----:B------:R-:W-:Y:S05]  /*2af10*/  BSYNC B0 ;  /* 0x0000000000007941 */ /* 0x000fea0003800000 */
.L_x_2966:
[----:B------:R-:W-:Y:S01]  /*2af20*/  IMAD.MOV.U32 R3, RZ, RZ, R14 ;  /* 0x000000ffff037224 */ /* 0x000fe200078e000e */
[----:B------:R-:W-:Y:S06]  /*2af30*/  BRA `(.L_x_2968) ;  /* 0xffffffc800447947 */ /* 0x000fec000383ffff */
.L_x_2862:
[----:B0-----:R0:W1:Y:S02]  /*2af40*/  SYNCS.PHASECHK.TRANS64.TRYWAIT P0, [R0+URZ+0x34820], R3 ;  /* 0x03482003000075a7 */ /* 0x001064000800017f */
[----:B-1----:R-:W-:Y:S05]  /*2af50*/  @!P0 NANOSLEEP.SYNCS 0x989680 ;  /* 0x009896800000895d */ /* 0x002fea0003900000 */
[----:B------:R-:W1:Y:S02]  /*2af60*/  @!P0 SYNCS.PHASECHK.TRANS64 P0, [R0+URZ+0x34820], R3 ;  /* 0x03482003000085a7 */ /* 0x000e64000800007f */
[----:B-1----:R-:W-:Y:S05]  /*2af70*/  @!P0 BRA `(.L_x_2862) ;  /* 0xfffffffc00f08947 */ /* 0x002fea000383ffff */
[----:B------:R-:W-:Y:S05]  /*2af80*/  BRA `(.L_x_2969) ;  /* 0xffffffd000e47947 */ /* 0x000fea000383ffff */
.L_x_2863:
        /* <DEDUP_REMOVED lines=11> */
.L_x_2971:
[----:B------:R-:W-:Y:S05]  /*2b040*/  BSYNC B0 ;  /* 0x0000000000007941 */ /* 0x000fea0003800000 */
.L_x_2970:
[----:B------:R-:W-:Y:S05]  /*2b050*/  BRA `(.L_x_2972) ;  /* 0xffffffd000cc7947 */ /* 0x000fea000383ffff */
.L_x_2864:
[----:B------:R-:W-:Y:S01]  /*2b060*/  BSSY B0, `(.L_x_2973) ;  /* 0x0000006000007945 */ /* 0x000fe20003800000 */
[----:B------:R-:W-:-:S07]  /*2b070*/  IMAD.MOV.U32 R15, RZ, RZ, -0x1 ;  /* 0xffffffffff0f7424 */ /* 0x000fce00078e00ff */
[----:B01----:R-:W-:Y:S05]  /*2b080*/  WARPSYNC.COLLECTIVE R15, `(.L_x_2974) ;  /* 0x000000000f0c7348 */ /* 0x003fea0003c00000 */
[----:B------:R-:W-:Y:S02]  /*2b090*/  ELECT P6, UR62, PT ;  /* 0x00000000003e782f */ /* 0x000fe400038c0000 */
[----:B------:R-:W-:Y:S01]  /*2b0a0*/  MOV R14, UR62 ;  /* 0x0000003e000e7c02 */ /* 0x000fe20008000f00 */
[----:B01----:R-:W-:Y:S10]  /*2b0b0*/  ENDCOLLECTIVE ;  /* 0x000000000000791b */ /* 0x003ff40003800000 */
.L_x_2974:
[----:B------:R-:W-:Y:S05]  /*2b0c0*/  BSYNC B0 ;  /* 0x0000000000007941 */ /* 0x000fea0003800000 */
.L_x_2973:
[----:B------:R-:W-:Y:S05]  /*2b0d0*/  BRA `(.L_x_2975) ;  /* 0xffffffd000c07947 */ /* 0x000fea000383ffff */
.L_x_2866:
[----:B0-----:R0:W1:Y:S02]  /*2b0e0*/  SYNCS.PHASECHK.TRANS64.TRYWAIT P0, [R6+URZ], R5 ;  /* 0x00000005060075a7 */ /* 0x001064000800017f */
[----:B-1----:R-:W-:Y:S05]  /*2b0f0*/  @!P0 NANOSLEEP.SYNCS 0x989680 ;  /* 0x009896800000895d */ /* 0x002fea0003900000 */
[----:B------:R-:W1:Y:S02]  /*2b100*/  @!P0 SYNCS.PHASECHK.TRANS64 P0, [R6+URZ], R5 ;  /* 0x00000005060085a7 */ /* 0x000e64000800007f */
[----:B-1----:R-:W-:Y:S05]  /*2b110*/  @!P0 BRA `(.L_x_2866) ;  /* 0xfffffffc00f08947 */ /* 0x002fea000383ffff */
[----:B------:R-:W-:Y:S05]  /*2b120*/  BRA `(.L_x_2976) ;  /* 0xffffffd400007947 */ /* 0x000fea000383ffff */
.L_x_2867:
[----:B-1----:R1:W2:Y:S02]  /*2b130*/  SYNCS.PHASECHK.TRANS64.TRYWAIT P0, [R7+URZ], R2 ;  /* 0x00000002070075a7 */ /* 0x0022a4000800017f */
[----:B--2---:R-:W-:Y:S05]  /*2b140*/  @!P0 NANOSLEEP.SYNCS 0x989680 ;  /* 0x009896800000895d */ /* 0x004fea0003900000 */
[----:B------:R-:W2:Y:S02]  /*2b150*/  @!P0 SYNCS.PHASECHK.TRANS64 P0, [R7+URZ], R2 ;  /* 0x00000002070085a7 */ /* 0x000ea4000800007f */
[----:B--2---:R-:W-:Y:S05]  /*2b160*/  @!P0 BRA `(.L_x_2867) ;  /* 0xfffffffc00f08947 */ /* 0x004fea000383ffff */
[----:B------:R-:W-:Y:S05]  /*2b170*/  BRA `(.L_x_2977) ;  /* 0xffffffd000f47947 */ /* 0x000fea000383ffff */
.L_x_2869:
[----:B--2---:R2:W3:Y:S02]  /*2b180*/  SYNCS.PHASECHK.TRANS64.TRYWAIT P0, [R4+URZ], R5 ;  /* 0x00000005040075a7 */ /* 0x0044e4000800017f */
[----:B---3--:R-:W-:Y:S05]  /*2b190*/  @!P0 NANOSLEEP.SYNCS 0x989680 ;  /* 0x009896800000895d */ /* 0x008fea0003900000 */
[----:B------:R-:W3:Y:S02]  /*2b1a0*/  @!P0 SYNCS.PHASECHK.TRANS64 P0, [R4+URZ], R5 ;  /* 0x00000005040085a7 */ /* 0x000ee4000800007f */
[----:B---3--:R-:W-:Y:S05]  /*2b1b0*/  @!P0 BRA `(.L_x_2869) ;  /* 0xfffffffc00f08947 */ /* 0x008fea000383ffff */
[----:B------:R-:W-:Y:S05]  /*2b1c0*/  BRA `(.L_x_2978) ;  /* 0xffffffd000f87947 */ /* 0x000fea000383ffff */
.L_x_2979:
        /* <DEDUP_REMOVED lines=11> */
.L_x_2988:


//--------------------- .nv.global.init           --------------------------
	.section	.nv.global.init,"aw",@progbits
.nv.global.init:
	.type		$str$20,@object
	.size		$str$20,($str$21 - $str$20)
$str$20:
        /*0000*/ 	.byte	0x28, 0x61, 0x64, 0x64, 0x72, 0x65, 0x73, 0x73, 0x20, 0x26, 0x20, 0x6d, 0x61, 0x73, 0x6b, 0x29
        /*0010*/ 	.byte	0x20, 0x3d, 0x3d, 0x20, 0x30, 0x00
	.type		$str$21,@object
	.size		$str$21,(__unnamed_11 - $str$21)
$str$21:
        /*0016*/ 	.byte	0x2f, 0x74, 0x6d, 0x70, 0x2f, 0x6f, 0x73, 0x73, 0x5f, 0x6b, 0x65, 0x72, 0x6e, 0x65, 0x6c, 0x73
        /*0026*/ 	.byte	0x5f, 0x73, 0x72, 0x63, 0x2f, 0x66, 0x6c, 0x61, 0x73, 0x68, 0x5f, 0x61, 0x74, 0x74, 0x65, 0x6e
        /*0036*/ 	.byte	0x74, 0x69, 0x6f, 0x6e, 0x2f, 0x63, 0x73, 0x72, 0x63, 0x2f, 0x63, 0x75, 0x74, 0x6c, 0x61, 0x73
        /*0046*/ 	.byte	0x73, 0x2f, 0x69, 0x6e, 0x63, 0x6c, 0x75, 0x64, 0x65, 0x2f, 0x63, 0x75, 0x74, 0x65, 0x2f, 0x70
        /*0056*/ 	.byte	0x6f, 0x69, 0x6e, 0x74, 0x65, 0x72, 0x5f, 0x66, 0x6c, 0x61, 0x67, 0x67, 0x65, 0x64, 0x2e, 0x68
        /*0066*/ 	.byte	0x70, 0x70, 0x00
	.type		__unnamed_11,@object
	.size		__unnamed_11,(__unnamed_4 - __unnamed_11)
__unnamed_11:
        /* <DEDUP_REMOVED lines=25> */
	.type		__unnamed_4,@object
	.size		__unnamed_4,(__unnamed_6 - __unnamed_4)
__unnamed_4:
        /* <DEDUP_REMOVED lines=25> */
	.type		__unnamed_6,@object
	.size		__unnamed_6,(__unnamed_9 - __unnamed_6)
__unnamed_6:
        /* <DEDUP_REMOVED lines=25> */
	.type		__unnamed_9,@object
	.size		__unnamed_9,(__unnamed_5 - __unnamed_9)
__unnamed_9:
        /* <DEDUP_REMOVED lines=29> */
	.type		__unnamed_5,@object
	.size		__unnamed_5,(__unnamed_3 - __unnamed_5)
__unnamed_5:
        /* <DEDUP_REMOVED lines=29> */
	.type		__unnamed_3,@object
	.size		__unnamed_3,(__unnamed_8 - __unnamed_3)
__unnamed_3:
        /* <DEDUP_REMOVED lines=29> */
	.type		__unnamed_8,@object
	.size		__unnamed_8,(__unnamed_10 - __unnamed_8)
__unnamed_8:
        /* <DEDUP_REMOVED lines=29> */
	.type		__unnamed_10,@object
	.size		__unnamed_10,(__unnamed_2 - __unnamed_10)
__unnamed_10:
        /* <DEDUP_REMOVED lines=29> */
	.type		__unnamed_2,@object
	.size		__unnamed_2,(__unnamed_1 - __unnamed_2)
__unnamed_2:
        /* <DEDUP_REMOVED lines=29> */
	.type		__unnamed_1,@object
	.size		__unnamed_1,(__unnamed_7 - __unnamed_1)
__unnamed_1:
        /* <DEDUP_REMOVED lines=29> */
        /*11a5*/ 	.byte	0x5d, 0x00
	.type		__unnamed_7,@object
	.size		__unnamed_7,(.L_6 - __unnamed_7)
__unnamed_7:
        /* <DEDUP_REMOVED lines=30> */
.L_6:


//--------------------- .nv.shared._ZN7cutlass13device_kernelIN5flash11enable_sm90INS1_16FlashAttnFwdSm90INS1_25CollectiveMainloopFwdSm90ILi2EN4cute5tupleIJNS5_1CILi1EEES8_S8_EEENS6_IJNS7_ILi128EEESA_NS7_ILi192EEEEEELi128ENS_10bfloat16_tEfNS_4arch4Sm90ELb0ELb0ELb1ELb0ELb0ELb0ELb0ELb1ELb1ELb1ELb1ELb0EEENS1_21CollectiveEpilogueFwdINS6_IJSA_SA_SA_EEES9_SD_SF_Li256ELb0ELb1ELb1ELb0EEENS1_19SingleTileSchedulerILb0ELb1ELb1ELi128EEEEEEEEEvNT_6ParamsE --------------------------
	.section	.nv.shared._ZN7cutlass13device_kernelIN5flash11enable_sm90INS1_16FlashAttnFwdSm90INS1_25CollectiveMainloopFwdSm90ILi2EN4cute5tupleIJNS5_1CILi1EEES8_S8_EEENS6_IJNS7_ILi128EEESA_NS7_ILi192EEEEEELi128ENS_10bfloat16_tEfNS_4arch4Sm90ELb0ELb0ELb1ELb0ELb0ELb0ELb0ELb1ELb1ELb1ELb1ELb0EEENS1_21CollectiveEpilogueFwdINS6_IJSA_SA_SA_EEES9_SD_SF_Li256ELb0ELb1ELb1ELb0EEENS1_19SingleTileSchedulerILb0ELb1ELb1ELi128EEEEEEEEEvNT_6ParamsE,"aw",@nobits
	.sectionflags	@""
	.align	16
	.zero		1024


//--------------------- .nv.shared.reserved.0     --------------------------
	.section	.nv.shared.reserved.0,"aw",@nobits
	.weak		__nv_reservedSMEM_offset_0_alias
	.size		__nv_reservedSMEM_offset_0_alias, 0, 0
	.other		__nv_reservedSMEM_offset_0_alias,@"STO_CUDA_RESERVED_SHARED STV_DEFAULT"
__nv_reservedSMEM_offset_0_alias:
	.zero		0


//--------------------- .nv.global                --------------------------
	.section	.nv.global,"aw",@nobits
.nv.global:
	.type		_ZN84_INTERNAL_650d7d4a_48_flash_fwd_hdim192_128_bf16_split_softcap_sm90_cu_526fb41a_30404cute1_E,@object
	.size		_ZN84_INTERNAL_650d7d4a_48_flash_fwd_hdim192_128_bf16_split_softcap_sm90_cu_526fb41a_30404cute1_E,(_ZN84_INTERNAL_650d7d4a_48_flash_fwd_hdim192_128_bf16_split_softcap_sm90_cu_526fb41a_30404cuda3std3__45__cpo6cbeginE - _ZN84_INTERNAL_650d7d4a_48_flash_fwd_hdim192_128_bf16_split_softcap_sm90_cu_526fb41a_30404cute1_E)
_ZN84_INTERNAL_650d7d4a_48_flash_fwd_hdim192_128_bf16_split_softcap_sm90_cu_526fb41a_30404cute1_E:
	.zero		1
	.type		_ZN84_INTERNAL_650d7d4a_48_flash_fwd_hdim192_128_bf16_split_softcap_sm90_cu_526fb41a_30404cuda3std3__45__cpo6cbeginE,@object
	.size		_ZN84_INTERNAL_650d7d4a_48_flash_fwd_hdim192_128_bf16_split_softcap_sm90_cu_526fb41a_30404cuda3std3__45__cpo6cbeginE,(_ZN84_INTERNAL_650d7d4a_48_flash_fwd_hdim192_128_bf16_split_softcap_sm90_cu_526fb41a_30404cuda3std3__48in_placeE - _ZN84_INTERNAL_650d7d4a_48_flash_fwd_hdim192_128_bf16_split_softcap_sm90_cu_526fb41a_30404cuda3std3__45__cpo6cbeginE)
_ZN84_INTERNAL_650d7d4a_48_flash_fwd_hdim192_128_bf16_split_softcap_sm90_cu_526fb41a_30404cuda3std3__45__cpo6cbeginE:
	.zero		1
	.type		_ZN84_INTERNAL_650d7d4a_48_flash_fwd_hdim192_128_bf16_split_softcap_sm90_cu_526fb41a_30404cuda3std3__48in_placeE,@object
	.size		_ZN84_INTERNAL_650d7d4a_48_flash_fwd_hdim192_128_bf16_split_softcap_sm90_cu_526fb41a_30404cuda3std3__48in_placeE,(_ZN84_INTERNAL_650d7d4a_48_flash_fwd_hdim192_128_bf16_split_softcap_sm90_cu_526fb41a_30404cuda3std6ranges3__45__cpo9iter_moveE - _ZN84_INTERNAL_650d7d4a_48_flash_fwd_hdim192_128_bf16_split_softcap_sm90_cu_526fb41a_30404cuda3std3__48in_placeE)
_ZN84_INTERNAL_650d7d4a_48_flash_fwd_hdim192_128_bf16_split_softcap_sm90_cu_526fb41a_30404cuda3std3__48in_placeE:
	.zero		1
	.type		_ZN84_INTERNAL_650d7d4a_48_flash_fwd_hdim192_128_bf16_split_softcap_sm90_cu_526fb41a_30404cuda3std6ranges3__45__cpo9iter_moveE,@object
	.size		_ZN84_INTERNAL_650d7d4a_48_flash_fwd_hdim192_128_bf16_split_softcap_sm90_cu_526fb41a_30404cuda3std6ranges3__45__cpo9iter_moveE,(_ZN84_INTERNAL_650d7d4a_48_flash_fwd_hdim192_128_bf16_split_softcap_sm90_cu_526fb41a_30404cuda3std3__45__cpo5beginE - _ZN84_INTERNAL_650d7d4a_48_flash_fwd_hdim192_128_bf16_split_softcap_sm90_cu_526fb41a_30404cuda3std6ranges3__45__cpo9iter_moveE)
_ZN84_INTERNAL_650d7d4a_48_flash_fwd_hdim192_128_bf16_split_softcap_sm90_cu_526fb41a_30404cuda3std6ranges3__45__cpo9iter_moveE:
	.zero		1
	.type		_ZN84_INTERNAL_650d7d4a_48_flash_fwd_hdim192_128_bf16_split_softcap_sm90_cu_526fb41a_30404cuda3std3__45__cpo5beginE,@object
	.size		_ZN84_INTERNAL_650d7d4a_48_flash_fwd_hdim192_128_bf16_split_softcap_sm90_cu_526fb41a_30404cuda3std3__45__cpo5beginE,(_ZN84_INTERNAL_650d7d4a_48_flash_fwd_hdim192_128_bf16_split_softcap_sm90_cu_526fb41a_30404cuda3std3__486_GLOBAL__N__650d7d4a_48_flash_fwd_hdim192_128_bf16_split_softcap_sm90_cu_526fb41a_30406ignoreE - _ZN84_INTERNAL_650d7d4a_48_flash_fwd_hdim192_128_bf16_split_softcap_sm90_cu_526fb41a_30404cuda3std3__45__cpo5beginE)
_ZN84_INTERNAL_650d7d4a_48_flash_fwd_hdim192_128_bf16_split_softcap_sm90_cu_526fb41a_30404cuda3std3__45__cpo5beginE:
	.zero		1
	.type		_ZN84_INTERNAL_650d7d4a_48_flash_fwd_hdim192_128_bf16_split_softcap_sm90_cu_526fb41a_30404cuda3std3__486_GLOBAL__N__650d7d4a_48_flash_fwd_hdim192_128_bf16_split_softcap_sm90_cu_526fb41a_30406ignoreE,@object
	.size		_ZN84_INTERNAL_650d7d4a_48_flash_fwd_hdim192_128_bf16_split_softcap_sm90_cu_526fb41a_30404cuda3std3__486_GLOBAL__N__650d7d4a_48_flash_fwd_hdim192_128_bf16_split_softcap_sm90_cu_526fb41a_30406ignoreE,(_ZN84_INTERNAL_650d7d4a_48_flash_fwd_hdim192_128_bf16_split_softcap_sm90_cu_526fb41a_30404cute7productE - _ZN84_INTERNAL_650d7d4a_48_flash_fwd_hdim192_128_bf16_split_softcap_sm90_cu_526fb41a_30404cuda3std3__486_GLOBAL__N__650d7d4a_48_flash_fwd_hdim192_128_bf16_split_softcap_sm90_cu_526fb41a_30406ignoreE)
_ZN84_INTERNAL_650d7d4a_48_flash_fwd_hdim192_128_bf16_split_softcap_sm90_cu_526fb41a_30404cuda3std3__486_GLOBAL__N__650d7d4a_48_flash_fwd_hdim192_128_bf16_split_softcap_sm90_cu_526fb41a_30406ignoreE:
	.zero		1
	.type		_ZN84_INTERNAL_650d7d4a_48_flash_fwd_hdim192_128_bf16_split_softcap_sm90_cu_526fb41a_30404cute7productE,@object
	.size		_ZN84_INTERNAL_650d7d4a_48_flash_fwd_hdim192_128_bf16_split_softcap_sm90_cu_526fb41a_30404cute7productE,(_ZN84_INTERNAL_650d7d4a_48_flash_fwd_hdim192_128_bf16_split_softcap_sm90_cu_526fb41a_30404cuda3std3__45__cpo3endE - _ZN84_INTERNAL_650d7d4a_48_flash_fwd_hdim192_128_bf16_split_softcap_sm90_cu_526fb41a_30404cute7productE)
_ZN84_INTERNAL_650d7d4a_48_flash_fwd_hdim192_128_bf16_split_softcap_sm90_cu_526fb41a_30404cute7productE:
	.zero		1
	.type		_ZN84_INTERNAL_650d7d4a_48_flash_fwd_hdim192_128_bf16_split_softcap_sm90_cu_526fb41a_30404cuda3std3__45__cpo3endE,@object
	.size		_ZN84_INTERNAL_650d7d4a_48_flash_fwd_hdim192_128_bf16_split_softcap_sm90_cu_526fb41a_30404cuda3std3__45__cpo3endE,(_ZN84_INTERNAL_650d7d4a_48_flash_fwd_hdim192_128_bf16_split_softcap_sm90_cu_526fb41a_30404cuda3std3__419piecewise_constructE - _ZN84_INTERNAL_650d7d4a_48_flash_fwd_hdim192_128_bf16_split_softcap_sm90_cu_526fb41a_30404cuda3std3__45__cpo3endE)
_ZN84_INTERNAL_650d7d4a_48_flash_fwd_hdim192_128_bf16_split_softcap_sm90_cu_526fb41a_30404cuda3std3__45__cpo3endE:
	.zero		1
	.type		_ZN84_INTERNAL_650d7d4a_48_flash_fwd_hdim192_128_bf16_split_softcap_sm90_cu_526fb41a_30404cuda3std3__419piecewise_constructE,@object
	.size		_ZN84_INTERNAL_650d7d4a_48_flash_fwd_hdim192_128_bf16_split_softcap_sm90_cu_526fb41a_30404cuda3std3__419piecewise_constructE,(_ZN84_INTERNAL_650d7d4a_48_flash_fwd_hdim192_128_bf16_split_softcap_sm90_cu_526fb41a_30404cuda3std3__45__cpo4cendE - _ZN84_INTERNAL_650d7d4a_48_flash_fwd_hdim192_128_bf16_split_softcap_sm90_cu_526fb41a_30404cuda3std3__419piecewise_constructE)
_ZN84_INTERNAL_650d7d4a_48_flash_fwd_hdim192_128_bf16_split_softcap_sm90_cu_526fb41a_30404cuda3std3__419piecewise_constructE:
	.zero		1
	.type		_ZN84_INTERNAL_650d7d4a_48_flash_fwd_hdim192_128_bf16_split_softcap_sm90_cu_526fb41a_30404cuda3std3__45__cpo4cendE,@object
	.size		_ZN84_INTERNAL_650d7d4a_48_flash_fwd_hdim192_128_bf16_split_softcap_sm90_cu_526fb41a_30404cuda3std3__45__cpo4cendE,(_ZN84_INTERNAL_650d7d4a_48_flash_fwd_hdim192_128_bf16_split_softcap_sm90_cu_526fb41a_30404cuda3std6ranges3__45__cpo4swapE - _ZN84_INTERNAL_650d7d4a_48_flash_fwd_hdim192_128_bf16_split_softcap_sm90_cu_526fb41a_30404cuda3std3__45__cpo4cendE)
_ZN84_INTERNAL_650d7d4a_48_flash_fwd_hdim192_128_bf16_split_softcap_sm90_cu_526fb41a_30404cuda3std3__45__cpo4cendE:
	.zero		1
	.type		_ZN84_INTERNAL_650d7d4a_48_flash_fwd_hdim192_128_bf16_split_softcap_sm90_cu_526fb41a_30404cuda3std6ranges3__45__cpo4swapE,@object
	.size		_ZN84_INTERNAL_650d7d4a_48_flash_fwd_hdim192_128_bf16_split_softcap_sm90_cu_526fb41a_30404cuda3std6ranges3__45__cpo4swapE,(.L_18 - _ZN84_INTERNAL_650d7d4a_48_flash_fwd_hdim192_128_bf16_split_softcap_sm90_cu_526fb41a_30404cuda3std6ranges3__45__cpo4swapE)
_ZN84_INTERNAL_650d7d4a_48_flash_fwd_hdim192_128_bf16_split_softcap_sm90_cu_526fb41a_30404cuda3std6ranges3__45__cpo4swapE:
	.zero		1
.L_18:


//--------------------- .nv.shared._ZN7cutlass13device_kernelIN5flash11enable_sm90INS1_16FlashAttnFwdSm90INS1_25CollectiveMainloopFwdSm90ILi2EN4cute5tupleIJNS5_1CILi1EEES8_S8_EEENS6_IJNS7_ILi128EEESA_NS7_ILi192EEEEEELi128ENS_10bfloat16_tEfNS_4arch4Sm90ELb0ELb0ELb1ELb1ELb0ELb0ELb0ELb1ELb1ELb1ELb1ELb0EEENS1_21CollectiveEpilogueFwdINS6_IJSA_SA_SA_EEES9_SD_SF_Li256ELb1ELb1ELb1ELb0EEENS1_36VarlenDynamicPersistentTileSchedulerILi128ELi128ELi256ELi128ELb1ELb1ELb1ELb0ELb1ELb1EEEEEEEEEvNT_6ParamsE --------------------------
	.section	.nv.shared._ZN7cutlass13device_kernelIN5flash11enable_sm90INS1_16FlashAttnFwdSm90INS1_25CollectiveMainloopFwdSm90ILi2EN4cute5tupleIJNS5_1CILi1EEES8_S8_EEENS6_IJNS7_ILi128EEESA_NS7_ILi192EEEEEELi128ENS_10bfloat16_tEfNS_4arch4Sm90ELb0ELb0ELb1ELb1ELb0ELb0ELb0ELb1ELb1ELb1ELb1ELb0EEENS1_21CollectiveEpilogueFwdINS6_IJSA_SA_SA_EEES9_SD_SF_Li256ELb1ELb1ELb1ELb0EEENS1_36VarlenDynamicPersistentTileSchedulerILi128ELi128ELi256ELi128ELb1ELb1ELb1ELb0ELb1ELb1EEEEEEEEEvNT_6ParamsE,"aw",@nobits
	.sectionflags	@""
	.align	16
	.zero		1024


//--------------------- .nv.shared._ZN7cutlass13device_kernelIN5flash11enable_sm90INS1_16FlashAttnFwdSm90INS1_25CollectiveMainloopFwdSm90ILi2EN4cute5tupleIJNS5_1CILi1EEES8_S8_EEENS6_IJNS7_ILi128EEESA_NS7_ILi192EEEEEELi128ENS_10bfloat16_tEfNS_4arch4Sm90ELb0ELb0ELb1ELb1ELb0ELb1ELb0ELb1ELb1ELb1ELb1ELb0EEENS1_21CollectiveEpilogueFwdINS6_IJSA_SA_SA_EEES9_SD_SF_Li256ELb1ELb1ELb1ELb0EEENS1_36VarlenDynamicPersistentTileSchedulerILi128ELi128ELi256ELi128ELb1ELb1ELb1ELb0ELb1ELb1EEEEEEEEEvNT_6ParamsE --------------------------
	.section	.nv.shared._ZN7cutlass13device_kernelIN5flash11enable_sm90INS1_16FlashAttnFwdSm90INS1_25CollectiveMainloopFwdSm90ILi2EN4cute5tupleIJNS5_1CILi1EEES8_S8_EEENS6_IJNS7_ILi128EEESA_NS7_ILi192EEEEEELi128ENS_10bfloat16_tEfNS_4arch4Sm90ELb0ELb0ELb1ELb1ELb0ELb1ELb0ELb1ELb1ELb1ELb1ELb0EEENS1_21CollectiveEpilogueFwdINS6_IJSA_SA_SA_EEES9_SD_SF_Li256ELb1ELb1ELb1ELb0EEENS1_36VarlenDynamicPersistentTileSchedulerILi128ELi128ELi256ELi128ELb1ELb1ELb1ELb0ELb1ELb1EEEEEEEEEvNT_6ParamsE,"aw",@nobits
	.sectionflags	@""
	.align	16
	.zero		1024


//--------------------- .nv.shared._ZN7cutlass13device_kernelIN5flash11enable_sm90INS1_16FlashAttnFwdSm90INS1_25CollectiveMainloopFwdSm90ILi2EN4cute5tupleIJNS5_1CILi1EEES8_S8_EEENS6_IJNS7_ILi128EEENS7_ILi96EEENS7_ILi192EEEEEELi128ENS_10bfloat16_tEfNS_4arch4Sm90ELb0ELb1ELb1ELb0ELb0ELb0ELb0ELb1ELb1ELb1ELb1ELb0EEENS1_21CollectiveEpilogueFwdINS6_IJSA_SA_SB_EEES9_SE_SG_Li256ELb0ELb1ELb1ELb0EEENS1_19SingleTileSchedulerILb0ELb1ELb1ELi128EEEEEEEEEvNT_6ParamsE --------------------------
	.section	.nv.shared._ZN7cutlass13device_kernelIN5flash11enable_sm90INS1_16FlashAttnFwdSm90INS1_25CollectiveMainloopFwdSm90ILi2EN4cute5tupleIJNS5_1CILi1EEES8_S8_EEENS6_IJNS7_ILi128EEENS7_ILi96EEENS7_ILi192EEEEEELi128ENS_10bfloat16_tEfNS_4arch4Sm90ELb0ELb1ELb1ELb0ELb0ELb0ELb0ELb1ELb1ELb1ELb1ELb0EEENS1_21CollectiveEpilogueFwdINS6_IJSA_SA_SB_EEES9_SE_SG_Li256ELb0ELb1ELb1ELb0EEENS1_19SingleTileSchedulerILb0ELb1ELb1ELi128EEEEEEEEEvNT_6ParamsE,"aw",@nobits
	.sectionflags	@""
	.align	16
	.zero		1024


//--------------------- .nv.shared._ZN7cutlass13device_kernelIN5flash11enable_sm90INS1_16FlashAttnFwdSm90INS1_25CollectiveMainloopFwdSm90ILi2EN4cute5tupleIJNS5_1CILi1EEES8_S8_EEENS6_IJNS7_ILi128EEENS7_ILi96EEENS7_ILi192EEEEEELi128ENS_10bfloat16_tEfNS_4arch4Sm90ELb0ELb1ELb1ELb1ELb0ELb0ELb0ELb1ELb1ELb1ELb1ELb0EEENS1_21CollectiveEpilogueFwdINS6_IJSA_SA_SB_EEES9_SE_SG_Li256ELb1ELb1ELb1ELb0EEENS1_36VarlenDynamicPersistentTileSchedulerILi128ELi96ELi256ELi128ELb1ELb1ELb1ELb1ELb0ELb1EEEEEEEEEvNT_6ParamsE --------------------------
	.section	.nv.shared._ZN7cutlass13device_kernelIN5flash11enable_sm90INS1_16FlashAttnFwdSm90INS1_25CollectiveMainloopFwdSm90ILi2EN4cute5tupleIJNS5_1CILi1EEES8_S8_EEENS6_IJNS7_ILi128EEENS7_ILi96EEENS7_ILi192EEEEEELi128ENS_10bfloat16_tEfNS_4arch4Sm90ELb0ELb1ELb1ELb1ELb0ELb0ELb0ELb1ELb1ELb1ELb1ELb0EEENS1_21CollectiveEpilogueFwdINS6_IJSA_SA_SB_EEES9_SE_SG_Li256ELb1ELb1ELb1ELb0EEENS1_36VarlenDynamicPersistentTileSchedulerILi128ELi96ELi256ELi128ELb1ELb1ELb1ELb1ELb0ELb1EEEEEEEEEvNT_6ParamsE,"aw",@nobits
	.sectionflags	@""
	.align	16
	.zero		1024


//--------------------- .nv.shared._ZN7cutlass13device_kernelIN5flash11enable_sm90INS1_16FlashAttnFwdSm90INS1_25CollectiveMainloopFwdSm90ILi2EN4cute5tupleIJNS5_1CILi1EEES8_S8_EEENS6_IJNS7_ILi128EEENS7_ILi96EEENS7_ILi192EEEEEELi128ENS_10bfloat16_tEfNS_4arch4Sm90ELb0ELb1ELb1ELb1ELb0ELb1ELb0ELb1ELb1ELb1ELb1ELb0EEENS1_21CollectiveEpilogueFwdINS6_IJSA_SA_SB_EEES9_SE_SG_Li256ELb1ELb1ELb1ELb0EEENS1_36VarlenDynamicPersistentTileSchedulerILi128ELi96ELi256ELi128ELb1ELb1ELb1ELb1ELb0ELb1EEEEEEEEEvNT_6ParamsE --------------------------
	.section	.nv.shared._ZN7cutlass13device_kernelIN5flash11enable_sm90INS1_16FlashAttnFwdSm90INS1_25CollectiveMainloopFwdSm90ILi2EN4cute5tupleIJNS5_1CILi1EEES8_S8_EEENS6_IJNS7_ILi128EEENS7_ILi96EEENS7_ILi192EEEEEELi128ENS_10bfloat16_tEfNS_4arch4Sm90ELb0ELb1ELb1ELb1ELb0ELb1ELb0ELb1ELb1ELb1ELb1ELb0EEENS1_21CollectiveEpilogueFwdINS6_IJSA_SA_SB_EEES9_SE_SG_Li256ELb1ELb1ELb1ELb0EEENS1_36VarlenDynamicPersistentTileSchedulerILi128ELi96ELi256ELi128ELb1ELb1ELb1ELb1ELb0ELb1EEEEEEEEEvNT_6ParamsE,"aw",@nobits
	.sectionflags	@""
	.align	16
	.zero		1024


//--------------------- .nv.shared._ZN7cutlass13device_kernelIN5flash11enable_sm90INS1_16FlashAttnFwdSm90INS1_25CollectiveMainloopFwdSm90ILi2EN4cute5tupleIJNS5_1CILi1EEES8_S8_EEENS6_IJNS7_ILi128EEESA_NS7_ILi192EEEEEELi128ENS_10bfloat16_tEfNS_4arch4Sm90ELb1ELb0ELb1ELb0ELb0ELb0ELb0ELb1ELb1ELb1ELb1ELb0EEENS1_21CollectiveEpilogueFwdINS6_IJSA_SA_SA_EEES9_SD_SF_Li256ELb0ELb1ELb1ELb0EEENS1_19SingleTileSchedulerILb0ELb1ELb1ELi128EEEEEEEEEvNT_6ParamsE --------------------------
	.section	.nv.shared._ZN7cutlass13device_kernelIN5flash11enable_sm90INS1_16FlashAttnFwdSm90INS1_25CollectiveMainloopFwdSm90ILi2EN4cute5tupleIJNS5_1CILi1EEES8_S8_EEENS6_IJNS7_ILi128EEESA_NS7_ILi192EEEEEELi128ENS_10bfloat16_tEfNS_4arch4Sm90ELb1ELb0ELb1ELb0ELb0ELb0ELb0ELb1ELb1ELb1ELb1ELb0EEENS1_21CollectiveEpilogueFwdINS6_IJSA_SA_SA_EEES9_SD_SF_Li256ELb0ELb1ELb1ELb0EEENS1_19SingleTileSchedulerILb0ELb1ELb1ELi128EEEEEEEEEvNT_6ParamsE,"aw",@nobits
	.sectionflags	@""
	.align	16
	.zero		1024


//--------------------- .nv.shared._ZN7cutlass13device_kernelIN5flash11enable_sm90INS1_16FlashAttnFwdSm90INS1_25CollectiveMainloopFwdSm90ILi2EN4cute5tupleIJNS5_1CILi1EEES8_S8_EEENS6_IJNS7_ILi128EEESA_NS7_ILi192EEEEEELi128ENS_10bfloat16_tEfNS_4arch4Sm90ELb1ELb0ELb1ELb1ELb0ELb0ELb0ELb1ELb1ELb1ELb1ELb0EEENS1_21CollectiveEpilogueFwdINS6_IJSA_SA_SA_EEES9_SD_SF_Li256ELb1ELb1ELb1ELb0EEENS1_36VarlenDynamicPersistentTileSchedulerILi128ELi128ELi256ELi128ELb1ELb1ELb1ELb1ELb1ELb1EEEEEEEEEvNT_6ParamsE --------------------------
	.section	.nv.shared._ZN7cutlass13device_kernelIN5flash11enable_sm90INS1_16FlashAttnFwdSm90INS1_25CollectiveMainloopFwdSm90ILi2EN4cute5tupleIJNS5_1CILi1EEES8_S8_EEENS6_IJNS7_ILi128EEESA_NS7_ILi192EEEEEELi128ENS_10bfloat16_tEfNS_4arch4Sm90ELb1ELb0ELb1ELb1ELb0ELb0ELb0ELb1ELb1ELb1ELb1ELb0EEENS1_21CollectiveEpilogueFwdINS6_IJSA_SA_SA_EEES9_SD_SF_Li256ELb1ELb1ELb1ELb0EEENS1_36VarlenDynamicPersistentTileSchedulerILi128ELi128ELi256ELi128ELb1ELb1ELb1ELb1ELb1ELb1EEEEEEEEEvNT_6ParamsE,"aw",@nobits
	.sectionflags	@""
	.align	16
	.zero		1024


//--------------------- .nv.shared._ZN7cutlass13device_kernelIN5flash11enable_sm90INS1_16FlashAttnFwdSm90INS1_25CollectiveMainloopFwdSm90ILi2EN4cute5tupleIJNS5_1CILi1EEES8_S8_EEENS6_IJNS7_ILi128EEESA_NS7_ILi192EEEEEELi128ENS_10bfloat16_tEfNS_4arch4Sm90ELb1ELb0ELb1ELb1ELb0ELb1ELb0ELb1ELb1ELb1ELb1ELb0EEENS1_21CollectiveEpilogueFwdINS6_IJSA_SA_SA_EEES9_SD_SF_Li256ELb1ELb1ELb1ELb0EEENS1_36VarlenDynamicPersistentTileSchedulerILi128ELi128ELi256ELi128ELb1ELb1ELb1ELb1ELb1ELb1EEEEEEEEEvNT_6ParamsE --------------------------
	.section	.nv.shared._ZN7cutlass13device_kernelIN5flash11enable_sm90INS1_16FlashAttnFwdSm90INS1_25CollectiveMainloopFwdSm90ILi2EN4cute5tupleIJNS5_1CILi1EEES8_S8_EEENS6_IJNS7_ILi128EEESA_NS7_ILi192EEEEEELi128ENS_10bfloat16_tEfNS_4arch4Sm90ELb1ELb0ELb1ELb1ELb0ELb1ELb0ELb1ELb1ELb1ELb1ELb0EEENS1_21CollectiveEpilogueFwdINS6_IJSA_SA_SA_EEES9_SD_SF_Li256ELb1ELb1ELb1ELb0EEENS1_36VarlenDynamicPersistentTileSchedulerILi128ELi128ELi256ELi128ELb1ELb1ELb1ELb1ELb1ELb1EEEEEEEEEvNT_6ParamsE,"aw",@nobits
	.sectionflags	@""
	.align	16
	.zero		1024


//--------------------- .nv.constant0._ZN7cutlass13device_kernelIN5flash11enable_sm90INS1_16FlashAttnFwdSm90INS1_25CollectiveMainloopFwdSm90ILi2EN4cute5tupleIJNS5_1CILi1EEES8_S8_EEENS6_IJNS7_ILi128EEESA_NS7_ILi192EEEEEELi128ENS_10bfloat16_tEfNS_4arch4Sm90ELb0ELb0ELb1ELb0ELb0ELb0ELb0ELb1ELb1ELb1ELb1ELb0EEENS1_21CollectiveEpilogueFwdINS6_IJSA_SA_SA_EEES9_SD_SF_Li256ELb0ELb1ELb1ELb0EEENS1_19SingleTileSchedulerILb0ELb1ELb1ELi128EEEEEEEEEvNT_6ParamsE --------------------------
	.section	.nv.constant0._ZN7cutlass13device_kernelIN5flash11enable_sm90INS1_16FlashAttnFwdSm90INS1_25CollectiveMainloopFwdSm90ILi2EN4cute5tupleIJNS5_1CILi1EEES8_S8_EEENS6_IJNS7_ILi128EEESA_NS7_ILi192EEEEEELi128ENS_10bfloat16_tEfNS_4arch4Sm90ELb0ELb0ELb1ELb0ELb0ELb0ELb0ELb1ELb1ELb1ELb1ELb0EEENS1_21CollectiveEpilogueFwdINS6_IJSA_SA_SA_EEES9_SD_SF_Li256ELb0ELb1ELb1ELb0EEENS1_19SingleTileSchedulerILb0ELb1ELb1ELi128EEEEEEEEEvNT_6ParamsE,"a",@progbits
	.sectionflags	@""
	.align	4
.nv.constant0._ZN7cutlass13device_kernelIN5flash11enable_sm90INS1_16FlashAttnFwdSm90INS1_25CollectiveMainloopFwdSm90ILi2EN4cute5tupleIJNS5_1CILi1EEES8_S8_EEENS6_IJNS7_ILi128EEESA_NS7_ILi192EEEEEELi128ENS_10bfloat16_tEfNS_4arch4Sm90ELb0ELb0ELb1ELb0ELb0ELb0ELb0ELb1ELb1ELb1ELb1ELb0EEENS1_21CollectiveEpilogueFwdINS6_IJSA_SA_SA_EEES9_SD_SF_Li256ELb0ELb1ELb1ELb0EEENS1_19SingleTileSchedulerILb0ELb1ELb1ELi128EEEEEEEEEvNT_6ParamsE:
	.zero		3200


//--------------------- .nv.constant0._ZN7cutlass13device_kernelIN5flash11enable_sm90INS1_16FlashAttnFwdSm90INS1_25CollectiveMainloopFwdSm90ILi2EN4cute5tupleIJNS5_1CILi1EEES8_S8_EEENS6_IJNS7_ILi128EEESA_NS7_ILi192EEEEEELi128ENS_10bfloat16_tEfNS_4arch4Sm90ELb0ELb0ELb1ELb1ELb0ELb0ELb0ELb1ELb1ELb1ELb1ELb0EEENS1_21CollectiveEpilogueFwdINS6_IJSA_SA_SA_EEES9_SD_SF_Li256ELb1ELb1ELb1ELb0EEENS1_36VarlenDynamicPersistentTileSchedulerILi128ELi128ELi256ELi128ELb1ELb1ELb1ELb0ELb1ELb1EEEEEEEEEvNT_6ParamsE --------------------------
	.section	.nv.constant0._ZN7cutlass13device_kernelIN5flash11enable_sm90INS1_16FlashAttnFwdSm90INS1_25CollectiveMainloopFwdSm90ILi2EN4cute5tupleIJNS5_1CILi1EEES8_S8_EEENS6_IJNS7_ILi128EEESA_NS7_ILi192EEEEEELi128ENS_10bfloat16_tEfNS_4arch4Sm90ELb0ELb0ELb1ELb1ELb0ELb0ELb0ELb1ELb1ELb1ELb1ELb0EEENS1_21CollectiveEpilogueFwdINS6_IJSA_SA_SA_EEES9_SD_SF_Li256ELb1ELb1ELb1ELb0EEENS1_36VarlenDynamicPersistentTileSchedulerILi128ELi128ELi256ELi128ELb1ELb1ELb1ELb0ELb1ELb1EEEEEEEEEvNT_6ParamsE,"a",@progbits
	.sectionflags	@""
	.align	4
.nv.constant0._ZN7cutlass13device_kernelIN5flash11enable_sm90INS1_16FlashAttnFwdSm90INS1_25CollectiveMainloopFwdSm90ILi2EN4cute5tupleIJNS5_1CILi1EEES8_S8_EEENS6_IJNS7_ILi128EEESA_NS7_ILi192EEEEEELi128ENS_10bfloat16_tEfNS_4arch4Sm90ELb0ELb0ELb1ELb1ELb0ELb0ELb0ELb1ELb1ELb1ELb1ELb0EEENS1_21CollectiveEpilogueFwdINS6_IJSA_SA_SA_EEES9_SD_SF_Li256ELb1ELb1ELb1ELb0EEENS1_36VarlenDynamicPersistentTileSchedulerILi128ELi128ELi256ELi128ELb1ELb1ELb1ELb0ELb1ELb1EEEEEEEEEvNT_6ParamsE:
	.zero		3328


//--------------------- .nv.constant0._ZN7cutlass13device_kernelIN5flash11enable_sm90INS1_16FlashAttnFwdSm90INS1_25CollectiveMainloopFwdSm90ILi2EN4cute5tupleIJNS5_1CILi1EEES8_S8_EEENS6_IJNS7_ILi128EEESA_NS7_ILi192EEEEEELi128ENS_10bfloat16_tEfNS_4arch4Sm90ELb0ELb0ELb1ELb1ELb0ELb1ELb0ELb1ELb1ELb1ELb1ELb0EEENS1_21CollectiveEpilogueFwdINS6_IJSA_SA_SA_EEES9_SD_SF_Li256ELb1ELb1ELb1ELb0EEENS1_36VarlenDynamicPersistentTileSchedulerILi128ELi128ELi256ELi128ELb1ELb1ELb1ELb0ELb1ELb1EEEEEEEEEvNT_6ParamsE --------------------------
	.section	.nv.constant0._ZN7cutlass13device_kernelIN5flash11enable_sm90INS1_16FlashAttnFwdSm90INS1_25CollectiveMainloopFwdSm90ILi2EN4cute5tupleIJNS5_1CILi1EEES8_S8_EEENS6_IJNS7_ILi128EEESA_NS7_ILi192EEEEEELi128ENS_10bfloat16_tEfNS_4arch4Sm90ELb0ELb0ELb1ELb1ELb0ELb1ELb0ELb1ELb1ELb1ELb1ELb0EEENS1_21CollectiveEpilogueFwdINS6_IJSA_SA_SA_EEES9_SD_SF_Li256ELb1ELb1ELb1ELb0EEENS1_36VarlenDynamicPersistentTileSchedulerILi128ELi128ELi256ELi128ELb1ELb1ELb1ELb0ELb1ELb1EEEEEEEEEvNT_6ParamsE,"a",@progbits
	.sectionflags	@""
	.align	4
.nv.constant0._ZN7cutlass13device_kernelIN5flash11enable_sm90INS1_16FlashAttnFwdSm90INS1_25CollectiveMainloopFwdSm90ILi2EN4cute5tupleIJNS5_1CILi1EEES8_S8_EEENS6_IJNS7_ILi128EEESA_NS7_ILi192EEEEEELi128ENS_10bfloat16_tEfNS_4arch4Sm90ELb0ELb0ELb1ELb1ELb0ELb1ELb0ELb1ELb1ELb1ELb1ELb0EEENS1_21CollectiveEpilogueFwdINS6_IJSA_SA_SA_EEES9_SD_SF_Li256ELb1ELb1ELb1ELb0EEENS1_36VarlenDynamicPersistentTileSchedulerILi128ELi128ELi256ELi128ELb1ELb1ELb1ELb0ELb1ELb1EEEEEEEEEvNT_6ParamsE:
	.zero		3328


//--------------------- .nv.constant0._ZN7cutlass13device_kernelIN5flash11enable_sm90INS1_16FlashAttnFwdSm90INS1_25CollectiveMainloopFwdSm90ILi2EN4cute5tupleIJNS5_1CILi1EEES8_S8_EEENS6_IJNS7_ILi128EEENS7_ILi96EEENS7_ILi192EEEEEELi128ENS_10bfloat16_tEfNS_4arch4Sm90ELb0ELb1ELb1ELb0ELb0ELb0ELb0ELb1ELb1ELb1ELb1ELb0EEENS1_21CollectiveEpilogueFwdINS6_IJSA_SA_SB_EEES9_SE_SG_Li256ELb0ELb1ELb1ELb0EEENS1_19SingleTileSchedulerILb0ELb1ELb1ELi128EEEEEEEEEvNT_6ParamsE --------------------------
	.section	.nv.constant0._ZN7cutlass13device_kernelIN5flash11enable_sm90INS1_16FlashAttnFwdSm90INS1_25CollectiveMainloopFwdSm90ILi2EN4cute5tupleIJNS5_1CILi1EEES8_S8_EEENS6_IJNS7_ILi128EEENS7_ILi96EEENS7_ILi192EEEEEELi128ENS_10bfloat16_tEfNS_4arch4Sm90ELb0ELb1ELb1ELb0ELb0ELb0ELb0ELb1ELb1ELb1ELb1ELb0EEENS1_21CollectiveEpilogueFwdINS6_IJSA_SA_SB_EEES9_SE_SG_Li256ELb0ELb1ELb1ELb0EEENS1_19SingleTileSchedulerILb0ELb1ELb1ELi128EEEEEEEEEvNT_6ParamsE,"a",@progbits
	.sectionflags	@""
	.align	4
.nv.constant0._ZN7cutlass13device_kernelIN5flash11enable_sm90INS1_16FlashAttnFwdSm90INS1_25CollectiveMainloopFwdSm90ILi2EN4cute5tupleIJNS5_1CILi1EEES8_S8_EEENS6_IJNS7_ILi128EEENS7_ILi96EEENS7_ILi192EEEEEELi128ENS_10bfloat16_tEfNS_4arch4Sm90ELb0ELb1ELb1ELb0ELb0ELb0ELb0ELb1ELb1ELb1ELb1ELb0EEENS1_21CollectiveEpilogueFwdINS6_IJSA_SA_SB_EEES9_SE_SG_Li256ELb0ELb1ELb1ELb0EEENS1_19SingleTileSchedulerILb0ELb1ELb1ELi128EEEEEEEEEvNT_6ParamsE:
	.zero		3200


//--------------------- .nv.constant0._ZN7cutlass13device_kernelIN5flash11enable_sm90INS1_16FlashAttnFwdSm90INS1_25CollectiveMainloopFwdSm90ILi2EN4cute5tupleIJNS5_1CILi1EEES8_S8_EEENS6_IJNS7_ILi128EEENS7_ILi96EEENS7_ILi192EEEEEELi128ENS_10bfloat16_tEfNS_4arch4Sm90ELb0ELb1ELb1ELb1ELb0ELb0ELb0ELb1ELb1ELb1ELb1ELb0EEENS1_21CollectiveEpilogueFwdINS6_IJSA_SA_SB_EEES9_SE_SG_Li256ELb1ELb1ELb1ELb0EEENS1_36VarlenDynamicPersistentTileSchedulerILi128ELi96ELi256ELi128ELb1ELb1ELb1ELb1ELb0ELb1EEEEEEEEEvNT_6ParamsE --------------------------
	.section	.nv.constant0._ZN7cutlass13device_kernelIN5flash11enable_sm90INS1_16FlashAttnFwdSm90INS1_25CollectiveMainloopFwdSm90ILi2EN4cute5tupleIJNS5_1CILi1EEES8_S8_EEENS6_IJNS7_ILi128EEENS7_ILi96EEENS7_ILi192EEEEEELi128ENS_10bfloat16_tEfNS_4arch4Sm90ELb0ELb1ELb1ELb1ELb0ELb0ELb0ELb1ELb1ELb1ELb1ELb0EEENS1_21CollectiveEpilogueFwdINS6_IJSA_SA_SB_EEES9_SE_SG_Li256ELb1ELb1ELb1ELb0EEENS1_36VarlenDynamicPersistentTileSchedulerILi128ELi96ELi256ELi128ELb1ELb1ELb1ELb1ELb0ELb1EEEEEEEEEvNT_6ParamsE,"a",@progbits
	.sectionflags	@""
	.align	4
.nv.constant0._ZN7cutlass13device_kernelIN5flash11enable_sm90INS1_16FlashAttnFwdSm90INS1_25CollectiveMainloopFwdSm90ILi2EN4cute5tupleIJNS5_1CILi1EEES8_S8_EEENS6_IJNS7_ILi128EEENS7_ILi96EEENS7_ILi192EEEEEELi128ENS_10bfloat16_tEfNS_4arch4Sm90ELb0ELb1ELb1ELb1ELb0ELb0ELb0ELb1ELb1ELb1ELb1ELb0EEENS1_21CollectiveEpilogueFwdINS6_IJSA_SA_SB_EEES9_SE_SG_Li256ELb1ELb1ELb1ELb0EEENS1_36VarlenDynamicPersistentTileSchedulerILi128ELi96ELi256ELi128ELb1ELb1ELb1ELb1ELb0ELb1EEEEEEEEEvNT_6ParamsE:
	.zero		3328


//--------------------- .nv.constant0._ZN7cutlass13device_kernelIN5flash11enable_sm90INS1_16FlashAttnFwdSm90INS1_25CollectiveMainloopFwdSm90ILi2EN4cute5tupleIJNS5_1CILi1EEES8_S8_EEENS6_IJNS7_ILi128EEENS7_ILi96EEENS7_ILi192EEEEEELi128ENS_10bfloat16_tEfNS_4arch4Sm90ELb0ELb1ELb1ELb1ELb0ELb1ELb0ELb1ELb1ELb1ELb1ELb0EEENS1_21CollectiveEpilogueFwdINS6_IJSA_SA_SB_EEES9_SE_SG_Li256ELb1ELb1ELb1ELb0EEENS1_36VarlenDynamicPersistentTileSchedulerILi128ELi96ELi256ELi128ELb1ELb1ELb1ELb1ELb0ELb1EEEEEEEEEvNT_6ParamsE --------------------------
	.section	.nv.constant0._ZN7cutlass13device_kernelIN5flash11enable_sm90INS1_16FlashAttnFwdSm90INS1_25CollectiveMainloopFwdSm90ILi2EN4cute5tupleIJNS5_1CILi1EEES8_S8_EEENS6_IJNS7_ILi128EEENS7_ILi96EEENS7_ILi192EEEEEELi128ENS_10bfloat16_tEfNS_4arch4Sm90ELb0ELb1ELb1ELb1ELb0ELb1ELb0ELb1ELb1ELb1ELb1ELb0EEENS1_21CollectiveEpilogueFwdINS6_IJSA_SA_SB_EEES9_SE_SG_Li256ELb1ELb1ELb1ELb0EEENS1_36VarlenDynamicPersistentTileSchedulerILi128ELi96ELi256ELi128ELb1ELb1ELb1ELb1ELb0ELb1EEEEEEEEEvNT_6ParamsE,"a",@progbits
	.sectionflags	@""
	.align	4
.nv.constant0._ZN7cutlass13device_kernelIN5flash11enable_sm90INS1_16FlashAttnFwdSm90INS1_25CollectiveMainloopFwdSm90ILi2EN4cute5tupleIJNS5_1CILi1EEES8_S8_EEENS6_IJNS7_ILi128EEENS7_ILi96EEENS7_ILi192EEEEEELi128ENS_10bfloat16_tEfNS_4arch4Sm90ELb0ELb1ELb1ELb1ELb0ELb1ELb0ELb1ELb1ELb1ELb1ELb0EEENS1_21CollectiveEpilogueFwdINS6_IJSA_SA_SB_EEES9_SE_SG_Li256ELb1ELb1ELb1ELb0EEENS1_36VarlenDynamicPersistentTileSchedulerILi128ELi96ELi256ELi128ELb1ELb1ELb1ELb1ELb0ELb1EEEEEEEEEvNT_6ParamsE:
	.zero		3328


//--------------------- .nv.constant0._ZN7cutlass13device_kernelIN5flash11enable_sm90INS1_16FlashAttnFwdSm90INS1_25CollectiveMainloopFwdSm90ILi2EN4cute5tupleIJNS5_1CILi1EEES8_S8_EEENS6_IJNS7_ILi128EEESA_NS7_ILi192EEEEEELi128ENS_10bfloat16_tEfNS_4arch4Sm90ELb1ELb0ELb1ELb0ELb0ELb0ELb0ELb1ELb1ELb1ELb1ELb0EEENS1_21CollectiveEpilogueFwdINS6_IJSA_SA_SA_EEES9_SD_SF_Li256ELb0ELb1ELb1ELb0EEENS1_19SingleTileSchedulerILb0ELb1ELb1ELi128EEEEEEEEEvNT_6ParamsE --------------------------
	.section	.nv.constant0._ZN7cutlass13device_kernelIN5flash11enable_sm90INS1_16FlashAttnFwdSm90INS1_25CollectiveMainloopFwdSm90ILi2EN4cute5tupleIJNS5_1CILi1EEES8_S8_EEENS6_IJNS7_ILi128EEESA_NS7_ILi192EEEEEELi128ENS_10bfloat16_tEfNS_4arch4Sm90ELb1ELb0ELb1ELb0ELb0ELb0ELb0ELb1ELb1ELb1ELb1ELb0EEENS1_21CollectiveEpilogueFwdINS6_IJSA_SA_SA_EEES9_SD_SF_Li256ELb0ELb1ELb1ELb0EEENS1_19SingleTileSchedulerILb0ELb1ELb1ELi128EEEEEEEEEvNT_6ParamsE,"a",@progbits
	.sectionflags	@""
	.align	4
.nv.constant0._ZN7cutlass13device_kernelIN5flash11enable_sm90INS1_16FlashAttnFwdSm90INS1_25CollectiveMainloopFwdSm90ILi2EN4cute5tupleIJNS5_1CILi1EEES8_S8_EEENS6_IJNS7_ILi128EEESA_NS7_ILi192EEEEEELi128ENS_10bfloat16_tEfNS_4arch4Sm90ELb1ELb0ELb1ELb0ELb0ELb0ELb0ELb1ELb1ELb1ELb1ELb0EEENS1_21CollectiveEpilogueFwdINS6_IJSA_SA_SA_EEES9_SD_SF_Li256ELb0ELb1ELb1ELb0EEENS1_19SingleTileSchedulerILb0ELb1ELb1ELi128EEEEEEEEEvNT_6ParamsE:
	.zero		3200


//--------------------- .nv.constant0._ZN7cutlass13device_kernelIN5flash11enable_sm90INS1_16FlashAttnFwdSm90INS1_25CollectiveMainloopFwdSm90ILi2EN4cute5tupleIJNS5_1CILi1EEES8_S8_EEENS6_IJNS7_ILi128EEESA_NS7_ILi192EEEEEELi128ENS_10bfloat16_tEfNS_4arch4Sm90ELb1ELb0ELb1ELb1ELb0ELb0ELb0ELb1ELb1ELb1ELb1ELb0EEENS1_21CollectiveEpilogueFwdINS6_IJSA_SA_SA_EEES9_SD_SF_Li256ELb1ELb1ELb1ELb0EEENS1_36VarlenDynamicPersistentTileSchedulerILi128ELi128ELi256ELi128ELb1ELb1ELb1ELb1ELb1ELb1EEEEEEEEEvNT_6ParamsE --------------------------
	.section	.nv.constant0._ZN7cutlass13device_kernelIN5flash11enable_sm90INS1_16FlashAttnFwdSm90INS1_25CollectiveMainloopFwdSm90ILi2EN4cute5tupleIJNS5_1CILi1EEES8_S8_EEENS6_IJNS7_ILi128EEESA_NS7_ILi192EEEEEELi128ENS_10bfloat16_tEfNS_4arch4Sm90ELb1ELb0ELb1ELb1ELb0ELb0ELb0ELb1ELb1ELb1ELb1ELb0EEENS1_21CollectiveEpilogueFwdINS6_IJSA_SA_SA_EEES9_SD_SF_Li256ELb1ELb1ELb1ELb0EEENS1_36VarlenDynamicPersistentTileSchedulerILi128ELi128ELi256ELi128ELb1ELb1ELb1ELb1ELb1ELb1EEEEEEEEEvNT_6ParamsE,"a",@progbits
	.sectionflags	@""
	.align	4
.nv.constant0._ZN7cutlass13device_kernelIN5flash11enable_sm90INS1_16FlashAttnFwdSm90INS1_25CollectiveMainloopFwdSm90ILi2EN4cute5tupleIJNS5_1CILi1EEES8_S8_EEENS6_IJNS7_ILi128EEESA_NS7_ILi192EEEEEELi128ENS_10bfloat16_tEfNS_4arch4Sm90ELb1ELb0ELb1ELb1ELb0ELb0ELb0ELb1ELb1ELb1ELb1ELb0EEENS1_21CollectiveEpilogueFwdINS6_IJSA_SA_SA_EEES9_SD_SF_Li256ELb1ELb1ELb1ELb0EEENS1_36VarlenDynamicPersistentTileSchedulerILi128ELi128ELi256ELi128ELb1ELb1ELb1ELb1ELb1ELb1EEEEEEEEEvNT_6ParamsE:
	.zero		3328


//--------------------- .nv.constant0._ZN7cutlass13device_kernelIN5flash11enable_sm90INS1_16FlashAttnFwdSm90INS1_25CollectiveMainloopFwdSm90ILi2EN4cute5tupleIJNS5_1CILi1EEES8_S8_EEENS6_IJNS7_ILi128EEESA_NS7_ILi192EEEEEELi128ENS_10bfloat16_tEfNS_4arch4Sm90ELb1ELb0ELb1ELb1ELb0ELb1ELb0ELb1ELb1ELb1ELb1ELb0EEENS1_21CollectiveEpilogueFwdINS6_IJSA_SA_SA_EEES9_SD_SF_Li256ELb1ELb1ELb1ELb0EEENS1_36VarlenDynamicPersistentTileSchedulerILi128ELi128ELi256ELi128ELb1ELb1ELb1ELb1ELb1ELb1EEEEEEEEEvNT_6ParamsE --------------------------
	.section	.nv.constant0._ZN7cutlass13device_kernelIN5flash11enable_sm90INS1_16FlashAttnFwdSm90INS1_25CollectiveMainloopFwdSm90ILi2EN4cute5tupleIJNS5_1CILi1EEES8_S8_EEENS6_IJNS7_ILi128EEESA_NS7_ILi192EEEEEELi128ENS_10bfloat16_tEfNS_4arch4Sm90ELb1ELb0ELb1ELb1ELb0ELb1ELb0ELb1ELb1ELb1ELb1ELb0EEENS1_21CollectiveEpilogueFwdINS6_IJSA_SA_SA_EEES9_SD_SF_Li256ELb1ELb1ELb1ELb0EEENS1_36VarlenDynamicPersistentTileSchedulerILi128ELi128ELi256ELi128ELb1ELb1ELb1ELb1ELb1ELb1EEEEEEEEEvNT_6ParamsE,"a",@progbits
	.sectionflags	@""
	.align	4
.nv.constant0._ZN7cutlass13device_kernelIN5flash11enable_sm90INS1_16FlashAttnFwdSm90INS1_25CollectiveMainloopFwdSm90ILi2EN4cute5tupleIJNS5_1CILi1EEES8_S8_EEENS6_IJNS7_ILi128EEESA_NS7_ILi192EEEEEELi128ENS_10bfloat16_tEfNS_4arch4Sm90ELb1ELb0ELb1ELb1ELb0ELb1ELb0ELb1ELb1ELb1ELb1ELb0EEENS1_21CollectiveEpilogueFwdINS6_IJSA_SA_SA_EEES9_SD_SF_Li256ELb1ELb1ELb1ELb0EEENS1_36VarlenDynamicPersistentTileSchedulerILi128ELi128ELi256ELi128ELb1ELb1ELb1ELb1ELb1ELb1EEEEEEEEEvNT_6ParamsE:
	.zero		3328


//--------------------- SYMBOLS --------------------------

	.type		.nv.reservedSmem.offset0,@object
	.size		.nv.reservedSmem.offset0,0x4
	.type		__assertfail,@function
